	.target	sm_90a

	.elftype	@"ET_EXEC"


//--------------------- .note.nv.tkinfo           --------------------------
	.section	.note.nv.tkinfo,"",@"SHT_NOTE"
	.sectionflags	@"SHF_NOTE_NV_TKINFO"
	.tkinfo
        /*0018*/ 	.word	0x00000002
        /*0030*/ 	.string	""
        /*0030*/ 	.string	"ptxas"
        /*0030*/ 	.string	"Cuda compilation tools, release 13.0, V13.0.88"
        /*0030*/ 	.string	"Build cuda_13.0.r13.0/compiler.36424714_0"
        /*0030*/ 	.string	"-arch sm_90a -m 64 "



//--------------------- .note.nv.cuinfo           --------------------------
	.section	.note.nv.cuinfo,"",@"SHT_NOTE"
	.sectionflags	@"SHF_NOTE_NV_CUINFO"
        /*0018*/ 	.short	0x0002
        /*001a*/ 	.short	0x005a
        /*001c*/ 	.short	0x0082
	.zero		2


//--------------------- .nv.info                  --------------------------
	.section	.nv.info,"",@"SHT_CUDA_INFO"
	.align	4


	//----- nvinfo : EIATTR_REGCOUNT
	.align		4
        /*0000*/ 	.byte	0x04, 0x2f
        /*0002*/ 	.short	(.L_27 - .L_26)
	.align		4
.L_26:
        /*0004*/ 	.word	index@(_ZN4mmha33masked_multihead_attention_kernelIfLi160ELi256ELi4ELi64ELi64ELb0ELb0EEEv26Multihead_attention_paramsIT_XT5_EE)
        /*0008*/ 	.word	0x000000a7


	//----- nvinfo : EIATTR_FRAME_SIZE
	.align		4
.L_27:
        /*000c*/ 	.byte	0x04, 0x11
        /*000e*/ 	.short	(.L_29 - .L_28)
	.align		4
.L_28:
        /*0010*/ 	.word	index@(_ZN4mmha33masked_multihead_attention_kernelIfLi160ELi256ELi4ELi64ELi64ELb0ELb0EEEv26Multihead_attention_paramsIT_XT5_EE)
        /*0014*/ 	.word	0x00000000


	//----- nvinfo : EIATTR_REGCOUNT
	.align		4
.L_29:
        /*0018*/ 	.byte	0x04, 0x2f
        /*001a*/ 	.short	(.L_31 - .L_30)
	.align		4
.L_30:
        /*001c*/ 	.word	index@(_ZN4mmha33masked_multihead_attention_kernelIfLi160ELi256ELi2ELi64ELi128ELb0ELb0EEEv26Multihead_attention_paramsIT_XT5_EE)
        /*0020*/ 	.word	0x000000ff


	//----- nvinfo : EIATTR_FRAME_SIZE
	.align		4
.L_31:
        /*0024*/ 	.byte	0x04, 0x11
        /*0026*/ 	.short	(.L_33 - .L_32)
	.align		4
.L_32:
        /*0028*/ 	.word	index@(_ZN4mmha33masked_multihead_attention_kernelIfLi160ELi256ELi2ELi64ELi128ELb0ELb0EEEv26Multihead_attention_paramsIT_XT5_EE)
        /*002c*/ 	.word	0x00000090


	//----- nvinfo : EIATTR_REGCOUNT
	.align		4
.L_33:
        /*0030*/ 	.byte	0x04, 0x2f
        /*0032*/ 	.short	(.L_35 - .L_34)
	.align		4
.L_34:
        /*0034*/ 	.word	index@(_ZN4mmha33masked_multihead_attention_kernelIfLi160ELi256ELi1ELi64ELi256ELb0ELb0EEEv26Multihead_attention_paramsIT_XT5_EE)
        /*0038*/ 	.word	0x000000ff


	//----- nvinfo : EIATTR_FRAME_SIZE
	.align		4
.L_35:
        /*003c*/ 	.byte	0x04, 0x11
        /*003e*/ 	.short	(.L_37 - .L_36)
	.align		4
.L_36:
        /*0040*/ 	.word	index@(_ZN4mmha33masked_multihead_attention_kernelIfLi160ELi256ELi1ELi64ELi256ELb0ELb0EEEv26Multihead_attention_paramsIT_XT5_EE)
        /*0044*/ 	.word	0x00000498


	//----- nvinfo : EIATTR_REGCOUNT
	.align		4
.L_37:
        /*0048*/ 	.byte	0x04, 0x2f
        /*004a*/ 	.short	(.L_39 - .L_38)
	.align		4
.L_38:
        /*004c*/ 	.word	index@(_ZN4mmha33masked_multihead_attention_kernelIfLi160ELi256ELi4ELi64ELi64ELb0ELb1EEEv26Multihead_attention_paramsIT_XT5_EE)
        /*0050*/ 	.word	0x000000a8


	//----- nvinfo : EIATTR_FRAME_SIZE
	.align		4
.L_39:
        /*0054*/ 	.byte	0x04, 0x11
        /*0056*/ 	.short	(.L_41 - .L_40)
	.align		4
.L_40:
        /*0058*/ 	.word	index@(_ZN4mmha33masked_multihead_attention_kernelIfLi160ELi256ELi4ELi64ELi64ELb0ELb1EEEv26Multihead_attention_paramsIT_XT5_EE)
        /*005c*/ 	.word	0x00000000


	//----- nvinfo : EIATTR_REGCOUNT
	.align		4
.L_41:
        /*0060*/ 	.byte	0x04, 0x2f
        /*0062*/ 	.short	(.L_43 - .L_42)
	.align		4
.L_42:
        /*0064*/ 	.word	index@(_ZN4mmha33masked_multihead_attention_kernelIfLi160ELi256ELi2ELi64ELi128ELb0ELb1EEEv26Multihead_attention_paramsIT_XT5_EE)
        /*0068*/ 	.word	0x000000ff


	//----- nvinfo : EIATTR_FRAME_SIZE
	.align		4
.L_43:
        /*006c*/ 	.byte	0x04, 0x11
        /*006e*/ 	.short	(.L_45 - .L_44)
	.align		4
.L_44:
        /*0070*/ 	.word	index@(_ZN4mmha33masked_multihead_attention_kernelIfLi160ELi256ELi2ELi64ELi128ELb0ELb1EEEv26Multihead_attention_paramsIT_XT5_EE)
        /*0074*/ 	.word	0x00000098


	//----- nvinfo : EIATTR_REGCOUNT
	.align		4
.L_45:
        /*0078*/ 	.byte	0x04, 0x2f
        /*007a*/ 	.short	(.L_47 - .L_46)
	.align		4
.L_46:
        /*007c*/ 	.word	index@(_ZN4mmha33masked_multihead_attention_kernelIfLi160ELi256ELi1ELi64ELi256ELb0ELb1EEEv26Multihead_attention_paramsIT_XT5_EE)
        /*0080*/ 	.word	0x000000ff


	//----- nvinfo : EIATTR_FRAME_SIZE
	.align		4
.L_47:
        /*0084*/ 	.byte	0x04, 0x11
        /*0086*/ 	.short	(.L_49 - .L_48)
	.align		4
.L_48:
        /*0088*/ 	.word	index@(_ZN4mmha33masked_multihead_attention_kernelIfLi160ELi256ELi1ELi64ELi256ELb0ELb1EEEv26Multihead_attention_paramsIT_XT5_EE)
        /*008c*/ 	.word	0x000004a8


	//----- nvinfo : EIATTR_REGCOUNT
	.align		4
.L_49:
        /*0090*/ 	.byte	0x04, 0x2f
        /*0092*/ 	.short	(.L_51 - .L_50)
	.align		4
.L_50:
        /*0094*/ 	.word	index@(_ZN4mmha33masked_multihead_attention_kernelItLi160ELi256ELi4ELi32ELi64ELb0ELb0EEEv26Multihead_attention_paramsIT_XT5_EE)
        /*0098*/ 	.word	0x0000005f


	//----- nvinfo : EIATTR_FRAME_SIZE
	.align		4
.L_51:
        /*009c*/ 	.byte	0x04, 0x11
        /*009e*/ 	.short	(.L_53 - .L_52)
	.align		4
.L_52:
        /*00a0*/ 	.word	index@(_ZN4mmha33masked_multihead_attention_kernelItLi160ELi256ELi4ELi32ELi64ELb0ELb0EEEv26Multihead_attention_paramsIT_XT5_EE)
        /*00a4*/ 	.word	0x00000000


	//----- nvinfo : EIATTR_REGCOUNT
	.align		4
.L_53:
        /*00a8*/ 	.byte	0x04, 0x2f
        /*00aa*/ 	.short	(.L_55 - .L_54)
	.align		4
.L_54:
        /*00ac*/ 	.word	index@(_ZN4mmha33masked_multihead_attention_kernelItLi160ELi256ELi2ELi32ELi128ELb0ELb0EEEv26Multihead_attention_paramsIT_XT5_EE)
        /*00b0*/ 	.word	0x000000a8


	//----- nvinfo : EIATTR_FRAME_SIZE
	.align		4
.L_55:
        /*00b4*/ 	.byte	0x04, 0x11
        /*00b6*/ 	.short	(.L_57 - .L_56)
	.align		4
.L_56:
        /*00b8*/ 	.word	index@(_ZN4mmha33masked_multihead_attention_kernelItLi160ELi256ELi2ELi32ELi128ELb0ELb0EEEv26Multihead_attention_paramsIT_XT5_EE)
        /*00bc*/ 	.word	0x00000000


	//----- nvinfo : EIATTR_REGCOUNT
	.align		4
.L_57:
        /*00c0*/ 	.byte	0x04, 0x2f
        /*00c2*/ 	.short	(.L_59 - .L_58)
	.align		4
.L_58:
        /*00c4*/ 	.word	index@(_ZN4mmha33masked_multihead_attention_kernelItLi160ELi256ELi1ELi32ELi256ELb0ELb0EEEv26Multihead_attention_paramsIT_XT5_EE)
        /*00c8*/ 	.word	0x000000ff


	//----- nvinfo : EIATTR_FRAME_SIZE
	.align		4
.L_59:
        /*00cc*/ 	.byte	0x04, 0x11
        /*00ce*/ 	.short	(.L_61 - .L_60)
	.align		4
.L_60:
        /*00d0*/ 	.word	index@(_ZN4mmha33masked_multihead_attention_kernelItLi160ELi256ELi1ELi32ELi256ELb0ELb0EEEv26Multihead_attention_paramsIT_XT5_EE)
        /*00d4*/ 	.word	0x00000048


	//----- nvinfo : EIATTR_REGCOUNT
	.align		4
.L_61:
        /*00d8*/ 	.byte	0x04, 0x2f
        /*00da*/ 	.short	(.L_63 - .L_62)
	.align		4
.L_62:
        /*00dc*/ 	.word	index@(_ZN4mmha33masked_multihead_attention_kernelItLi160ELi256ELi4ELi32ELi64ELb0ELb1EEEv26Multihead_attention_paramsIT_XT5_EE)
        /*00e0*/ 	.word	0x00000060


	//----- nvinfo : EIATTR_FRAME_SIZE
	.align		4
.L_63:
        /*00e4*/ 	.byte	0x04, 0x11
        /*00e6*/ 	.short	(.L_65 - .L_64)
	.align		4
.L_64:
        /*00e8*/ 	.word	index@(_ZN4mmha33masked_multihead_attention_kernelItLi160ELi256ELi4ELi32ELi64ELb0ELb1EEEv26Multihead_attention_paramsIT_XT5_EE)
        /*00ec*/ 	.word	0x00000000


	//----- nvinfo : EIATTR_REGCOUNT
	.align		4
.L_65:
        /*00f0*/ 	.byte	0x04, 0x2f
        /*00f2*/ 	.short	(.L_67 - .L_66)
	.align		4
.L_66:
        /*00f4*/ 	.word	index@(_ZN4mmha33masked_multihead_attention_kernelItLi160ELi256ELi2ELi32ELi128ELb0ELb1EEEv26Multihead_attention_paramsIT_XT5_EE)
        /*00f8*/ 	.word	0x000000a7


	//----- nvinfo : EIATTR_FRAME_SIZE
	.align		4
.L_67:
        /*00fc*/ 	.byte	0x04, 0x11
        /*00fe*/ 	.short	(.L_69 - .L_68)
	.align		4
.L_68:
        /*0100*/ 	.word	index@(_ZN4mmha33masked_multihead_attention_kernelItLi160ELi256ELi2ELi32ELi128ELb0ELb1EEEv26Multihead_attention_paramsIT_XT5_EE)
        /*0104*/ 	.word	0x00000000


	//----- nvinfo : EIATTR_REGCOUNT
	.align		4
.L_69:
        /*0108*/ 	.byte	0x04, 0x2f
        /*010a*/ 	.short	(.L_71 - .L_70)
	.align		4
.L_70:
        /*010c*/ 	.word	index@(_ZN4mmha33masked_multihead_attention_kernelItLi160ELi256ELi1ELi32ELi256ELb0ELb1EEEv26Multihead_attention_paramsIT_XT5_EE)
        /*0110*/ 	.word	0x000000ff


	//----- nvinfo : EIATTR_FRAME_SIZE
	.align		4
.L_71:
        /*0114*/ 	.byte	0x04, 0x11
        /*0116*/ 	.short	(.L_73 - .L_72)
	.align		4
.L_72:
        /*0118*/ 	.word	index@(_ZN4mmha33masked_multihead_attention_kernelItLi160ELi256ELi1ELi32ELi256ELb0ELb1EEEv26Multihead_attention_paramsIT_XT5_EE)
        /*011c*/ 	.word	0x00000040


	//----- nvinfo : EIATTR_REGCOUNT
	.align		4
.L_73:
        /*0120*/ 	.byte	0x04, 0x2f
        /*0122*/ 	.short	(.L_75 - .L_74)
	.align		4
.L_74:
        /*0124*/ 	.word	index@(_ZN4mmha33masked_multihead_attention_kernelIfLi160ELi256ELi4ELi64ELi64ELb1ELb0EEEv26Multihead_attention_paramsIT_XT5_EE)
        /*0128*/ 	.word	0x000000e7


	//----- nvinfo : EIATTR_FRAME_SIZE
	.align		4
.L_75:
        /*012c*/ 	.byte	0x04, 0x11
        /*012e*/ 	.short	(.L_77 - .L_76)
	.align		4
.L_76:
        /*0130*/ 	.word	index@(_ZN4mmha33masked_multihead_attention_kernelIfLi160ELi256ELi4ELi64ELi64ELb1ELb0EEEv26Multihead_attention_paramsIT_XT5_EE)
        /*0134*/ 	.word	0x00000000


	//----- nvinfo : EIATTR_REGCOUNT
	.align		4
.L_77:
        /*0138*/ 	.byte	0x04, 0x2f
        /*013a*/ 	.short	(.L_79 - .L_78)
	.align		4
.L_78:
        /*013c*/ 	.word	index@(_ZN4mmha33masked_multihead_attention_kernelIfLi160ELi256ELi2ELi64ELi128ELb1ELb0EEEv26Multihead_attention_paramsIT_XT5_EE)
        /*0140*/ 	.word	0x000000ff


	//----- nvinfo : EIATTR_FRAME_SIZE
	.align		4
.L_79:
        /*0144*/ 	.byte	0x04, 0x11
        /*0146*/ 	.short	(.L_81 - .L_80)
	.align		4
.L_80:
        /*0148*/ 	.word	index@(_ZN4mmha33masked_multihead_attention_kernelIfLi160ELi256ELi2ELi64ELi128ELb1ELb0EEEv26Multihead_attention_paramsIT_XT5_EE)
        /*014c*/ 	.word	0x000002e0


	//----- nvinfo : EIATTR_REGCOUNT
	.align		4
.L_81:
        /*0150*/ 	.byte	0x04, 0x2f
        /*0152*/ 	.short	(.L_83 - .L_82)
	.align		4
.L_82:
        /*0154*/ 	.word	index@(_ZN4mmha33masked_multihead_attention_kernelIfLi160ELi256ELi1ELi64ELi256ELb1ELb0EEEv26Multihead_attention_paramsIT_XT5_EE)
        /*0158*/ 	.word	0x000000ff


	//----- nvinfo : EIATTR_FRAME_SIZE
	.align		4
.L_83:
        /*015c*/ 	.byte	0x04, 0x11
        /*015e*/ 	.short	(.L_85 - .L_84)
	.align		4
.L_84:
        /*0160*/ 	.word	index@(_ZN4mmha33masked_multihead_attention_kernelIfLi160ELi256ELi1ELi64ELi256ELb1ELb0EEEv26Multihead_attention_paramsIT_XT5_EE)
        /*0164*/ 	.word	0x00000828


	//----- nvinfo : EIATTR_REGCOUNT
	.align		4
.L_85:
        /*0168*/ 	.byte	0x04, 0x2f
        /*016a*/ 	.short	(.L_87 - .L_86)
	.align		4
.L_86:
        /*016c*/ 	.word	index@(_ZN4mmha33masked_multihead_attention_kernelIfLi160ELi256ELi4ELi64ELi64ELb1ELb1EEEv26Multihead_attention_paramsIT_XT5_EE)
        /*0170*/ 	.word	0x000000e5


	//----- nvinfo : EIATTR_FRAME_SIZE
	.align		4
.L_87:
        /*0174*/ 	.byte	0x04, 0x11
        /*0176*/ 	.short	(.L_89 - .L_88)
	.align		4
.L_88:
        /*0178*/ 	.word	index@(_ZN4mmha33masked_multihead_attention_kernelIfLi160ELi256ELi4ELi64ELi64ELb1ELb1EEEv26Multihead_attention_paramsIT_XT5_EE)
        /*017c*/ 	.word	0x00000000


	//----- nvinfo : EIATTR_REGCOUNT
	.align		4
.L_89:
        /*0180*/ 	.byte	0x04, 0x2f
        /*0182*/ 	.short	(.L_91 - .L_90)
	.align		4
.L_90:
        /*0184*/ 	.word	index@(_ZN4mmha33masked_multihead_attention_kernelIfLi160ELi256ELi2ELi64ELi128ELb1ELb1EEEv26Multihead_attention_paramsIT_XT5_EE)
        /*0188*/ 	.word	0x000000ff


	//----- nvinfo : EIATTR_FRAME_SIZE
	.align		4
.L_91:
        /*018c*/ 	.byte	0x04, 0x11
        /*018e*/ 	.short	(.L_93 - .L_92)
	.align		4
.L_92:
        /*0190*/ 	.word	index@(_ZN4mmha33masked_multihead_attention_kernelIfLi160ELi256ELi2ELi64ELi128ELb1ELb1EEEv26Multihead_attention_paramsIT_XT5_EE)
        /*0194*/ 	.word	0x000002e0


	//----- nvinfo : EIATTR_REGCOUNT
	.align		4
.L_93:
        /*0198*/ 	.byte	0x04, 0x2f
        /*019a*/ 	.short	(.L_95 - .L_94)
	.align		4
.L_94:
        /*019c*/ 	.word	index@(_ZN4mmha33masked_multihead_attention_kernelIfLi160ELi256ELi1ELi64ELi256ELb1ELb1EEEv26Multihead_attention_paramsIT_XT5_EE)
        /*01a0*/ 	.word	0x000000ff


	//----- nvinfo : EIATTR_FRAME_SIZE
	.align		4
.L_95:
        /*01a4*/ 	.byte	0x04, 0x11
        /*01a6*/ 	.short	(.L_97 - .L_96)
	.align		4
.L_96:
        /*01a8*/ 	.word	index@(_ZN4mmha33masked_multihead_attention_kernelIfLi160ELi256ELi1ELi64ELi256ELb1ELb1EEEv26Multihead_attention_paramsIT_XT5_EE)
        /*01ac*/ 	.word	0x00000830


	//----- nvinfo : EIATTR_REGCOUNT
	.align		4
.L_97:
        /*01b0*/ 	.byte	0x04, 0x2f
        /*01b2*/ 	.short	(.L_99 - .L_98)
	.align		4
.L_98:
        /*01b4*/ 	.word	index@(_ZN4mmha33masked_multihead_attention_kernelItLi160ELi256ELi4ELi32ELi64ELb1ELb0EEEv26Multihead_attention_paramsIT_XT5_EE)
        /*01b8*/ 	.word	0x00000089


	//----- nvinfo : EIATTR_FRAME_SIZE
	.align		4
.L_99:
        /*01bc*/ 	.byte	0x04, 0x11
        /*01be*/ 	.short	(.L_101 - .L_100)
	.align		4
.L_100:
        /*01c0*/ 	.word	index@(_ZN4mmha33masked_multihead_attention_kernelItLi160ELi256ELi4ELi32ELi64ELb1ELb0EEEv26Multihead_attention_paramsIT_XT5_EE)
        /*01c4*/ 	.word	0x00000000


	//----- nvinfo : EIATTR_REGCOUNT
	.align		4
.L_101:
        /*01c8*/ 	.byte	0x04, 0x2f
        /*01ca*/ 	.short	(.L_103 - .L_102)
	.align		4
.L_102:
        /*01cc*/ 	.word	index@(_ZN4mmha33masked_multihead_attention_kernelItLi160ELi256ELi2ELi32ELi128ELb1ELb0EEEv26Multihead_attention_paramsIT_XT5_EE)
        /*01d0*/ 	.word	0x000000ea


	//----- nvinfo : EIATTR_FRAME_SIZE
	.align		4
.L_103:
        /*01d4*/ 	.byte	0x04, 0x11
        /*01d6*/ 	.short	(.L_105 - .L_104)
	.align		4
.L_104:
        /*01d8*/ 	.word	index@(_ZN4mmha33masked_multihead_attention_kernelItLi160ELi256ELi2ELi32ELi128ELb1ELb0EEEv26Multihead_attention_paramsIT_XT5_EE)
        /*01dc*/ 	.word	0x00000000


	//----- nvinfo : EIATTR_REGCOUNT
	.align		4
.L_105:
        /*01e0*/ 	.byte	0x04, 0x2f
        /*01e2*/ 	.short	(.L_107 - .L_106)
	.align		4
.L_106:
        /*01e4*/ 	.word	index@(_ZN4mmha33masked_multihead_attention_kernelItLi160ELi256ELi1ELi32ELi256ELb1ELb0EEEv26Multihead_attention_paramsIT_XT5_EE)
        /*01e8*/ 	.word	0x000000ff


	//----- nvinfo : EIATTR_FRAME_SIZE
	.align		4
.L_107:
        /*01ec*/ 	.byte	0x04, 0x11
        /*01ee*/ 	.short	(.L_109 - .L_108)
	.align		4
.L_108:
        /*01f0*/ 	.word	index@(_ZN4mmha33masked_multihead_attention_kernelItLi160ELi256ELi1ELi32ELi256ELb1ELb0EEEv26Multihead_attention_paramsIT_XT5_EE)
        /*01f4*/ 	.word	0x000002c8


	//----- nvinfo : EIATTR_REGCOUNT
	.align		4
.L_109:
        /*01f8*/ 	.byte	0x04, 0x2f
        /*01fa*/ 	.short	(.L_111 - .L_110)
	.align		4
.L_110:
        /*01fc*/ 	.word	index@(_ZN4mmha33masked_multihead_attention_kernelItLi160ELi256ELi4ELi32ELi64ELb1ELb1EEEv26Multihead_attention_paramsIT_XT5_EE)
        /*0200*/ 	.word	0x0000008b


	//----- nvinfo : EIATTR_FRAME_SIZE
	.align		4
.L_111:
        /*0204*/ 	.byte	0x04, 0x11
        /*0206*/ 	.short	(.L_113 - .L_112)
	.align		4
.L_112:
        /*0208*/ 	.word	index@(_ZN4mmha33masked_multihead_attention_kernelItLi160ELi256ELi4ELi32ELi64ELb1ELb1EEEv26Multihead_attention_paramsIT_XT5_EE)
        /*020c*/ 	.word	0x00000000


	//----- nvinfo : EIATTR_REGCOUNT
	.align		4
.L_113:
        /*0210*/ 	.byte	0x04, 0x2f
        /*0212*/ 	.short	(.L_115 - .L_114)
	.align		4
.L_114:
        /*0214*/ 	.word	index@(_ZN4mmha33masked_multihead_attention_kernelItLi160ELi256ELi2ELi32ELi128ELb1ELb1EEEv26Multihead_attention_paramsIT_XT5_EE)
        /*0218*/ 	.word	0x000000ec


	//----- nvinfo : EIATTR_FRAME_SIZE
	.align		4
.L_115:
        /*021c*/ 	.byte	0x04, 0x11
        /*021e*/ 	.short	(.L_117 - .L_116)
	.align		4
.L_116:
        /*0220*/ 	.word	index@(_ZN4mmha33masked_multihead_attention_kernelItLi160ELi256ELi2ELi32ELi128ELb1ELb1EEEv26Multihead_attention_paramsIT_XT5_EE)
        /*0224*/ 	.word	0x00000000


	//----- nvinfo : EIATTR_REGCOUNT
	.align		4
.L_117:
        /*0228*/ 	.byte	0x04, 0x2f
        /*022a*/ 	.short	(.L_119 - .L_118)
	.align		4
.L_118:
        /*022c*/ 	.word	index@(_ZN4mmha33masked_multihead_attention_kernelItLi160ELi256ELi1ELi32ELi256ELb1ELb1EEEv26Multihead_attention_paramsIT_XT5_EE)
        /*0230*/ 	.word	0x000000ff


	//----- nvinfo : EIATTR_FRAME_SIZE
	.align		4
.L_119:
        /*0234*/ 	.byte	0x04, 0x11
        /*0236*/ 	.short	(.L_121 - .L_120)
	.align		4
.L_120:
        /*0238*/ 	.word	index@(_ZN4mmha33masked_multihead_attention_kernelItLi160ELi256ELi1ELi32ELi256ELb1ELb1EEEv26Multihead_attention_paramsIT_XT5_EE)
        /*023c*/ 	.word	0x000002c0


	//----- nvinfo : EIATTR_MIN_STACK_SIZE
	.align		4
.L_121:
        /*0240*/ 	.byte	0x04, 0x12
        /*0242*/ 	.short	(.L_123 - .L_122)
	.align		4
.L_122:
        /*0244*/ 	.word	index@(_ZN4mmha33masked_multihead_attention_kernelItLi160ELi256ELi1ELi32ELi256ELb1ELb1EEEv26Multihead_attention_paramsIT_XT5_EE)
        /*0248*/ 	.word	0x000002c0


	//----- nvinfo : EIATTR_MIN_STACK_SIZE
	.align		4
.L_123:
        /*024c*/ 	.byte	0x04, 0x12
        /*024e*/ 	.short	(.L_125 - .L_124)
	.align		4
.L_124:
        /*0250*/ 	.word	index@(_ZN4mmha33masked_multihead_attention_kernelItLi160ELi256ELi2ELi32ELi128ELb1ELb1EEEv26Multihead_attention_paramsIT_XT5_EE)
        /*0254*/ 	.word	0x00000000


	//----- nvinfo : EIATTR_MIN_STACK_SIZE
	.align		4
.L_125:
        /*0258*/ 	.byte	0x04, 0x12
        /*025a*/ 	.short	(.L_127 - .L_126)
	.align		4
.L_126:
        /*025c*/ 	.word	index@(_ZN4mmha33masked_multihead_attention_kernelItLi160ELi256ELi4ELi32ELi64ELb1ELb1EEEv26Multihead_attention_paramsIT_XT5_EE)
        /*0260*/ 	.word	0x00000000


	//----- nvinfo : EIATTR_MIN_STACK_SIZE
	.align		4
.L_127:
        /*0264*/ 	.byte	0x04, 0x12
        /*0266*/ 	.short	(.L_129 - .L_128)
	.align		4
.L_128:
        /*0268*/ 	.word	index@(_ZN4mmha33masked_multihead_attention_kernelItLi160ELi256ELi1ELi32ELi256ELb1ELb0EEEv26Multihead_attention_paramsIT_XT5_EE)
        /*026c*/ 	.word	0x000002c8


	//----- nvinfo : EIATTR_MIN_STACK_SIZE
	.align		4
.L_129:
        /*0270*/ 	.byte	0x04, 0x12
        /*0272*/ 	.short	(.L_131 - .L_130)
	.align		4
.L_130:
        /*0274*/ 	.word	index@(_ZN4mmha33masked_multihead_attention_kernelItLi160ELi256ELi2ELi32ELi128ELb1ELb0EEEv26Multihead_attention_paramsIT_XT5_EE)
        /*0278*/ 	.word	0x00000000


	//----- nvinfo : EIATTR_MIN_STACK_SIZE
	.align		4
.L_131:
        /*027c*/ 	.byte	0x04, 0x12
        /*027e*/ 	.short	(.L_133 - .L_132)
	.align		4
.L_132:
        /*0280*/ 	.word	index@(_ZN4mmha33masked_multihead_attention_kernelItLi160ELi256ELi4ELi32ELi64ELb1ELb0EEEv26Multihead_attention_paramsIT_XT5_EE)
        /*0284*/ 	.word	0x00000000


	//----- nvinfo : EIATTR_MIN_STACK_SIZE
	.align		4
.L_133:
        /*0288*/ 	.byte	0x04, 0x12
        /*028a*/ 	.short	(.L_135 - .L_134)
	.align		4
.L_134:
        /*028c*/ 	.word	index@(_ZN4mmha33masked_multihead_attention_kernelIfLi160ELi256ELi1ELi64ELi256ELb1ELb1EEEv26Multihead_attention_paramsIT_XT5_EE)
        /*0290*/ 	.word	0x00000830


	//----- nvinfo : EIATTR_MIN_STACK_SIZE
	.align		4
.L_135:
        /*0294*/ 	.byte	0x04, 0x12
        /*0296*/ 	.short	(.L_137 - .L_136)
	.align		4
.L_136:
        /*0298*/ 	.word	index@(_ZN4mmha33masked_multihead_attention_kernelIfLi160ELi256ELi2ELi64ELi128ELb1ELb1EEEv26Multihead_attention_paramsIT_XT5_EE)
        /*029c*/ 	.word	0x000002e0


	//----- nvinfo : EIATTR_MIN_STACK_SIZE
	.align		4
.L_137:
        /*02a0*/ 	.byte	0x04, 0x12
        /*02a2*/ 	.short	(.L_139 - .L_138)
	.align		4
.L_138:
        /*02a4*/ 	.word	index@(_ZN4mmha33masked_multihead_attention_kernelIfLi160ELi256ELi4ELi64ELi64ELb1ELb1EEEv26Multihead_attention_paramsIT_XT5_EE)
        /*02a8*/ 	.word	0x00000000


	//----- nvinfo : EIATTR_MIN_STACK_SIZE
	.align		4
.L_139:
        /*02ac*/ 	.byte	0x04, 0x12
        /*02ae*/ 	.short	(.L_141 - .L_140)
	.align		4
.L_140:
        /*02b0*/ 	.word	index@(_ZN4mmha33masked_multihead_attention_kernelIfLi160ELi256ELi1ELi64ELi256ELb1ELb0EEEv26Multihead_attention_paramsIT_XT5_EE)
        /*02b4*/ 	.word	0x00000828


	//----- nvinfo : EIATTR_MIN_STACK_SIZE
	.align		4
.L_141:
        /*02b8*/ 	.byte	0x04, 0x12
        /*02ba*/ 	.short	(.L_143 - .L_142)
	.align		4
.L_142:
        /*02bc*/ 	.word	index@(_ZN4mmha33masked_multihead_attention_kernelIfLi160ELi256ELi2ELi64ELi128ELb1ELb0EEEv26Multihead_attention_paramsIT_XT5_EE)
        /*02c0*/ 	.word	0x000002e0


	//----- nvinfo : EIATTR_MIN_STACK_SIZE
	.align		4
.L_143:
        /*02c4*/ 	.byte	0x04, 0x12
        /*02c6*/ 	.short	(.L_145 - .L_144)
	.align		4
.L_144:
        /*02c8*/ 	.word	index@(_ZN4mmha33masked_multihead_attention_kernelIfLi160ELi256ELi4ELi64ELi64ELb1ELb0EEEv26Multihead_attention_paramsIT_XT5_EE)
        /*02cc*/ 	.word	0x00000000


	//----- nvinfo : EIATTR_MIN_STACK_SIZE
	.align		4
.L_145:
        /*02d0*/ 	.byte	0x04, 0x12
        /*02d2*/ 	.short	(.L_147 - .L_146)
	.align		4
.L_146:
        /*02d4*/ 	.word	index@(_ZN4mmha33masked_multihead_attention_kernelItLi160ELi256ELi1ELi32ELi256ELb0ELb1EEEv26Multihead_attention_paramsIT_XT5_EE)
        /*02d8*/ 	.word	0x00000040


	//----- nvinfo : EIATTR_MIN_STACK_SIZE
	.align		4
.L_147:
        /*02dc*/ 	.byte	0x04, 0x12
        /*02de*/ 	.short	(.L_149 - .L_148)
	.align		4
.L_148:
        /*02e0*/ 	.word	index@(_ZN4mmha33masked_multihead_attention_kernelItLi160ELi256ELi2ELi32ELi128ELb0ELb1EEEv26Multihead_attention_paramsIT_XT5_EE)
        /*02e4*/ 	.word	0x00000000


	//----- nvinfo : EIATTR_MIN_STACK_SIZE
	.align		4
.L_149:
        /*02e8*/ 	.byte	0x04, 0x12
        /*02ea*/ 	.short	(.L_151 - .L_150)
	.align		4
.L_150:
        /*02ec*/ 	.word	index@(_ZN4mmha33masked_multihead_attention_kernelItLi160ELi256ELi4ELi32ELi64ELb0ELb1EEEv26Multihead_attention_paramsIT_XT5_EE)
        /*02f0*/ 	.word	0x00000000


	//----- nvinfo : EIATTR_MIN_STACK_SIZE
	.align		4
.L_151:
        /*02f4*/ 	.byte	0x04, 0x12
        /*02f6*/ 	.short	(.L_153 - .L_152)
	.align		4
.L_152:
        /*02f8*/ 	.word	index@(_ZN4mmha33masked_multihead_attention_kernelItLi160ELi256ELi1ELi32ELi256ELb0ELb0EEEv26Multihead_attention_paramsIT_XT5_EE)
        /*02fc*/ 	.word	0x00000048


	//----- nvinfo : EIATTR_MIN_STACK_SIZE
	.align		4
.L_153:
        /*0300*/ 	.byte	0x04, 0x12
        /*0302*/ 	.short	(.L_155 - .L_154)
	.align		4
.L_154:
        /*0304*/ 	.word	index@(_ZN4mmha33masked_multihead_attention_kernelItLi160ELi256ELi2ELi32ELi128ELb0ELb0EEEv26Multihead_attention_paramsIT_XT5_EE)
        /*0308*/ 	.word	0x00000000


	//----- nvinfo : EIATTR_MIN_STACK_SIZE
	.align		4
.L_155:
        /*030c*/ 	.byte	0x04, 0x12
        /*030e*/ 	.short	(.L_157 - .L_156)
	.align		4
.L_156:
        /*0310*/ 	.word	index@(_ZN4mmha33masked_multihead_attention_kernelItLi160ELi256ELi4ELi32ELi64ELb0ELb0EEEv26Multihead_attention_paramsIT_XT5_EE)
        /*0314*/ 	.word	0x00000000


	//----- nvinfo : EIATTR_MIN_STACK_SIZE
	.align		4
.L_157:
        /*0318*/ 	.byte	0x04, 0x12
        /*031a*/ 	.short	(.L_159 - .L_158)
	.align		4
.L_158:
        /*031c*/ 	.word	index@(_ZN4mmha33masked_multihead_attention_kernelIfLi160ELi256ELi1ELi64ELi256ELb0ELb1EEEv26Multihead_attention_paramsIT_XT5_EE)
        /*0320*/ 	.word	0x000004a8


	//----- nvinfo : EIATTR_MIN_STACK_SIZE
	.align		4
.L_159:
        /*0324*/ 	.byte	0x04, 0x12
        /*0326*/ 	.short	(.L_161 - .L_160)
	.align		4
.L_160:
        /*0328*/ 	.word	index@(_ZN4mmha33masked_multihead_attention_kernelIfLi160ELi256ELi2ELi64ELi128ELb0ELb1EEEv26Multihead_attention_paramsIT_XT5_EE)
        /*032c*/ 	.word	0x00000098


	//----- nvinfo : EIATTR_MIN_STACK_SIZE
	.align		4
.L_161:
        /*0330*/ 	.byte	0x04, 0x12
        /*0332*/ 	.short	(.L_163 - .L_162)
	.align		4
.L_162:
        /*0334*/ 	.word	index@(_ZN4mmha33masked_multihead_attention_kernelIfLi160ELi256ELi4ELi64ELi64ELb0ELb1EEEv26Multihead_attention_paramsIT_XT5_EE)
        /*0338*/ 	.word	0x00000000


	//----- nvinfo : EIATTR_MIN_STACK_SIZE
	.align		4
.L_163:
        /*033c*/ 	.byte	0x04, 0x12
        /*033e*/ 	.short	(.L_165 - .L_164)
	.align		4
.L_164:
        /*0340*/ 	.word	index@(_ZN4mmha33masked_multihead_attention_kernelIfLi160ELi256ELi1ELi64ELi256ELb0ELb0EEEv26Multihead_attention_paramsIT_XT5_EE)
        /*0344*/ 	.word	0x00000498


	//----- nvinfo : EIATTR_MIN_STACK_SIZE
	.align		4
.L_165:
        /*0348*/ 	.byte	0x04, 0x12
        /*034a*/ 	.short	(.L_167 - .L_166)
	.align		4
.L_166:
        /*034c*/ 	.word	index@(_ZN4mmha33masked_multihead_attention_kernelIfLi160ELi256ELi2ELi64ELi128ELb0ELb0EEEv26Multihead_attention_paramsIT_XT5_EE)
        /*0350*/ 	.word	0x00000090


	//----- nvinfo : EIATTR_MIN_STACK_SIZE
	.align		4
.L_167:
        /*0354*/ 	.byte	0x04, 0x12
        /*0356*/ 	.short	(.L_169 - .L_168)
	.align		4
.L_168:
        /*0358*/ 	.word	index@(_ZN4mmha33masked_multihead_attention_kernelIfLi160ELi256ELi4ELi64ELi64ELb0ELb0EEEv26Multihead_attention_paramsIT_XT5_EE)
        /*035c*/ 	.word	0x00000000
.L_169:


//--------------------- .nv.compat                --------------------------
	.section	.nv.compat,"",@"SHT_CUDA_COMPAT_INFO"
	.align	4
        /*0000*/ 	.byte	0x02, 0x09, 0x01, 0x00, 0x02, 0x02, 0x01, 0x00, 0x02, 0x05, 0x05, 0x00, 0x03, 0x07, 0x01, 0x01
        /*0010*/ 	.byte	0x02, 0x03, 0x00, 0x00, 0x02, 0x06, 0x01, 0x00, 0x04, 0x0b, 0x08, 0x00, 0x00, 0x00, 0x00, 0x00
        /*0020*/ 	.byte	0x00, 0x00, 0x00, 0x00


//--------------------- .nv.info._ZN4mmha33masked_multihead_attention_kernelItLi160ELi256ELi1ELi32ELi256ELb1ELb1EEEv26Multihead_attention_paramsIT_XT5_EE --------------------------
	.section	.nv.info._ZN4mmha33masked_multihead_attention_kernelItLi160ELi256ELi1ELi32ELi256ELb1ELb1EEEv26Multihead_attention_paramsIT_XT5_EE,"",@"SHT_CUDA_INFO"
	.sectionflags	@""
	.align	4


	//----- nvinfo : EIATTR_CUDA_API_VERSION
	.align		4
        /*0000*/ 	.byte	0x04, 0x37
        /*0002*/ 	.short	(.L_171 - .L_170)
.L_170:
        /*0004*/ 	.word	0x00000082


	//----- nvinfo : EIATTR_KPARAM_INFO
	.align		4
.L_171:
        /*0008*/ 	.byte	0x04, 0x17
        /*000a*/ 	.short	(.L_173 - .L_172)
.L_172:
        /*000c*/ 	.word	0x00000000
        /*0010*/ 	.short	0x0000
        /*0012*/ 	.short	0x0000
        /*0014*/ 	.byte	0x00, 0xf0, 0xa1, 0x04


	//----- nvinfo : EIATTR_SPARSE_MMA_MASK
	.align		4
.L_173:
        /*0018*/ 	.byte	0x03, 0x50
        /*001a*/ 	.short	0x0000


	//----- nvinfo : EIATTR_MAXREG_COUNT
	.align		4
        /*001c*/ 	.byte	0x03, 0x1b
        /*001e*/ 	.short	0x00ff


	//----- nvinfo : EIATTR_NUM_BARRIERS
	.align		4
        /*0020*/ 	.byte	0x02, 0x4c
        /*0022*/ 	.byte	0x01
	.zero		1


	//----- nvinfo : EIATTR_EXTERNS
	.align		4
        /*0024*/ 	.byte	0x04, 0x0f
        /*0026*/ 	.short	(.L_175 - .L_174)


	//   ....[0]....
	.align		4
.L_174:
        /*0028*/ 	.word	index@(__assertfail)


	//----- nvinfo : EIATTR_ANNOTATIONS
	.align		4
.L_175:
        /*002c*/ 	.byte	0x04, 0x55
        /*002e*/ 	.short	(.L_177 - .L_176)


	//   ....[0]....
.L_176:
        /*0030*/ 	.word	0x00000001
        /*0034*/ 	.byte	0x10, 0x0b, 0x00, 0x00, 0x01, 0x00, 0x00, 0x00, 0x20, 0x0b, 0x00, 0x00, 0x01, 0x00, 0x00, 0x00
        /* <DEDUP_REMOVED lines=135> */
        /*08b4*/ 	.byte	0xc0, 0xde, 0x00, 0x00, 0x01, 0x00, 0x00, 0x00, 0xc0, 0xdf, 0x00, 0x00


	//----- nvinfo : EIATTR_MERCURY_ISA_VERSION
	.align		4
.L_177:
        /*08c0*/ 	.byte	0x03, 0x5f
        /*08c2*/ 	.short	0x0101


	//----- nvinfo : EIATTR_COOP_GROUP_MASK_REGIDS
	.align		4
        /*08c4*/ 	.byte	0x04, 0x29
        /*08c6*/ 	.short	(.L_179 - .L_178)


	//   ....[0]....
.L_178:
        /*08c8*/ 	.word	0xffffffff


	//   ....[1]....
        /*08cc*/ 	.word	0xffffffff


	//   ....[2]....
        /*08d0*/ 	.word	0xffffffff


	//   ....[3]....
        /*08d4*/ 	.word	0xffffffff


	//   ....[4]....
        /*08d8*/ 	.word	0xffffffff


	//   ....[5]....
        /*08dc*/ 	.word	0xffffffff


	//   ....[6]....
        /*08e0*/ 	.word	0xffffffff


	//   ....[7]....
        /*08e4*/ 	.word	0xffffffff


	//   ....[8]....
        /*08e8*/ 	.word	0xffffffff


	//   ....[9]....
        /*08ec*/ 	.word	0xffffffff


	//   ....[10]....
        /*08f0*/ 	.word	0xffffffff


	//   ....[11]....
        /*08f4*/ 	.word	0xffffffff


	//   ....[12]....
        /*08f8*/ 	.word	0xffffffff


	//   ....[13]....
        /*08fc*/ 	.word	0xffffffff


	//   ....[14]....
        /*0900*/ 	.word	0xffffffff


	//   ....[15]....
        /*0904*/ 	.word	0xffffffff


	//   ....[16]....
        /*0908*/ 	.word	0xffffffff


	//   ....[17]....
        /*090c*/ 	.word	0xffffffff


	//   ....[18]....
        /*0910*/ 	.word	0xffffffff


	//   ....[19]....
        /*0914*/ 	.word	0xffffffff


	//   ....[20]....
        /*0918*/ 	.word	0xffffffff


	//   ....[21]....
        /*091c*/ 	.word	0xffffffff


	//   ....[22]....
        /*0920*/ 	.word	0xffffffff


	//   ....[23]....
        /*0924*/ 	.word	0x0500000f


	//   ....[24]....
        /*0928*/ 	.word	0x0500000f


	//   ....[25]....
        /*092c*/ 	.word	0x0500000f


	//   ....[26]....
        /*0930*/ 	.word	0x0500000f


	//   ....[27]....
        /*0934*/ 	.word	0x0500000f


	//----- nvinfo : EIATTR_COOP_GROUP_INSTR_OFFSETS
	.align		4
.L_179:
        /*0938*/ 	.byte	0x04, 0x28
        /*093a*/ 	.short	(.L_181 - .L_180)


	//   ....[0]....
.L_180:
        /*093c*/ 	.word	0x00002db0


	//   ....[1]....
        /*0940*/ 	.word	0x00002dd0


	//   ....[2]....
        /*0944*/ 	.word	0x00002df0


	//   ....[3]....
        /*0948*/ 	.word	0x00002e10


	//   ....[4]....
        /*094c*/ 	.word	0x00002e30


	//   ....[5]....
        /*0950*/ 	.word	0x0000ab40


	//   ....[6]....
        /*0954*/ 	.word	0x0000abf0


	//   ....[7]....
        /*0958*/ 	.word	0x0000ac60


	//   ....[8]....
        /*095c*/ 	.word	0x0000ac90


	//   ....[9]....
        /*0960*/ 	.word	0x0000ad10


	//   ....[10]....
        /*0964*/ 	.word	0x0000adf0


	//   ....[11]....
        /*0968*/ 	.word	0x0000ae10


	//   ....[12]....
        /*096c*/ 	.word	0x0000ae30


	//   ....[13]....
        /*0970*/ 	.word	0x0000ae50


	//   ....[14]....
        /*0974*/ 	.word	0x0000b570


	//   ....[15]....
        /*0978*/ 	.word	0x0000b660


	//   ....[16]....
        /*097c*/ 	.word	0x0000b6a0


	//   ....[17]....
        /*0980*/ 	.word	0x0000b6f0


	//   ....[18]....
        /*0984*/ 	.word	0x0000b730


	//   ....[19]....
        /*0988*/ 	.word	0x0000b790


	//   ....[20]....
        /*098c*/ 	.word	0x0000b7b0


	//   ....[21]....
        /*0990*/ 	.word	0x0000b7d0


	//   ....[22]....
        /*0994*/ 	.word	0x0000b7f0


	//   ....[23]....
        /*0998*/ 	.word	0x0000ed90


	//   ....[24]....
        /*099c*/ 	.word	0x0000edf0


	//   ....[25]....
        /*09a0*/ 	.word	0x0000ee50


	//   ....[26]....
        /*09a4*/ 	.word	0x0000eeb0


	//   ....[27]....
        /*09a8*/ 	.word	0x0000ef10


	//----- nvinfo : EIATTR_SYSCALL_OFFSETS
	.align		4
.L_181:
        /*09ac*/ 	.byte	0x04, 0x46
        /*09ae*/ 	.short	(.L_183 - .L_182)


	//   ....[0]....
.L_182:
        /*09b0*/ 	.word	0x00001040


	//----- nvinfo : EIATTR_EXIT_INSTR_OFFSETS
	.align		4
.L_183:
        /*09b4*/ 	.byte	0x04, 0x1c
        /*09b6*/ 	.short	(.L_185 - .L_184)


	//   ....[0]....
.L_184:
        /*09b8*/ 	.word	0x000000c0


	//   ....[1]....
        /*09bc*/ 	.word	0x0000e8b0


	//   ....[2]....
        /*09c0*/ 	.word	0x0000e9a0


	//   ....[3]....
        /*09c4*/ 	.word	0x0000ed40


	//----- nvinfo : EIATTR_CRS_STACK_SIZE
	.align		4
.L_185:
        /*09c8*/ 	.byte	0x04, 0x1e
        /*09ca*/ 	.short	(.L_187 - .L_186)
.L_186:
        /*09cc*/ 	.word	0x00000000


	//----- nvinfo : EIATTR_CBANK_PARAM_SIZE
	.align		4
.L_187:
        /*09d0*/ 	.byte	0x03, 0x19
        /*09d2*/ 	.short	0x0128


	//----- nvinfo : EIATTR_PARAM_CBANK
	.align		4
        /*09d4*/ 	.byte	0x04, 0x0a
        /*09d6*/ 	.short	(.L_189 - .L_188)
	.align		4
.L_188:
        /*09d8*/ 	.word	index@(.nv.constant0._ZN4mmha33masked_multihead_attention_kernelItLi160ELi256ELi1ELi32ELi256ELb1ELb1EEEv26Multihead_attention_paramsIT_XT5_EE)
        /*09dc*/ 	.short	0x0210
        /*09de*/ 	.short	0x0128


	//----- nvinfo : EIATTR_SW_WAR
	.align		4
.L_189:
        /*09e0*/ 	.byte	0x04, 0x36
        /*09e2*/ 	.short	(.L_191 - .L_190)
.L_190:
        /*09e4*/ 	.word	0x00000008
.L_191:


//--------------------- .nv.info._ZN4mmha33masked_multihead_attention_kernelItLi160ELi256ELi2ELi32ELi128ELb1ELb1EEEv26Multihead_attention_paramsIT_XT5_EE --------------------------
	.section	.nv.info._ZN4mmha33masked_multihead_attention_kernelItLi160ELi256ELi2ELi32ELi128ELb1ELb1EEEv26Multihead_attention_paramsIT_XT5_EE,"",@"SHT_CUDA_INFO"
	.sectionflags	@""
	.align	4


	//----- nvinfo : EIATTR_CUDA_API_VERSION
	.align		4
        /*0000*/ 	.byte	0x04, 0x37
        /*0002*/ 	.short	(.L_193 - .L_192)
.L_192:
        /*0004*/ 	.word	0x00000082


	//----- nvinfo : EIATTR_KPARAM_INFO
	.align		4
.L_193:
        /*0008*/ 	.byte	0x04, 0x17
        /*000a*/ 	.short	(.L_195 - .L_194)
.L_194:
        /*000c*/ 	.word	0x00000000
        /*0010*/ 	.short	0x0000
        /*0012*/ 	.short	0x0000
        /*0014*/ 	.byte	0x00, 0xf0, 0xa1, 0x04


	//----- nvinfo : EIATTR_SPARSE_MMA_MASK
	.align		4
.L_195:
        /*0018*/ 	.byte	0x03, 0x50
        /*001a*/ 	.short	0x0000


	//----- nvinfo : EIATTR_MAXREG_COUNT
	.align		4
        /*001c*/ 	.byte	0x03, 0x1b
        /*001e*/ 	.short	0x00ff


	//----- nvinfo : EIATTR_NUM_BARRIERS
	.align		4
        /*0020*/ 	.byte	0x02, 0x4c
        /*0022*/ 	.byte	0x01
	.zero		1


	//----- nvinfo : EIATTR_EXTERNS
	.align		4
        /*0024*/ 	.byte	0x04, 0x0f
        /*0026*/ 	.short	(.L_197 - .L_196)


	//   ....[0]....
	.align		4
.L_196:
        /*0028*/ 	.word	index@(__assertfail)


	//----- nvinfo : EIATTR_MERCURY_ISA_VERSION
	.align		4
.L_197:
        /*002c*/ 	.byte	0x03, 0x5f
        /*002e*/ 	.short	0x0101


	//----- nvinfo : EIATTR_COOP_GROUP_MASK_REGIDS
	.align		4
        /*0030*/ 	.byte	0x04, 0x29
        /*0032*/ 	.short	(.L_199 - .L_198)


	//   ....[0]....
.L_198:
        /*0034*/ 	.word	0xffffffff


	//   ....[1]....
        /*0038*/ 	.word	0xffffffff


	//   ....[2]....
        /*003c*/ 	.word	0xffffffff


	//   ....[3]....
        /*0040*/ 	.word	0xffffffff


	//   ....[4]....
        /*0044*/ 	.word	0xffffffff


	//   ....[5]....
        /*0048*/ 	.word	0xffffffff


	//   ....[6]....
        /*004c*/ 	.word	0xffffffff


	//   ....[7]....
        /*0050*/ 	.word	0xffffffff


	//   ....[8]....
        /*0054*/ 	.word	0xffffffff


	//   ....[9]....
        /*0058*/ 	.word	0xffffffff


	//   ....[10]....
        /*005c*/ 	.word	0xffffffff


	//   ....[11]....
        /*0060*/ 	.word	0xffffffff


	//   ....[12]....
        /*0064*/ 	.word	0xffffffff


	//   ....[13]....
        /*0068*/ 	.word	0xffffffff


	//   ....[14]....
        /*006c*/ 	.word	0xffffffff


	//   ....[15]....
        /*0070*/ 	.word	0xffffffff


	//   ....[16]....
        /*0074*/ 	.word	0xffffffff


	//   ....[17]....
        /*0078*/ 	.word	0xffffffff


	//   ....[18]....
        /*007c*/ 	.word	0xffffffff


	//   ....[19]....
        /*0080*/ 	.word	0xffffffff


	//   ....[20]....
        /*0084*/ 	.word	0xffffffff


	//   ....[21]....
        /*0088*/ 	.word	0x0500000f


	//   ....[22]....
        /*008c*/ 	.word	0x0500000f


	//   ....[23]....
        /*0090*/ 	.word	0x0500000f


	//   ....[24]....
        /*0094*/ 	.word	0x0500000f


	//   ....[25]....
        /*0098*/ 	.word	0x0500000f


	//   ....[26]....
        /*009c*/ 	.word	0x0500000f


	//   ....[27]....
        /*00a0*/ 	.word	0x0500000f


	//   ....[28]....
        /*00a4*/ 	.word	0x0500000f


	//   ....[29]....
        /*00a8*/ 	.word	0x0500000f


	//   ....[30]....
        /*00ac*/ 	.word	0x0500000f


	//----- nvinfo : EIATTR_COOP_GROUP_INSTR_OFFSETS
	.align		4
.L_199:
        /*00b0*/ 	.byte	0x04, 0x28
        /*00b2*/ 	.short	(.L_201 - .L_200)


	//   ....[0]....
.L_200:
        /*00b4*/ 	.word	0x00002dd0


	//   ....[1]....
        /*00b8*/ 	.word	0x00002df0


	//   ....[2]....
        /*00bc*/ 	.word	0x00002e10


	//   ....[3]....
        /*00c0*/ 	.word	0x00002e30


	//   ....[4]....
        /*00c4*/ 	.word	0x00002e50


	//   ....[5]....
        /*00c8*/ 	.word	0x00007fe0


	//   ....[6]....
        /*00cc*/ 	.word	0x00008270


	//   ....[7]....
        /*00d0*/ 	.word	0x00008290


	//   ....[8]....
        /*00d4*/ 	.word	0x000082b0


	//   ....[9]....
        /*00d8*/ 	.word	0x000082d0


	//   ....[10]....
        /*00dc*/ 	.word	0x000084a0


	//   ....[11]....
        /*00e0*/ 	.word	0x000084c0


	//   ....[12]....
        /*00e4*/ 	.word	0x000084e0


	//   ....[13]....
        /*00e8*/ 	.word	0x00008bb0


	//   ....[14]....
        /*00ec*/ 	.word	0x00008c30


	//   ....[15]....
        /*00f0*/ 	.word	0x00008c60


	//   ....[16]....
        /*00f4*/ 	.word	0x00008cb0


	//   ....[17]....
        /*00f8*/ 	.word	0x00008d00


	//   ....[18]....
        /*00fc*/ 	.word	0x00008d70


	//   ....[19]....
        /*0100*/ 	.word	0x00008d90


	//   ....[20]....
        /*0104*/ 	.word	0x00008db0


	//   ....[21]....
        /*0108*/ 	.word	0x0000c000


	//   ....[22]....
        /*010c*/ 	.word	0x0000c060


	//   ....[23]....
        /*0110*/ 	.word	0x0000c0c0


	//   ....[24]....
        /*0114*/ 	.word	0x0000c120


	//   ....[25]....
        /*0118*/ 	.word	0x0000c180


	//   ....[26]....
        /*011c*/ 	.word	0x0000c200


	//   ....[27]....
        /*0120*/ 	.word	0x0000c2a0


	//   ....[28]....
        /*0124*/ 	.word	0x0000c320


	//   ....[29]....
        /*0128*/ 	.word	0x0000c380


	//   ....[30]....
        /*012c*/ 	.word	0x0000c3e0


	//----- nvinfo : EIATTR_SYSCALL_OFFSETS
	.align		4
.L_201:
        /*0130*/ 	.byte	0x04, 0x46
        /*0132*/ 	.short	(.L_203 - .L_202)


	//   ....[0]....
.L_202:
        /*0134*/ 	.word	0x00001060


	//----- nvinfo : EIATTR_EXIT_INSTR_OFFSETS
	.align		4
.L_203:
        /*0138*/ 	.byte	0x04, 0x1c
        /*013a*/ 	.short	(.L_205 - .L_204)


	//   ....[0]....
.L_204:
        /*013c*/ 	.word	0x000000b0


	//   ....[1]....
        /*0140*/ 	.word	0x0000bb20


	//   ....[2]....
        /*0144*/ 	.word	0x0000bc10


	//   ....[3]....
        /*0148*/ 	.word	0x0000bfb0


	//----- nvinfo : EIATTR_CRS_STACK_SIZE
	.align		4
.L_205:
        /*014c*/ 	.byte	0x04, 0x1e
        /*014e*/ 	.short	(.L_207 - .L_206)
.L_206:
        /*0150*/ 	.word	0x00000000


	//----- nvinfo : EIATTR_CBANK_PARAM_SIZE
	.align		4
.L_207:
        /*0154*/ 	.byte	0x03, 0x19
        /*0156*/ 	.short	0x0128


	//----- nvinfo : EIATTR_PARAM_CBANK
	.align		4
        /*0158*/ 	.byte	0x04, 0x0a
        /*015a*/ 	.short	(.L_209 - .L_208)
	.align		4
.L_208:
        /*015c*/ 	.word	index@(.nv.constant0._ZN4mmha33masked_multihead_attention_kernelItLi160ELi256ELi2ELi32ELi128ELb1ELb1EEEv26Multihead_attention_paramsIT_XT5_EE)
        /*0160*/ 	.short	0x0210
        /*0162*/ 	.short	0x0128


	//----- nvinfo : EIATTR_SW_WAR
	.align		4
.L_209:
        /*0164*/ 	.byte	0x04, 0x36
        /*0166*/ 	.short	(.L_211 - .L_210)
.L_210:
        /*0168*/ 	.word	0x00000008
.L_211:


//--------------------- .nv.info._ZN4mmha33masked_multihead_attention_kernelItLi160ELi256ELi4ELi32ELi64ELb1ELb1EEEv26Multihead_attention_paramsIT_XT5_EE --------------------------
	.section	.nv.info._ZN4mmha33masked_multihead_attention_kernelItLi160ELi256ELi4ELi32ELi64ELb1ELb1EEEv26Multihead_attention_paramsIT_XT5_EE,"",@"SHT_CUDA_INFO"
	.sectionflags	@""
	.align	4


	//----- nvinfo : EIATTR_CUDA_API_VERSION
	.align		4
        /*0000*/ 	.byte	0x04, 0x37
        /*0002*/ 	.short	(.L_213 - .L_212)
.L_212:
        /*0004*/ 	.word	0x00000082


	//----- nvinfo : EIATTR_KPARAM_INFO
	.align		4
.L_213:
        /*0008*/ 	.byte	0x04, 0x17
        /*000a*/ 	.short	(.L_215 - .L_214)
.L_214:
        /*000c*/ 	.word	0x00000000
        /*0010*/ 	.short	0x0000
        /*0012*/ 	.short	0x0000
        /*0014*/ 	.byte	0x00, 0xf0, 0xa1, 0x04


	//----- nvinfo : EIATTR_SPARSE_MMA_MASK
	.align		4
.L_215:
        /*0018*/ 	.byte	0x03, 0x50
        /*001a*/ 	.short	0x0000


	//----- nvinfo : EIATTR_MAXREG_COUNT
	.align		4
        /*001c*/ 	.byte	0x03, 0x1b
        /*001e*/ 	.short	0x00ff


	//----- nvinfo : EIATTR_NUM_BARRIERS
	.align		4
        /*0020*/ 	.byte	0x02, 0x4c
        /*0022*/ 	.byte	0x01
	.zero		1


	//----- nvinfo : EIATTR_EXTERNS
	.align		4
        /*0024*/ 	.byte	0x04, 0x0f
        /*0026*/ 	.short	(.L_217 - .L_216)


	//   ....[0]....
	.align		4
.L_216:
        /*0028*/ 	.word	index@(__assertfail)


	//----- nvinfo : EIATTR_MERCURY_ISA_VERSION
	.align		4
.L_217:
        /*002c*/ 	.byte	0x03, 0x5f
        /*002e*/ 	.short	0x0101


	//----- nvinfo : EIATTR_COOP_GROUP_MASK_REGIDS
	.align		4
        /*0030*/ 	.byte	0x04, 0x29
        /*0032*/ 	.short	(.L_219 - .L_218)


	//   ....[0]....
.L_218:
        /*0034*/ 	.word	0xffffffff


	//   ....[1]....
        /*0038*/ 	.word	0xffffffff


	//   ....[2]....
        /*003c*/ 	.word	0xffffffff


	//   ....[3]....
        /*0040*/ 	.word	0xffffffff


	//   ....[4]....
        /*0044*/ 	.word	0xffffffff


	//   ....[5]....
        /*0048*/ 	.word	0xffffffff


	//   ....[6]....
        /*004c*/ 	.word	0xffffffff


	//   ....[7]....
        /*0050*/ 	.word	0xffffffff


	//   ....[8]....
        /*0054*/ 	.word	0xffffffff


	//   ....[9]....
        /*0058*/ 	.word	0xffffffff


	//   ....[10]....
        /*005c*/ 	.word	0xffffffff


	//   ....[11]....
        /*0060*/ 	.word	0xffffffff


	//   ....[12]....
        /*0064*/ 	.word	0xffffffff


	//   ....[13]....
        /*0068*/ 	.word	0xffffffff


	//   ....[14]....
        /*006c*/ 	.word	0xffffffff


	//   ....[15]....
        /*0070*/ 	.word	0xffffffff


	//   ....[16]....
        /*0074*/ 	.word	0xffffffff


	//   ....[17]....
        /*0078*/ 	.word	0xffffffff


	//   ....[18]....
        /*007c*/ 	.word	0xffffffff


	//   ....[19]....
        /*0080*/ 	.word	0x0500000f


	//   ....[20]....
        /*0084*/ 	.word	0x0500000f


	//   ....[21]....
        /*0088*/ 	.word	0x0500000f


	//   ....[22]....
        /*008c*/ 	.word	0x0500000f


	//   ....[23]....
        /*0090*/ 	.word	0x0500000f


	//   ....[24]....
        /*0094*/ 	.word	0x0500000f


	//   ....[25]....
        /*0098*/ 	.word	0x0500000f


	//   ....[26]....
        /*009c*/ 	.word	0x0500000f


	//   ....[27]....
        /*00a0*/ 	.word	0x0500000f


	//   ....[28]....
        /*00a4*/ 	.word	0x0500000f


	//----- nvinfo : EIATTR_COOP_GROUP_INSTR_OFFSETS
	.align		4
.L_219:
        /*00a8*/ 	.byte	0x04, 0x28
        /*00aa*/ 	.short	(.L_221 - .L_220)


	//   ....[0]....
.L_220:
        /*00ac*/ 	.word	0x00002dc0


	//   ....[1]....
        /*00b0*/ 	.word	0x00002de0


	//   ....[2]....
        /*00b4*/ 	.word	0x00002e00


	//   ....[3]....
        /*00b8*/ 	.word	0x00002e20


	//   ....[4]....
        /*00bc*/ 	.word	0x00002e40


	//   ....[5]....
        /*00c0*/ 	.word	0x00007bf0


	//   ....[6]....
        /*00c4*/ 	.word	0x00007c10


	//   ....[7]....
        /*00c8*/ 	.word	0x00007eb0


	//   ....[8]....
        /*00cc*/ 	.word	0x00007ed0


	//   ....[9]....
        /*00d0*/ 	.word	0x00007ef0


	//   ....[10]....
        /*00d4*/ 	.word	0x000080b0


	//   ....[11]....
        /*00d8*/ 	.word	0x000080d0


	//   ....[12]....
        /*00dc*/ 	.word	0x000087b0


	//   ....[13]....
        /*00e0*/ 	.word	0x00008830


	//   ....[14]....
        /*00e4*/ 	.word	0x00008860


	//   ....[15]....
        /*00e8*/ 	.word	0x000088b0


	//   ....[16]....
        /*00ec*/ 	.word	0x00008900


	//   ....[17]....
        /*00f0*/ 	.word	0x00008960


	//   ....[18]....
        /*00f4*/ 	.word	0x00008990


	//   ....[19]....
        /*00f8*/ 	.word	0x0000b990


	//   ....[20]....
        /*00fc*/ 	.word	0x0000b9f0


	//   ....[21]....
        /*0100*/ 	.word	0x0000ba50


	//   ....[22]....
        /*0104*/ 	.word	0x0000bab0


	//   ....[23]....
        /*0108*/ 	.word	0x0000bb10


	//   ....[24]....
        /*010c*/ 	.word	0x0000bb90


	//   ....[25]....
        /*0110*/ 	.word	0x0000bc10


	//   ....[26]....
        /*0114*/ 	.word	0x0000bca0


	//   ....[27]....
        /*0118*/ 	.word	0x0000bd20


	//   ....[28]....
        /*011c*/ 	.word	0x0000bd80


	//----- nvinfo : EIATTR_SYSCALL_OFFSETS
	.align		4
.L_221:
        /*0120*/ 	.byte	0x04, 0x46
        /*0122*/ 	.short	(.L_223 - .L_222)


	//   ....[0]....
.L_222:
        /*0124*/ 	.word	0x00001050


	//----- nvinfo : EIATTR_EXIT_INSTR_OFFSETS
	.align		4
.L_223:
        /*0128*/ 	.byte	0x04, 0x1c
        /*012a*/ 	.short	(.L_225 - .L_224)


	//   ....[0]....
.L_224:
        /*012c*/ 	.word	0x000000b0


	//   ....[1]....
        /*0130*/ 	.word	0x0000b4b0


	//   ....[2]....
        /*0134*/ 	.word	0x0000b5a0


	//   ....[3]....
        /*0138*/ 	.word	0x0000b940


	//----- nvinfo : EIATTR_CRS_STACK_SIZE
	.align		4
.L_225:
        /*013c*/ 	.byte	0x04, 0x1e
        /*013e*/ 	.short	(.L_227 - .L_226)
.L_226:
        /*0140*/ 	.word	0x00000000


	//----- nvinfo : EIATTR_CBANK_PARAM_SIZE
	.align		4
.L_227:
        /*0144*/ 	.byte	0x03, 0x19
        /*0146*/ 	.short	0x0128


	//----- nvinfo : EIATTR_PARAM_CBANK
	.align		4
        /*0148*/ 	.byte	0x04, 0x0a
        /*014a*/ 	.short	(.L_229 - .L_228)
	.align		4
.L_228:
        /*014c*/ 	.word	index@(.nv.constant0._ZN4mmha33masked_multihead_attention_kernelItLi160ELi256ELi4ELi32ELi64ELb1ELb1EEEv26Multihead_attention_paramsIT_XT5_EE)
        /*0150*/ 	.short	0x0210
        /*0152*/ 	.short	0x0128


	//----- nvinfo : EIATTR_SW_WAR
	.align		4
.L_229:
        /*0154*/ 	.byte	0x04, 0x36
        /*0156*/ 	.short	(.L_231 - .L_230)
.L_230:
        /*0158*/ 	.word	0x00000008
.L_231:


//--------------------- .nv.info._ZN4mmha33masked_multihead_attention_kernelItLi160ELi256ELi1ELi32ELi256ELb1ELb0EEEv26Multihead_attention_paramsIT_XT5_EE --------------------------
	.section	.nv.info._ZN4mmha33masked_multihead_attention_kernelItLi160ELi256ELi1ELi32ELi256ELb1ELb0EEEv26Multihead_attention_paramsIT_XT5_EE,"",@"SHT_CUDA_INFO"
	.sectionflags	@""
	.align	4


	//----- nvinfo : EIATTR_CUDA_API_VERSION
	.align		4
        /*0000*/ 	.byte	0x04, 0x37
        /*0002*/ 	.short	(.L_233 - .L_232)
.L_232:
        /*0004*/ 	.word	0x00000082


	//----- nvinfo : EIATTR_KPARAM_INFO
	.align		4
.L_233:
        /*0008*/ 	.byte	0x04, 0x17
        /*000a*/ 	.short	(.L_235 - .L_234)
.L_234:
        /*000c*/ 	.word	0x00000000
        /*0010*/ 	.short	0x0000
        /*0012*/ 	.short	0x0000
        /*0014*/ 	.byte	0x00, 0xf0, 0xa1, 0x04


	//----- nvinfo : EIATTR_SPARSE_MMA_MASK
	.align		4
.L_235:
        /*0018*/ 	.byte	0x03, 0x50
        /*001a*/ 	.short	0x0000


	//----- nvinfo : EIATTR_MAXREG_COUNT
	.align		4
        /*001c*/ 	.byte	0x03, 0x1b
        /*001e*/ 	.short	0x00ff


	//----- nvinfo : EIATTR_NUM_BARRIERS
	.align		4
        /*0020*/ 	.byte	0x02, 0x4c
        /*0022*/ 	.byte	0x01
	.zero		1


	//----- nvinfo : EIATTR_EXTERNS
	.align		4
        /*0024*/ 	.byte	0x04, 0x0f
        /*0026*/ 	.short	(.L_237 - .L_236)


	//   ....[0]....
	.align		4
.L_236:
        /*0028*/ 	.word	index@(__assertfail)


	//----- nvinfo : EIATTR_ANNOTATIONS
	.align		4
.L_237:
        /*002c*/ 	.byte	0x04, 0x55
        /*002e*/ 	.short	(.L_239 - .L_238)


	//   ....[0]....
.L_238:
        /* <DEDUP_REMOVED lines=140> */


	//----- nvinfo : EIATTR_MERCURY_ISA_VERSION
	.align		4
.L_239:
        /*08e0*/ 	.byte	0x03, 0x5f
        /*08e2*/ 	.short	0x0101


	//----- nvinfo : EIATTR_COOP_GROUP_MASK_REGIDS
	.align		4
        /*08e4*/ 	.byte	0x04, 0x29
        /*08e6*/ 	.short	(.L_241 - .L_240)


	//   ....[0]....
.L_240:
        /*08e8*/ 	.word	0xffffffff


	//   ....[1]....
        /*08ec*/ 	.word	0xffffffff


	//   ....[2]....
        /*08f0*/ 	.word	0xffffffff


	//   ....[3]....
        /*08f4*/ 	.word	0xffffffff


	//   ....[4]....
        /*08f8*/ 	.word	0xffffffff


	//   ....[5]....
        /*08fc*/ 	.word	0xffffffff


	//   ....[6]....
        /*0900*/ 	.word	0xffffffff


	//   ....[7]....
        /*0904*/ 	.word	0xffffffff


	//   ....[8]....
        /*0908*/ 	.word	0xffffffff


	//   ....[9]....
        /*090c*/ 	.word	0xffffffff


	//   ....[10]....
        /*0910*/ 	.word	0xffffffff


	//   ....[11]....
        /*0914*/ 	.word	0xffffffff


	//   ....[12]....
        /*0918*/ 	.word	0xffffffff


	//   ....[13]....
        /*091c*/ 	.word	0xffffffff


	//   ....[14]....
        /*0920*/ 	.word	0xffffffff


	//   ....[15]....
        /*0924*/ 	.word	0xffffffff


	//   ....[16]....
        /*0928*/ 	.word	0xffffffff


	//   ....[17]....
        /*092c*/ 	.word	0xffffffff


	//   ....[18]....
        /*0930*/ 	.word	0xffffffff


	//   ....[19]....
        /*0934*/ 	.word	0xffffffff


	//   ....[20]....
        /*0938*/ 	.word	0xffffffff


	//   ....[21]....
        /*093c*/ 	.word	0xffffffff


	//   ....[22]....
        /*0940*/ 	.word	0xffffffff


	//   ....[23]....
        /*0944*/ 	.word	0x0500000f


	//   ....[24]....
        /*0948*/ 	.word	0x0500000f


	//   ....[25]....
        /*094c*/ 	.word	0x0500000f


	//   ....[26]....
        /*0950*/ 	.word	0x0500000f


	//   ....[27]....
        /*0954*/ 	.word	0x0500000f


	//----- nvinfo : EIATTR_COOP_GROUP_INSTR_OFFSETS
	.align		4
.L_241:
        /*0958*/ 	.byte	0x04, 0x28
        /*095a*/ 	.short	(.L_243 - .L_242)


	//   ....[0]....
.L_242:
        /*095c*/ 	.word	0x00002dc0


	//   ....[1]....
        /*0960*/ 	.word	0x00002de0


	//   ....[2]....
        /*0964*/ 	.word	0x00002e00


	//   ....[3]....
        /*0968*/ 	.word	0x00002e20


	//   ....[4]....
        /*096c*/ 	.word	0x00002e40


	//   ....[5]....
        /*0970*/ 	.word	0x000099e0


	//   ....[6]....
        /*0974*/ 	.word	0x00009a70


	//   ....[7]....
        /*0978*/ 	.word	0x00009ac0


	//   ....[8]....
        /*097c*/ 	.word	0x00009af0


	//   ....[9]....
        /*0980*/ 	.word	0x00009b70


	//   ....[10]....
        /*0984*/ 	.word	0x00009c50


	//   ....[11]....
        /*0988*/ 	.word	0x00009c70


	//   ....[12]....
        /*098c*/ 	.word	0x00009c90


	//   ....[13]....
        /*0990*/ 	.word	0x00009cb0


	//   ....[14]....
        /*0994*/ 	.word	0x0000a3c0


	//   ....[15]....
        /*0998*/ 	.word	0x0000a4b0


	//   ....[16]....
        /*099c*/ 	.word	0x0000a4f0


	//   ....[17]....
        /*09a0*/ 	.word	0x0000a540


	//   ....[18]....
        /*09a4*/ 	.word	0x0000a580


	//   ....[19]....
        /*09a8*/ 	.word	0x0000a5e0


	//   ....[20]....
        /*09ac*/ 	.word	0x0000a600


	//   ....[21]....
        /*09b0*/ 	.word	0x0000a630


	//   ....[22]....
        /*09b4*/ 	.word	0x0000a650


	//   ....[23]....
        /*09b8*/ 	.word	0x0000d780


	//   ....[24]....
        /*09bc*/ 	.word	0x0000d7e0


	//   ....[25]....
        /*09c0*/ 	.word	0x0000d840


	//   ....[26]....
        /*09c4*/ 	.word	0x0000d8a0


	//   ....[27]....
        /*09c8*/ 	.word	0x0000d900


	//----- nvinfo : EIATTR_SYSCALL_OFFSETS
	.align		4
.L_243:
        /*09cc*/ 	.byte	0x04, 0x46
        /*09ce*/ 	.short	(.L_245 - .L_244)


	//   ....[0]....
.L_244:
        /*09d0*/ 	.word	0x00001050


	//----- nvinfo : EIATTR_EXIT_INSTR_OFFSETS
	.align		4
.L_245:
        /*09d4*/ 	.byte	0x04, 0x1c
        /*09d6*/ 	.short	(.L_247 - .L_246)


	//   ....[0]....
.L_246:
        /*09d8*/ 	.word	0x000000c0


	//   ....[1]....
        /*09dc*/ 	.word	0x0000d2a0


	//   ....[2]....
        /*09e0*/ 	.word	0x0000d390


	//   ....[3]....
        /*09e4*/ 	.word	0x0000d730


	//----- nvinfo : EIATTR_CRS_STACK_SIZE
	.align		4
.L_247:
        /*09e8*/ 	.byte	0x04, 0x1e
        /*09ea*/ 	.short	(.L_249 - .L_248)
.L_248:
        /*09ec*/ 	.word	0x00000000


	//----- nvinfo : EIATTR_CBANK_PARAM_SIZE
	.align		4
.L_249:
        /*09f0*/ 	.byte	0x03, 0x19
        /*09f2*/ 	.short	0x0128


	//----- nvinfo : EIATTR_PARAM_CBANK
	.align		4
        /*09f4*/ 	.byte	0x04, 0x0a
        /*09f6*/ 	.short	(.L_251 - .L_250)
	.align		4
.L_250:
        /*09f8*/ 	.word	index@(.nv.constant0._ZN4mmha33masked_multihead_attention_kernelItLi160ELi256ELi1ELi32ELi256ELb1ELb0EEEv26Multihead_attention_paramsIT_XT5_EE)
        /*09fc*/ 	.short	0x0210
        /*09fe*/ 	.short	0x0128


	//----- nvinfo : EIATTR_SW_WAR
	.align		4
.L_251:
        /*0a00*/ 	.byte	0x04, 0x36
        /*0a02*/ 	.short	(.L_253 - .L_252)
.L_252:
        /*0a04*/ 	.word	0x00000008
.L_253:


//--------------------- .nv.info._ZN4mmha33masked_multihead_attention_kernelItLi160ELi256ELi2ELi32ELi128ELb1ELb0EEEv26Multihead_attention_paramsIT_XT5_EE --------------------------
	.section	.nv.info._ZN4mmha33masked_multihead_attention_kernelItLi160ELi256ELi2ELi32ELi128ELb1ELb0EEEv26Multihead_attention_paramsIT_XT5_EE,"",@"SHT_CUDA_INFO"
	.sectionflags	@""
	.align	4


	//----- nvinfo : EIATTR_CUDA_API_VERSION
	.align		4
        /*0000*/ 	.byte	0x04, 0x37
        /*0002*/ 	.short	(.L_255 - .L_254)
.L_254:
        /*0004*/ 	.word	0x00000082


	//----- nvinfo : EIATTR_KPARAM_INFO
	.align		4
.L_255:
        /*0008*/ 	.byte	0x04, 0x17
        /*000a*/ 	.short	(.L_257 - .L_256)
.L_256:
        /*000c*/ 	.word	0x00000000
        /*0010*/ 	.short	0x0000
        /*0012*/ 	.short	0x0000
        /*0014*/ 	.byte	0x00, 0xf0, 0xa1, 0x04


	//----- nvinfo : EIATTR_SPARSE_MMA_MASK
	.align		4
.L_257:
        /*0018*/ 	.byte	0x03, 0x50
        /*001a*/ 	.short	0x0000


	//----- nvinfo : EIATTR_MAXREG_COUNT
	.align		4
        /*001c*/ 	.byte	0x03, 0x1b
        /*001e*/ 	.short	0x00ff


	//----- nvinfo : EIATTR_NUM_BARRIERS
	.align		4
        /*0020*/ 	.byte	0x02, 0x4c
        /*0022*/ 	.byte	0x01
	.zero		1


	//----- nvinfo : EIATTR_EXTERNS
	.align		4
        /*0024*/ 	.byte	0x04, 0x0f
        /*0026*/ 	.short	(.L_259 - .L_258)


	//   ....[0]....
	.align		4
.L_258:
        /*0028*/ 	.word	index@(__assertfail)


	//----- nvinfo : EIATTR_MERCURY_ISA_VERSION
	.align		4
.L_259:
        /*002c*/ 	.byte	0x03, 0x5f
        /*002e*/ 	.short	0x0101


	//----- nvinfo : EIATTR_COOP_GROUP_MASK_REGIDS
	.align		4
        /*0030*/ 	.byte	0x04, 0x29
        /*0032*/ 	.short	(.L_261 - .L_260)


	//   ....[0]....
.L_260:
        /*0034*/ 	.word	0xffffffff


	//   ....[1]....
        /*0038*/ 	.word	0xffffffff


	//   ....[2]....
        /*003c*/ 	.word	0xffffffff


	//   ....[3]....
        /*0040*/ 	.word	0xffffffff


	//   ....[4]....
        /*0044*/ 	.word	0xffffffff


	//   ....[5]....
        /*0048*/ 	.word	0xffffffff


	//   ....[6]....
        /*004c*/ 	.word	0xffffffff


	//   ....[7]....
        /*0050*/ 	.word	0xffffffff


	//   ....[8]....
        /*0054*/ 	.word	0xffffffff


	//   ....[9]....
        /*0058*/ 	.word	0xffffffff


	//   ....[10]....
        /*005c*/ 	.word	0xffffffff


	//   ....[11]....
        /*0060*/ 	.word	0xffffffff


	//   ....[12]....
        /*0064*/ 	.word	0xffffffff


	//   ....[13]....
        /*0068*/ 	.word	0xffffffff


	//   ....[14]....
        /*006c*/ 	.word	0xffffffff


	//   ....[15]....
        /*0070*/ 	.word	0xffffffff


	//   ....[16]....
        /*0074*/ 	.word	0xffffffff


	//   ....[17]....
        /*0078*/ 	.word	0xffffffff


	//   ....[18]....
        /*007c*/ 	.word	0xffffffff


	//   ....[19]....
        /*0080*/ 	.word	0xffffffff


	//   ....[20]....
        /*0084*/ 	.word	0xffffffff


	//   ....[21]....
        /*0088*/ 	.word	0x0500000f


	//   ....[22]....
        /*008c*/ 	.word	0x0500000f


	//   ....[23]....
        /*0090*/ 	.word	0x0500000f


	//   ....[24]....
        /*0094*/ 	.word	0x0500000f


	//   ....[25]....
        /*0098*/ 	.word	0x0500000f


	//   ....[26]....
        /*009c*/ 	.word	0x0500000f


	//   ....[27]....
        /*00a0*/ 	.word	0x0500000f


	//   ....[28]....
        /*00a4*/ 	.word	0x0500000f


	//   ....[29]....
        /*00a8*/ 	.word	0x0500000f


	//   ....[30]....
        /*00ac*/ 	.word	0x0500000f


	//----- nvinfo : EIATTR_COOP_GROUP_INSTR_OFFSETS
	.align		4
.L_261:
        /*00b0*/ 	.byte	0x04, 0x28
        /*00b2*/ 	.short	(.L_263 - .L_262)


	//   ....[0]....
.L_262:
        /*00b4*/ 	.word	0x00002dd0


	//   ....[1]....
        /*00b8*/ 	.word	0x00002df0


	//   ....[2]....
        /*00bc*/ 	.word	0x00002e10


	//   ....[3]....
        /*00c0*/ 	.word	0x00002e30


	//   ....[4]....
        /*00c4*/ 	.word	0x00002e50


	//   ....[5]....
        /*00c8*/ 	.word	0x00007990


	//   ....[6]....
        /*00cc*/ 	.word	0x00007c20


	//   ....[7]....
        /*00d0*/ 	.word	0x00007c40


	//   ....[8]....
        /*00d4*/ 	.word	0x00007c60


	//   ....[9]....
        /*00d8*/ 	.word	0x00007c80


	//   ....[10]....
        /*00dc*/ 	.word	0x00007e50


	//   ....[11]....
        /*00e0*/ 	.word	0x00007e70


	//   ....[12]....
        /*00e4*/ 	.word	0x00007e90


	//   ....[13]....
        /*00e8*/ 	.word	0x00008560


	//   ....[14]....
        /*00ec*/ 	.word	0x000085e0


	//   ....[15]....
        /*00f0*/ 	.word	0x00008610


	//   ....[16]....
        /*00f4*/ 	.word	0x00008660


	//   ....[17]....
        /*00f8*/ 	.word	0x000086b0


	//   ....[18]....
        /*00fc*/ 	.word	0x00008720


	//   ....[19]....
        /*0100*/ 	.word	0x00008740


	//   ....[20]....
        /*0104*/ 	.word	0x00008760


	//   ....[21]....
        /*0108*/ 	.word	0x0000b4f0


	//   ....[22]....
        /*010c*/ 	.word	0x0000b550


	//   ....[23]....
        /*0110*/ 	.word	0x0000b5b0


	//   ....[24]....
        /*0114*/ 	.word	0x0000b610


	//   ....[25]....
        /*0118*/ 	.word	0x0000b670


	//   ....[26]....
        /*011c*/ 	.word	0x0000b6f0


	//   ....[27]....
        /*0120*/ 	.word	0x0000b790


	//   ....[28]....
        /*0124*/ 	.word	0x0000b810


	//   ....[29]....
        /*0128*/ 	.word	0x0000b870


	//   ....[30]....
        /*012c*/ 	.word	0x0000b8d0


	//----- nvinfo : EIATTR_SYSCALL_OFFSETS
	.align		4
.L_263:
        /*0130*/ 	.byte	0x04, 0x46
        /*0132*/ 	.short	(.L_265 - .L_264)


	//   ....[0]....
.L_264:
        /*0134*/ 	.word	0x00001060


	//----- nvinfo : EIATTR_EXIT_INSTR_OFFSETS
	.align		4
.L_265:
        /*0138*/ 	.byte	0x04, 0x1c
        /*013a*/ 	.short	(.L_267 - .L_266)


	//   ....[0]....
.L_266:
        /*013c*/ 	.word	0x000000b0


	//   ....[1]....
        /*0140*/ 	.word	0x0000b010


	//   ....[2]....
        /*0144*/ 	.word	0x0000b100


	//   ....[3]....
        /*0148*/ 	.word	0x0000b4a0


	//----- nvinfo : EIATTR_CRS_STACK_SIZE
	.align		4
.L_267:
        /*014c*/ 	.byte	0x04, 0x1e
        /*014e*/ 	.short	(.L_269 - .L_268)
.L_268:
        /*0150*/ 	.word	0x00000000


	//----- nvinfo : EIATTR_CBANK_PARAM_SIZE
	.align		4
.L_269:
        /*0154*/ 	.byte	0x03, 0x19
        /*0156*/ 	.short	0x0128


	//----- nvinfo : EIATTR_PARAM_CBANK
	.align		4
        /*0158*/ 	.byte	0x04, 0x0a
        /*015a*/ 	.short	(.L_271 - .L_270)
	.align		4
.L_270:
        /*015c*/ 	.word	index@(.nv.constant0._ZN4mmha33masked_multihead_attention_kernelItLi160ELi256ELi2ELi32ELi128ELb1ELb0EEEv26Multihead_attention_paramsIT_XT5_EE)
        /*0160*/ 	.short	0x0210
        /*0162*/ 	.short	0x0128


	//----- nvinfo : EIATTR_SW_WAR
	.align		4
.L_271:
        /*0164*/ 	.byte	0x04, 0x36
        /*0166*/ 	.short	(.L_273 - .L_272)
.L_272:
        /*0168*/ 	.word	0x00000008
.L_273:


//--------------------- .nv.info._ZN4mmha33masked_multihead_attention_kernelItLi160ELi256ELi4ELi32ELi64ELb1ELb0EEEv26Multihead_attention_paramsIT_XT5_EE --------------------------
	.section	.nv.info._ZN4mmha33masked_multihead_attention_kernelItLi160ELi256ELi4ELi32ELi64ELb1ELb0EEEv26Multihead_attention_paramsIT_XT5_EE,"",@"SHT_CUDA_INFO"
	.sectionflags	@""
	.align	4


	//----- nvinfo : EIATTR_CUDA_API_VERSION
	.align		4
        /*0000*/ 	.byte	0x04, 0x37
        /*0002*/ 	.short	(.L_275 - .L_274)
.L_274:
        /*0004*/ 	.word	0x00000082


	//----- nvinfo : EIATTR_KPARAM_INFO
	.align		4
.L_275:
        /*0008*/ 	.byte	0x04, 0x17
        /*000a*/ 	.short	(.L_277 - .L_276)
.L_276:
        /*000c*/ 	.word	0x00000000
        /*0010*/ 	.short	0x0000
        /*0012*/ 	.short	0x0000
        /*0014*/ 	.byte	0x00, 0xf0, 0xa1, 0x04


	//----- nvinfo : EIATTR_SPARSE_MMA_MASK
	.align		4
.L_277:
        /*0018*/ 	.byte	0x03, 0x50
        /*001a*/ 	.short	0x0000


	//----- nvinfo : EIATTR_MAXREG_COUNT
	.align		4
        /*001c*/ 	.byte	0x03, 0x1b
        /*001e*/ 	.short	0x00ff


	//----- nvinfo : EIATTR_NUM_BARRIERS
	.align		4
        /*0020*/ 	.byte	0x02, 0x4c
        /*0022*/ 	.byte	0x01
	.zero		1


	//----- nvinfo : EIATTR_EXTERNS
	.align		4
        /*0024*/ 	.byte	0x04, 0x0f
        /*0026*/ 	.short	(.L_279 - .L_278)


	//   ....[0]....
	.align		4
.L_278:
        /*0028*/ 	.word	index@(__assertfail)


	//----- nvinfo : EIATTR_MERCURY_ISA_VERSION
	.align		4
.L_279:
        /*002c*/ 	.byte	0x03, 0x5f
        /*002e*/ 	.short	0x0101


	//----- nvinfo : EIATTR_COOP_GROUP_MASK_REGIDS
	.align		4
        /*0030*/ 	.byte	0x04, 0x29
        /*0032*/ 	.short	(.L_281 - .L_280)


	//   ....[0]....
.L_280:
        /*0034*/ 	.word	0xffffffff


	//   ....[1]....
        /*0038*/ 	.word	0xffffffff


	//   ....[2]....
        /*003c*/ 	.word	0xffffffff


	//   ....[3]....
        /*0040*/ 	.word	0xffffffff


	//   ....[4]....
        /*0044*/ 	.word	0xffffffff


	//   ....[5]....
        /*0048*/ 	.word	0xffffffff


	//   ....[6]....
        /*004c*/ 	.word	0xffffffff


	//   ....[7]....
        /*0050*/ 	.word	0xffffffff


	//   ....[8]....
        /*0054*/ 	.word	0xffffffff


	//   ....[9]....
        /*0058*/ 	.word	0xffffffff


	//   ....[10]....
        /*005c*/ 	.word	0xffffffff


	//   ....[11]....
        /*0060*/ 	.word	0xffffffff


	//   ....[12]....
        /*0064*/ 	.word	0xffffffff


	//   ....[13]....
        /*0068*/ 	.word	0xffffffff


	//   ....[14]....
        /*006c*/ 	.word	0xffffffff


	//   ....[15]....
        /*0070*/ 	.word	0xffffffff


	//   ....[16]....
        /*0074*/ 	.word	0xffffffff


	//   ....[17]....
        /*0078*/ 	.word	0xffffffff


	//   ....[18]....
        /*007c*/ 	.word	0xffffffff


	//   ....[19]....
        /*0080*/ 	.word	0x0500000f


	//   ....[20]....
        /*0084*/ 	.word	0x0500000f


	//   ....[21]....
        /*0088*/ 	.word	0x0500000f


	//   ....[22]....
        /*008c*/ 	.word	0x0500000f


	//   ....[23]....
        /*0090*/ 	.word	0x0500000f


	//   ....[24]....
        /*0094*/ 	.word	0x0500000f


	//   ....[25]....
        /*0098*/ 	.word	0x0500000f


	//   ....[26]....
        /*009c*/ 	.word	0x0500000f


	//   ....[27]....
        /*00a0*/ 	.word	0x0500000f


	//   ....[28]....
        /*00a4*/ 	.word	0x0500000f


	//----- nvinfo : EIATTR_COOP_GROUP_INSTR_OFFSETS
	.align		4
.L_281:
        /*00a8*/ 	.byte	0x04, 0x28
        /*00aa*/ 	.short	(.L_283 - .L_282)


	//   ....[0]....
.L_282:
        /*00ac*/ 	.word	0x00002dc0


	//   ....[1]....
        /*00b0*/ 	.word	0x00002de0


	//   ....[2]....
        /*00b4*/ 	.word	0x00002e00


	//   ....[3]....
        /*00b8*/ 	.word	0x00002e20


	//   ....[4]....
        /*00bc*/ 	.word	0x00002e40


	//   ....[5]....
        /*00c0*/ 	.word	0x00007380


	//   ....[6]....
        /*00c4*/ 	.word	0x000073a0


	//   ....[7]....
        /*00c8*/ 	.word	0x00007640


	//   ....[8]....
        /*00cc*/ 	.word	0x00007660


	//   ....[9]....
        /*00d0*/ 	.word	0x00007680


	//   ....[10]....
        /*00d4*/ 	.word	0x00007840


	//   ....[11]....
        /*00d8*/ 	.word	0x00007860


	//   ....[12]....
        /*00dc*/ 	.word	0x00007f40


	//   ....[13]....
        /*00e0*/ 	.word	0x00007fc0


	//   ....[14]....
        /*00e4*/ 	.word	0x00007ff0


	//   ....[15]....
        /*00e8*/ 	.word	0x00008040


	//   ....[16]....
        /*00ec*/ 	.word	0x00008090


	//   ....[17]....
        /*00f0*/ 	.word	0x000080f0


	//   ....[18]....
        /*00f4*/ 	.word	0x00008120


	//   ....[19]....
        /*00f8*/ 	.word	0x0000ace0


	//   ....[20]....
        /*00fc*/ 	.word	0x0000ad40


	//   ....[21]....
        /*0100*/ 	.word	0x0000ada0


	//   ....[22]....
        /*0104*/ 	.word	0x0000ae00


	//   ....[23]....
        /*0108*/ 	.word	0x0000ae60


	//   ....[24]....
        /*010c*/ 	.word	0x0000aee0


	//   ....[25]....
        /*0110*/ 	.word	0x0000af60


	//   ....[26]....
        /*0114*/ 	.word	0x0000aff0


	//   ....[27]....
        /*0118*/ 	.word	0x0000b070


	//   ....[28]....
        /*011c*/ 	.word	0x0000b0d0


	//----- nvinfo : EIATTR_SYSCALL_OFFSETS
	.align		4
.L_283:
        /*0120*/ 	.byte	0x04, 0x46
        /*0122*/ 	.short	(.L_285 - .L_284)


	//   ....[0]....
.L_284:
        /*0124*/ 	.word	0x00001050


	//----- nvinfo : EIATTR_EXIT_INSTR_OFFSETS
	.align		4
.L_285:
        /*0128*/ 	.byte	0x04, 0x1c
        /*012a*/ 	.short	(.L_287 - .L_286)


	//   ....[0]....
.L_286:
        /*012c*/ 	.word	0x000000b0


	//   ....[1]....
        /*0130*/ 	.word	0x0000a800


	//   ....[2]....
        /*0134*/ 	.word	0x0000a8f0


	//   ....[3]....
        /*0138*/ 	.word	0x0000ac90


	//----- nvinfo : EIATTR_CRS_STACK_SIZE
	.align		4
.L_287:
        /*013c*/ 	.byte	0x04, 0x1e
        /*013e*/ 	.short	(.L_289 - .L_288)
.L_288:
        /*0140*/ 	.word	0x00000000


	//----- nvinfo : EIATTR_CBANK_PARAM_SIZE
	.align		4
.L_289:
        /*0144*/ 	.byte	0x03, 0x19
        /*0146*/ 	.short	0x0128


	//----- nvinfo : EIATTR_PARAM_CBANK
	.align		4
        /*0148*/ 	.byte	0x04, 0x0a
        /*014a*/ 	.short	(.L_291 - .L_290)
	.align		4
.L_290:
        /*014c*/ 	.word	index@(.nv.constant0._ZN4mmha33masked_multihead_attention_kernelItLi160ELi256ELi4ELi32ELi64ELb1ELb0EEEv26Multihead_attention_paramsIT_XT5_EE)
        /*0150*/ 	.short	0x0210
        /*0152*/ 	.short	0x0128


	//----- nvinfo : EIATTR_SW_WAR
	.align		4
.L_291:
        /*0154*/ 	.byte	0x04, 0x36
        /*0156*/ 	.short	(.L_293 - .L_292)
.L_292:
        /*0158*/ 	.word	0x00000008
.L_293:


//--------------------- .nv.info._ZN4mmha33masked_multihead_attention_kernelIfLi160ELi256ELi1ELi64ELi256ELb1ELb1EEEv26Multihead_attention_paramsIT_XT5_EE --------------------------
	.section	.nv.info._ZN4mmha33masked_multihead_attention_kernelIfLi160ELi256ELi1ELi64ELi256ELb1ELb1EEEv26Multihead_attention_paramsIT_XT5_EE,"",@"SHT_CUDA_INFO"
	.sectionflags	@""
	.align	4


	//----- nvinfo : EIATTR_CUDA_API_VERSION
	.align		4
        /*0000*/ 	.byte	0x04, 0x37
        /*0002*/ 	.short	(.L_295 - .L_294)
.L_294:
        /*0004*/ 	.word	0x00000082


	//----- nvinfo : EIATTR_KPARAM_INFO
	.align		4
.L_295:
        /*0008*/ 	.byte	0x04, 0x17
        /*000a*/ 	.short	(.L_297 - .L_296)
.L_296:
        /*000c*/ 	.word	0x00000000
        /*0010*/ 	.short	0x0000
        /*0012*/ 	.short	0x0000
        /*0014*/ 	.byte	0x00, 0xf0, 0xa1, 0x04


	//----- nvinfo : EIATTR_SPARSE_MMA_MASK
	.align		4
.L_297:
        /*0018*/ 	.byte	0x03, 0x50
        /*001a*/ 	.short	0x0000


	//----- nvinfo : EIATTR_MAXREG_COUNT
	.align		4
        /*001c*/ 	.byte	0x03, 0x1b
        /*001e*/ 	.short	0x00ff


	//----- nvinfo : EIATTR_NUM_BARRIERS
	.align		4
        /*0020*/ 	.byte	0x02, 0x4c
        /*0022*/ 	.byte	0x01
	.zero		1


	//----- nvinfo : EIATTR_EXTERNS
	.align		4
        /*0024*/ 	.byte	0x04, 0x0f
        /*0026*/ 	.short	(.L_299 - .L_298)


	//   ....[0]....
	.align		4
.L_298:
        /*0028*/ 	.word	index@(__assertfail)


	//----- nvinfo : EIATTR_ANNOTATIONS
	.align		4
.L_299:
        /*002c*/ 	.byte	0x04, 0x55
        /*002e*/ 	.short	(.L_301 - .L_300)


	//   ....[0]....
.L_300:
        /* <DEDUP_REMOVED lines=1327> */


	//----- nvinfo : EIATTR_MERCURY_ISA_VERSION
	.align		4
.L_301:
        /*5310*/ 	.byte	0x03, 0x5f
        /*5312*/ 	.short	0x0101


	//----- nvinfo : EIATTR_INT_WARP_WIDE_INSTR_OFFSETS
	.align		4
        /*5314*/ 	.byte	0x04, 0x31
        /*5316*/ 	.short	(.L_303 - .L_302)


	//   ....[0]....
.L_302:
        /*5318*/ 	.word	0x00001d80


	//   ....[1]....
        /*531c*/ 	.word	0x00001f00


	//----- nvinfo : EIATTR_COOP_GROUP_MASK_REGIDS
	.align		4
.L_303:
        /*5320*/ 	.byte	0x04, 0x29
        /*5322*/ 	.short	(.L_305 - .L_304)


	//   ....[0]....
.L_304:
        /*5324*/ 	.word	0xffffffff


	//   ....[1]....
        /*5328*/ 	.word	0xffffffff


	//   ....[2]....
        /*532c*/ 	.word	0xffffffff


	//   ....[3]....
        /*5330*/ 	.word	0xffffffff


	//   ....[4]....
        /*5334*/ 	.word	0xffffffff


	//   ....[5]....
        /*5338*/ 	.word	0xffffffff


	//   ....[6]....
        /*533c*/ 	.word	0xffffffff


	//   ....[7]....
        /*5340*/ 	.word	0xffffffff


	//   ....[8]....
        /*5344*/ 	.word	0xffffffff


	//   ....[9]....
        /*5348*/ 	.word	0xffffffff


	//   ....[10]....
        /*534c*/ 	.word	0xffffffff


	//   ....[11]....
        /*5350*/ 	.word	0xffffffff


	//   ....[12]....
        /*5354*/ 	.word	0xffffffff


	//   ....[13]....
        /*5358*/ 	.word	0xffffffff


	//   ....[14]....
        /*535c*/ 	.word	0xffffffff


	//   ....[15]....
        /*5360*/ 	.word	0xffffffff


	//   ....[16]....
        /*5364*/ 	.word	0xffffffff


	//   ....[17]....
        /*5368*/ 	.word	0xffffffff


	//   ....[18]....
        /*536c*/ 	.word	0xffffffff


	//   ....[19]....
        /*5370*/ 	.word	0xffffffff


	//   ....[20]....
        /*5374*/ 	.word	0xffffffff


	//   ....[21]....
        /*5378*/ 	.word	0xffffffff


	//   ....[22]....
        /*537c*/ 	.word	0xffffffff


	//   ....[23]....
        /*5380*/ 	.word	0xffffffff


	//   ....[24]....
        /*5384*/ 	.word	0xffffffff


	//----- nvinfo : EIATTR_COOP_GROUP_INSTR_OFFSETS
	.align		4
.L_305:
        /*5388*/ 	.byte	0x04, 0x28
        /*538a*/ 	.short	(.L_307 - .L_306)


	//   ....[0]....
.L_306:
        /*538c*/ 	.word	0x00001ea0


	//   ....[1]....
        /*5390*/ 	.word	0x00001f50


	//   ....[2]....
        /*5394*/ 	.word	0x00001f90


	//   ....[3]....
        /*5398*/ 	.word	0x00001fd0


	//   ....[4]....
        /*539c*/ 	.word	0x00001ff0


	//   ....[5]....
        /*53a0*/ 	.word	0x00002110


	//   ....[6]....
        /*53a4*/ 	.word	0x00002130


	//   ....[7]....
        /*53a8*/ 	.word	0x0001b600


	//   ....[8]....
        /*53ac*/ 	.word	0x0001b630


	//   ....[9]....
        /*53b0*/ 	.word	0x0001b660


	//   ....[10]....
        /*53b4*/ 	.word	0x0001b700


	//   ....[11]....
        /*53b8*/ 	.word	0x0001b750


	//   ....[12]....
        /*53bc*/ 	.word	0x0001b810


	//   ....[13]....
        /*53c0*/ 	.word	0x0001b830


	//   ....[14]....
        /*53c4*/ 	.word	0x0001b850


	//   ....[15]....
        /*53c8*/ 	.word	0x0001b870


	//   ....[16]....
        /*53cc*/ 	.word	0x0001c000


	//   ....[17]....
        /*53d0*/ 	.word	0x0001c0a0


	//   ....[18]....
        /*53d4*/ 	.word	0x0001c0e0


	//   ....[19]....
        /*53d8*/ 	.word	0x0001c110


	//   ....[20]....
        /*53dc*/ 	.word	0x0001c160


	//   ....[21]....
        /*53e0*/ 	.word	0x0001c1e0


	//   ....[22]....
        /*53e4*/ 	.word	0x0001c200


	//   ....[23]....
        /*53e8*/ 	.word	0x0001c220


	//   ....[24]....
        /*53ec*/ 	.word	0x0001c250


	//----- nvinfo : EIATTR_SYSCALL_OFFSETS
	.align		4
.L_307:
        /*53f0*/ 	.byte	0x04, 0x46
        /*53f2*/ 	.short	(.L_309 - .L_308)


	//   ....[0]....
.L_308:
        /*53f4*/ 	.word	0x00000f30


	//----- nvinfo : EIATTR_EXIT_INSTR_OFFSETS
	.align		4
.L_309:
        /*53f8*/ 	.byte	0x04, 0x1c
        /*53fa*/ 	.short	(.L_311 - .L_310)


	//   ....[0]....
.L_310:
        /*53fc*/ 	.word	0x000000c0


	//   ....[1]....
        /*5400*/ 	.word	0x0001e800


	//   ....[2]....
        /*5404*/ 	.word	0x0001e870


	//   ....[3]....
        /*5408*/ 	.word	0x0001ea30


	//----- nvinfo : EIATTR_CRS_STACK_SIZE
	.align		4
.L_311:
        /*540c*/ 	.byte	0x04, 0x1e
        /*540e*/ 	.short	(.L_313 - .L_312)
.L_312:
        /*5410*/ 	.word	0x00000000


	//----- nvinfo : EIATTR_CBANK_PARAM_SIZE
	.align		4
.L_313:
        /*5414*/ 	.byte	0x03, 0x19
        /*5416*/ 	.short	0x0128


	//----- nvinfo : EIATTR_PARAM_CBANK
	.align		4
        /*5418*/ 	.byte	0x04, 0x0a
        /*541a*/ 	.short	(.L_315 - .L_314)
	.align		4
.L_314:
        /*541c*/ 	.word	index@(.nv.constant0._ZN4mmha33masked_multihead_attention_kernelIfLi160ELi256ELi1ELi64ELi256ELb1ELb1EEEv26Multihead_attention_paramsIT_XT5_EE)
        /*5420*/ 	.short	0x0210
        /*5422*/ 	.short	0x0128


	//----- nvinfo : EIATTR_SW_WAR
	.align		4
.L_315:
        /*5424*/ 	.byte	0x04, 0x36
        /*5426*/ 	.short	(.L_317 - .L_316)
.L_316:
        /*5428*/ 	.word	0x00000008
.L_317:


//--------------------- .nv.info._ZN4mmha33masked_multihead_attention_kernelIfLi160ELi256ELi2ELi64ELi128ELb1ELb1EEEv26Multihead_attention_paramsIT_XT5_EE --------------------------
	.section	.nv.info._ZN4mmha33masked_multihead_attention_kernelIfLi160ELi256ELi2ELi64ELi128ELb1ELb1EEEv26Multihead_attention_paramsIT_XT5_EE,"",@"SHT_CUDA_INFO"
	.sectionflags	@""
	.align	4


	//----- nvinfo : EIATTR_CUDA_API_VERSION
	.align		4
        /*0000*/ 	.byte	0x04, 0x37
        /*0002*/ 	.short	(.L_319 - .L_318)
.L_318:
        /*0004*/ 	.word	0x00000082


	//----- nvinfo : EIATTR_KPARAM_INFO
	.align		4
.L_319:
        /*0008*/ 	.byte	0x04, 0x17
        /*000a*/ 	.short	(.L_321 - .L_320)
.L_320:
        /*000c*/ 	.word	0x00000000
        /*0010*/ 	.short	0x0000
        /*0012*/ 	.short	0x0000
        /*0014*/ 	.byte	0x00, 0xf0, 0xa1, 0x04


	//----- nvinfo : EIATTR_SPARSE_MMA_MASK
	.align		4
.L_321:
        /*0018*/ 	.byte	0x03, 0x50
        /*001a*/ 	.short	0x0000


	//----- nvinfo : EIATTR_MAXREG_COUNT
	.align		4
        /*001c*/ 	.byte	0x03, 0x1b
        /*001e*/ 	.short	0x00ff


	//----- nvinfo : EIATTR_NUM_BARRIERS
	.align		4
        /*0020*/ 	.byte	0x02, 0x4c
        /*0022*/ 	.byte	0x01
	.zero		1


	//----- nvinfo : EIATTR_EXTERNS
	.align		4
        /*0024*/ 	.byte	0x04, 0x0f
        /*0026*/ 	.short	(.L_323 - .L_322)


	//   ....[0]....
	.align		4
.L_322:
        /*0028*/ 	.word	index@(__assertfail)


	//----- nvinfo : EIATTR_ANNOTATIONS
	.align		4
.L_323:
        /*002c*/ 	.byte	0x04, 0x55
        /*002e*/ 	.short	(.L_325 - .L_324)


	//   ....[0]....
.L_324:
        /* <DEDUP_REMOVED lines=153> */
        /*09b4*/ 	.byte	0x50, 0x14, 0x01, 0x00


	//----- nvinfo : EIATTR_MERCURY_ISA_VERSION
	.align		4
.L_325:
        /*09b8*/ 	.byte	0x03, 0x5f
        /*09ba*/ 	.short	0x0101


	//----- nvinfo : EIATTR_INT_WARP_WIDE_INSTR_OFFSETS
	.align		4
        /*09bc*/ 	.byte	0x04, 0x31
        /*09be*/ 	.short	(.L_327 - .L_326)


	//   ....[0]....
.L_326:
        /*09c0*/ 	.word	0x00001eb0


	//----- nvinfo : EIATTR_COOP_GROUP_MASK_REGIDS
	.align		4
.L_327:
        /*09c4*/ 	.byte	0x04, 0x29
        /*09c6*/ 	.short	(.L_329 - .L_328)


	//   ....[0]....
.L_328:
        /*09c8*/ 	.word	0xffffffff


	//   ....[1]....
        /*09cc*/ 	.word	0xffffffff


	//   ....[2]....
        /*09d0*/ 	.word	0xffffffff


	//   ....[3]....
        /*09d4*/ 	.word	0xffffffff


	//   ....[4]....
        /*09d8*/ 	.word	0xffffffff


	//   ....[5]....
        /*09dc*/ 	.word	0xffffffff


	//   ....[6]....
        /*09e0*/ 	.word	0xffffffff


	//   ....[7]....
        /*09e4*/ 	.word	0xffffffff


	//   ....[8]....
        /*09e8*/ 	.word	0xffffffff


	//   ....[9]....
        /*09ec*/ 	.word	0xffffffff


	//   ....[10]....
        /*09f0*/ 	.word	0xffffffff


	//   ....[11]....
        /*09f4*/ 	.word	0xffffffff


	//   ....[12]....
        /*09f8*/ 	.word	0xffffffff


	//   ....[13]....
        /*09fc*/ 	.word	0xffffffff


	//   ....[14]....
        /*0a00*/ 	.word	0xffffffff


	//   ....[15]....
        /*0a04*/ 	.word	0xffffffff


	//   ....[16]....
        /*0a08*/ 	.word	0xffffffff


	//   ....[17]....
        /*0a0c*/ 	.word	0xffffffff


	//   ....[18]....
        /*0a10*/ 	.word	0xffffffff


	//   ....[19]....
        /*0a14*/ 	.word	0xffffffff


	//   ....[20]....
        /*0a18*/ 	.word	0xffffffff


	//   ....[21]....
        /*0a1c*/ 	.word	0xffffffff


	//   ....[22]....
        /*0a20*/ 	.word	0xffffffff


	//   ....[23]....
        /*0a24*/ 	.word	0x0500000f


	//   ....[24]....
        /*0a28*/ 	.word	0x0500000f


	//   ....[25]....
        /*0a2c*/ 	.word	0x0500000f


	//   ....[26]....
        /*0a30*/ 	.word	0x0500000f


	//   ....[27]....
        /*0a34*/ 	.word	0x0500000f


	//----- nvinfo : EIATTR_COOP_GROUP_INSTR_OFFSETS
	.align		4
.L_329:
        /*0a38*/ 	.byte	0x04, 0x28
        /*0a3a*/ 	.short	(.L_331 - .L_330)


	//   ....[0]....
.L_330:
        /*0a3c*/ 	.word	0x00001e30


	//   ....[1]....
        /*0a40*/ 	.word	0x00001f00


	//   ....[2]....
        /*0a44*/ 	.word	0x00001f30


	//   ....[3]....
        /*0a48*/ 	.word	0x00001f80


	//   ....[4]....
        /*0a4c*/ 	.word	0x00001fa0


	//   ....[5]....
        /*0a50*/ 	.word	0x00002030


	//   ....[6]....
        /*0a54*/ 	.word	0x00002060


	//   ....[7]....
        /*0a58*/ 	.word	0x0000e150


	//   ....[8]....
        /*0a5c*/ 	.word	0x0000e440


	//   ....[9]....
        /*0a60*/ 	.word	0x0000e460


	//   ....[10]....
        /*0a64*/ 	.word	0x0000e480


	//   ....[11]....
        /*0a68*/ 	.word	0x0000e4a0


	//   ....[12]....
        /*0a6c*/ 	.word	0x0000e630


	//   ....[13]....
        /*0a70*/ 	.word	0x0000e650


	//   ....[14]....
        /*0a74*/ 	.word	0x0000e670


	//   ....[15]....
        /*0a78*/ 	.word	0x0000ee30


	//   ....[16]....
        /*0a7c*/ 	.word	0x0000eed0


	//   ....[17]....
        /*0a80*/ 	.word	0x0000ef20


	//   ....[18]....
        /*0a84*/ 	.word	0x0000ef50


	//   ....[19]....
        /*0a88*/ 	.word	0x0000ef90


	//   ....[20]....
        /*0a8c*/ 	.word	0x0000f010


	//   ....[21]....
        /*0a90*/ 	.word	0x0000f030


	//   ....[22]....
        /*0a94*/ 	.word	0x0000f060


	//   ....[23]....
        /*0a98*/ 	.word	0x000117e0


	//   ....[24]....
        /*0a9c*/ 	.word	0x00011880


	//   ....[25]....
        /*0aa0*/ 	.word	0x00011900


	//   ....[26]....
        /*0aa4*/ 	.word	0x00011960


	//   ....[27]....
        /*0aa8*/ 	.word	0x000119c0


	//----- nvinfo : EIATTR_SYSCALL_OFFSETS
	.align		4
.L_331:
        /*0aac*/ 	.byte	0x04, 0x46
        /*0aae*/ 	.short	(.L_333 - .L_332)


	//   ....[0]....
.L_332:
        /*0ab0*/ 	.word	0x00000ed0


	//----- nvinfo : EIATTR_EXIT_INSTR_OFFSETS
	.align		4
.L_333:
        /*0ab4*/ 	.byte	0x04, 0x1c
        /*0ab6*/ 	.short	(.L_335 - .L_334)


	//   ....[0]....
.L_334:
        /*0ab8*/ 	.word	0x000000c0


	//   ....[1]....
        /*0abc*/ 	.word	0x00011540


	//   ....[2]....
        /*0ac0*/ 	.word	0x000115b0


	//   ....[3]....
        /*0ac4*/ 	.word	0x00011770


	//----- nvinfo : EIATTR_CRS_STACK_SIZE
	.align		4
.L_335:
        /*0ac8*/ 	.byte	0x04, 0x1e
        /*0aca*/ 	.short	(.L_337 - .L_336)
.L_336:
        /*0acc*/ 	.word	0x00000000


	//----- nvinfo : EIATTR_CBANK_PARAM_SIZE
	.align		4
.L_337:
        /*0ad0*/ 	.byte	0x03, 0x19
        /*0ad2*/ 	.short	0x0128


	//----- nvinfo : EIATTR_PARAM_CBANK
	.align		4
        /*0ad4*/ 	.byte	0x04, 0x0a
        /*0ad6*/ 	.short	(.L_339 - .L_338)
	.align		4
.L_338:
        /*0ad8*/ 	.word	index@(.nv.constant0._ZN4mmha33masked_multihead_attention_kernelIfLi160ELi256ELi2ELi64ELi128ELb1ELb1EEEv26Multihead_attention_paramsIT_XT5_EE)
        /*0adc*/ 	.short	0x0210
        /*0ade*/ 	.short	0x0128


	//----- nvinfo : EIATTR_SW_WAR
	.align		4
.L_339:
        /*0ae0*/ 	.byte	0x04, 0x36
        /*0ae2*/ 	.short	(.L_341 - .L_340)
.L_340:
        /*0ae4*/ 	.word	0x00000008
.L_341:


//--------------------- .nv.info._ZN4mmha33masked_multihead_attention_kernelIfLi160ELi256ELi4ELi64ELi64ELb1ELb1EEEv26Multihead_attention_paramsIT_XT5_EE --------------------------
	.section	.nv.info._ZN4mmha33masked_multihead_attention_kernelIfLi160ELi256ELi4ELi64ELi64ELb1ELb1EEEv26Multihead_attention_paramsIT_XT5_EE,"",@"SHT_CUDA_INFO"
	.sectionflags	@""
	.align	4


	//----- nvinfo : EIATTR_CUDA_API_VERSION
	.align		4
        /*0000*/ 	.byte	0x04, 0x37
        /*0002*/ 	.short	(.L_343 - .L_342)
.L_342:
        /*0004*/ 	.word	0x00000082


	//----- nvinfo : EIATTR_KPARAM_INFO
	.align		4
.L_343:
        /*0008*/ 	.byte	0x04, 0x17
        /*000a*/ 	.short	(.L_345 - .L_344)
.L_344:
        /*000c*/ 	.word	0x00000000
        /*0010*/ 	.short	0x0000
        /*0012*/ 	.short	0x0000
        /*0014*/ 	.byte	0x00, 0xf0, 0xa1, 0x04


	//----- nvinfo : EIATTR_SPARSE_MMA_MASK
	.align		4
.L_345:
        /*0018*/ 	.byte	0x03, 0x50
        /*001a*/ 	.short	0x0000


	//----- nvinfo : EIATTR_MAXREG_COUNT
	.align		4
        /*001c*/ 	.byte	0x03, 0x1b
        /*001e*/ 	.short	0x00ff


	//----- nvinfo : EIATTR_NUM_BARRIERS
	.align		4
        /*0020*/ 	.byte	0x02, 0x4c
        /*0022*/ 	.byte	0x01
	.zero		1


	//----- nvinfo : EIATTR_EXTERNS
	.align		4
        /*0024*/ 	.byte	0x04, 0x0f
        /*0026*/ 	.short	(.L_347 - .L_346)


	//   ....[0]....
	.align		4
.L_346:
        /*0028*/ 	.word	index@(__assertfail)


	//----- nvinfo : EIATTR_MERCURY_ISA_VERSION
	.align		4
.L_347:
        /*002c*/ 	.byte	0x03, 0x5f
        /*002e*/ 	.short	0x0101


	//----- nvinfo : EIATTR_INT_WARP_WIDE_INSTR_OFFSETS
	.align		4
        /*0030*/ 	.byte	0x04, 0x31
        /*0032*/ 	.short	(.L_349 - .L_348)


	//   ....[0]....
.L_348:
        /*0034*/ 	.word	0x00001e90


	//----- nvinfo : EIATTR_COOP_GROUP_MASK_REGIDS
	.align		4
.L_349:
        /*0038*/ 	.byte	0x04, 0x29
        /*003a*/ 	.short	(.L_351 - .L_350)


	//   ....[0]....
.L_350:
        /*003c*/ 	.word	0xffffffff


	//   ....[1]....
        /*0040*/ 	.word	0xffffffff


	//   ....[2]....
        /*0044*/ 	.word	0xffffffff


	//   ....[3]....
        /*0048*/ 	.word	0xffffffff


	//   ....[4]....
        /*004c*/ 	.word	0xffffffff


	//   ....[5]....
        /*0050*/ 	.word	0xffffffff


	//   ....[6]....
        /*0054*/ 	.word	0xffffffff


	//   ....[7]....
        /*0058*/ 	.word	0xffffffff


	//   ....[8]....
        /*005c*/ 	.word	0xffffffff


	//   ....[9]....
        /*0060*/ 	.word	0xffffffff


	//   ....[10]....
        /*0064*/ 	.word	0xffffffff


	//   ....[11]....
        /*0068*/ 	.word	0xffffffff


	//   ....[12]....
        /*006c*/ 	.word	0xffffffff


	//   ....[13]....
        /*0070*/ 	.word	0xffffffff


	//   ....[14]....
        /*0074*/ 	.word	0xffffffff


	//   ....[15]....
        /*0078*/ 	.word	0xffffffff


	//   ....[16]....
        /*007c*/ 	.word	0xffffffff


	//   ....[17]....
        /*0080*/ 	.word	0xffffffff


	//   ....[18]....
        /*0084*/ 	.word	0xffffffff


	//   ....[19]....
        /*0088*/ 	.word	0xffffffff


	//   ....[20]....
        /*008c*/ 	.word	0xffffffff


	//   ....[21]....
        /*0090*/ 	.word	0x0500000f


	//   ....[22]....
        /*0094*/ 	.word	0x0500000f


	//   ....[23]....
        /*0098*/ 	.word	0x0500000f


	//   ....[24]....
        /*009c*/ 	.word	0x0500000f


	//   ....[25]....
        /*00a0*/ 	.word	0x0500000f


	//----- nvinfo : EIATTR_COOP_GROUP_INSTR_OFFSETS
	.align		4
.L_351:
        /*00a4*/ 	.byte	0x04, 0x28
        /*00a6*/ 	.short	(.L_353 - .L_352)


	//   ....[0]....
.L_352:
        /*00a8*/ 	.word	0x00001e10


	//   ....[1]....
        /*00ac*/ 	.word	0x00001ee0


	//   ....[2]....
        /*00b0*/ 	.word	0x00001f20


	//   ....[3]....
        /*00b4*/ 	.word	0x00001f70


	//   ....[4]....
        /*00b8*/ 	.word	0x00001fa0


	//   ....[5]....
        /*00bc*/ 	.word	0x00002030


	//   ....[6]....
        /*00c0*/ 	.word	0x00002050


	//   ....[7]....
        /*00c4*/ 	.word	0x0000c690


	//   ....[8]....
        /*00c8*/ 	.word	0x0000c6b0


	//   ....[9]....
        /*00cc*/ 	.word	0x0000c930


	//   ....[10]....
        /*00d0*/ 	.word	0x0000c950


	//   ....[11]....
        /*00d4*/ 	.word	0x0000c970


	//   ....[12]....
        /*00d8*/ 	.word	0x0000cb00


	//   ....[13]....
        /*00dc*/ 	.word	0x0000cb20


	//   ....[14]....
        /*00e0*/ 	.word	0x0000d270


	//   ....[15]....
        /*00e4*/ 	.word	0x0000d310


	//   ....[16]....
        /*00e8*/ 	.word	0x0000d350


	//   ....[17]....
        /*00ec*/ 	.word	0x0000d380


	//   ....[18]....
        /*00f0*/ 	.word	0x0000d3d0


	//   ....[19]....
        /*00f4*/ 	.word	0x0000d460


	//   ....[20]....
        /*00f8*/ 	.word	0x0000d480


	//   ....[21]....
        /*00fc*/ 	.word	0x0000f980


	//   ....[22]....
        /*0100*/ 	.word	0x0000fa00


	//   ....[23]....
        /*0104*/ 	.word	0x0000fa90


	//   ....[24]....
        /*0108*/ 	.word	0x0000fb10


	//   ....[25]....
        /*010c*/ 	.word	0x0000fb70


	//----- nvinfo : EIATTR_SYSCALL_OFFSETS
	.align		4
.L_353:
        /*0110*/ 	.byte	0x04, 0x46
        /*0112*/ 	.short	(.L_355 - .L_354)


	//   ....[0]....
.L_354:
        /*0114*/ 	.word	0x00000eb0


	//----- nvinfo : EIATTR_EXIT_INSTR_OFFSETS
	.align		4
.L_355:
        /*0118*/ 	.byte	0x04, 0x1c
        /*011a*/ 	.short	(.L_357 - .L_356)


	//   ....[0]....
.L_356:
        /*011c*/ 	.word	0x000000b0


	//   ....[1]....
        /*0120*/ 	.word	0x0000f6f0


	//   ....[2]....
        /*0124*/ 	.word	0x0000f760


	//   ....[3]....
        /*0128*/ 	.word	0x0000f920


	//----- nvinfo : EIATTR_CRS_STACK_SIZE
	.align		4
.L_357:
        /*012c*/ 	.byte	0x04, 0x1e
        /*012e*/ 	.short	(.L_359 - .L_358)
.L_358:
        /*0130*/ 	.word	0x00000000


	//----- nvinfo : EIATTR_CBANK_PARAM_SIZE
	.align		4
.L_359:
        /*0134*/ 	.byte	0x03, 0x19
        /*0136*/ 	.short	0x0128


	//----- nvinfo : EIATTR_PARAM_CBANK
	.align		4
        /*0138*/ 	.byte	0x04, 0x0a
        /*013a*/ 	.short	(.L_361 - .L_360)
	.align		4
.L_360:
        /*013c*/ 	.word	index@(.nv.constant0._ZN4mmha33masked_multihead_attention_kernelIfLi160ELi256ELi4ELi64ELi64ELb1ELb1EEEv26Multihead_attention_paramsIT_XT5_EE)
        /*0140*/ 	.short	0x0210
        /*0142*/ 	.short	0x0128


	//----- nvinfo : EIATTR_SW_WAR
	.align		4
.L_361:
        /*0144*/ 	.byte	0x04, 0x36
        /*0146*/ 	.short	(.L_363 - .L_362)
.L_362:
        /*0148*/ 	.word	0x00000008
.L_363:


//--------------------- .nv.info._ZN4mmha33masked_multihead_attention_kernelIfLi160ELi256ELi1ELi64ELi256ELb1ELb0EEEv26Multihead_attention_paramsIT_XT5_EE --------------------------
	.section	.nv.info._ZN4mmha33masked_multihead_attention_kernelIfLi160ELi256ELi1ELi64ELi256ELb1ELb0EEEv26Multihead_attention_paramsIT_XT5_EE,"",@"SHT_CUDA_INFO"
	.sectionflags	@""
	.align	4


	//----- nvinfo : EIATTR_CUDA_API_VERSION
	.align		4
        /*0000*/ 	.byte	0x04, 0x37
        /*0002*/ 	.short	(.L_365 - .L_364)
.L_364:
        /*0004*/ 	.word	0x00000082


	//----- nvinfo : EIATTR_KPARAM_INFO
	.align		4
.L_365:
        /*0008*/ 	.byte	0x04, 0x17
        /*000a*/ 	.short	(.L_367 - .L_366)
.L_366:
        /*000c*/ 	.word	0x00000000
        /*0010*/ 	.short	0x0000
        /*0012*/ 	.short	0x0000
        /*0014*/ 	.byte	0x00, 0xf0, 0xa1, 0x04


	//----- nvinfo : EIATTR_SPARSE_MMA_MASK
	.align		4
.L_367:
        /*0018*/ 	.byte	0x03, 0x50
        /*001a*/ 	.short	0x0000


	//----- nvinfo : EIATTR_MAXREG_COUNT
	.align		4
        /*001c*/ 	.byte	0x03, 0x1b
        /*001e*/ 	.short	0x00ff


	//----- nvinfo : EIATTR_NUM_BARRIERS
	.align		4
        /*0020*/ 	.byte	0x02, 0x4c
        /*0022*/ 	.byte	0x01
	.zero		1


	//----- nvinfo : EIATTR_EXTERNS
	.align		4
        /*0024*/ 	.byte	0x04, 0x0f
        /*0026*/ 	.short	(.L_369 - .L_368)


	//   ....[0]....
	.align		4
.L_368:
        /*0028*/ 	.word	index@(__assertfail)


	//----- nvinfo : EIATTR_ANNOTATIONS
	.align		4
.L_369:
        /*002c*/ 	.byte	0x04, 0x55
        /*002e*/ 	.short	(.L_371 - .L_370)


	//   ....[0]....
.L_370:
        /* <DEDUP_REMOVED lines=1136> */


	//----- nvinfo : EIATTR_MERCURY_ISA_VERSION
	.align		4
.L_371:
        /*4718*/ 	.byte	0x03, 0x5f
        /*471a*/ 	.short	0x0101


	//----- nvinfo : EIATTR_INT_WARP_WIDE_INSTR_OFFSETS
	.align		4
        /*471c*/ 	.byte	0x04, 0x31
        /*471e*/ 	.short	(.L_373 - .L_372)


	//   ....[0]....
.L_372:
        /*4720*/ 	.word	0x00001d80


	//   ....[1]....
        /*4724*/ 	.word	0x00001f00


	//----- nvinfo : EIATTR_COOP_GROUP_MASK_REGIDS
	.align		4
.L_373:
        /*4728*/ 	.byte	0x04, 0x29
        /*472a*/ 	.short	(.L_375 - .L_374)


	//   ....[0]....
.L_374:
        /*472c*/ 	.word	0xffffffff


	//   ....[1]....
        /*4730*/ 	.word	0xffffffff


	//   ....[2]....
        /*4734*/ 	.word	0xffffffff


	//   ....[3]....
        /*4738*/ 	.word	0xffffffff


	//   ....[4]....
        /*473c*/ 	.word	0xffffffff


	//   ....[5]....
        /*4740*/ 	.word	0xffffffff


	//   ....[6]....
        /*4744*/ 	.word	0xffffffff


	//   ....[7]....
        /*4748*/ 	.word	0xffffffff


	//   ....[8]....
        /*474c*/ 	.word	0xffffffff


	//   ....[9]....
        /*4750*/ 	.word	0xffffffff


	//   ....[10]....
        /*4754*/ 	.word	0xffffffff


	//   ....[11]....
        /*4758*/ 	.word	0xffffffff


	//   ....[12]....
        /*475c*/ 	.word	0xffffffff


	//   ....[13]....
        /*4760*/ 	.word	0xffffffff


	//   ....[14]....
        /*4764*/ 	.word	0xffffffff


	//   ....[15]....
        /*4768*/ 	.word	0xffffffff


	//   ....[16]....
        /*476c*/ 	.word	0xffffffff


	//   ....[17]....
        /*4770*/ 	.word	0xffffffff


	//   ....[18]....
        /*4774*/ 	.word	0xffffffff


	//   ....[19]....
        /*4778*/ 	.word	0xffffffff


	//   ....[20]....
        /*477c*/ 	.word	0xffffffff


	//   ....[21]....
        /*4780*/ 	.word	0xffffffff


	//   ....[22]....
        /*4784*/ 	.word	0xffffffff


	//   ....[23]....
        /*4788*/ 	.word	0xffffffff


	//   ....[24]....
        /*478c*/ 	.word	0xffffffff


	//----- nvinfo : EIATTR_COOP_GROUP_INSTR_OFFSETS
	.align		4
.L_375:
        /*4790*/ 	.byte	0x04, 0x28
        /*4792*/ 	.short	(.L_377 - .L_376)


	//   ....[0]....
.L_376:
        /*4794*/ 	.word	0x00001ea0


	//   ....[1]....
        /*4798*/ 	.word	0x00001f50


	//   ....[2]....
        /*479c*/ 	.word	0x00001f90


	//   ....[3]....
        /*47a0*/ 	.word	0x00001fd0


	//   ....[4]....
        /*47a4*/ 	.word	0x00001ff0


	//   ....[5]....
        /*47a8*/ 	.word	0x00002110


	//   ....[6]....
        /*47ac*/ 	.word	0x00002130


	//   ....[7]....
        /*47b0*/ 	.word	0x00018ae0


	//   ....[8]....
        /*47b4*/ 	.word	0x00018b10


	//   ....[9]....
        /*47b8*/ 	.word	0x00018b40


	//   ....[10]....
        /*47bc*/ 	.word	0x00018bb0


	//   ....[11]....
        /*47c0*/ 	.word	0x00018c20


	//   ....[12]....
        /*47c4*/ 	.word	0x00018cf0


	//   ....[13]....
        /*47c8*/ 	.word	0x00018d10


	//   ....[14]....
        /*47cc*/ 	.word	0x00018d30


	//   ....[15]....
        /*47d0*/ 	.word	0x00018d50


	//   ....[16]....
        /*47d4*/ 	.word	0x000194e0


	//   ....[17]....
        /*47d8*/ 	.word	0x00019580


	//   ....[18]....
        /*47dc*/ 	.word	0x000195c0


	//   ....[19]....
        /*47e0*/ 	.word	0x000195f0


	//   ....[20]....
        /*47e4*/ 	.word	0x00019640


	//   ....[21]....
        /*47e8*/ 	.word	0x000196c0


	//   ....[22]....
        /*47ec*/ 	.word	0x000196e0


	//   ....[23]....
        /*47f0*/ 	.word	0x00019700


	//   ....[24]....
        /*47f4*/ 	.word	0x00019730


	//----- nvinfo : EIATTR_SYSCALL_OFFSETS
	.align		4
.L_377:
        /*47f8*/ 	.byte	0x04, 0x46
        /*47fa*/ 	.short	(.L_379 - .L_378)


	//   ....[0]....
.L_378:
        /*47fc*/ 	.word	0x00000f30


	//----- nvinfo : EIATTR_EXIT_INSTR_OFFSETS
	.align		4
.L_379:
        /*4800*/ 	.byte	0x04, 0x1c
        /*4802*/ 	.short	(.L_381 - .L_380)


	//   ....[0]....
.L_380:
        /*4804*/ 	.word	0x000000c0


	//   ....[1]....
        /*4808*/ 	.word	0x0001b910


	//   ....[2]....
        /*480c*/ 	.word	0x0001b980


	//   ....[3]....
        /*4810*/ 	.word	0x0001bb40


	//----- nvinfo : EIATTR_CRS_STACK_SIZE
	.align		4
.L_381:
        /*4814*/ 	.byte	0x04, 0x1e
        /*4816*/ 	.short	(.L_383 - .L_382)
.L_382:
        /*4818*/ 	.word	0x00000000


	//----- nvinfo : EIATTR_CBANK_PARAM_SIZE
	.align		4
.L_383:
        /*481c*/ 	.byte	0x03, 0x19
        /*481e*/ 	.short	0x0128


	//----- nvinfo : EIATTR_PARAM_CBANK
	.align		4
        /*4820*/ 	.byte	0x04, 0x0a
        /*4822*/ 	.short	(.L_385 - .L_384)
	.align		4
.L_384:
        /*4824*/ 	.word	index@(.nv.constant0._ZN4mmha33masked_multihead_attention_kernelIfLi160ELi256ELi1ELi64ELi256ELb1ELb0EEEv26Multihead_attention_paramsIT_XT5_EE)
        /*4828*/ 	.short	0x0210
        /*482a*/ 	.short	0x0128


	//----- nvinfo : EIATTR_SW_WAR
	.align		4
.L_385:
        /*482c*/ 	.byte	0x04, 0x36
        /*482e*/ 	.short	(.L_387 - .L_386)
.L_386:
        /*4830*/ 	.word	0x00000008
.L_387:


//--------------------- .nv.info._ZN4mmha33masked_multihead_attention_kernelIfLi160ELi256ELi2ELi64ELi128ELb1ELb0EEEv26Multihead_attention_paramsIT_XT5_EE --------------------------
	.section	.nv.info._ZN4mmha33masked_multihead_attention_kernelIfLi160ELi256ELi2ELi64ELi128ELb1ELb0EEEv26Multihead_attention_paramsIT_XT5_EE,"",@"SHT_CUDA_INFO"
	.sectionflags	@""
	.align	4


	//----- nvinfo : EIATTR_CUDA_API_VERSION
	.align		4
        /*0000*/ 	.byte	0x04, 0x37
        /*0002*/ 	.short	(.L_389 - .L_388)
.L_388:
        /*0004*/ 	.word	0x00000082


	//----- nvinfo : EIATTR_KPARAM_INFO
	.align		4
.L_389:
        /*0008*/ 	.byte	0x04, 0x17
        /*000a*/ 	.short	(.L_391 - .L_390)
.L_390:
        /*000c*/ 	.word	0x00000000
        /*0010*/ 	.short	0x0000
        /*0012*/ 	.short	0x0000
        /*0014*/ 	.byte	0x00, 0xf0, 0xa1, 0x04


	//----- nvinfo : EIATTR_SPARSE_MMA_MASK
	.align		4
.L_391:
        /*0018*/ 	.byte	0x03, 0x50
        /*001a*/ 	.short	0x0000


	//----- nvinfo : EIATTR_MAXREG_COUNT
	.align		4
        /*001c*/ 	.byte	0x03, 0x1b
        /*001e*/ 	.short	0x00ff


	//----- nvinfo : EIATTR_NUM_BARRIERS
	.align		4
        /*0020*/ 	.byte	0x02, 0x4c
        /*0022*/ 	.byte	0x01
	.zero		1


	//----- nvinfo : EIATTR_EXTERNS
	.align		4
        /*0024*/ 	.byte	0x04, 0x0f
        /*0026*/ 	.short	(.L_393 - .L_392)


	//   ....[0]....
	.align		4
.L_392:
        /*0028*/ 	.word	index@(__assertfail)


	//----- nvinfo : EIATTR_ANNOTATIONS
	.align		4
.L_393:
        /*002c*/ 	.byte	0x04, 0x55
        /*002e*/ 	.short	(.L_395 - .L_394)


	//   ....[0]....
.L_394:
        /* <DEDUP_REMOVED lines=157> */


	//----- nvinfo : EIATTR_MERCURY_ISA_VERSION
	.align		4
.L_395:
        /*09f0*/ 	.byte	0x03, 0x5f
        /*09f2*/ 	.short	0x0101


	//----- nvinfo : EIATTR_INT_WARP_WIDE_INSTR_OFFSETS
	.align		4
        /*09f4*/ 	.byte	0x04, 0x31
        /*09f6*/ 	.short	(.L_397 - .L_396)


	//   ....[0]....
.L_396:
        /*09f8*/ 	.word	0x00001ea0


	//----- nvinfo : EIATTR_COOP_GROUP_MASK_REGIDS
	.align		4
.L_397:
        /*09fc*/ 	.byte	0x04, 0x29
        /*09fe*/ 	.short	(.L_399 - .L_398)


	//   ....[0]....
.L_398:
        /*0a00*/ 	.word	0xffffffff


	//   ....[1]....
        /*0a04*/ 	.word	0xffffffff


	//   ....[2]....
        /*0a08*/ 	.word	0xffffffff


	//   ....[3]....
        /*0a0c*/ 	.word	0xffffffff


	//   ....[4]....
        /*0a10*/ 	.word	0xffffffff


	//   ....[5]....
        /*0a14*/ 	.word	0xffffffff


	//   ....[6]....
        /*0a18*/ 	.word	0xffffffff


	//   ....[7]....
        /*0a1c*/ 	.word	0xffffffff


	//   ....[8]....
        /*0a20*/ 	.word	0xffffffff


	//   ....[9]....
        /*0a24*/ 	.word	0xffffffff


	//   ....[10]....
        /*0a28*/ 	.word	0xffffffff


	//   ....[11]....
        /*0a2c*/ 	.word	0xffffffff


	//   ....[12]....
        /*0a30*/ 	.word	0xffffffff


	//   ....[13]....
        /*0a34*/ 	.word	0xffffffff


	//   ....[14]....
        /*0a38*/ 	.word	0xffffffff


	//   ....[15]....
        /*0a3c*/ 	.word	0xffffffff


	//   ....[16]....
        /*0a40*/ 	.word	0xffffffff


	//   ....[17]....
        /*0a44*/ 	.word	0xffffffff


	//   ....[18]....
        /*0a48*/ 	.word	0xffffffff


	//   ....[19]....
        /*0a4c*/ 	.word	0xffffffff


	//   ....[20]....
        /*0a50*/ 	.word	0xffffffff


	//   ....[21]....
        /*0a54*/ 	.word	0xffffffff


	//   ....[22]....
        /*0a58*/ 	.word	0xffffffff


	//   ....[23]....
        /*0a5c*/ 	.word	0x0500000f


	//   ....[24]....
        /*0a60*/ 	.word	0x0500000f


	//   ....[25]....
        /*0a64*/ 	.word	0x0500000f


	//   ....[26]....
        /*0a68*/ 	.word	0x0500000f


	//   ....[27]....
        /*0a6c*/ 	.word	0x0500000f


	//----- nvinfo : EIATTR_COOP_GROUP_INSTR_OFFSETS
	.align		4
.L_399:
        /*0a70*/ 	.byte	0x04, 0x28
        /*0a72*/ 	.short	(.L_401 - .L_400)


	//   ....[0]....
.L_400:
        /*0a74*/ 	.word	0x00001e30


	//   ....[1]....
        /*0a78*/ 	.word	0x00001ef0


	//   ....[2]....
        /*0a7c*/ 	.word	0x00001f20


	//   ....[3]....
        /*0a80*/ 	.word	0x00001f70


	//   ....[4]....
        /*0a84*/ 	.word	0x00001f90


	//   ....[5]....
        /*0a88*/ 	.word	0x00002020


	//   ....[6]....
        /*0a8c*/ 	.word	0x00002050


	//   ....[7]....
        /*0a90*/ 	.word	0x0000d470


	//   ....[8]....
        /*0a94*/ 	.word	0x0000d790


	//   ....[9]....
        /*0a98*/ 	.word	0x0000d7b0


	//   ....[10]....
        /*0a9c*/ 	.word	0x0000d7d0


	//   ....[11]....
        /*0aa0*/ 	.word	0x0000d7f0


	//   ....[12]....
        /*0aa4*/ 	.word	0x0000d980


	//   ....[13]....
        /*0aa8*/ 	.word	0x0000d9a0


	//   ....[14]....
        /*0aac*/ 	.word	0x0000d9c0


	//   ....[15]....
        /*0ab0*/ 	.word	0x0000e180


	//   ....[16]....
        /*0ab4*/ 	.word	0x0000e220


	//   ....[17]....
        /*0ab8*/ 	.word	0x0000e270


	//   ....[18]....
        /*0abc*/ 	.word	0x0000e2a0


	//   ....[19]....
        /*0ac0*/ 	.word	0x0000e2e0


	//   ....[20]....
        /*0ac4*/ 	.word	0x0000e360


	//   ....[21]....
        /*0ac8*/ 	.word	0x0000e380


	//   ....[22]....
        /*0acc*/ 	.word	0x0000e3b0


	//   ....[23]....
        /*0ad0*/ 	.word	0x00010710


	//   ....[24]....
        /*0ad4*/ 	.word	0x000107c0


	//   ....[25]....
        /*0ad8*/ 	.word	0x00010840


	//   ....[26]....
        /*0adc*/ 	.word	0x000108a0


	//   ....[27]....
        /*0ae0*/ 	.word	0x00010900


	//----- nvinfo : EIATTR_SYSCALL_OFFSETS
	.align		4
.L_401:
        /*0ae4*/ 	.byte	0x04, 0x46
        /*0ae6*/ 	.short	(.L_403 - .L_402)


	//   ....[0]....
.L_402:
        /*0ae8*/ 	.word	0x00000ed0


	//----- nvinfo : EIATTR_EXIT_INSTR_OFFSETS
	.align		4
.L_403:
        /*0aec*/ 	.byte	0x04, 0x1c
        /*0aee*/ 	.short	(.L_405 - .L_404)


	//   ....[0]....
.L_404:
        /*0af0*/ 	.word	0x000000c0


	//   ....[1]....
        /*0af4*/ 	.word	0x00010470


	//   ....[2]....
        /*0af8*/ 	.word	0x000104e0


	//   ....[3]....
        /*0afc*/ 	.word	0x000106a0


	//----- nvinfo : EIATTR_CRS_STACK_SIZE
	.align		4
.L_405:
        /*0b00*/ 	.byte	0x04, 0x1e
        /*0b02*/ 	.short	(.L_407 - .L_406)
.L_406:
        /*0b04*/ 	.word	0x00000000


	//----- nvinfo : EIATTR_CBANK_PARAM_SIZE
	.align		4
.L_407:
        /*0b08*/ 	.byte	0x03, 0x19
        /*0b0a*/ 	.short	0x0128


	//----- nvinfo : EIATTR_PARAM_CBANK
	.align		4
        /*0b0c*/ 	.byte	0x04, 0x0a
        /*0b0e*/ 	.short	(.L_409 - .L_408)
	.align		4
.L_408:
        /*0b10*/ 	.word	index@(.nv.constant0._ZN4mmha33masked_multihead_attention_kernelIfLi160ELi256ELi2ELi64ELi128ELb1ELb0EEEv26Multihead_attention_paramsIT_XT5_EE)
        /*0b14*/ 	.short	0x0210
        /*0b16*/ 	.short	0x0128


	//----- nvinfo : EIATTR_SW_WAR
	.align		4
.L_409:
        /*0b18*/ 	.byte	0x04, 0x36
        /*0b1a*/ 	.short	(.L_411 - .L_410)
.L_410:
        /*0b1c*/ 	.word	0x00000008
.L_411:


//--------------------- .nv.info._ZN4mmha33masked_multihead_attention_kernelIfLi160ELi256ELi4ELi64ELi64ELb1ELb0EEEv26Multihead_attention_paramsIT_XT5_EE --------------------------
	.section	.nv.info._ZN4mmha33masked_multihead_attention_kernelIfLi160ELi256ELi4ELi64ELi64ELb1ELb0EEEv26Multihead_attention_paramsIT_XT5_EE,"",@"SHT_CUDA_INFO"
	.sectionflags	@""
	.align	4


	//----- nvinfo : EIATTR_CUDA_API_VERSION
	.align		4
        /*0000*/ 	.byte	0x04, 0x37
        /*0002*/ 	.short	(.L_413 - .L_412)
.L_412:
        /*0004*/ 	.word	0x00000082


	//----- nvinfo : EIATTR_KPARAM_INFO
	.align		4
.L_413:
        /*0008*/ 	.byte	0x04, 0x17
        /*000a*/ 	.short	(.L_415 - .L_414)
.L_414:
        /*000c*/ 	.word	0x00000000
        /*0010*/ 	.short	0x0000
        /*0012*/ 	.short	0x0000
        /*0014*/ 	.byte	0x00, 0xf0, 0xa1, 0x04


	//----- nvinfo : EIATTR_SPARSE_MMA_MASK
	.align		4
.L_415:
        /*0018*/ 	.byte	0x03, 0x50
        /*001a*/ 	.short	0x0000


	//----- nvinfo : EIATTR_MAXREG_COUNT
	.align		4
        /*001c*/ 	.byte	0x03, 0x1b
        /*001e*/ 	.short	0x00ff


	//----- nvinfo : EIATTR_NUM_BARRIERS
	.align		4
        /*0020*/ 	.byte	0x02, 0x4c
        /*0022*/ 	.byte	0x01
	.zero		1


	//----- nvinfo : EIATTR_EXTERNS
	.align		4
        /*0024*/ 	.byte	0x04, 0x0f
        /*0026*/ 	.short	(.L_417 - .L_416)


	//   ....[0]....
	.align		4
.L_416:
        /*0028*/ 	.word	index@(__assertfail)


	//----- nvinfo : EIATTR_MERCURY_ISA_VERSION
	.align		4
.L_417:
        /*002c*/ 	.byte	0x03, 0x5f
        /*002e*/ 	.short	0x0101


	//----- nvinfo : EIATTR_INT_WARP_WIDE_INSTR_OFFSETS
	.align		4
        /*0030*/ 	.byte	0x04, 0x31
        /*0032*/ 	.short	(.L_419 - .L_418)


	//   ....[0]....
.L_418:
        /*0034*/ 	.word	0x00001e70


	//----- nvinfo : EIATTR_COOP_GROUP_MASK_REGIDS
	.align		4
.L_419:
        /*0038*/ 	.byte	0x04, 0x29
        /*003a*/ 	.short	(.L_421 - .L_420)


	//   ....[0]....
.L_420:
        /*003c*/ 	.word	0xffffffff


	//   ....[1]....
        /*0040*/ 	.word	0xffffffff


	//   ....[2]....
        /*0044*/ 	.word	0xffffffff


	//   ....[3]....
        /*0048*/ 	.word	0xffffffff


	//   ....[4]....
        /*004c*/ 	.word	0xffffffff


	//   ....[5]....
        /*0050*/ 	.word	0xffffffff


	//   ....[6]....
        /*0054*/ 	.word	0xffffffff


	//   ....[7]....
        /*0058*/ 	.word	0xffffffff


	//   ....[8]....
        /*005c*/ 	.word	0xffffffff


	//   ....[9]....
        /*0060*/ 	.word	0xffffffff


	//   ....[10]....
        /*0064*/ 	.word	0xffffffff


	//   ....[11]....
        /*0068*/ 	.word	0xffffffff


	//   ....[12]....
        /*006c*/ 	.word	0xffffffff


	//   ....[13]....
        /*0070*/ 	.word	0xffffffff


	//   ....[14]....
        /*0074*/ 	.word	0xffffffff


	//   ....[15]....
        /*0078*/ 	.word	0xffffffff


	//   ....[16]....
        /*007c*/ 	.word	0xffffffff


	//   ....[17]....
        /*0080*/ 	.word	0xffffffff


	//   ....[18]....
        /*0084*/ 	.word	0xffffffff


	//   ....[19]....
        /*0088*/ 	.word	0xffffffff


	//   ....[20]....
        /*008c*/ 	.word	0xffffffff


	//   ....[21]....
        /*0090*/ 	.word	0x0500000f


	//   ....[22]....
        /*0094*/ 	.word	0x0500000f


	//   ....[23]....
        /*0098*/ 	.word	0x0500000f


	//   ....[24]....
        /*009c*/ 	.word	0x0500000f


	//   ....[25]....
        /*00a0*/ 	.word	0x0500000f


	//----- nvinfo : EIATTR_COOP_GROUP_INSTR_OFFSETS
	.align		4
.L_421:
        /*00a4*/ 	.byte	0x04, 0x28
        /*00a6*/ 	.short	(.L_423 - .L_422)


	//   ....[0]....
.L_422:
        /*00a8*/ 	.word	0x00001df0


	//   ....[1]....
        /*00ac*/ 	.word	0x00001ec0


	//   ....[2]....
        /*00b0*/ 	.word	0x00001f00


	//   ....[3]....
        /*00b4*/ 	.word	0x00001f50


	//   ....[4]....
        /*00b8*/ 	.word	0x00001f80


	//   ....[5]....
        /*00bc*/ 	.word	0x00002010


	//   ....[6]....
        /*00c0*/ 	.word	0x00002030


	//   ....[7]....
        /*00c4*/ 	.word	0x0000a2c0


	//   ....[8]....
        /*00c8*/ 	.word	0x0000a2e0


	//   ....[9]....
        /*00cc*/ 	.word	0x0000a560


	//   ....[10]....
        /*00d0*/ 	.word	0x0000a580


	//   ....[11]....
        /*00d4*/ 	.word	0x0000a5a0


	//   ....[12]....
        /*00d8*/ 	.word	0x0000a730


	//   ....[13]....
        /*00dc*/ 	.word	0x0000a750


	//   ....[14]....
        /*00e0*/ 	.word	0x0000aea0


	//   ....[15]....
        /*00e4*/ 	.word	0x0000af40


	//   ....[16]....
        /*00e8*/ 	.word	0x0000af80


	//   ....[17]....
        /*00ec*/ 	.word	0x0000afb0


	//   ....[18]....
        /*00f0*/ 	.word	0x0000b000


	//   ....[19]....
        /*00f4*/ 	.word	0x0000b090


	//   ....[20]....
        /*00f8*/ 	.word	0x0000b0b0


	//   ....[21]....
        /*00fc*/ 	.word	0x0000d270


	//   ....[22]....
        /*0100*/ 	.word	0x0000d2f0


	//   ....[23]....
        /*0104*/ 	.word	0x0000d380


	//   ....[24]....
        /*0108*/ 	.word	0x0000d400


	//   ....[25]....
        /*010c*/ 	.word	0x0000d460


	//----- nvinfo : EIATTR_SYSCALL_OFFSETS
	.align		4
.L_423:
        /*0110*/ 	.byte	0x04, 0x46
        /*0112*/ 	.short	(.L_425 - .L_424)


	//   ....[0]....
.L_424:
        /*0114*/ 	.word	0x00000ea0


	//----- nvinfo : EIATTR_EXIT_INSTR_OFFSETS
	.align		4
.L_425:
        /*0118*/ 	.byte	0x04, 0x1c
        /*011a*/ 	.short	(.L_427 - .L_426)


	//   ....[0]....
.L_426:
        /*011c*/ 	.word	0x000000b0


	//   ....[1]....
        /*0120*/ 	.word	0x0000cfe0


	//   ....[2]....
        /*0124*/ 	.word	0x0000d050


	//   ....[3]....
        /*0128*/ 	.word	0x0000d210


	//----- nvinfo : EIATTR_CRS_STACK_SIZE
	.align		4
.L_427:
        /*012c*/ 	.byte	0x04, 0x1e
        /*012e*/ 	.short	(.L_429 - .L_428)
.L_428:
        /*0130*/ 	.word	0x00000000


	//----- nvinfo : EIATTR_CBANK_PARAM_SIZE
	.align		4
.L_429:
        /*0134*/ 	.byte	0x03, 0x19
        /*0136*/ 	.short	0x0128


	//----- nvinfo : EIATTR_PARAM_CBANK
	.align		4
        /*0138*/ 	.byte	0x04, 0x0a
        /*013a*/ 	.short	(.L_431 - .L_430)
	.align		4
.L_430:
        /*013c*/ 	.word	index@(.nv.constant0._ZN4mmha33masked_multihead_attention_kernelIfLi160ELi256ELi4ELi64ELi64ELb1ELb0EEEv26Multihead_attention_paramsIT_XT5_EE)
        /*0140*/ 	.short	0x0210
        /*0142*/ 	.short	0x0128


	//----- nvinfo : EIATTR_SW_WAR
	.align		4
.L_431:
        /*0144*/ 	.byte	0x04, 0x36
        /*0146*/ 	.short	(.L_433 - .L_432)
.L_432:
        /*0148*/ 	.word	0x00000008
.L_433:


//--------------------- .nv.info._ZN4mmha33masked_multihead_attention_kernelItLi160ELi256ELi1ELi32ELi256ELb0ELb1EEEv26Multihead_attention_paramsIT_XT5_EE --------------------------
	.section	.nv.info._ZN4mmha33masked_multihead_attention_kernelItLi160ELi256ELi1ELi32ELi256ELb0ELb1EEEv26Multihead_attention_paramsIT_XT5_EE,"",@"SHT_CUDA_INFO"
	.sectionflags	@""
	.align	4


	//----- nvinfo : EIATTR_CUDA_API_VERSION
	.align		4
        /*0000*/ 	.byte	0x04, 0x37
        /*0002*/ 	.short	(.L_435 - .L_434)
.L_434:
        /*0004*/ 	.word	0x00000082


	//----- nvinfo : EIATTR_KPARAM_INFO
	.align		4
.L_435:
        /*0008*/ 	.byte	0x04, 0x17
        /*000a*/ 	.short	(.L_437 - .L_436)
.L_436:
        /*000c*/ 	.word	0x00000000
        /*0010*/ 	.short	0x0000
        /*0012*/ 	.short	0x0000
        /*0014*/ 	.byte	0x00, 0xf0, 0xa1, 0x04


	//----- nvinfo : EIATTR_SPARSE_MMA_MASK
	.align		4
.L_437:
        /*0018*/ 	.byte	0x03, 0x50
        /*001a*/ 	.short	0x0000


	//----- nvinfo : EIATTR_MAXREG_COUNT
	.align		4
        /*001c*/ 	.byte	0x03, 0x1b
        /*001e*/ 	.short	0x00ff


	//----- nvinfo : EIATTR_NUM_BARRIERS
	.align		4
        /*0020*/ 	.byte	0x02, 0x4c
        /*0022*/ 	.byte	0x01
	.zero		1


	//----- nvinfo : EIATTR_EXTERNS
	.align		4
        /*0024*/ 	.byte	0x04, 0x0f
        /*0026*/ 	.short	(.L_439 - .L_438)


	//   ....[0]....
	.align		4
.L_438:
        /*0028*/ 	.word	index@(__assertfail)


	//----- nvinfo : EIATTR_ANNOTATIONS
	.align		4
.L_439:
        /*002c*/ 	.byte	0x04, 0x55
        /*002e*/ 	.short	(.L_441 - .L_440)


	//   ....[0]....
.L_440:
        /* <DEDUP_REMOVED lines=15> */


	//----- nvinfo : EIATTR_MERCURY_ISA_VERSION
	.align		4
.L_441:
        /*0108*/ 	.byte	0x03, 0x5f
        /*010a*/ 	.short	0x0101


	//----- nvinfo : EIATTR_INT_WARP_WIDE_INSTR_OFFSETS
	.align		4
        /*010c*/ 	.byte	0x04, 0x31
        /*010e*/ 	.short	(.L_443 - .L_442)


	//   ....[0]....
.L_442:
        /*0110*/ 	.word	0x00000e50


	//   ....[1]....
        /*0114*/ 	.word	0x00002650


	//   ....[2]....
        /*0118*/ 	.word	0x00007090


	//----- nvinfo : EIATTR_COOP_GROUP_MASK_REGIDS
	.align		4
.L_443:
        /*011c*/ 	.byte	0x04, 0x29
        /*011e*/ 	.short	(.L_445 - .L_444)


	//   ....[0]....
.L_444:
        /*0120*/ 	.word	0xffffffff


	//   ....[1]....
        /*0124*/ 	.word	0xffffffff


	//   ....[2]....
        /*0128*/ 	.word	0xffffffff


	//   ....[3]....
        /*012c*/ 	.word	0xffffffff


	//   ....[4]....
        /*0130*/ 	.word	0xffffffff


	//   ....[5]....
        /*0134*/ 	.word	0xffffffff


	//   ....[6]....
        /*0138*/ 	.word	0xffffffff


	//   ....[7]....
        /*013c*/ 	.word	0xffffffff


	//   ....[8]....
        /*0140*/ 	.word	0xffffffff


	//   ....[9]....
        /*0144*/ 	.word	0xffffffff


	//   ....[10]....
        /*0148*/ 	.word	0xffffffff


	//   ....[11]....
        /*014c*/ 	.word	0xffffffff


	//   ....[12]....
        /*0150*/ 	.word	0xffffffff


	//   ....[13]....
        /*0154*/ 	.word	0xffffffff


	//   ....[14]....
        /*0158*/ 	.word	0xffffffff


	//   ....[15]....
        /*015c*/ 	.word	0xffffffff


	//   ....[16]....
        /*0160*/ 	.word	0xffffffff


	//   ....[17]....
        /*0164*/ 	.word	0xffffffff


	//   ....[18]....
        /*0168*/ 	.word	0xffffffff


	//   ....[19]....
        /*016c*/ 	.word	0xffffffff


	//   ....[20]....
        /*0170*/ 	.word	0xffffffff


	//   ....[21]....
        /*0174*/ 	.word	0xffffffff


	//   ....[22]....
        /*0178*/ 	.word	0xffffffff


	//   ....[23]....
        /*017c*/ 	.word	0x0500000f


	//   ....[24]....
        /*0180*/ 	.word	0x0500000f


	//   ....[25]....
        /*0184*/ 	.word	0x0500000f


	//   ....[26]....
        /*0188*/ 	.word	0x0500000f


	//   ....[27]....
        /*018c*/ 	.word	0x0500000f


	//----- nvinfo : EIATTR_COOP_GROUP_INSTR_OFFSETS
	.align		4
.L_445:
        /*0190*/ 	.byte	0x04, 0x28
        /*0192*/ 	.short	(.L_447 - .L_446)


	//   ....[0]....
.L_446:
        /*0194*/ 	.word	0x00002750


	//   ....[1]....
        /*0198*/ 	.word	0x00002770


	//   ....[2]....
        /*019c*/ 	.word	0x00002790


	//   ....[3]....
        /*01a0*/ 	.word	0x000027b0


	//   ....[4]....
        /*01a4*/ 	.word	0x000027d0


	//   ....[5]....
        /*01a8*/ 	.word	0x00006b80


	//   ....[6]....
        /*01ac*/ 	.word	0x00006ba0


	//   ....[7]....
        /*01b0*/ 	.word	0x00006bd0


	//   ....[8]....
        /*01b4*/ 	.word	0x00006c30


	//   ....[9]....
        /*01b8*/ 	.word	0x00006c70


	//   ....[10]....
        /*01bc*/ 	.word	0x00006d00


	//   ....[11]....
        /*01c0*/ 	.word	0x00006d20


	//   ....[12]....
        /*01c4*/ 	.word	0x00006d40


	//   ....[13]....
        /*01c8*/ 	.word	0x00006d60


	//   ....[14]....
        /*01cc*/ 	.word	0x00006fa0


	//   ....[15]....
        /*01d0*/ 	.word	0x00007060


	//   ....[16]....
        /*01d4*/ 	.word	0x00007100


	//   ....[17]....
        /*01d8*/ 	.word	0x00007150


	//   ....[18]....
        /*01dc*/ 	.word	0x00007190


	//   ....[19]....
        /*01e0*/ 	.word	0x000072e0


	//   ....[20]....
        /*01e4*/ 	.word	0x00007300


	//   ....[21]....
        /*01e8*/ 	.word	0x00007320


	//   ....[22]....
        /*01ec*/ 	.word	0x00007340


	//   ....[23]....
        /*01f0*/ 	.word	0x00009e80


	//   ....[24]....
        /*01f4*/ 	.word	0x00009ee0


	//   ....[25]....
        /*01f8*/ 	.word	0x00009f40


	//   ....[26]....
        /*01fc*/ 	.word	0x00009fa0


	//   ....[27]....
        /*0200*/ 	.word	0x0000a000


	//----- nvinfo : EIATTR_SYSCALL_OFFSETS
	.align		4
.L_447:
        /*0204*/ 	.byte	0x04, 0x46
        /*0206*/ 	.short	(.L_449 - .L_448)


	//   ....[0]....
.L_448:
        /*0208*/ 	.word	0x00001390


	//----- nvinfo : EIATTR_EXIT_INSTR_OFFSETS
	.align		4
.L_449:
        /*020c*/ 	.byte	0x04, 0x1c
        /*020e*/ 	.short	(.L_451 - .L_450)


	//   ....[0]....
.L_450:
        /*0210*/ 	.word	0x000000e0


	//   ....[1]....
        /*0214*/ 	.word	0x00009980


	//   ....[2]....
        /*0218*/ 	.word	0x00009a80


	//   ....[3]....
        /*021c*/ 	.word	0x00009e30


	//----- nvinfo : EIATTR_CRS_STACK_SIZE
	.align		4
.L_451:
        /*0220*/ 	.byte	0x04, 0x1e
        /*0222*/ 	.short	(.L_453 - .L_452)
.L_452:
        /*0224*/ 	.word	0x00000000


	//----- nvinfo : EIATTR_CBANK_PARAM_SIZE
	.align		4
.L_453:
        /*0228*/ 	.byte	0x03, 0x19
        /*022a*/ 	.short	0x0128


	//----- nvinfo : EIATTR_PARAM_CBANK
	.align		4
        /*022c*/ 	.byte	0x04, 0x0a
        /*022e*/ 	.short	(.L_455 - .L_454)
	.align		4
.L_454:
        /*0230*/ 	.word	index@(.nv.constant0._ZN4mmha33masked_multihead_attention_kernelItLi160ELi256ELi1ELi32ELi256ELb0ELb1EEEv26Multihead_attention_paramsIT_XT5_EE)
        /*0234*/ 	.short	0x0210
        /*0236*/ 	.short	0x0128


	//----- nvinfo : EIATTR_SW_WAR
	.align		4
.L_455:
        /*0238*/ 	.byte	0x04, 0x36
        /*023a*/ 	.short	(.L_457 - .L_456)
.L_456:
        /*023c*/ 	.word	0x00000008
.L_457:


//--------------------- .nv.info._ZN4mmha33masked_multihead_attention_kernelItLi160ELi256ELi2ELi32ELi128ELb0ELb1EEEv26Multihead_attention_paramsIT_XT5_EE --------------------------
	.section	.nv.info._ZN4mmha33masked_multihead_attention_kernelItLi160ELi256ELi2ELi32ELi128ELb0ELb1EEEv26Multihead_attention_paramsIT_XT5_EE,"",@"SHT_CUDA_INFO"
	.sectionflags	@""
	.align	4


	//----- nvinfo : EIATTR_CUDA_API_VERSION
	.align		4
        /*0000*/ 	.byte	0x04, 0x37
        /*0002*/ 	.short	(.L_459 - .L_458)
.L_458:
        /*0004*/ 	.word	0x00000082


	//----- nvinfo : EIATTR_KPARAM_INFO
	.align		4
.L_459:
        /*0008*/ 	.byte	0x04, 0x17
        /*000a*/ 	.short	(.L_461 - .L_460)
.L_460:
        /*000c*/ 	.word	0x00000000
        /*0010*/ 	.short	0x0000
        /*0012*/ 	.short	0x0000
        /*0014*/ 	.byte	0x00, 0xf0, 0xa1, 0x04


	//----- nvinfo : EIATTR_SPARSE_MMA_MASK
	.align		4
.L_461:
        /*0018*/ 	.byte	0x03, 0x50
        /*001a*/ 	.short	0x0000


	//----- nvinfo : EIATTR_MAXREG_COUNT
	.align		4
        /*001c*/ 	.byte	0x03, 0x1b
        /*001e*/ 	.short	0x00ff


	//----- nvinfo : EIATTR_NUM_BARRIERS
	.align		4
        /*0020*/ 	.byte	0x02, 0x4c
        /*0022*/ 	.byte	0x01
	.zero		1


	//----- nvinfo : EIATTR_EXTERNS
	.align		4
        /*0024*/ 	.byte	0x04, 0x0f
        /*0026*/ 	.short	(.L_463 - .L_462)


	//   ....[0]....
	.align		4
.L_462:
        /*0028*/ 	.word	index@(__assertfail)


	//----- nvinfo : EIATTR_MERCURY_ISA_VERSION
	.align		4
.L_463:
        /*002c*/ 	.byte	0x03, 0x5f
        /*002e*/ 	.short	0x0101


	//----- nvinfo : EIATTR_INT_WARP_WIDE_INSTR_OFFSETS
	.align		4
        /*0030*/ 	.byte	0x04, 0x31
        /*0032*/ 	.short	(.L_465 - .L_464)


	//   ....[0]....
.L_464:
        /*0034*/ 	.word	0x00005a90


	//----- nvinfo : EIATTR_COOP_GROUP_MASK_REGIDS
	.align		4
.L_465:
        /*0038*/ 	.byte	0x04, 0x29
        /*003a*/ 	.short	(.L_467 - .L_466)


	//   ....[0]....
.L_466:
        /*003c*/ 	.word	0xffffffff


	//   ....[1]....
        /*0040*/ 	.word	0xffffffff


	//   ....[2]....
        /*0044*/ 	.word	0xffffffff


	//   ....[3]....
        /*0048*/ 	.word	0xffffffff


	//   ....[4]....
        /*004c*/ 	.word	0xffffffff


	//   ....[5]....
        /*0050*/ 	.word	0xffffffff


	//   ....[6]....
        /*0054*/ 	.word	0xffffffff


	//   ....[7]....
        /*0058*/ 	.word	0xffffffff


	//   ....[8]....
        /*005c*/ 	.word	0xffffffff


	//   ....[9]....
        /*0060*/ 	.word	0xffffffff


	//   ....[10]....
        /*0064*/ 	.word	0xffffffff


	//   ....[11]....
        /*0068*/ 	.word	0xffffffff


	//   ....[12]....
        /*006c*/ 	.word	0xffffffff


	//   ....[13]....
        /*0070*/ 	.word	0xffffffff


	//   ....[14]....
        /*0074*/ 	.word	0xffffffff


	//   ....[15]....
        /*0078*/ 	.word	0xffffffff


	//   ....[16]....
        /*007c*/ 	.word	0xffffffff


	//   ....[17]....
        /*0080*/ 	.word	0xffffffff


	//   ....[18]....
        /*0084*/ 	.word	0xffffffff


	//   ....[19]....
        /*0088*/ 	.word	0xffffffff


	//   ....[20]....
        /*008c*/ 	.word	0xffffffff


	//   ....[21]....
        /*0090*/ 	.word	0x0500000f


	//   ....[22]....
        /*0094*/ 	.word	0x0500000f


	//   ....[23]....
        /*0098*/ 	.word	0x0500000f


	//   ....[24]....
        /*009c*/ 	.word	0x0500000f


	//   ....[25]....
        /*00a0*/ 	.word	0x0500000f


	//   ....[26]....
        /*00a4*/ 	.word	0x0500000f


	//   ....[27]....
        /*00a8*/ 	.word	0x0500000f


	//   ....[28]....
        /*00ac*/ 	.word	0x0500000f


	//   ....[29]....
        /*00b0*/ 	.word	0x0500000f


	//   ....[30]....
        /*00b4*/ 	.word	0x0500000f


	//----- nvinfo : EIATTR_COOP_GROUP_INSTR_OFFSETS
	.align		4
.L_467:
        /*00b8*/ 	.byte	0x04, 0x28
        /*00ba*/ 	.short	(.L_469 - .L_468)


	//   ....[0]....
.L_468:
        /*00bc*/ 	.word	0x000025d0


	//   ....[1]....
        /*00c0*/ 	.word	0x000025f0


	//   ....[2]....
        /*00c4*/ 	.word	0x00002610


	//   ....[3]....
        /*00c8*/ 	.word	0x00002630


	//   ....[4]....
        /*00cc*/ 	.word	0x00002650


	//   ....[5]....
        /*00d0*/ 	.word	0x000052e0


	//   ....[6]....
        /*00d4*/ 	.word	0x00005590


	//   ....[7]....
        /*00d8*/ 	.word	0x000055b0


	//   ....[8]....
        /*00dc*/ 	.word	0x000055d0


	//   ....[9]....
        /*00e0*/ 	.word	0x000055f0


	//   ....[10]....
        /*00e4*/ 	.word	0x000057b0


	//   ....[11]....
        /*00e8*/ 	.word	0x000057d0


	//   ....[12]....
        /*00ec*/ 	.word	0x000057f0


	//   ....[13]....
        /*00f0*/ 	.word	0x00005a20


	//   ....[14]....
        /*00f4*/ 	.word	0x00005ae0


	//   ....[15]....
        /*00f8*/ 	.word	0x00005b20


	//   ....[16]....
        /*00fc*/ 	.word	0x00005b80


	//   ....[17]....
        /*0100*/ 	.word	0x00005bb0


	//   ....[18]....
        /*0104*/ 	.word	0x00005cc0


	//   ....[19]....
        /*0108*/ 	.word	0x00005cf0


	//   ....[20]....
        /*010c*/ 	.word	0x00005d40


	//   ....[21]....
        /*0110*/ 	.word	0x00008590


	//   ....[22]....
        /*0114*/ 	.word	0x000085f0


	//   ....[23]....
        /*0118*/ 	.word	0x00008650


	//   ....[24]....
        /*011c*/ 	.word	0x000086b0


	//   ....[25]....
        /*0120*/ 	.word	0x00008710


	//   ....[26]....
        /*0124*/ 	.word	0x00008790


	//   ....[27]....
        /*0128*/ 	.word	0x00008830


	//   ....[28]....
        /*012c*/ 	.word	0x000088b0


	//   ....[29]....
        /*0130*/ 	.word	0x00008910


	//   ....[30]....
        /*0134*/ 	.word	0x00008970


	//----- nvinfo : EIATTR_SYSCALL_OFFSETS
	.align		4
.L_469:
        /*0138*/ 	.byte	0x04, 0x46
        /*013a*/ 	.short	(.L_471 - .L_470)


	//   ....[0]....
.L_470:
        /*013c*/ 	.word	0x00001220


	//----- nvinfo : EIATTR_EXIT_INSTR_OFFSETS
	.align		4
.L_471:
        /*0140*/ 	.byte	0x04, 0x1c
        /*0142*/ 	.short	(.L_473 - .L_472)


	//   ....[0]....
.L_472:
        /*0144*/ 	.word	0x000000b0


	//   ....[1]....
        /*0148*/ 	.word	0x000080b0


	//   ....[2]....
        /*014c*/ 	.word	0x000081a0


	//   ....[3]....
        /*0150*/ 	.word	0x00008540


	//----- nvinfo : EIATTR_CRS_STACK_SIZE
	.align		4
.L_473:
        /*0154*/ 	.byte	0x04, 0x1e
        /*0156*/ 	.short	(.L_475 - .L_474)
.L_474:
        /*0158*/ 	.word	0x00000000


	//----- nvinfo : EIATTR_CBANK_PARAM_SIZE
	.align		4
.L_475:
        /*015c*/ 	.byte	0x03, 0x19
        /*015e*/ 	.short	0x0128


	//----- nvinfo : EIATTR_PARAM_CBANK
	.align		4
        /*0160*/ 	.byte	0x04, 0x0a
        /*0162*/ 	.short	(.L_477 - .L_476)
	.align		4
.L_476:
        /*0164*/ 	.word	index@(.nv.constant0._ZN4mmha33masked_multihead_attention_kernelItLi160ELi256ELi2ELi32ELi128ELb0ELb1EEEv26Multihead_attention_paramsIT_XT5_EE)
        /*0168*/ 	.short	0x0210
        /*016a*/ 	.short	0x0128


	//----- nvinfo : EIATTR_SW_WAR
	.align		4
.L_477:
        /*016c*/ 	.byte	0x04, 0x36
        /*016e*/ 	.short	(.L_479 - .L_478)
.L_478:
        /*0170*/ 	.word	0x00000008
.L_479:


//--------------------- .nv.info._ZN4mmha33masked_multihead_attention_kernelItLi160ELi256ELi4ELi32ELi64ELb0ELb1EEEv26Multihead_attention_paramsIT_XT5_EE --------------------------
	.section	.nv.info._ZN4mmha33masked_multihead_attention_kernelItLi160ELi256ELi4ELi32ELi64ELb0ELb1EEEv26Multihead_attention_paramsIT_XT5_EE,"",@"SHT_CUDA_INFO"
	.sectionflags	@""
	.align	4


	//----- nvinfo : EIATTR_CUDA_API_VERSION
	.align		4
        /*0000*/ 	.byte	0x04, 0x37
        /*0002*/ 	.short	(.L_481 - .L_480)
.L_480:
        /*0004*/ 	.word	0x00000082


	//----- nvinfo : EIATTR_KPARAM_INFO
	.align		4
.L_481:
        /*0008*/ 	.byte	0x04, 0x17
        /*000a*/ 	.short	(.L_483 - .L_482)
.L_482:
        /*000c*/ 	.word	0x00000000
        /*0010*/ 	.short	0x0000
        /*0012*/ 	.short	0x0000
        /*0014*/ 	.byte	0x00, 0xf0, 0xa1, 0x04


	//----- nvinfo : EIATTR_SPARSE_MMA_MASK
	.align		4
.L_483:
        /*0018*/ 	.byte	0x03, 0x50
        /*001a*/ 	.short	0x0000


	//----- nvinfo : EIATTR_MAXREG_COUNT
	.align		4
        /*001c*/ 	.byte	0x03, 0x1b
        /*001e*/ 	.short	0x00ff


	//----- nvinfo : EIATTR_NUM_BARRIERS
	.align		4
        /*0020*/ 	.byte	0x02, 0x4c
        /*0022*/ 	.byte	0x01
	.zero		1


	//----- nvinfo : EIATTR_EXTERNS
	.align		4
        /*0024*/ 	.byte	0x04, 0x0f
        /*0026*/ 	.short	(.L_485 - .L_484)


	//   ....[0]....
	.align		4
.L_484:
        /*0028*/ 	.word	index@(__assertfail)


	//----- nvinfo : EIATTR_MERCURY_ISA_VERSION
	.align		4
.L_485:
        /*002c*/ 	.byte	0x03, 0x5f
        /*002e*/ 	.short	0x0101


	//----- nvinfo : EIATTR_INT_WARP_WIDE_INSTR_OFFSETS
	.align		4
        /*0030*/ 	.byte	0x04, 0x31
        /*0032*/ 	.short	(.L_487 - .L_486)


	//   ....[0]....
.L_486:
        /*0034*/ 	.word	0x00000dd0


	//   ....[1]....
        /*0038*/ 	.word	0x00002600


	//   ....[2]....
        /*003c*/ 	.word	0x000059a0


	//----- nvinfo : EIATTR_COOP_GROUP_MASK_REGIDS
	.align		4
.L_487:
        /*0040*/ 	.byte	0x04, 0x29
        /*0042*/ 	.short	(.L_489 - .L_488)


	//   ....[0]....
.L_488:
        /*0044*/ 	.word	0xffffffff


	//   ....[1]....
        /*0048*/ 	.word	0xffffffff


	//   ....[2]....
        /*004c*/ 	.word	0xffffffff


	//   ....[3]....
        /*0050*/ 	.word	0xffffffff


	//   ....[4]....
        /*0054*/ 	.word	0xffffffff


	//   ....[5]....
        /*0058*/ 	.word	0xffffffff


	//   ....[6]....
        /*005c*/ 	.word	0xffffffff


	//   ....[7]....
        /*0060*/ 	.word	0xffffffff


	//   ....[8]....
        /*0064*/ 	.word	0xffffffff


	//   ....[9]....
        /*0068*/ 	.word	0xffffffff


	//   ....[10]....
        /*006c*/ 	.word	0xffffffff


	//   ....[11]....
        /*0070*/ 	.word	0xffffffff


	//   ....[12]....
        /*0074*/ 	.word	0xffffffff


	//   ....[13]....
        /*0078*/ 	.word	0xffffffff


	//   ....[14]....
        /*007c*/ 	.word	0xffffffff


	//   ....[15]....
        /*0080*/ 	.word	0xffffffff


	//   ....[16]....
        /*0084*/ 	.word	0xffffffff


	//   ....[17]....
        /*0088*/ 	.word	0xffffffff


	//   ....[18]....
        /*008c*/ 	.word	0xffffffff


	//   ....[19]....
        /*0090*/ 	.word	0x0500000f


	//   ....[20]....
        /*0094*/ 	.word	0x0500000f


	//   ....[21]....
        /*0098*/ 	.word	0x0500000f


	//   ....[22]....
        /*009c*/ 	.word	0x0500000f


	//   ....[23]....
        /*00a0*/ 	.word	0x0500000f


	//   ....[24]....
        /*00a4*/ 	.word	0x0500000f


	//   ....[25]....
        /*00a8*/ 	.word	0x0500000f


	//   ....[26]....
        /*00ac*/ 	.word	0x0500000f


	//   ....[27]....
        /*00b0*/ 	.word	0x0500000f


	//   ....[28]....
        /*00b4*/ 	.word	0x0500000f


	//----- nvinfo : EIATTR_COOP_GROUP_INSTR_OFFSETS
	.align		4
.L_489:
        /*00b8*/ 	.byte	0x04, 0x28
        /*00ba*/ 	.short	(.L_491 - .L_490)


	//   ....[0]....
.L_490:
        /*00bc*/ 	.word	0x00002700


	//   ....[1]....
        /*00c0*/ 	.word	0x00002720


	//   ....[2]....
        /*00c4*/ 	.word	0x00002740


	//   ....[3]....
        /*00c8*/ 	.word	0x00002760


	//   ....[4]....
        /*00cc*/ 	.word	0x00002780


	//   ....[5]....
        /*00d0*/ 	.word	0x00005140


	//   ....[6]....
        /*00d4*/ 	.word	0x00005160


	//   ....[7]....
        /*00d8*/ 	.word	0x00005480


	//   ....[8]....
        /*00dc*/ 	.word	0x000054a0


	//   ....[9]....
        /*00e0*/ 	.word	0x000054c0


	//   ....[10]....
        /*00e4*/ 	.word	0x00005670


	//   ....[11]....
        /*00e8*/ 	.word	0x00005690


	//   ....[12]....
        /*00ec*/ 	.word	0x000058e0


	//   ....[13]....
        /*00f0*/ 	.word	0x000059f0


	//   ....[14]....
        /*00f4*/ 	.word	0x00005a40


	//   ....[15]....
        /*00f8*/ 	.word	0x00005a70


	//   ....[16]....
        /*00fc*/ 	.word	0x00005ac0


	//   ....[17]....
        /*0100*/ 	.word	0x00005c10


	//   ....[18]....
        /*0104*/ 	.word	0x00005c30


	//   ....[19]....
        /*0108*/ 	.word	0x00008360


	//   ....[20]....
        /*010c*/ 	.word	0x000083c0


	//   ....[21]....
        /*0110*/ 	.word	0x00008420


	//   ....[22]....
        /*0114*/ 	.word	0x00008480


	//   ....[23]....
        /*0118*/ 	.word	0x000084e0


	//   ....[24]....
        /*011c*/ 	.word	0x00008560


	//   ....[25]....
        /*0120*/ 	.word	0x000085e0


	//   ....[26]....
        /*0124*/ 	.word	0x00008670


	//   ....[27]....
        /*0128*/ 	.word	0x000086f0


	//   ....[28]....
        /*012c*/ 	.word	0x00008750


	//----- nvinfo : EIATTR_SYSCALL_OFFSETS
	.align		4
.L_491:
        /*0130*/ 	.byte	0x04, 0x46
        /*0132*/ 	.short	(.L_493 - .L_492)


	//   ....[0]....
.L_492:
        /*0134*/ 	.word	0x00001340


	//----- nvinfo : EIATTR_EXIT_INSTR_OFFSETS
	.align		4
.L_493:
        /*0138*/ 	.byte	0x04, 0x1c
        /*013a*/ 	.short	(.L_495 - .L_494)


	//   ....[0]....
.L_494:
        /*013c*/ 	.word	0x000000d0


	//   ....[1]....
        /*0140*/ 	.word	0x00007e60


	//   ....[2]....
        /*0144*/ 	.word	0x00007f60


	//   ....[3]....
        /*0148*/ 	.word	0x00008310


	//----- nvinfo : EIATTR_CRS_STACK_SIZE
	.align		4
.L_495:
        /*014c*/ 	.byte	0x04, 0x1e
        /*014e*/ 	.short	(.L_497 - .L_496)
.L_496:
        /*0150*/ 	.word	0x00000000


	//----- nvinfo : EIATTR_CBANK_PARAM_SIZE
	.align		4
.L_497:
        /*0154*/ 	.byte	0x03, 0x19
        /*0156*/ 	.short	0x0128


	//----- nvinfo : EIATTR_PARAM_CBANK
	.align		4
        /*0158*/ 	.byte	0x04, 0x0a
        /*015a*/ 	.short	(.L_499 - .L_498)
	.align		4
.L_498:
        /*015c*/ 	.word	index@(.nv.constant0._ZN4mmha33masked_multihead_attention_kernelItLi160ELi256ELi4ELi32ELi64ELb0ELb1EEEv26Multihead_attention_paramsIT_XT5_EE)
        /*0160*/ 	.short	0x0210
        /*0162*/ 	.short	0x0128


	//----- nvinfo : EIATTR_SW_WAR
	.align		4
.L_499:
        /*0164*/ 	.byte	0x04, 0x36
        /*0166*/ 	.short	(.L_501 - .L_500)
.L_500:
        /*0168*/ 	.word	0x00000008
.L_501:


//--------------------- .nv.info._ZN4mmha33masked_multihead_attention_kernelItLi160ELi256ELi1ELi32ELi256ELb0ELb0EEEv26Multihead_attention_paramsIT_XT5_EE --------------------------
	.section	.nv.info._ZN4mmha33masked_multihead_attention_kernelItLi160ELi256ELi1ELi32ELi256ELb0ELb0EEEv26Multihead_attention_paramsIT_XT5_EE,"",@"SHT_CUDA_INFO"
	.sectionflags	@""
	.align	4


	//----- nvinfo : EIATTR_CUDA_API_VERSION
	.align		4
        /*0000*/ 	.byte	0x04, 0x37
        /*0002*/ 	.short	(.L_503 - .L_502)
.L_502:
        /*0004*/ 	.word	0x00000082


	//----- nvinfo : EIATTR_KPARAM_INFO
	.align		4
.L_503:
        /*0008*/ 	.byte	0x04, 0x17
        /*000a*/ 	.short	(.L_505 - .L_504)
.L_504:
        /*000c*/ 	.word	0x00000000
        /*0010*/ 	.short	0x0000
        /*0012*/ 	.short	0x0000
        /*0014*/ 	.byte	0x00, 0xf0, 0xa1, 0x04


	//----- nvinfo : EIATTR_SPARSE_MMA_MASK
	.align		4
.L_505:
        /*0018*/ 	.byte	0x03, 0x50
        /*001a*/ 	.short	0x0000


	//----- nvinfo : EIATTR_MAXREG_COUNT
	.align		4
        /*001c*/ 	.byte	0x03, 0x1b
        /*001e*/ 	.short	0x00ff


	//----- nvinfo : EIATTR_NUM_BARRIERS
	.align		4
        /*0020*/ 	.byte	0x02, 0x4c
        /*0022*/ 	.byte	0x01
	.zero		1


	//----- nvinfo : EIATTR_EXTERNS
	.align		4
        /*0024*/ 	.byte	0x04, 0x0f
        /*0026*/ 	.short	(.L_507 - .L_506)


	//   ....[0]....
	.align		4
.L_506:
        /*0028*/ 	.word	index@(__assertfail)


	//----- nvinfo : EIATTR_ANNOTATIONS
	.align		4
.L_507:
        /*002c*/ 	.byte	0x04, 0x55
        /*002e*/ 	.short	(.L_509 - .L_508)


	//   ....[0]....
.L_508:
        /* <DEDUP_REMOVED lines=18> */


	//----- nvinfo : EIATTR_MERCURY_ISA_VERSION
	.align		4
.L_509:
        /*0138*/ 	.byte	0x03, 0x5f
        /*013a*/ 	.short	0x0101


	//----- nvinfo : EIATTR_INT_WARP_WIDE_INSTR_OFFSETS
	.align		4
        /*013c*/ 	.byte	0x04, 0x31
        /*013e*/ 	.short	(.L_511 - .L_510)


	//   ....[0]....
.L_510:
        /*0140*/ 	.word	0x00000e50


	//   ....[1]....
        /*0144*/ 	.word	0x00002650


	//   ....[2]....
        /*0148*/ 	.word	0x00005ee0


	//----- nvinfo : EIATTR_COOP_GROUP_MASK_REGIDS
	.align		4
.L_511:
        /*014c*/ 	.byte	0x04, 0x29
        /*014e*/ 	.short	(.L_513 - .L_512)


	//   ....[0]....
.L_512:
        /*0150*/ 	.word	0xffffffff


	//   ....[1]....
        /*0154*/ 	.word	0xffffffff


	//   ....[2]....
        /*0158*/ 	.word	0xffffffff


	//   ....[3]....
        /*015c*/ 	.word	0xffffffff


	//   ....[4]....
        /*0160*/ 	.word	0xffffffff


	//   ....[5]....
        /*0164*/ 	.word	0xffffffff


	//   ....[6]....
        /*0168*/ 	.word	0xffffffff


	//   ....[7]....
        /*016c*/ 	.word	0xffffffff


	//   ....[8]....
        /*0170*/ 	.word	0xffffffff


	//   ....[9]....
        /*0174*/ 	.word	0xffffffff


	//   ....[10]....
        /*0178*/ 	.word	0xffffffff


	//   ....[11]....
        /*017c*/ 	.word	0xffffffff


	//   ....[12]....
        /*0180*/ 	.word	0xffffffff


	//   ....[13]....
        /*0184*/ 	.word	0xffffffff


	//   ....[14]....
        /*0188*/ 	.word	0xffffffff


	//   ....[15]....
        /*018c*/ 	.word	0xffffffff


	//   ....[16]....
        /*0190*/ 	.word	0xffffffff


	//   ....[17]....
        /*0194*/ 	.word	0xffffffff


	//   ....[18]....
        /*0198*/ 	.word	0xffffffff


	//   ....[19]....
        /*019c*/ 	.word	0xffffffff


	//   ....[20]....
        /*01a0*/ 	.word	0xffffffff


	//   ....[21]....
        /*01a4*/ 	.word	0xffffffff


	//   ....[22]....
        /*01a8*/ 	.word	0xffffffff


	//   ....[23]....
        /*01ac*/ 	.word	0x0500000f


	//   ....[24]....
        /*01b0*/ 	.word	0x0500000f


	//   ....[25]....
        /*01b4*/ 	.word	0x0500000f


	//   ....[26]....
        /*01b8*/ 	.word	0x0500000f


	//   ....[27]....
        /*01bc*/ 	.word	0x0500000f


	//----- nvinfo : EIATTR_COOP_GROUP_INSTR_OFFSETS
	.align		4
.L_513:
        /*01c0*/ 	.byte	0x04, 0x28
        /*01c2*/ 	.short	(.L_515 - .L_514)


	//   ....[0]....
.L_514:
        /*01c4*/ 	.word	0x00002750


	//   ....[1]....
        /*01c8*/ 	.word	0x00002770


	//   ....[2]....
        /*01cc*/ 	.word	0x00002790


	//   ....[3]....
        /*01d0*/ 	.word	0x000027b0


	//   ....[4]....
        /*01d4*/ 	.word	0x000027d0


	//   ....[5]....
        /*01d8*/ 	.word	0x000059d0


	//   ....[6]....
        /*01dc*/ 	.word	0x000059f0


	//   ....[7]....
        /*01e0*/ 	.word	0x00005a20


	//   ....[8]....
        /*01e4*/ 	.word	0x00005a80


	//   ....[9]....
        /*01e8*/ 	.word	0x00005ac0


	//   ....[10]....
        /*01ec*/ 	.word	0x00005b50


	//   ....[11]....
        /*01f0*/ 	.word	0x00005b70


	//   ....[12]....
        /*01f4*/ 	.word	0x00005b90


	//   ....[13]....
        /*01f8*/ 	.word	0x00005bb0


	//   ....[14]....
        /*01fc*/ 	.word	0x00005df0


	//   ....[15]....
        /*0200*/ 	.word	0x00005eb0


	//   ....[16]....
        /*0204*/ 	.word	0x00005f50


	//   ....[17]....
        /*0208*/ 	.word	0x00005f90


	//   ....[18]....
        /*020c*/ 	.word	0x00005fd0


	//   ....[19]....
        /*0210*/ 	.word	0x00006130


	//   ....[20]....
        /*0214*/ 	.word	0x00006150


	//   ....[21]....
        /*0218*/ 	.word	0x00006170


	//   ....[22]....
        /*021c*/ 	.word	0x00006190


	//   ....[23]....
        /*0220*/ 	.word	0x00008be0


	//   ....[24]....
        /*0224*/ 	.word	0x00008c40


	//   ....[25]....
        /*0228*/ 	.word	0x00008ca0


	//   ....[26]....
        /*022c*/ 	.word	0x00008d00


	//   ....[27]....
        /*0230*/ 	.word	0x00008d60


	//----- nvinfo : EIATTR_SYSCALL_OFFSETS
	.align		4
.L_515:
        /*0234*/ 	.byte	0x04, 0x46
        /*0236*/ 	.short	(.L_517 - .L_516)


	//   ....[0]....
.L_516:
        /*0238*/ 	.word	0x00001390


	//----- nvinfo : EIATTR_EXIT_INSTR_OFFSETS
	.align		4
.L_517:
        /*023c*/ 	.byte	0x04, 0x1c
        /*023e*/ 	.short	(.L_519 - .L_518)


	//   ....[0]....
.L_518:
        /*0240*/ 	.word	0x000000e0


	//   ....[1]....
        /*0244*/ 	.word	0x000086e0


	//   ....[2]....
        /*0248*/ 	.word	0x000087e0


	//   ....[3]....
        /*024c*/ 	.word	0x00008b90


	//----- nvinfo : EIATTR_CRS_STACK_SIZE
	.align		4
.L_519:
        /*0250*/ 	.byte	0x04, 0x1e
        /*0252*/ 	.short	(.L_521 - .L_520)
.L_520:
        /*0254*/ 	.word	0x00000000


	//----- nvinfo : EIATTR_CBANK_PARAM_SIZE
	.align		4
.L_521:
        /*0258*/ 	.byte	0x03, 0x19
        /*025a*/ 	.short	0x0128


	//----- nvinfo : EIATTR_PARAM_CBANK
	.align		4
        /*025c*/ 	.byte	0x04, 0x0a
        /*025e*/ 	.short	(.L_523 - .L_522)
	.align		4
.L_522:
        /*0260*/ 	.word	index@(.nv.constant0._ZN4mmha33masked_multihead_attention_kernelItLi160ELi256ELi1ELi32ELi256ELb0ELb0EEEv26Multihead_attention_paramsIT_XT5_EE)
        /*0264*/ 	.short	0x0210
        /*0266*/ 	.short	0x0128


	//----- nvinfo : EIATTR_SW_WAR
	.align		4
.L_523:
        /*0268*/ 	.byte	0x04, 0x36
        /*026a*/ 	.short	(.L_525 - .L_524)
.L_524:
        /*026c*/ 	.word	0x00000008
.L_525:


//--------------------- .nv.info._ZN4mmha33masked_multihead_attention_kernelItLi160ELi256ELi2ELi32ELi128ELb0ELb0EEEv26Multihead_attention_paramsIT_XT5_EE --------------------------
	.section	.nv.info._ZN4mmha33masked_multihead_attention_kernelItLi160ELi256ELi2ELi32ELi128ELb0ELb0EEEv26Multihead_attention_paramsIT_XT5_EE,"",@"SHT_CUDA_INFO"
	.sectionflags	@""
	.align	4


	//----- nvinfo : EIATTR_CUDA_API_VERSION
	.align		4
        /*0000*/ 	.byte	0x04, 0x37
        /*0002*/ 	.short	(.L_527 - .L_526)
.L_526:
        /*0004*/ 	.word	0x00000082


	//----- nvinfo : EIATTR_KPARAM_INFO
	.align		4
.L_527:
        /*0008*/ 	.byte	0x04, 0x17
        /*000a*/ 	.short	(.L_529 - .L_528)
.L_528:
        /*000c*/ 	.word	0x00000000
        /*0010*/ 	.short	0x0000
        /*0012*/ 	.short	0x0000
        /*0014*/ 	.byte	0x00, 0xf0, 0xa1, 0x04


	//----- nvinfo : EIATTR_SPARSE_MMA_MASK
	.align		4
.L_529:
        /*0018*/ 	.byte	0x03, 0x50
        /*001a*/ 	.short	0x0000


	//----- nvinfo : EIATTR_MAXREG_COUNT
	.align		4
        /*001c*/ 	.byte	0x03, 0x1b
        /*001e*/ 	.short	0x00ff


	//----- nvinfo : EIATTR_NUM_BARRIERS
	.align		4
        /*0020*/ 	.byte	0x02, 0x4c
        /*0022*/ 	.byte	0x01
	.zero		1


	//----- nvinfo : EIATTR_EXTERNS
	.align		4
        /*0024*/ 	.byte	0x04, 0x0f
        /*0026*/ 	.short	(.L_531 - .L_530)


	//   ....[0]....
	.align		4
.L_530:
        /*0028*/ 	.word	index@(__assertfail)


	//----- nvinfo : EIATTR_MERCURY_ISA_VERSION
	.align		4
.L_531:
        /*002c*/ 	.byte	0x03, 0x5f
        /*002e*/ 	.short	0x0101


	//----- nvinfo : EIATTR_INT_WARP_WIDE_INSTR_OFFSETS
	.align		4
        /*0030*/ 	.byte	0x04, 0x31
        /*0032*/ 	.short	(.L_533 - .L_532)


	//   ....[0]....
.L_532:
        /*0034*/ 	.word	0x00005030


	//----- nvinfo : EIATTR_COOP_GROUP_MASK_REGIDS
	.align		4
.L_533:
        /*0038*/ 	.byte	0x04, 0x29
        /*003a*/ 	.short	(.L_535 - .L_534)


	//   ....[0]....
.L_534:
        /*003c*/ 	.word	0xffffffff


	//   ....[1]....
        /*0040*/ 	.word	0xffffffff


	//   ....[2]....
        /*0044*/ 	.word	0xffffffff


	//   ....[3]....
        /*0048*/ 	.word	0xffffffff


	//   ....[4]....
        /*004c*/ 	.word	0xffffffff


	//   ....[5]....
        /*0050*/ 	.word	0xffffffff


	//   ....[6]....
        /*0054*/ 	.word	0xffffffff


	//   ....[7]....
        /*0058*/ 	.word	0xffffffff


	//   ....[8]....
        /*005c*/ 	.word	0xffffffff


	//   ....[9]....
        /*0060*/ 	.word	0xffffffff


	//   ....[10]....
        /*0064*/ 	.word	0xffffffff


	//   ....[11]....
        /*0068*/ 	.word	0xffffffff


	//   ....[12]....
        /*006c*/ 	.word	0xffffffff


	//   ....[13]....
        /*0070*/ 	.word	0xffffffff


	//   ....[14]....
        /*0074*/ 	.word	0xffffffff


	//   ....[15]....
        /*0078*/ 	.word	0xffffffff


	//   ....[16]....
        /*007c*/ 	.word	0xffffffff


	//   ....[17]....
        /*0080*/ 	.word	0xffffffff


	//   ....[18]....
        /*0084*/ 	.word	0xffffffff


	//   ....[19]....
        /*0088*/ 	.word	0xffffffff


	//   ....[20]....
        /*008c*/ 	.word	0xffffffff


	//   ....[21]....
        /*0090*/ 	.word	0x0500000f


	//   ....[22]....
        /*0094*/ 	.word	0x0500000f


	//   ....[23]....
        /*0098*/ 	.word	0x0500000f


	//   ....[24]....
        /*009c*/ 	.word	0x0500000f


	//   ....[25]....
        /*00a0*/ 	.word	0x0500000f


	//   ....[26]....
        /*00a4*/ 	.word	0x0500000f


	//   ....[27]....
        /*00a8*/ 	.word	0x0500000f


	//   ....[28]....
        /*00ac*/ 	.word	0x0500000f


	//   ....[29]....
        /*00b0*/ 	.word	0x0500000f


	//   ....[30]....
        /*00b4*/ 	.word	0x0500000f


	//----- nvinfo : EIATTR_COOP_GROUP_INSTR_OFFSETS
	.align		4
.L_535:
        /*00b8*/ 	.byte	0x04, 0x28
        /*00ba*/ 	.short	(.L_537 - .L_536)


	//   ....[0]....
.L_536:
        /*00bc*/ 	.word	0x000025d0


	//   ....[1]....
        /*00c0*/ 	.word	0x000025f0


	//   ....[2]....
        /*00c4*/ 	.word	0x00002610


	//   ....[3]....
        /*00c8*/ 	.word	0x00002630


	//   ....[4]....
        /*00cc*/ 	.word	0x00002650


	//   ....[5]....
        /*00d0*/ 	.word	0x00004880


	//   ....[6]....
        /*00d4*/ 	.word	0x00004b30


	//   ....[7]....
        /*00d8*/ 	.word	0x00004b50


	//   ....[8]....
        /*00dc*/ 	.word	0x00004b70


	//   ....[9]....
        /*00e0*/ 	.word	0x00004b90


	//   ....[10]....
        /*00e4*/ 	.word	0x00004d50


	//   ....[11]....
        /*00e8*/ 	.word	0x00004d70


	//   ....[12]....
        /*00ec*/ 	.word	0x00004d90


	//   ....[13]....
        /*00f0*/ 	.word	0x00004fc0


	//   ....[14]....
        /*00f4*/ 	.word	0x00005090


	//   ....[15]....
        /*00f8*/ 	.word	0x000050d0


	//   ....[16]....
        /*00fc*/ 	.word	0x00005120


	//   ....[17]....
        /*0100*/ 	.word	0x00005150


	//   ....[18]....
        /*0104*/ 	.word	0x00005230


	//   ....[19]....
        /*0108*/ 	.word	0x00005260


	//   ....[20]....
        /*010c*/ 	.word	0x000052d0


	//   ....[21]....
        /*0110*/ 	.word	0x000079d0


	//   ....[22]....
        /*0114*/ 	.word	0x00007a30


	//   ....[23]....
        /*0118*/ 	.word	0x00007a90


	//   ....[24]....
        /*011c*/ 	.word	0x00007af0


	//   ....[25]....
        /*0120*/ 	.word	0x00007b50


	//   ....[26]....
        /*0124*/ 	.word	0x00007bd0


	//   ....[27]....
        /*0128*/ 	.word	0x00007c70


	//   ....[28]....
        /*012c*/ 	.word	0x00007cf0


	//   ....[29]....
        /*0130*/ 	.word	0x00007d50


	//   ....[30]....
        /*0134*/ 	.word	0x00007db0


	//----- nvinfo : EIATTR_SYSCALL_OFFSETS
	.align		4
.L_537:
        /*0138*/ 	.byte	0x04, 0x46
        /*013a*/ 	.short	(.L_539 - .L_538)


	//   ....[0]....
.L_538:
        /*013c*/ 	.word	0x00001220


	//----- nvinfo : EIATTR_EXIT_INSTR_OFFSETS
	.align		4
.L_539:
        /*0140*/ 	.byte	0x04, 0x1c
        /*0142*/ 	.short	(.L_541 - .L_540)


	//   ....[0]....
.L_540:
        /*0144*/ 	.word	0x000000b0


	//   ....[1]....
        /*0148*/ 	.word	0x000074f0


	//   ....[2]....
        /*014c*/ 	.word	0x000075e0


	//   ....[3]....
        /*0150*/ 	.word	0x00007980


	//----- nvinfo : EIATTR_CRS_STACK_SIZE
	.align		4
.L_541:
        /*0154*/ 	.byte	0x04, 0x1e
        /*0156*/ 	.short	(.L_543 - .L_542)
.L_542:
        /*0158*/ 	.word	0x00000000


	//----- nvinfo : EIATTR_CBANK_PARAM_SIZE
	.align		4
.L_543:
        /*015c*/ 	.byte	0x03, 0x19
        /*015e*/ 	.short	0x0128


	//----- nvinfo : EIATTR_PARAM_CBANK
	.align		4
        /*0160*/ 	.byte	0x04, 0x0a
        /*0162*/ 	.short	(.L_545 - .L_544)
	.align		4
.L_544:
        /*0164*/ 	.word	index@(.nv.constant0._ZN4mmha33masked_multihead_attention_kernelItLi160ELi256ELi2ELi32ELi128ELb0ELb0EEEv26Multihead_attention_paramsIT_XT5_EE)
        /*0168*/ 	.short	0x0210
        /*016a*/ 	.short	0x0128


	//----- nvinfo : EIATTR_SW_WAR
	.align		4
.L_545:
        /*016c*/ 	.byte	0x04, 0x36
        /*016e*/ 	.short	(.L_547 - .L_546)
.L_546:
        /*0170*/ 	.word	0x00000008
.L_547:


//--------------------- .nv.info._ZN4mmha33masked_multihead_attention_kernelItLi160ELi256ELi4ELi32ELi64ELb0ELb0EEEv26Multihead_attention_paramsIT_XT5_EE --------------------------
	.section	.nv.info._ZN4mmha33masked_multihead_attention_kernelItLi160ELi256ELi4ELi32ELi64ELb0ELb0EEEv26Multihead_attention_paramsIT_XT5_EE,"",@"SHT_CUDA_INFO"
	.sectionflags	@""
	.align	4


	//----- nvinfo : EIATTR_CUDA_API_VERSION
	.align		4
        /*0000*/ 	.byte	0x04, 0x37
        /*0002*/ 	.short	(.L_549 - .L_548)
.L_548:
        /*0004*/ 	.word	0x00000082


	//----- nvinfo : EIATTR_KPARAM_INFO
	.align		4
.L_549:
        /*0008*/ 	.byte	0x04, 0x17
        /*000a*/ 	.short	(.L_551 - .L_550)
.L_550:
        /*000c*/ 	.word	0x00000000
        /*0010*/ 	.short	0x0000
        /*0012*/ 	.short	0x0000
        /*0014*/ 	.byte	0x00, 0xf0, 0xa1, 0x04


	//----- nvinfo : EIATTR_SPARSE_MMA_MASK
	.align		4
.L_551:
        /*0018*/ 	.byte	0x03, 0x50
        /*001a*/ 	.short	0x0000


	//----- nvinfo : EIATTR_MAXREG_COUNT
	.align		4
        /*001c*/ 	.byte	0x03, 0x1b
        /*001e*/ 	.short	0x00ff


	//----- nvinfo : EIATTR_NUM_BARRIERS
	.align		4
        /*0020*/ 	.byte	0x02, 0x4c
        /*0022*/ 	.byte	0x01
	.zero		1


	//----- nvinfo : EIATTR_EXTERNS
	.align		4
        /*0024*/ 	.byte	0x04, 0x0f
        /*0026*/ 	.short	(.L_553 - .L_552)


	//   ....[0]....
	.align		4
.L_552:
        /*0028*/ 	.word	index@(__assertfail)


	//----- nvinfo : EIATTR_MERCURY_ISA_VERSION
	.align		4
.L_553:
        /*002c*/ 	.byte	0x03, 0x5f
        /*002e*/ 	.short	0x0101


	//----- nvinfo : EIATTR_INT_WARP_WIDE_INSTR_OFFSETS
	.align		4
        /*0030*/ 	.byte	0x04, 0x31
        /*0032*/ 	.short	(.L_555 - .L_554)


	//   ....[0]....
.L_554:
        /*0034*/ 	.word	0x00000dd0


	//   ....[1]....
        /*0038*/ 	.word	0x00002600


	//   ....[2]....
        /*003c*/ 	.word	0x00004e40


	//----- nvinfo : EIATTR_COOP_GROUP_MASK_REGIDS
	.align		4
.L_555:
        /*0040*/ 	.byte	0x04, 0x29
        /*0042*/ 	.short	(.L_557 - .L_556)


	//   ....[0]....
.L_556:
        /*0044*/ 	.word	0xffffffff


	//   ....[1]....
        /*0048*/ 	.word	0xffffffff


	//   ....[2]....
        /*004c*/ 	.word	0xffffffff


	//   ....[3]....
        /*0050*/ 	.word	0xffffffff


	//   ....[4]....
        /*0054*/ 	.word	0xffffffff


	//   ....[5]....
        /*0058*/ 	.word	0xffffffff


	//   ....[6]....
        /*005c*/ 	.word	0xffffffff


	//   ....[7]....
        /*0060*/ 	.word	0xffffffff


	//   ....[8]....
        /*0064*/ 	.word	0xffffffff


	//   ....[9]....
        /*0068*/ 	.word	0xffffffff


	//   ....[10]....
        /*006c*/ 	.word	0xffffffff


	//   ....[11]....
        /*0070*/ 	.word	0xffffffff


	//   ....[12]....
        /*0074*/ 	.word	0xffffffff


	//   ....[13]....
        /*0078*/ 	.word	0xffffffff


	//   ....[14]....
        /*007c*/ 	.word	0xffffffff


	//   ....[15]....
        /*0080*/ 	.word	0xffffffff


	//   ....[16]....
        /*0084*/ 	.word	0xffffffff


	//   ....[17]....
        /*0088*/ 	.word	0xffffffff


	//   ....[18]....
        /*008c*/ 	.word	0xffffffff


	//   ....[19]....
        /*0090*/ 	.word	0x0500000f


	//   ....[20]....
        /*0094*/ 	.word	0x0500000f


	//   ....[21]....
        /*0098*/ 	.word	0x0500000f


	//   ....[22]....
        /*009c*/ 	.word	0x0500000f


	//   ....[23]....
        /*00a0*/ 	.word	0x0500000f


	//   ....[24]....
        /*00a4*/ 	.word	0x0500000f


	//   ....[25]....
        /*00a8*/ 	.word	0x0500000f


	//   ....[26]....
        /*00ac*/ 	.word	0x0500000f


	//   ....[27]....
        /*00b0*/ 	.word	0x0500000f


	//   ....[28]....
        /*00b4*/ 	.word	0x0500000f


	//----- nvinfo : EIATTR_COOP_GROUP_INSTR_OFFSETS
	.align		4
.L_557:
        /*00b8*/ 	.byte	0x04, 0x28
        /*00ba*/ 	.short	(.L_559 - .L_558)


	//   ....[0]....
.L_558:
        /*00bc*/ 	.word	0x00002700


	//   ....[1]....
        /*00c0*/ 	.word	0x00002720


	//   ....[2]....
        /*00c4*/ 	.word	0x00002740


	//   ....[3]....
        /*00c8*/ 	.word	0x00002760


	//   ....[4]....
        /*00cc*/ 	.word	0x00002780


	//   ....[5]....
        /*00d0*/ 	.word	0x000045f0


	//   ....[6]....
        /*00d4*/ 	.word	0x00004610


	//   ....[7]....
        /*00d8*/ 	.word	0x00004920


	//   ....[8]....
        /*00dc*/ 	.word	0x00004940


	//   ....[9]....
        /*00e0*/ 	.word	0x00004960


	//   ....[10]....
        /*00e4*/ 	.word	0x00004b10


	//   ....[11]....
        /*00e8*/ 	.word	0x00004b30


	//   ....[12]....
        /*00ec*/ 	.word	0x00004d80


	//   ....[13]....
        /*00f0*/ 	.word	0x00004e90


	//   ....[14]....
        /*00f4*/ 	.word	0x00004ed0


	//   ....[15]....
        /*00f8*/ 	.word	0x00004f00


	//   ....[16]....
        /*00fc*/ 	.word	0x00004f50


	//   ....[17]....
        /*0100*/ 	.word	0x000050b0


	//   ....[18]....
        /*0104*/ 	.word	0x000050d0


	//   ....[19]....
        /*0108*/ 	.word	0x000076d0


	//   ....[20]....
        /*010c*/ 	.word	0x00007730


	//   ....[21]....
        /*0110*/ 	.word	0x00007790


	//   ....[22]....
        /*0114*/ 	.word	0x000077f0


	//   ....[23]....
        /*0118*/ 	.word	0x00007850


	//   ....[24]....
        /*011c*/ 	.word	0x000078d0


	//   ....[25]....
        /*0120*/ 	.word	0x00007950


	//   ....[26]....
        /*0124*/ 	.word	0x000079e0


	//   ....[27]....
        /*0128*/ 	.word	0x00007a60


	//   ....[28]....
        /*012c*/ 	.word	0x00007ac0


	//----- nvinfo : EIATTR_SYSCALL_OFFSETS
	.align		4
.L_559:
        /*0130*/ 	.byte	0x04, 0x46
        /*0132*/ 	.short	(.L_561 - .L_560)


	//   ....[0]....
.L_560:
        /*0134*/ 	.word	0x00001340


	//----- nvinfo : EIATTR_EXIT_INSTR_OFFSETS
	.align		4
.L_561:
        /*0138*/ 	.byte	0x04, 0x1c
        /*013a*/ 	.short	(.L_563 - .L_562)


	//   ....[0]....
.L_562:
        /*013c*/ 	.word	0x000000d0


	//   ....[1]....
        /*0140*/ 	.word	0x000071d0


	//   ....[2]....
        /*0144*/ 	.word	0x000072d0


	//   ....[3]....
        /*0148*/ 	.word	0x00007680


	//----- nvinfo : EIATTR_CRS_STACK_SIZE
	.align		4
.L_563:
        /*014c*/ 	.byte	0x04, 0x1e
        /*014e*/ 	.short	(.L_565 - .L_564)
.L_564:
        /*0150*/ 	.word	0x00000000


	//----- nvinfo : EIATTR_CBANK_PARAM_SIZE
	.align		4
.L_565:
        /*0154*/ 	.byte	0x03, 0x19
        /*0156*/ 	.short	0x0128


	//----- nvinfo : EIATTR_PARAM_CBANK
	.align		4
        /*0158*/ 	.byte	0x04, 0x0a
        /*015a*/ 	.short	(.L_567 - .L_566)
	.align		4
.L_566:
        /*015c*/ 	.word	index@(.nv.constant0._ZN4mmha33masked_multihead_attention_kernelItLi160ELi256ELi4ELi32ELi64ELb0ELb0EEEv26Multihead_attention_paramsIT_XT5_EE)
        /*0160*/ 	.short	0x0210
        /*0162*/ 	.short	0x0128


	//----- nvinfo : EIATTR_SW_WAR
	.align		4
.L_567:
        /*0164*/ 	.byte	0x04, 0x36
        /*0166*/ 	.short	(.L_569 - .L_568)
.L_568:
        /*0168*/ 	.word	0x00000008
.L_569:


//--------------------- .nv.info._ZN4mmha33masked_multihead_attention_kernelIfLi160ELi256ELi1ELi64ELi256ELb0ELb1EEEv26Multihead_attention_paramsIT_XT5_EE --------------------------
	.section	.nv.info._ZN4mmha33masked_multihead_attention_kernelIfLi160ELi256ELi1ELi64ELi256ELb0ELb1EEEv26Multihead_attention_paramsIT_XT5_EE,"",@"SHT_CUDA_INFO"
	.sectionflags	@""
	.align	4


	//----- nvinfo : EIATTR_CUDA_API_VERSION
	.align		4
        /*0000*/ 	.byte	0x04, 0x37
        /*0002*/ 	.short	(.L_571 - .L_570)
.L_570:
        /*0004*/ 	.word	0x00000082


	//----- nvinfo : EIATTR_KPARAM_INFO
	.align		4
.L_571:
        /*0008*/ 	.byte	0x04, 0x17
        /*000a*/ 	.short	(.L_573 - .L_572)
.L_572:
        /*000c*/ 	.word	0x00000000
        /*0010*/ 	.short	0x0000
        /*0012*/ 	.short	0x0000
        /*0014*/ 	.byte	0x00, 0xf0, 0xa1, 0x04


	//----- nvinfo : EIATTR_SPARSE_MMA_MASK
	.align		4
.L_573:
        /*0018*/ 	.byte	0x03, 0x50
        /*001a*/ 	.short	0x0000


	//----- nvinfo : EIATTR_MAXREG_COUNT
	.align		4
        /*001c*/ 	.byte	0x03, 0x1b
        /*001e*/ 	.short	0x00ff


	//----- nvinfo : EIATTR_NUM_BARRIERS
	.align		4
        /*0020*/ 	.byte	0x02, 0x4c
        /*0022*/ 	.byte	0x01
	.zero		1


	//----- nvinfo : EIATTR_EXTERNS
	.align		4
        /*0024*/ 	.byte	0x04, 0x0f
        /*0026*/ 	.short	(.L_575 - .L_574)


	//   ....[0]....
	.align		4
.L_574:
        /*0028*/ 	.word	index@(__assertfail)


	//----- nvinfo : EIATTR_ANNOTATIONS
	.align		4
.L_575:
        /*002c*/ 	.byte	0x04, 0x55
        /*002e*/ 	.short	(.L_577 - .L_576)


	//   ....[0]....
.L_576:
        /* <DEDUP_REMOVED lines=427> */


	//----- nvinfo : EIATTR_MERCURY_ISA_VERSION
	.align		4
.L_577:
        /*1ac8*/ 	.byte	0x03, 0x5f
        /*1aca*/ 	.short	0x0101


	//----- nvinfo : EIATTR_INT_WARP_WIDE_INSTR_OFFSETS
	.align		4
        /*1acc*/ 	.byte	0x04, 0x31
        /*1ace*/ 	.short	(.L_579 - .L_578)


	//   ....[0]....
.L_578:
        /*1ad0*/ 	.word	0x00000c20


	//   ....[1]....
        /*1ad4*/ 	.word	0x00001ae0


	//   ....[2]....
        /*1ad8*/ 	.word	0x00001c10


	//----- nvinfo : EIATTR_COOP_GROUP_MASK_REGIDS
	.align		4
.L_579:
        /*1adc*/ 	.byte	0x04, 0x29
        /*1ade*/ 	.short	(.L_581 - .L_580)


	//   ....[0]....
.L_580:
        /*1ae0*/ 	.word	0xffffffff


	//   ....[1]....
        /*1ae4*/ 	.word	0xffffffff


	//   ....[2]....
        /*1ae8*/ 	.word	0xffffffff


	//   ....[3]....
        /*1aec*/ 	.word	0xffffffff


	//   ....[4]....
        /*1af0*/ 	.word	0xffffffff


	//   ....[5]....
        /*1af4*/ 	.word	0xffffffff


	//   ....[6]....
        /*1af8*/ 	.word	0xffffffff


	//   ....[7]....
        /*1afc*/ 	.word	0xffffffff


	//   ....[8]....
        /*1b00*/ 	.word	0xffffffff


	//   ....[9]....
        /*1b04*/ 	.word	0xffffffff


	//   ....[10]....
        /*1b08*/ 	.word	0xffffffff


	//   ....[11]....
        /*1b0c*/ 	.word	0xffffffff


	//   ....[12]....
        /*1b10*/ 	.word	0xffffffff


	//   ....[13]....
        /*1b14*/ 	.word	0xffffffff


	//   ....[14]....
        /*1b18*/ 	.word	0xffffffff


	//   ....[15]....
        /*1b1c*/ 	.word	0xffffffff


	//   ....[16]....
        /*1b20*/ 	.word	0xffffffff


	//   ....[17]....
        /*1b24*/ 	.word	0xffffffff


	//   ....[18]....
        /*1b28*/ 	.word	0xffffffff


	//   ....[19]....
        /*1b2c*/ 	.word	0xffffffff


	//   ....[20]....
        /*1b30*/ 	.word	0xffffffff


	//   ....[21]....
        /*1b34*/ 	.word	0xffffffff


	//   ....[22]....
        /*1b38*/ 	.word	0xffffffff


	//   ....[23]....
        /*1b3c*/ 	.word	0xffffffff


	//   ....[24]....
        /*1b40*/ 	.word	0xffffffff


	//----- nvinfo : EIATTR_COOP_GROUP_INSTR_OFFSETS
	.align		4
.L_581:
        /*1b44*/ 	.byte	0x04, 0x28
        /*1b46*/ 	.short	(.L_583 - .L_582)


	//   ....[0]....
.L_582:
        /*1b48*/ 	.word	0x00001ba0


	//   ....[1]....
        /*1b4c*/ 	.word	0x00001c60


	//   ....[2]....
        /*1b50*/ 	.word	0x00001c90


	//   ....[3]....
        /*1b54*/ 	.word	0x00001cc0


	//   ....[4]....
        /*1b58*/ 	.word	0x00001d00


	//   ....[5]....
        /*1b5c*/ 	.word	0x00001dc0


	//   ....[6]....
        /*1b60*/ 	.word	0x00001de0


	//   ....[7]....
        /*1b64*/ 	.word	0x0000d2d0


	//   ....[8]....
        /*1b68*/ 	.word	0x0000d2f0


	//   ....[9]....
        /*1b6c*/ 	.word	0x0000d310


	//   ....[10]....
        /*1b70*/ 	.word	0x0000d340


	//   ....[11]....
        /*1b74*/ 	.word	0x0000d390


	//   ....[12]....
        /*1b78*/ 	.word	0x0000d3f0


	//   ....[13]....
        /*1b7c*/ 	.word	0x0000d410


	//   ....[14]....
        /*1b80*/ 	.word	0x0000d430


	//   ....[15]....
        /*1b84*/ 	.word	0x0000d460


	//   ....[16]....
        /*1b88*/ 	.word	0x0000d690


	//   ....[17]....
        /*1b8c*/ 	.word	0x0000d700


	//   ....[18]....
        /*1b90*/ 	.word	0x0000d790


	//   ....[19]....
        /*1b94*/ 	.word	0x0000d7e0


	//   ....[20]....
        /*1b98*/ 	.word	0x0000d830


	//   ....[21]....
        /*1b9c*/ 	.word	0x0000d8c0


	//   ....[22]....
        /*1ba0*/ 	.word	0x0000d8e0


	//   ....[23]....
        /*1ba4*/ 	.word	0x0000d900


	//   ....[24]....
        /*1ba8*/ 	.word	0x0000d920


	//----- nvinfo : EIATTR_SYSCALL_OFFSETS
	.align		4
.L_583:
        /*1bac*/ 	.byte	0x04, 0x46
        /*1bae*/ 	.short	(.L_585 - .L_584)


	//   ....[0]....
.L_584:
        /*1bb0*/ 	.word	0x00001160


	//----- nvinfo : EIATTR_EXIT_INSTR_OFFSETS
	.align		4
.L_585:
        /*1bb4*/ 	.byte	0x04, 0x1c
        /*1bb6*/ 	.short	(.L_587 - .L_586)


	//   ....[0]....
.L_586:
        /*1bb8*/ 	.word	0x000000e0


	//   ....[1]....
        /*1bbc*/ 	.word	0x0000fda0


	//   ....[2]....
        /*1bc0*/ 	.word	0x0000fe20


	//   ....[3]....
        /*1bc4*/ 	.word	0x0000ffe0


	//----- nvinfo : EIATTR_CRS_STACK_SIZE
	.align		4
.L_587:
        /*1bc8*/ 	.byte	0x04, 0x1e
        /*1bca*/ 	.short	(.L_589 - .L_588)
.L_588:
        /*1bcc*/ 	.word	0x00000000


	//----- nvinfo : EIATTR_CBANK_PARAM_SIZE
	.align		4
.L_589:
        /*1bd0*/ 	.byte	0x03, 0x19
        /*1bd2*/ 	.short	0x0128


	//----- nvinfo : EIATTR_PARAM_CBANK
	.align		4
        /*1bd4*/ 	.byte	0x04, 0x0a
        /*1bd6*/ 	.short	(.L_591 - .L_590)
	.align		4
.L_590:
        /*1bd8*/ 	.word	index@(.nv.constant0._ZN4mmha33masked_multihead_attention_kernelIfLi160ELi256ELi1ELi64ELi256ELb0ELb1EEEv26Multihead_attention_paramsIT_XT5_EE)
        /*1bdc*/ 	.short	0x0210
        /*1bde*/ 	.short	0x0128


	//----- nvinfo : EIATTR_SW_WAR
	.align		4
.L_591:
        /*1be0*/ 	.byte	0x04, 0x36
        /*1be2*/ 	.short	(.L_593 - .L_592)
.L_592:
        /*1be4*/ 	.word	0x00000008
.L_593:


//--------------------- .nv.info._ZN4mmha33masked_multihead_attention_kernelIfLi160ELi256ELi2ELi64ELi128ELb0ELb1EEEv26Multihead_attention_paramsIT_XT5_EE --------------------------
	.section	.nv.info._ZN4mmha33masked_multihead_attention_kernelIfLi160ELi256ELi2ELi64ELi128ELb0ELb1EEEv26Multihead_attention_paramsIT_XT5_EE,"",@"SHT_CUDA_INFO"
	.sectionflags	@""
	.align	4


	//----- nvinfo : EIATTR_CUDA_API_VERSION
	.align		4
        /*0000*/ 	.byte	0x04, 0x37
        /*0002*/ 	.short	(.L_595 - .L_594)
.L_594:
        /*0004*/ 	.word	0x00000082


	//----- nvinfo : EIATTR_KPARAM_INFO
	.align		4
.L_595:
        /*0008*/ 	.byte	0x04, 0x17
        /*000a*/ 	.short	(.L_597 - .L_596)
.L_596:
        /*000c*/ 	.word	0x00000000
        /*0010*/ 	.short	0x0000
        /*0012*/ 	.short	0x0000
        /*0014*/ 	.byte	0x00, 0xf0, 0xa1, 0x04


	//----- nvinfo : EIATTR_SPARSE_MMA_MASK
	.align		4
.L_597:
        /*0018*/ 	.byte	0x03, 0x50
        /*001a*/ 	.short	0x0000


	//----- nvinfo : EIATTR_MAXREG_COUNT
	.align		4
        /*001c*/ 	.byte	0x03, 0x1b
        /*001e*/ 	.short	0x00ff


	//----- nvinfo : EIATTR_NUM_BARRIERS
	.align		4
        /*0020*/ 	.byte	0x02, 0x4c
        /*0022*/ 	.byte	0x01
	.zero		1


	//----- nvinfo : EIATTR_EXTERNS
	.align		4
        /*0024*/ 	.byte	0x04, 0x0f
        /*0026*/ 	.short	(.L_599 - .L_598)


	//   ....[0]....
	.align		4
.L_598:
        /*0028*/ 	.word	index@(__assertfail)


	//----- nvinfo : EIATTR_ANNOTATIONS
	.align		4
.L_599:
        /*002c*/ 	.byte	0x04, 0x55
        /*002e*/ 	.short	(.L_601 - .L_600)


	//   ....[0]....
.L_600:
        /* <DEDUP_REMOVED lines=32> */


	//----- nvinfo : EIATTR_MERCURY_ISA_VERSION
	.align		4
.L_601:
        /*0220*/ 	.byte	0x03, 0x5f
        /*0222*/ 	.short	0x0101


	//----- nvinfo : EIATTR_INT_WARP_WIDE_INSTR_OFFSETS
	.align		4
        /*0224*/ 	.byte	0x04, 0x31
        /*0226*/ 	.short	(.L_603 - .L_602)


	//   ....[0]....
.L_602:
        /*0228*/ 	.word	0x00000c20


	//   ....[1]....
        /*022c*/ 	.word	0x00001ac0


	//   ....[2]....
        /*0230*/ 	.word	0x00001c10


	//----- nvinfo : EIATTR_COOP_GROUP_MASK_REGIDS
	.align		4
.L_603:
        /*0234*/ 	.byte	0x04, 0x29
        /*0236*/ 	.short	(.L_605 - .L_604)


	//   ....[0]....
.L_604:
        /*0238*/ 	.word	0xffffffff


	//   ....[1]....
        /*023c*/ 	.word	0xffffffff


	//   ....[2]....
        /*0240*/ 	.word	0xffffffff


	//   ....[3]....
        /*0244*/ 	.word	0xffffffff


	//   ....[4]....
        /*0248*/ 	.word	0xffffffff


	//   ....[5]....
        /*024c*/ 	.word	0xffffffff


	//   ....[6]....
        /*0250*/ 	.word	0xffffffff


	//   ....[7]....
        /*0254*/ 	.word	0xffffffff


	//   ....[8]....
        /*0258*/ 	.word	0xffffffff


	//   ....[9]....
        /*025c*/ 	.word	0xffffffff


	//   ....[10]....
        /*0260*/ 	.word	0xffffffff


	//   ....[11]....
        /*0264*/ 	.word	0xffffffff


	//   ....[12]....
        /*0268*/ 	.word	0xffffffff


	//   ....[13]....
        /*026c*/ 	.word	0xffffffff


	//   ....[14]....
        /*0270*/ 	.word	0xffffffff


	//   ....[15]....
        /*0274*/ 	.word	0xffffffff


	//   ....[16]....
        /*0278*/ 	.word	0xffffffff


	//   ....[17]....
        /*027c*/ 	.word	0xffffffff


	//   ....[18]....
        /*0280*/ 	.word	0xffffffff


	//   ....[19]....
        /*0284*/ 	.word	0xffffffff


	//   ....[20]....
        /*0288*/ 	.word	0xffffffff


	//   ....[21]....
        /*028c*/ 	.word	0xffffffff


	//   ....[22]....
        /*0290*/ 	.word	0xffffffff


	//   ....[23]....
        /*0294*/ 	.word	0x0500000f


	//   ....[24]....
        /*0298*/ 	.word	0x0500000f


	//   ....[25]....
        /*029c*/ 	.word	0x0500000f


	//   ....[26]....
        /*02a0*/ 	.word	0x0500000f


	//   ....[27]....
        /*02a4*/ 	.word	0x0500000f


	//----- nvinfo : EIATTR_COOP_GROUP_INSTR_OFFSETS
	.align		4
.L_605:
        /*02a8*/ 	.byte	0x04, 0x28
        /*02aa*/ 	.short	(.L_607 - .L_606)


	//   ....[0]....
.L_606:
        /*02ac*/ 	.word	0x00001ba0


	//   ....[1]....
        /*02b0*/ 	.word	0x00001c60


	//   ....[2]....
        /*02b4*/ 	.word	0x00001c90


	//   ....[3]....
        /*02b8*/ 	.word	0x00001cc0


	//   ....[4]....
        /*02bc*/ 	.word	0x00001d00


	//   ....[5]....
        /*02c0*/ 	.word	0x00001da0


	//   ....[6]....
        /*02c4*/ 	.word	0x00001dc0


	//   ....[7]....
        /*02c8*/ 	.word	0x000073d0


	//   ....[8]....
        /*02cc*/ 	.word	0x00007710


	//   ....[9]....
        /*02d0*/ 	.word	0x00007730


	//   ....[10]....
        /*02d4*/ 	.word	0x00007750


	//   ....[11]....
        /*02d8*/ 	.word	0x00007770


	//   ....[12]....
        /*02dc*/ 	.word	0x00007930


	//   ....[13]....
        /*02e0*/ 	.word	0x00007950


	//   ....[14]....
        /*02e4*/ 	.word	0x00007970


	//   ....[15]....
        /*02e8*/ 	.word	0x00007b80


	//   ....[16]....
        /*02ec*/ 	.word	0x00007c50


	//   ....[17]....
        /*02f0*/ 	.word	0x00007ca0


	//   ....[18]....
        /*02f4*/ 	.word	0x00007cd0


	//   ....[19]....
        /*02f8*/ 	.word	0x00007d10


	//   ....[20]....
        /*02fc*/ 	.word	0x00007da0


	//   ....[21]....
        /*0300*/ 	.word	0x00007dc0


	//   ....[22]....
        /*0304*/ 	.word	0x00007de0


	//   ....[23]....
        /*0308*/ 	.word	0x0000a3a0


	//   ....[24]....
        /*030c*/ 	.word	0x0000a440


	//   ....[25]....
        /*0310*/ 	.word	0x0000a4c0


	//   ....[26]....
        /*0314*/ 	.word	0x0000a520


	//   ....[27]....
        /*0318*/ 	.word	0x0000a580


	//----- nvinfo : EIATTR_SYSCALL_OFFSETS
	.align		4
.L_607:
        /*031c*/ 	.byte	0x04, 0x46
        /*031e*/ 	.short	(.L_609 - .L_608)


	//   ....[0]....
.L_608:
        /*0320*/ 	.word	0x00001160


	//----- nvinfo : EIATTR_EXIT_INSTR_OFFSETS
	.align		4
.L_609:
        /*0324*/ 	.byte	0x04, 0x1c
        /*0326*/ 	.short	(.L_611 - .L_610)


	//   ....[0]....
.L_610:
        /*0328*/ 	.word	0x000000e0


	//   ....[1]....
        /*032c*/ 	.word	0x0000a0f0


	//   ....[2]....
        /*0330*/ 	.word	0x0000a170


	//   ....[3]....
        /*0334*/ 	.word	0x0000a330


	//----- nvinfo : EIATTR_CRS_STACK_SIZE
	.align		4
.L_611:
        /*0338*/ 	.byte	0x04, 0x1e
        /*033a*/ 	.short	(.L_613 - .L_612)
.L_612:
        /*033c*/ 	.word	0x00000000


	//----- nvinfo : EIATTR_CBANK_PARAM_SIZE
	.align		4
.L_613:
        /*0340*/ 	.byte	0x03, 0x19
        /*0342*/ 	.short	0x0128


	//----- nvinfo : EIATTR_PARAM_CBANK
	.align		4
        /*0344*/ 	.byte	0x04, 0x0a
        /*0346*/ 	.short	(.L_615 - .L_614)
	.align		4
.L_614:
        /*0348*/ 	.word	index@(.nv.constant0._ZN4mmha33masked_multihead_attention_kernelIfLi160ELi256ELi2ELi64ELi128ELb0ELb1EEEv26Multihead_attention_paramsIT_XT5_EE)
        /*034c*/ 	.short	0x0210
        /*034e*/ 	.short	0x0128


	//----- nvinfo : EIATTR_SW_WAR
	.align		4
.L_615:
        /*0350*/ 	.byte	0x04, 0x36
        /*0352*/ 	.short	(.L_617 - .L_616)
.L_616:
        /*0354*/ 	.word	0x00000008
.L_617:


//--------------------- .nv.info._ZN4mmha33masked_multihead_attention_kernelIfLi160ELi256ELi4ELi64ELi64ELb0ELb1EEEv26Multihead_attention_paramsIT_XT5_EE --------------------------
	.section	.nv.info._ZN4mmha33masked_multihead_attention_kernelIfLi160ELi256ELi4ELi64ELi64ELb0ELb1EEEv26Multihead_attention_paramsIT_XT5_EE,"",@"SHT_CUDA_INFO"
	.sectionflags	@""
	.align	4


	//----- nvinfo : EIATTR_CUDA_API_VERSION
	.align		4
        /*0000*/ 	.byte	0x04, 0x37
        /*0002*/ 	.short	(.L_619 - .L_618)
.L_618:
        /*0004*/ 	.word	0x00000082


	//----- nvinfo : EIATTR_KPARAM_INFO
	.align		4
.L_619:
        /*0008*/ 	.byte	0x04, 0x17
        /*000a*/ 	.short	(.L_621 - .L_620)
.L_620:
        /*000c*/ 	.word	0x00000000
        /*0010*/ 	.short	0x0000
        /*0012*/ 	.short	0x0000
        /*0014*/ 	.byte	0x00, 0xf0, 0xa1, 0x04


	//----- nvinfo : EIATTR_SPARSE_MMA_MASK
	.align		4
.L_621:
        /*0018*/ 	.byte	0x03, 0x50
        /*001a*/ 	.short	0x0000


	//----- nvinfo : EIATTR_MAXREG_COUNT
	.align		4
        /*001c*/ 	.byte	0x03, 0x1b
        /*001e*/ 	.short	0x00ff


	//----- nvinfo : EIATTR_NUM_BARRIERS
	.align		4
        /*0020*/ 	.byte	0x02, 0x4c
        /*0022*/ 	.byte	0x01
	.zero		1


	//----- nvinfo : EIATTR_EXTERNS
	.align		4
        /*0024*/ 	.byte	0x04, 0x0f
        /*0026*/ 	.short	(.L_623 - .L_622)


	//   ....[0]....
	.align		4
.L_622:
        /*0028*/ 	.word	index@(__assertfail)


	//----- nvinfo : EIATTR_MERCURY_ISA_VERSION
	.align		4
.L_623:
        /*002c*/ 	.byte	0x03, 0x5f
        /*002e*/ 	.short	0x0101


	//----- nvinfo : EIATTR_INT_WARP_WIDE_INSTR_OFFSETS
	.align		4
        /*0030*/ 	.byte	0x04, 0x31
        /*0032*/ 	.short	(.L_625 - .L_624)


	//   ....[0]....
.L_624:
        /*0034*/ 	.word	0x00001a70


	//----- nvinfo : EIATTR_COOP_GROUP_MASK_REGIDS
	.align		4
.L_625:
        /*0038*/ 	.byte	0x04, 0x29
        /*003a*/ 	.short	(.L_627 - .L_626)


	//   ....[0]....
.L_626:
        /*003c*/ 	.word	0xffffffff


	//   ....[1]....
        /*0040*/ 	.word	0xffffffff


	//   ....[2]....
        /*0044*/ 	.word	0xffffffff


	//   ....[3]....
        /*0048*/ 	.word	0xffffffff


	//   ....[4]....
        /*004c*/ 	.word	0xffffffff


	//   ....[5]....
        /*0050*/ 	.word	0xffffffff


	//   ....[6]....
        /*0054*/ 	.word	0xffffffff


	//   ....[7]....
        /*0058*/ 	.word	0xffffffff


	//   ....[8]....
        /*005c*/ 	.word	0xffffffff


	//   ....[9]....
        /*0060*/ 	.word	0xffffffff


	//   ....[10]....
        /*0064*/ 	.word	0xffffffff


	//   ....[11]....
        /*0068*/ 	.word	0xffffffff


	//   ....[12]....
        /*006c*/ 	.word	0xffffffff


	//   ....[13]....
        /*0070*/ 	.word	0xffffffff


	//   ....[14]....
        /*0074*/ 	.word	0xffffffff


	//   ....[15]....
        /*0078*/ 	.word	0xffffffff


	//   ....[16]....
        /*007c*/ 	.word	0xffffffff


	//   ....[17]....
        /*0080*/ 	.word	0xffffffff


	//   ....[18]....
        /*0084*/ 	.word	0xffffffff


	//   ....[19]....
        /*0088*/ 	.word	0xffffffff


	//   ....[20]....
        /*008c*/ 	.word	0xffffffff


	//   ....[21]....
        /*0090*/ 	.word	0x0500000f


	//   ....[22]....
        /*0094*/ 	.word	0x0500000f


	//   ....[23]....
        /*0098*/ 	.word	0x0500000f


	//   ....[24]....
        /*009c*/ 	.word	0x0500000f


	//   ....[25]....
        /*00a0*/ 	.word	0x0500000f


	//----- nvinfo : EIATTR_COOP_GROUP_INSTR_OFFSETS
	.align		4
.L_627:
        /*00a4*/ 	.byte	0x04, 0x28
        /*00a6*/ 	.short	(.L_629 - .L_628)


	//   ....[0]....
.L_628:
        /*00a8*/ 	.word	0x00001a10


	//   ....[1]....
        /*00ac*/ 	.word	0x00001ac0


	//   ....[2]....
        /*00b0*/ 	.word	0x00001b00


	//   ....[3]....
        /*00b4*/ 	.word	0x00001b40


	//   ....[4]....
        /*00b8*/ 	.word	0x00001b60


	//   ....[5]....
        /*00bc*/ 	.word	0x00001c00


	//   ....[6]....
        /*00c0*/ 	.word	0x00001c20


	//   ....[7]....
        /*00c4*/ 	.word	0x000065c0


	//   ....[8]....
        /*00c8*/ 	.word	0x000065e0


	//   ....[9]....
        /*00cc*/ 	.word	0x00006840


	//   ....[10]....
        /*00d0*/ 	.word	0x00006860


	//   ....[11]....
        /*00d4*/ 	.word	0x00006880


	//   ....[12]....
        /*00d8*/ 	.word	0x00006a30


	//   ....[13]....
        /*00dc*/ 	.word	0x00006a50


	//   ....[14]....
        /*00e0*/ 	.word	0x00006c40


	//   ....[15]....
        /*00e4*/ 	.word	0x00006ce0


	//   ....[16]....
        /*00e8*/ 	.word	0x00006d30


	//   ....[17]....
        /*00ec*/ 	.word	0x00006d60


	//   ....[18]....
        /*00f0*/ 	.word	0x00006da0


	//   ....[19]....
        /*00f4*/ 	.word	0x00006e20


	//   ....[20]....
        /*00f8*/ 	.word	0x00006e50


	//   ....[21]....
        /*00fc*/ 	.word	0x000091d0


	//   ....[22]....
        /*0100*/ 	.word	0x00009250


	//   ....[23]....
        /*0104*/ 	.word	0x000092e0


	//   ....[24]....
        /*0108*/ 	.word	0x00009360


	//   ....[25]....
        /*010c*/ 	.word	0x000093c0


	//----- nvinfo : EIATTR_SYSCALL_OFFSETS
	.align		4
.L_629:
        /*0110*/ 	.byte	0x04, 0x46
        /*0112*/ 	.short	(.L_631 - .L_630)


	//   ....[0]....
.L_630:
        /*0114*/ 	.word	0x00000fe0


	//----- nvinfo : EIATTR_EXIT_INSTR_OFFSETS
	.align		4
.L_631:
        /*0118*/ 	.byte	0x04, 0x1c
        /*011a*/ 	.short	(.L_633 - .L_632)


	//   ....[0]....
.L_632:
        /*011c*/ 	.word	0x000000b0


	//   ....[1]....
        /*0120*/ 	.word	0x00008f40


	//   ....[2]....
        /*0124*/ 	.word	0x00008fb0


	//   ....[3]....
        /*0128*/ 	.word	0x00009170


	//----- nvinfo : EIATTR_CRS_STACK_SIZE
	.align		4
.L_633:
        /*012c*/ 	.byte	0x04, 0x1e
        /*012e*/ 	.short	(.L_635 - .L_634)
.L_634:
        /*0130*/ 	.word	0x00000000


	//----- nvinfo : EIATTR_CBANK_PARAM_SIZE
	.align		4
.L_635:
        /*0134*/ 	.byte	0x03, 0x19
        /*0136*/ 	.short	0x0128


	//----- nvinfo : EIATTR_PARAM_CBANK
	.align		4
        /*0138*/ 	.byte	0x04, 0x0a
        /*013a*/ 	.short	(.L_637 - .L_636)
	.align		4
.L_636:
        /*013c*/ 	.word	index@(.nv.constant0._ZN4mmha33masked_multihead_attention_kernelIfLi160ELi256ELi4ELi64ELi64ELb0ELb1EEEv26Multihead_attention_paramsIT_XT5_EE)
        /*0140*/ 	.short	0x0210
        /*0142*/ 	.short	0x0128


	//----- nvinfo : EIATTR_SW_WAR
	.align		4
.L_637:
        /*0144*/ 	.byte	0x04, 0x36
        /*0146*/ 	.short	(.L_639 - .L_638)
.L_638:
        /*0148*/ 	.word	0x00000008
.L_639:


//--------------------- .nv.info._ZN4mmha33masked_multihead_attention_kernelIfLi160ELi256ELi1ELi64ELi256ELb0ELb0EEEv26Multihead_attention_paramsIT_XT5_EE --------------------------
	.section	.nv.info._ZN4mmha33masked_multihead_attention_kernelIfLi160ELi256ELi1ELi64ELi256ELb0ELb0EEEv26Multihead_attention_paramsIT_XT5_EE,"",@"SHT_CUDA_INFO"
	.sectionflags	@""
	.align	4


	//----- nvinfo : EIATTR_CUDA_API_VERSION
	.align		4
        /*0000*/ 	.byte	0x04, 0x37
        /*0002*/ 	.short	(.L_641 - .L_640)
.L_640:
        /*0004*/ 	.word	0x00000082


	//----- nvinfo : EIATTR_KPARAM_INFO
	.align		4
.L_641:
        /*0008*/ 	.byte	0x04, 0x17
        /*000a*/ 	.short	(.L_643 - .L_642)
.L_642:
        /*000c*/ 	.word	0x00000000
        /*0010*/ 	.short	0x0000
        /*0012*/ 	.short	0x0000
        /*0014*/ 	.byte	0x00, 0xf0, 0xa1, 0x04


	//----- nvinfo : EIATTR_SPARSE_MMA_MASK
	.align		4
.L_643:
        /*0018*/ 	.byte	0x03, 0x50
        /*001a*/ 	.short	0x0000


	//----- nvinfo : EIATTR_MAXREG_COUNT
	.align		4
        /*001c*/ 	.byte	0x03, 0x1b
        /*001e*/ 	.short	0x00ff


	//----- nvinfo : EIATTR_NUM_BARRIERS
	.align		4
        /*0020*/ 	.byte	0x02, 0x4c
        /*0022*/ 	.byte	0x01
	.zero		1


	//----- nvinfo : EIATTR_EXTERNS
	.align		4
        /*0024*/ 	.byte	0x04, 0x0f
        /*0026*/ 	.short	(.L_645 - .L_644)


	//   ....[0]....
	.align		4
.L_644:
        /*0028*/ 	.word	index@(__assertfail)


	//----- nvinfo : EIATTR_ANNOTATIONS
	.align		4
.L_645:
        /*002c*/ 	.byte	0x04, 0x55
        /*002e*/ 	.short	(.L_647 - .L_646)


	//   ....[0]....
.L_646:
        /* <DEDUP_REMOVED lines=422> */


	//----- nvinfo : EIATTR_MERCURY_ISA_VERSION
	.align		4
.L_647:
        /*1a80*/ 	.byte	0x03, 0x5f
        /*1a82*/ 	.short	0x0101


	//----- nvinfo : EIATTR_INT_WARP_WIDE_INSTR_OFFSETS
	.align		4
        /*1a84*/ 	.byte	0x04, 0x31
        /*1a86*/ 	.short	(.L_649 - .L_648)


	//   ....[0]....
.L_648:
        /*1a88*/ 	.word	0x00000c20


	//   ....[1]....
        /*1a8c*/ 	.word	0x00001ae0


	//   ....[2]....
        /*1a90*/ 	.word	0x00001c10


	//----- nvinfo : EIATTR_COOP_GROUP_MASK_REGIDS
	.align		4
.L_649:
        /*1a94*/ 	.byte	0x04, 0x29
        /*1a96*/ 	.short	(.L_651 - .L_650)


	//   ....[0]....
.L_650:
        /*1a98*/ 	.word	0xffffffff


	//   ....[1]....
        /*1a9c*/ 	.word	0xffffffff


	//   ....[2]....
        /*1aa0*/ 	.word	0xffffffff


	//   ....[3]....
        /*1aa4*/ 	.word	0xffffffff


	//   ....[4]....
        /*1aa8*/ 	.word	0xffffffff


	//   ....[5]....
        /*1aac*/ 	.word	0xffffffff


	//   ....[6]....
        /*1ab0*/ 	.word	0xffffffff


	//   ....[7]....
        /*1ab4*/ 	.word	0xffffffff


	//   ....[8]....
        /*1ab8*/ 	.word	0xffffffff


	//   ....[9]....
        /*1abc*/ 	.word	0xffffffff


	//   ....[10]....
        /*1ac0*/ 	.word	0xffffffff


	//   ....[11]....
        /*1ac4*/ 	.word	0xffffffff


	//   ....[12]....
        /*1ac8*/ 	.word	0xffffffff


	//   ....[13]....
        /*1acc*/ 	.word	0xffffffff


	//   ....[14]....
        /*1ad0*/ 	.word	0xffffffff


	//   ....[15]....
        /*1ad4*/ 	.word	0xffffffff


	//   ....[16]....
        /*1ad8*/ 	.word	0xffffffff


	//   ....[17]....
        /*1adc*/ 	.word	0xffffffff


	//   ....[18]....
        /*1ae0*/ 	.word	0xffffffff


	//   ....[19]....
        /*1ae4*/ 	.word	0xffffffff


	//   ....[20]....
        /*1ae8*/ 	.word	0xffffffff


	//   ....[21]....
        /*1aec*/ 	.word	0xffffffff


	//   ....[22]....
        /*1af0*/ 	.word	0xffffffff


	//   ....[23]....
        /*1af4*/ 	.word	0xffffffff


	//   ....[24]....
        /*1af8*/ 	.word	0xffffffff


	//----- nvinfo : EIATTR_COOP_GROUP_INSTR_OFFSETS
	.align		4
.L_651:
        /*1afc*/ 	.byte	0x04, 0x28
        /*1afe*/ 	.short	(.L_653 - .L_652)


	//   ....[0]....
.L_652:
        /*1b00*/ 	.word	0x00001ba0


	//   ....[1]....
        /*1b04*/ 	.word	0x00001c60


	//   ....[2]....
        /*1b08*/ 	.word	0x00001c90


	//   ....[3]....
        /*1b0c*/ 	.word	0x00001cc0


	//   ....[4]....
        /*1b10*/ 	.word	0x00001d00


	//   ....[5]....
        /*1b14*/ 	.word	0x00001dc0


	//   ....[6]....
        /*1b18*/ 	.word	0x00001de0


	//   ....[7]....
        /*1b1c*/ 	.word	0x0000aae0


	//   ....[8]....
        /*1b20*/ 	.word	0x0000ab00


	//   ....[9]....
        /*1b24*/ 	.word	0x0000ab20


	//   ....[10]....
        /*1b28*/ 	.word	0x0000ab50


	//   ....[11]....
        /*1b2c*/ 	.word	0x0000ab90


	//   ....[12]....
        /*1b30*/ 	.word	0x0000ac00


	//   ....[13]....
        /*1b34*/ 	.word	0x0000ac30


	//   ....[14]....
        /*1b38*/ 	.word	0x0000ac60


	//   ....[15]....
        /*1b3c*/ 	.word	0x0000ac80


	//   ....[16]....
        /*1b40*/ 	.word	0x0000ae90


	//   ....[17]....
        /*1b44*/ 	.word	0x0000af00


	//   ....[18]....
        /*1b48*/ 	.word	0x0000af90


	//   ....[19]....
        /*1b4c*/ 	.word	0x0000aff0


	//   ....[20]....
        /*1b50*/ 	.word	0x0000b030


	//   ....[21]....
        /*1b54*/ 	.word	0x0000b0c0


	//   ....[22]....
        /*1b58*/ 	.word	0x0000b0e0


	//   ....[23]....
        /*1b5c*/ 	.word	0x0000b100


	//   ....[24]....
        /*1b60*/ 	.word	0x0000b120


	//----- nvinfo : EIATTR_SYSCALL_OFFSETS
	.align		4
.L_653:
        /*1b64*/ 	.byte	0x04, 0x46
        /*1b66*/ 	.short	(.L_655 - .L_654)


	//   ....[0]....
.L_654:
        /*1b68*/ 	.word	0x00001160


	//----- nvinfo : EIATTR_EXIT_INSTR_OFFSETS
	.align		4
.L_655:
        /*1b6c*/ 	.byte	0x04, 0x1c
        /*1b6e*/ 	.short	(.L_657 - .L_656)


	//   ....[0]....
.L_656:
        /*1b70*/ 	.word	0x000000e0


	//   ....[1]....
        /*1b74*/ 	.word	0x0000da10


	//   ....[2]....
        /*1b78*/ 	.word	0x0000da90


	//   ....[3]....
        /*1b7c*/ 	.word	0x0000dc50


	//----- nvinfo : EIATTR_CRS_STACK_SIZE
	.align		4
.L_657:
        /*1b80*/ 	.byte	0x04, 0x1e
        /*1b82*/ 	.short	(.L_659 - .L_658)
.L_658:
        /*1b84*/ 	.word	0x00000000


	//----- nvinfo : EIATTR_CBANK_PARAM_SIZE
	.align		4
.L_659:
        /*1b88*/ 	.byte	0x03, 0x19
        /*1b8a*/ 	.short	0x0128


	//----- nvinfo : EIATTR_PARAM_CBANK
	.align		4
        /*1b8c*/ 	.byte	0x04, 0x0a
        /*1b8e*/ 	.short	(.L_661 - .L_660)
	.align		4
.L_660:
        /*1b90*/ 	.word	index@(.nv.constant0._ZN4mmha33masked_multihead_attention_kernelIfLi160ELi256ELi1ELi64ELi256ELb0ELb0EEEv26Multihead_attention_paramsIT_XT5_EE)
        /*1b94*/ 	.short	0x0210
        /*1b96*/ 	.short	0x0128


	//----- nvinfo : EIATTR_SW_WAR
	.align		4
.L_661:
        /*1b98*/ 	.byte	0x04, 0x36
        /*1b9a*/ 	.short	(.L_663 - .L_662)
.L_662:
        /*1b9c*/ 	.word	0x00000008
.L_663:


//--------------------- .nv.info._ZN4mmha33masked_multihead_attention_kernelIfLi160ELi256ELi2ELi64ELi128ELb0ELb0EEEv26Multihead_attention_paramsIT_XT5_EE --------------------------
	.section	.nv.info._ZN4mmha33masked_multihead_attention_kernelIfLi160ELi256ELi2ELi64ELi128ELb0ELb0EEEv26Multihead_attention_paramsIT_XT5_EE,"",@"SHT_CUDA_INFO"
	.sectionflags	@""
	.align	4


	//----- nvinfo : EIATTR_CUDA_API_VERSION
	.align		4
        /*0000*/ 	.byte	0x04, 0x37
        /*0002*/ 	.short	(.L_665 - .L_664)
.L_664:
        /*0004*/ 	.word	0x00000082


	//----- nvinfo : EIATTR_KPARAM_INFO
	.align		4
.L_665:
        /*0008*/ 	.byte	0x04, 0x17
        /*000a*/ 	.short	(.L_667 - .L_666)
.L_666:
        /*000c*/ 	.word	0x00000000
        /*0010*/ 	.short	0x0000
        /*0012*/ 	.short	0x0000
        /*0014*/ 	.byte	0x00, 0xf0, 0xa1, 0x04


	//----- nvinfo : EIATTR_SPARSE_MMA_MASK
	.align		4
.L_667:
        /*0018*/ 	.byte	0x03, 0x50
        /*001a*/ 	.short	0x0000


	//----- nvinfo : EIATTR_MAXREG_COUNT
	.align		4
        /*001c*/ 	.byte	0x03, 0x1b
        /*001e*/ 	.short	0x00ff


	//----- nvinfo : EIATTR_NUM_BARRIERS
	.align		4
        /*0020*/ 	.byte	0x02, 0x4c
        /*0022*/ 	.byte	0x01
	.zero		1


	//----- nvinfo : EIATTR_EXTERNS
	.align		4
        /*0024*/ 	.byte	0x04, 0x0f
        /*0026*/ 	.short	(.L_669 - .L_668)


	//   ....[0]....
	.align		4
.L_668:
        /*0028*/ 	.word	index@(__assertfail)


	//----- nvinfo : EIATTR_ANNOTATIONS
	.align		4
.L_669:
        /*002c*/ 	.byte	0x04, 0x55
        /*002e*/ 	.short	(.L_671 - .L_670)


	//   ....[0]....
.L_670:
        /* <DEDUP_REMOVED lines=31> */


	//----- nvinfo : EIATTR_MERCURY_ISA_VERSION
	.align		4
.L_671:
        /*0208*/ 	.byte	0x03, 0x5f
        /*020a*/ 	.short	0x0101


	//----- nvinfo : EIATTR_INT_WARP_WIDE_INSTR_OFFSETS
	.align		4
        /*020c*/ 	.byte	0x04, 0x31
        /*020e*/ 	.short	(.L_673 - .L_672)


	//   ....[0]....
.L_672:
        /*0210*/ 	.word	0x00000bf0


	//   ....[1]....
        /*0214*/ 	.word	0x00001ad0


	//   ....[2]....
        /*0218*/ 	.word	0x00001c10


	//----- nvinfo : EIATTR_COOP_GROUP_MASK_REGIDS
	.align		4
.L_673:
        /*021c*/ 	.byte	0x04, 0x29
        /*021e*/ 	.short	(.L_675 - .L_674)


	//   ....[0]....
.L_674:
        /*0220*/ 	.word	0xffffffff


	//   ....[1]....
        /*0224*/ 	.word	0xffffffff


	//   ....[2]....
        /*0228*/ 	.word	0xffffffff


	//   ....[3]....
        /*022c*/ 	.word	0xffffffff


	//   ....[4]....
        /*0230*/ 	.word	0xffffffff


	//   ....[5]....
        /*0234*/ 	.word	0xffffffff


	//   ....[6]....
        /*0238*/ 	.word	0xffffffff


	//   ....[7]....
        /*023c*/ 	.word	0xffffffff


	//   ....[8]....
        /*0240*/ 	.word	0xffffffff


	//   ....[9]....
        /*0244*/ 	.word	0xffffffff


	//   ....[10]....
        /*0248*/ 	.word	0xffffffff


	//   ....[11]....
        /*024c*/ 	.word	0xffffffff


	//   ....[12]....
        /*0250*/ 	.word	0xffffffff


	//   ....[13]....
        /*0254*/ 	.word	0xffffffff


	//   ....[14]....
        /*0258*/ 	.word	0xffffffff


	//   ....[15]....
        /*025c*/ 	.word	0xffffffff


	//   ....[16]....
        /*0260*/ 	.word	0xffffffff


	//   ....[17]....
        /*0264*/ 	.word	0xffffffff


	//   ....[18]....
        /*0268*/ 	.word	0xffffffff


	//   ....[19]....
        /*026c*/ 	.word	0xffffffff


	//   ....[20]....
        /*0270*/ 	.word	0xffffffff


	//   ....[21]....
        /*0274*/ 	.word	0xffffffff


	//   ....[22]....
        /*0278*/ 	.word	0xffffffff


	//   ....[23]....
        /*027c*/ 	.word	0x0500000f


	//   ....[24]....
        /*0280*/ 	.word	0x0500000f


	//   ....[25]....
        /*0284*/ 	.word	0x0500000f


	//   ....[26]....
        /*0288*/ 	.word	0x0500000f


	//   ....[27]....
        /*028c*/ 	.word	0x0500000f


	//----- nvinfo : EIATTR_COOP_GROUP_INSTR_OFFSETS
	.align		4
.L_675:
        /*0290*/ 	.byte	0x04, 0x28
        /*0292*/ 	.short	(.L_677 - .L_676)


	//   ....[0]....
.L_676:
        /*0294*/ 	.word	0x00001ba0


	//   ....[1]....
        /*0298*/ 	.word	0x00001c60


	//   ....[2]....
        /*029c*/ 	.word	0x00001c90


	//   ....[3]....
        /*02a0*/ 	.word	0x00001cc0


	//   ....[4]....
        /*02a4*/ 	.word	0x00001d00


	//   ....[5]....
        /*02a8*/ 	.word	0x00001da0


	//   ....[6]....
        /*02ac*/ 	.word	0x00001dc0


	//   ....[7]....
        /*02b0*/ 	.word	0x00005f60


	//   ....[8]....
        /*02b4*/ 	.word	0x00006230


	//   ....[9]....
        /*02b8*/ 	.word	0x00006250


	//   ....[10]....
        /*02bc*/ 	.word	0x00006270


	//   ....[11]....
        /*02c0*/ 	.word	0x00006290


	//   ....[12]....
        /*02c4*/ 	.word	0x00006460


	//   ....[13]....
        /*02c8*/ 	.word	0x00006480


	//   ....[14]....
        /*02cc*/ 	.word	0x000064a0


	//   ....[15]....
        /*02d0*/ 	.word	0x000066b0


	//   ....[16]....
        /*02d4*/ 	.word	0x00006720


	//   ....[17]....
        /*02d8*/ 	.word	0x000067b0


	//   ....[18]....
        /*02dc*/ 	.word	0x00006810


	//   ....[19]....
        /*02e0*/ 	.word	0x00006850


	//   ....[20]....
        /*02e4*/ 	.word	0x000068e0


	//   ....[21]....
        /*02e8*/ 	.word	0x00006900


	//   ....[22]....
        /*02ec*/ 	.word	0x00006920


	//   ....[23]....
        /*02f0*/ 	.word	0x00009360


	//   ....[24]....
        /*02f4*/ 	.word	0x00009400


	//   ....[25]....
        /*02f8*/ 	.word	0x00009480


	//   ....[26]....
        /*02fc*/ 	.word	0x000094e0


	//   ....[27]....
        /*0300*/ 	.word	0x00009540


	//----- nvinfo : EIATTR_SYSCALL_OFFSETS
	.align		4
.L_677:
        /*0304*/ 	.byte	0x04, 0x46
        /*0306*/ 	.short	(.L_679 - .L_678)


	//   ....[0]....
.L_678:
        /*0308*/ 	.word	0x00001160


	//----- nvinfo : EIATTR_EXIT_INSTR_OFFSETS
	.align		4
.L_679:
        /*030c*/ 	.byte	0x04, 0x1c
        /*030e*/ 	.short	(.L_681 - .L_680)


	//   ....[0]....
.L_680:
        /*0310*/ 	.word	0x000000e0


	//   ....[1]....
        /*0314*/ 	.word	0x000090b0


	//   ....[2]....
        /*0318*/ 	.word	0x00009130


	//   ....[3]....
        /*031c*/ 	.word	0x000092f0


	//----- nvinfo : EIATTR_CRS_STACK_SIZE
	.align		4
.L_681:
        /*0320*/ 	.byte	0x04, 0x1e
        /*0322*/ 	.short	(.L_683 - .L_682)
.L_682:
        /*0324*/ 	.word	0x00000000


	//----- nvinfo : EIATTR_CBANK_PARAM_SIZE
	.align		4
.L_683:
        /*0328*/ 	.byte	0x03, 0x19
        /*032a*/ 	.short	0x0128


	//----- nvinfo : EIATTR_PARAM_CBANK
	.align		4
        /*032c*/ 	.byte	0x04, 0x0a
        /*032e*/ 	.short	(.L_685 - .L_684)
	.align		4
.L_684:
        /*0330*/ 	.word	index@(.nv.constant0._ZN4mmha33masked_multihead_attention_kernelIfLi160ELi256ELi2ELi64ELi128ELb0ELb0EEEv26Multihead_attention_paramsIT_XT5_EE)
        /*0334*/ 	.short	0x0210
        /*0336*/ 	.short	0x0128


	//----- nvinfo : EIATTR_SW_WAR
	.align		4
.L_685:
        /*0338*/ 	.byte	0x04, 0x36
        /*033a*/ 	.short	(.L_687 - .L_686)
.L_686:
        /*033c*/ 	.word	0x00000008
.L_687:


//--------------------- .nv.info._ZN4mmha33masked_multihead_attention_kernelIfLi160ELi256ELi4ELi64ELi64ELb0ELb0EEEv26Multihead_attention_paramsIT_XT5_EE --------------------------
	.section	.nv.info._ZN4mmha33masked_multihead_attention_kernelIfLi160ELi256ELi4ELi64ELi64ELb0ELb0EEEv26Multihead_attention_paramsIT_XT5_EE,"",@"SHT_CUDA_INFO"
	.sectionflags	@""
	.align	4


	//----- nvinfo : EIATTR_CUDA_API_VERSION
	.align		4
        /*0000*/ 	.byte	0x04, 0x37
        /*0002*/ 	.short	(.L_689 - .L_688)
.L_688:
        /*0004*/ 	.word	0x00000082


	//----- nvinfo : EIATTR_KPARAM_INFO
	.align		4
.L_689:
        /*0008*/ 	.byte	0x04, 0x17
        /*000a*/ 	.short	(.L_691 - .L_690)
.L_690:
        /*000c*/ 	.word	0x00000000
        /*0010*/ 	.short	0x0000
        /*0012*/ 	.short	0x0000
        /*0014*/ 	.byte	0x00, 0xf0, 0xa1, 0x04


	//----- nvinfo : EIATTR_SPARSE_MMA_MASK
	.align		4
.L_691:
        /*0018*/ 	.byte	0x03, 0x50
        /*001a*/ 	.short	0x0000


	//----- nvinfo : EIATTR_MAXREG_COUNT
	.align		4
        /*001c*/ 	.byte	0x03, 0x1b
        /*001e*/ 	.short	0x00ff


	//----- nvinfo : EIATTR_NUM_BARRIERS
	.align		4
        /*0020*/ 	.byte	0x02, 0x4c
        /*0022*/ 	.byte	0x01
	.zero		1


	//----- nvinfo : EIATTR_EXTERNS
	.align		4
        /*0024*/ 	.byte	0x04, 0x0f
        /*0026*/ 	.short	(.L_693 - .L_692)


	//   ....[0]....
	.align		4
.L_692:
        /*0028*/ 	.word	index@(__assertfail)


	//----- nvinfo : EIATTR_MERCURY_ISA_VERSION
	.align		4
.L_693:
        /*002c*/ 	.byte	0x03, 0x5f
        /*002e*/ 	.short	0x0101


	//----- nvinfo : EIATTR_INT_WARP_WIDE_INSTR_OFFSETS
	.align		4
        /*0030*/ 	.byte	0x04, 0x31
        /*0032*/ 	.short	(.L_695 - .L_694)


	//   ....[0]....
.L_694:
        /*0034*/ 	.word	0x00001a70


	//----- nvinfo : EIATTR_COOP_GROUP_MASK_REGIDS
	.align		4
.L_695:
        /*0038*/ 	.byte	0x04, 0x29
        /*003a*/ 	.short	(.L_697 - .L_696)


	//   ....[0]....
.L_696:
        /*003c*/ 	.word	0xffffffff


	//   ....[1]....
        /*0040*/ 	.word	0xffffffff


	//   ....[2]....
        /*0044*/ 	.word	0xffffffff


	//   ....[3]....
        /*0048*/ 	.word	0xffffffff


	//   ....[4]....
        /*004c*/ 	.word	0xffffffff


	//   ....[5]....
        /*0050*/ 	.word	0xffffffff


	//   ....[6]....
        /*0054*/ 	.word	0xffffffff


	//   ....[7]....
        /*0058*/ 	.word	0xffffffff


	//   ....[8]....
        /*005c*/ 	.word	0xffffffff


	//   ....[9]....
        /*0060*/ 	.word	0xffffffff


	//   ....[10]....
        /*0064*/ 	.word	0xffffffff


	//   ....[11]....
        /*0068*/ 	.word	0xffffffff


	//   ....[12]....
        /*006c*/ 	.word	0xffffffff


	//   ....[13]....
        /*0070*/ 	.word	0xffffffff


	//   ....[14]....
        /*0074*/ 	.word	0xffffffff


	//   ....[15]....
        /*0078*/ 	.word	0xffffffff


	//   ....[16]....
        /*007c*/ 	.word	0xffffffff


	//   ....[17]....
        /*0080*/ 	.word	0xffffffff


	//   ....[18]....
        /*0084*/ 	.word	0xffffffff


	//   ....[19]....
        /*0088*/ 	.word	0xffffffff


	//   ....[20]....
        /*008c*/ 	.word	0xffffffff


	//   ....[21]....
        /*0090*/ 	.word	0x0500000f


	//   ....[22]....
        /*0094*/ 	.word	0x0500000f


	//   ....[23]....
        /*0098*/ 	.word	0x0500000f


	//   ....[24]....
        /*009c*/ 	.word	0x0500000f


	//   ....[25]....
        /*00a0*/ 	.word	0x0500000f


	//----- nvinfo : EIATTR_COOP_GROUP_INSTR_OFFSETS
	.align		4
.L_697:
        /*00a4*/ 	.byte	0x04, 0x28
        /*00a6*/ 	.short	(.L_699 - .L_698)


	//   ....[0]....
.L_698:
        /*00a8*/ 	.word	0x00001a10


	//   ....[1]....
        /*00ac*/ 	.word	0x00001ac0


	//   ....[2]....
        /*00b0*/ 	.word	0x00001b00


	//   ....[3]....
        /*00b4*/ 	.word	0x00001b40


	//   ....[4]....
        /*00b8*/ 	.word	0x00001b60


	//   ....[5]....
        /*00bc*/ 	.word	0x00001c00


	//   ....[6]....
        /*00c0*/ 	.word	0x00001c20


	//   ....[7]....
        /*00c4*/ 	.word	0x00005160


	//   ....[8]....
        /*00c8*/ 	.word	0x00005180


	//   ....[9]....
        /*00cc*/ 	.word	0x000053e0


	//   ....[10]....
        /*00d0*/ 	.word	0x00005400


	//   ....[11]....
        /*00d4*/ 	.word	0x00005420


	//   ....[12]....
        /*00d8*/ 	.word	0x000055d0


	//   ....[13]....
        /*00dc*/ 	.word	0x000055f0


	//   ....[14]....
        /*00e0*/ 	.word	0x000057e0


	//   ....[15]....
        /*00e4*/ 	.word	0x00005870


	//   ....[16]....
        /*00e8*/ 	.word	0x000058c0


	//   ....[17]....
        /*00ec*/ 	.word	0x000058f0


	//   ....[18]....
        /*00f0*/ 	.word	0x00005940


	//   ....[19]....
        /*00f4*/ 	.word	0x000059c0


	//   ....[20]....
        /*00f8*/ 	.word	0x000059f0


	//   ....[21]....
        /*00fc*/ 	.word	0x000081c0


	//   ....[22]....
        /*0100*/ 	.word	0x00008240


	//   ....[23]....
        /*0104*/ 	.word	0x000082d0


	//   ....[24]....
        /*0108*/ 	.word	0x00008350


	//   ....[25]....
        /*010c*/ 	.word	0x000083b0


	//----- nvinfo : EIATTR_SYSCALL_OFFSETS
	.align		4
.L_699:
        /*0110*/ 	.byte	0x04, 0x46
        /*0112*/ 	.short	(.L_701 - .L_700)


	//   ....[0]....
.L_700:
        /*0114*/ 	.word	0x00000fe0


	//----- nvinfo : EIATTR_EXIT_INSTR_OFFSETS
	.align		4
.L_701:
        /*0118*/ 	.byte	0x04, 0x1c
        /*011a*/ 	.short	(.L_703 - .L_702)


	//   ....[0]....
.L_702:
        /*011c*/ 	.word	0x000000b0


	//   ....[1]....
        /*0120*/ 	.word	0x00007f30


	//   ....[2]....
        /*0124*/ 	.word	0x00007fa0


	//   ....[3]....
        /*0128*/ 	.word	0x00008160


	//----- nvinfo : EIATTR_CRS_STACK_SIZE
	.align		4
.L_703:
        /*012c*/ 	.byte	0x04, 0x1e
        /*012e*/ 	.short	(.L_705 - .L_704)
.L_704:
        /*0130*/ 	.word	0x00000000


	//----- nvinfo : EIATTR_CBANK_PARAM_SIZE
	.align		4
.L_705:
        /*0134*/ 	.byte	0x03, 0x19
        /*0136*/ 	.short	0x0128


	//----- nvinfo : EIATTR_PARAM_CBANK
	.align		4
        /*0138*/ 	.byte	0x04, 0x0a
        /*013a*/ 	.short	(.L_707 - .L_706)
	.align		4
.L_706:
        /*013c*/ 	.word	index@(.nv.constant0._ZN4mmha33masked_multihead_attention_kernelIfLi160ELi256ELi4ELi64ELi64ELb0ELb0EEEv26Multihead_attention_paramsIT_XT5_EE)
        /*0140*/ 	.short	0x0210
        /*0142*/ 	.short	0x0128


	//----- nvinfo : EIATTR_SW_WAR
	.align		4
.L_707:
        /*0144*/ 	.byte	0x04, 0x36
        /*0146*/ 	.short	(.L_709 - .L_708)
.L_708:
        /*0148*/ 	.word	0x00000008
.L_709:


//--------------------- .nv.callgraph             --------------------------
	.section	.nv.callgraph,"",@"SHT_CUDA_CALLGRAPH"
	.align	4
	.sectionentsize	8
	.align		4
        /*0000*/ 	.word	0x00000000
	.align		4
        /*0004*/ 	.word	0xffffffff
	.align		4
        /*0008*/ 	.word	index@(_ZN4mmha33masked_multihead_attention_kernelItLi160ELi256ELi1ELi32ELi256ELb1ELb1EEEv26Multihead_attention_paramsIT_XT5_EE)
	.align		4
        /*000c*/ 	.word	index@(__assertfail)
	.align		4
        /*0010*/ 	.word	index@(_ZN4mmha33masked_multihead_attention_kernelItLi160ELi256ELi2ELi32ELi128ELb1ELb1EEEv26Multihead_attention_paramsIT_XT5_EE)
	.align		4
        /*0014*/ 	.word	index@(__assertfail)
	.align		4
        /*0018*/ 	.word	index@(_ZN4mmha33masked_multihead_attention_kernelItLi160ELi256ELi4ELi32ELi64ELb1ELb1EEEv26Multihead_attention_paramsIT_XT5_EE)
	.align		4
        /*001c*/ 	.word	index@(__assertfail)
	.align		4
        /*0020*/ 	.word	index@(_ZN4mmha33masked_multihead_attention_kernelItLi160ELi256ELi1ELi32ELi256ELb1ELb0EEEv26Multihead_attention_paramsIT_XT5_EE)
	.align		4
        /*0024*/ 	.word	index@(__assertfail)
	.align		4
        /*0028*/ 	.word	index@(_ZN4mmha33masked_multihead_attention_kernelItLi160ELi256ELi2ELi32ELi128ELb1ELb0EEEv26Multihead_attention_paramsIT_XT5_EE)
	.align		4
        /*002c*/ 	.word	index@(__assertfail)
	.align		4
        /*0030*/ 	.word	index@(_ZN4mmha33masked_multihead_attention_kernelItLi160ELi256ELi4ELi32ELi64ELb1ELb0EEEv26Multihead_attention_paramsIT_XT5_EE)
	.align		4
        /*0034*/ 	.word	index@(__assertfail)
	.align		4
        /*0038*/ 	.word	index@(_ZN4mmha33masked_multihead_attention_kernelIfLi160ELi256ELi1ELi64ELi256ELb1ELb1EEEv26Multihead_attention_paramsIT_XT5_EE)
	.align		4
        /*003c*/ 	.word	index@(__assertfail)
	.align		4
        /*0040*/ 	.word	index@(_ZN4mmha33masked_multihead_attention_kernelIfLi160ELi256ELi2ELi64ELi128ELb1ELb1EEEv26Multihead_attention_paramsIT_XT5_EE)
	.align		4
        /*0044*/ 	.word	index@(__assertfail)
	.align		4
        /*0048*/ 	.word	index@(_ZN4mmha33masked_multihead_attention_kernelIfLi160ELi256ELi4ELi64ELi64ELb1ELb1EEEv26Multihead_attention_paramsIT_XT5_EE)
	.align		4
        /*004c*/ 	.word	index@(__assertfail)
	.align		4
        /*0050*/ 	.word	index@(_ZN4mmha33masked_multihead_attention_kernelIfLi160ELi256ELi1ELi64ELi256ELb1ELb0EEEv26Multihead_attention_paramsIT_XT5_EE)
	.align		4
        /*0054*/ 	.word	index@(__assertfail)
	.align		4
        /*0058*/ 	.word	index@(_ZN4mmha33masked_multihead_attention_kernelIfLi160ELi256ELi2ELi64ELi128ELb1ELb0EEEv26Multihead_attention_paramsIT_XT5_EE)
	.align		4
        /*005c*/ 	.word	index@(__assertfail)
	.align		4
        /*0060*/ 	.word	index@(_ZN4mmha33masked_multihead_attention_kernelIfLi160ELi256ELi4ELi64ELi64ELb1ELb0EEEv26Multihead_attention_paramsIT_XT5_EE)
	.align		4
        /*0064*/ 	.word	index@(__assertfail)
	.align		4
        /*0068*/ 	.word	index@(_ZN4mmha33masked_multihead_attention_kernelItLi160ELi256ELi1ELi32ELi256ELb0ELb1EEEv26Multihead_attention_paramsIT_XT5_EE)
	.align		4
        /*006c*/ 	.word	index@(__assertfail)
	.align		4
        /*0070*/ 	.word	index@(_ZN4mmha33masked_multihead_attention_kernelItLi160ELi256ELi2ELi32ELi128ELb0ELb1EEEv26Multihead_attention_paramsIT_XT5_EE)
	.align		4
        /*0074*/ 	.word	index@(__assertfail)
	.align		4
        /*0078*/ 	.word	index@(_ZN4mmha33masked_multihead_attention_kernelItLi160ELi256ELi4ELi32ELi64ELb0ELb1EEEv26Multihead_attention_paramsIT_XT5_EE)
	.align		4
        /*007c*/ 	.word	index@(__assertfail)
	.align		4
        /*0080*/ 	.word	index@(_ZN4mmha33masked_multihead_attention_kernelItLi160ELi256ELi1ELi32ELi256ELb0ELb0EEEv26Multihead_attention_paramsIT_XT5_EE)
	.align		4
        /*0084*/ 	.word	index@(__assertfail)
	.align		4
        /*0088*/ 	.word	index@(_ZN4mmha33masked_multihead_attention_kernelItLi160ELi256ELi2ELi32ELi128ELb0ELb0EEEv26Multihead_attention_paramsIT_XT5_EE)
	.align		4
        /*008c*/ 	.word	index@(__assertfail)
	.align		4
        /*0090*/ 	.word	index@(_ZN4mmha33masked_multihead_attention_kernelItLi160ELi256ELi4ELi32ELi64ELb0ELb0EEEv26Multihead_attention_paramsIT_XT5_EE)
	.align		4
        /*0094*/ 	.word	index@(__assertfail)
	.align		4
        /*0098*/ 	.word	index@(_ZN4mmha33masked_multihead_attention_kernelIfLi160ELi256ELi1ELi64ELi256ELb0ELb1EEEv26Multihead_attention_paramsIT_XT5_EE)
	.align		4
        /*009c*/ 	.word	index@(__assertfail)
	.align		4
        /*00a0*/ 	.word	index@(_ZN4mmha33masked_multihead_attention_kernelIfLi160ELi256ELi2ELi64ELi128ELb0ELb1EEEv26Multihead_attention_paramsIT_XT5_EE)
	.align		4
        /*00a4*/ 	.word	index@(__assertfail)
	.align		4
        /*00a8*/ 	.word	index@(_ZN4mmha33masked_multihead_attention_kernelIfLi160ELi256ELi4ELi64ELi64ELb0ELb1EEEv26Multihead_attention_paramsIT_XT5_EE)
	.align		4
        /*00ac*/ 	.word	index@(__assertfail)
	.align		4
        /*00b0*/ 	.word	index@(_ZN4mmha33masked_multihead_attention_kernelIfLi160ELi256ELi1ELi64ELi256ELb0ELb0EEEv26Multihead_attention_paramsIT_XT5_EE)
	.align		4
        /*00b4*/ 	.word	index@(__assertfail)
	.align		4
        /*00b8*/ 	.word	index@(_ZN4mmha33masked_multihead_attention_kernelIfLi160ELi256ELi2ELi64ELi128ELb0ELb0EEEv26Multihead_attention_paramsIT_XT5_EE)
	.align		4
        /*00bc*/ 	.word	index@(__assertfail)
	.align		4
        /*00c0*/ 	.word	index@(_ZN4mmha33masked_multihead_attention_kernelIfLi160ELi256ELi4ELi64ELi64ELb0ELb0EEEv26Multihead_attention_paramsIT_XT5_EE)
	.align		4
        /*00c4*/ 	.word	index@(__assertfail)
	.align		4
        /*00c8*/ 	.word	0x00000000
	.align		4
        /*00cc*/ 	.word	0xfffffffe
	.align		4
        /*00d0*/ 	.word	0x00000000
	.align		4
        /*00d4*/ 	.word	0xfffffffd
	.align		4
        /*00d8*/ 	.word	0x00000000
	.align		4
        /*00dc*/ 	.word	0xfffffffc


//--------------------- .nv.constant4             --------------------------
	.section	.nv.constant4,"a",@progbits
	.align	8
	.align		8
.nv.constant4:
        /*0000*/ 	.dword	__assertfail
	.align		8
        /*0008*/ 	.dword	__unnamed_1
	.align		8
        /*0010*/ 	.dword	__unnamed_2
	.align		8
        /*0018*/ 	.dword	__unnamed_3
	.align		8
        /*0020*/ 	.dword	__unnamed_4
	.align		8
        /*0028*/ 	.dword	__unnamed_5
	.align		8
        /*0030*/ 	.dword	__unnamed_6
	.align		8
        /*0038*/ 	.dword	__unnamed_7
	.align		8
        /*0040*/ 	.dword	__unnamed_8
	.align		8
        /*0048*/ 	.dword	__unnamed_9
	.align		8
        /*0050*/ 	.dword	__unnamed_10
	.align		8
        /*0058*/ 	.dword	__unnamed_11
	.align		8
        /*0060*/ 	.dword	__unnamed_12
	.align		8
        /*0068*/ 	.dword	__unnamed_13
	.align		8
        /*0070*/ 	.dword	__unnamed_14
	.align		8
        /*0078*/ 	.dword	__unnamed_15
	.align		8
        /*0080*/ 	.dword	__unnamed_16
	.align		8
        /*0088*/ 	.dword	__unnamed_17
	.align		8
        /*0090*/ 	.dword	__unnamed_18
	.align		8
        /*0098*/ 	.dword	__unnamed_19
	.align		8
        /*00a0*/ 	.dword	__unnamed_20
	.align		8
        /*00a8*/ 	.dword	__unnamed_21
	.align		8
        /*00b0*/ 	.dword	__unnamed_22
	.align		8
        /*00b8*/ 	.dword	__unnamed_23
	.align		8
        /*00c0*/ 	.dword	__unnamed_24
	.align		8
        /*00c8*/ 	.dword	$str
	.align		8
        /*00d0*/ 	.dword	$str$1


//--------------------- .text._ZN4mmha33masked_multihead_attention_kernelItLi160ELi256ELi1ELi32ELi256ELb1ELb1EEEv26Multihead_attention_paramsIT_XT5_EE --------------------------
	.section	.text._ZN4mmha33masked_multihead_attention_kernelItLi160ELi256ELi1ELi32ELi256ELb1ELb1EEEv26Multihead_attention_paramsIT_XT5_EE,"ax",@progbits
	.align	128
        .global         _ZN4mmha33masked_multihead_attention_kernelItLi160ELi256ELi1ELi32ELi256ELb1ELb1EEEv26Multihead_attention_paramsIT_XT5_EE
        .type           _ZN4mmha33masked_multihead_attention_kernelItLi160ELi256ELi1ELi32ELi256ELb1ELb1EEEv26Multihead_attention_paramsIT_XT5_EE,@function
        .size           _ZN4mmha33masked_multihead_attention_kernelItLi160ELi256ELi1ELi32ELi256ELb1ELb1EEEv26Multihead_attention_paramsIT_XT5_EE,(.L_x_4238 - _ZN4mmha33masked_multihead_attention_kernelItLi160ELi256ELi1ELi32ELi256ELb1ELb1EEEv26Multihead_attention_paramsIT_XT5_EE)
        .other          _ZN4mmha33masked_multihead_attention_kernelItLi160ELi256ELi1ELi32ELi256ELb1ELb1EEEv26Multihead_attention_paramsIT_XT5_EE,@"STO_CUDA_ENTRY STV_DEFAULT"
_ZN4mmha33masked_multihead_attention_kernelItLi160ELi256ELi1ELi32ELi256ELb1ELb1EEEv26Multihead_attention_paramsIT_XT5_EE:
.text._ZN4mmha33masked_multihead_attention_kernelItLi160ELi256ELi1ELi32ELi256ELb1ELb1EEEv26Multihead_attention_paramsIT_XT5_EE:
[----:B------:R-:W0:Y:S08]  /*0000*/  LDC R1, c[0x0][0x28] ;  /* 0x00000a00ff017b82 */ /* 0x000e300000000800 */
[----:B------:R-:W1:Y:S01]  /*0010*/  LDC.64 R2, c[0x0][0x320] ;  /* 0x0000c800ff027b82 */ /* 0x000e620000000a00 */
[----:B------:R-:W2:Y:S01]  /*0020*/  S2R R15, SR_CTAID.Y ;  /* 0x00000000000f7919 */ /* 0x000ea20000002600 */
[----:B------:R-:W-:Y:S01]  /*0030*/  ULDC.64 UR36, c[0x0][0x208] ;  /* 0x0000820000247ab9 */ /* 0x000fe20000000a00 */
[----:B0-----:R-:W-:-:S02]  /*0040*/  IADD3 R1, R1, -0x2c0, RZ ;  /* 0xfffffd4001017810 */ /* 0x001fc40007ffe0ff */
[----:B-1----:R-:W-:-:S04]  /*0050*/  ISETP.NE.U32.AND P0, PT, R2, RZ, PT ;  /* 0x000000ff0200720c */ /* 0x002fc80003f05070 */
[----:B------:R-:W-:-:S13]  /*0060*/  ISETP.NE.AND.EX P0, PT, R3, RZ, PT, P0 ;  /* 0x000000ff0300720c */ /* 0x000fda0003f05300 */
[----:B--2---:R-:W-:Y:S05]  /*0070*/  @!P0 BRA `(.L_x_0) ;  /* 0x0000000000148947 */ /* 0x004fea0003800000 */
[----:B------:R-:W-:-:S04]  /*0080*/  IADD3 R2, P0, R15, R2, RZ ;  /* 0x000000020f027210 */ /* 0x000fc80007f1e0ff */
[----:B------:R-:W-:-:S05]  /*0090*/  LEA.HI.X.SX32 R3, R15, R3, 0x1, P0 ;  /* 0x000000030f037211 */ /* 0x000fca00000f0eff */
[----:B------:R-:W2:Y:S02]  /*00a0*/  LDG.E.U8 R2, desc[UR36][R2.64] ;  /* 0x0000002402027981 */ /* 0x000ea4000c1e1100 */
[----:B--2---:R-:W-:-:S13]  /*00b0*/  ISETP.NE.AND P0, PT, R2, 0x1, PT ;  /* 0x000000010200780c */ /* 0x004fda0003f05270 */
[----:B------:R-:W-:Y:S05]  /*00c0*/  @!P0 EXIT ;  /* 0x000000000000894d */ /* 0x000fea0003800000 */
.L_x_0:
[----:B------:R-:W0:Y:S01]  /*00d0*/  LDC R7, c[0x0][0x280] ;  /* 0x0000a000ff077b82 */ /* 0x000e220000000800 */
[----:B------:R-:W-:Y:S01]  /*00e0*/  IABS R10, R15 ;  /* 0x0000000f000a7213 */ /* 0x000fe20000000000 */
[----:B------:R-:W-:Y:S01]  /*00f0*/  HFMA2.MMA R252, -RZ, RZ, 0, 0 ;  /* 0x00000000fffc7435 */ /* 0x000fe200000001ff */
[----:B------:R-:W-:-:S05]  /*0100*/  LOP3.LUT R2, R2, 0xfffffff7, RZ, 0xc0, !PT ;  /* 0xfffffff702027812 */ /* 0x000fca00078ec0ff */
[----:B------:R-:W1:Y:S08]  /*0110*/  LDC.64 R8, c[0x0][0x2f0] ;  /* 0x0000bc00ff087b82 */ /* 0x000e700000000a00 */
[----:B------:R-:W2:Y:S08]  /*0120*/  LDC R22, c[0x0][0x29c] ;  /* 0x0000a700ff167b82 */ /* 0x000eb00000000800 */
[----:B------:R-:W3:Y:S01]  /*0130*/  LDC.64 R244, c[0x0][0x328] ;  /* 0x0000ca00fff47b82 */ /* 0x000ee20000000a00 */
[----:B0-----:R-:W-:Y:S01]  /*0140*/  IABS R6, R7 ;  /* 0x0000000700067213 */ /* 0x001fe20000000000 */
[----:B------:R-:W0:Y:S01]  /*0150*/  S2R R16, SR_TID.X ;  /* 0x0000000000107919 */ /* 0x000e220000002100 */
[----:B------:R-:W-:-:S02]  /*0160*/  ULDC UR5, c[0x0][0x288] ;  /* 0x0000a20000057ab9 */ /* 0x000fc40000000800 */
[----:B------:R-:W4:Y:S01]  /*0170*/  I2F.RP R0, R6 ;  /* 0x0000000600007306 */ /* 0x000f220000209400 */
[----:B-1----:R-:W-:Y:S01]  /*0180*/  ISETP.NE.U32.AND P0, PT, R8, RZ, PT ;  /* 0x000000ff0800720c */ /* 0x002fe20003f05070 */
[----:B------:R-:W1:Y:S01]  /*0190*/  S2R R44, SR_CTAID.X ;  /* 0x00000000002c7919 */ /* 0x000e620000002500 */
[----:B------:R-:W1:Y:S02]  /*01a0*/  S2UR UR38, SR_CgaCtaId ;  /* 0x00000000002679c3 */ /* 0x000e640000008800 */
[----:B------:R-:W-:-:S04]  /*01b0*/  ISETP.NE.AND.EX P0, PT, R9, RZ, PT, P0 ;  /* 0x000000ff0900720c */ /* 0x000fc80003f05300 */
[----:B--2---:R-:W-:Y:S02]  /*01c0*/  ISETP.EQ.AND P3, PT, R22, RZ, P0 ;  /* 0x000000ff1600720c */ /* 0x004fe40000762270 */
[----:B------:R-:W2:Y:S01]  /*01d0*/  LDC.64 R18, c[0x0][0x2a8] ;  /* 0x0000aa00ff127b82 */ /* 0x000ea20000000a00 */
[----:B----4-:R-:W4:Y:S01]  /*01e0*/  MUFU.RCP R0, R0 ;  /* 0x0000000000007308 */ /* 0x010f220000001000 */
[----:B---3--:R-:W-:Y:S01]  /*01f0*/  IMAD.WIDE R244, R15, 0x4, R244 ;  /* 0x000000040ff47825 */ /* 0x008fe200078e02f4 */
[----:B------:R-:W-:Y:S01]  /*0200*/  UMOV UR4, 0x400 ;  /* 0x0000040000047882 */ /* 0x000fe20000000000 */
[----:B------:R-:W-:Y:S01]  /*0210*/  BSSY B0, `(.L_x_1) ;  /* 0x0000053000007945 */ /* 0x000fe20003800000 */
[----:B------:R-:W-:Y:S02]  /*0220*/  CS2R R34, SRZ ;  /* 0x0000000000227805 */ /* 0x000fe4000001ff00 */
[----:B------:R-:W-:-:S04]  /*0230*/  CS2R R32, SRZ ;  /* 0x0000000000207805 */ /* 0x000fc8000001ff00 */
[----:B------:R-:W-:Y:S01]  /*0240*/  @P3 LOP3.LUT R2, R2, 0x8, RZ, 0xfc, !PT ;  /* 0x0000000802023812 */ /* 0x000fe200078efcff */
[----:B------:R3:W5:Y:S01]  /*0250*/  LDG.E R244, desc[UR36][R244.64] ;  /* 0x00000024f4f47981 */ /* 0x000762000c1e1900 */
[----:B----4-:R-:W-:-:S04]  /*0260*/  IADD3 R4, R0, 0xffffffe, RZ ;  /* 0x0ffffffe00047810 */ /* 0x010fc80007ffe0ff */
[----:B------:R4:W0:Y:S02]  /*0270*/  F2I.FTZ.U32.TRUNC.NTZ R5, R4 ;  /* 0x0000000400057305 */ /* 0x000824000021f000 */
[----:B----4-:R-:W-:Y:S01]  /*0280*/  HFMA2.MMA R4, -RZ, RZ, 0, 0 ;  /* 0x00000000ff047435 */ /* 0x010fe200000001ff */
[----:B0-----:R-:W-:-:S05]  /*0290*/  IADD3 R3, RZ, -R5, RZ ;  /* 0x80000005ff037210 */ /* 0x001fca0007ffe0ff */
[----:B------:R-:W-:-:S04]  /*02a0*/  IMAD R3, R3, R6, RZ ;  /* 0x0000000603037224 */ /* 0x000fc800078e02ff */
[----:B------:R-:W-:Y:S01]  /*02b0*/  IMAD.HI.U32 R5, R5, R3, R4 ;  /* 0x0000000305057227 */ /* 0x000fe200078e0004 */
[----:B------:R-:W-:-:S05]  /*02c0*/  MOV R3, R10 ;  /* 0x0000000a00037202 */ /* 0x000fca0000000f00 */
[----:B------:R-:W-:-:S05]  /*02d0*/  IMAD.HI.U32 R0, R5, R3, RZ ;  /* 0x0000000305007227 */ /* 0x000fca00078e00ff */
[----:B------:R-:W-:-:S05]  /*02e0*/  IADD3 R4, -R0, RZ, RZ ;  /* 0x000000ff00047210 */ /* 0x000fca0007ffe1ff */
[C---:B------:R-:W-:Y:S02]  /*02f0*/  IMAD R3, R6.reuse, R4, R3 ;  /* 0x0000000406037224 */ /* 0x040fe400078e0203 */
[----:B------:R-:W0:Y:S03]  /*0300*/  @P3 LDC.64 R4, c[0x0][0x2f0] ;  /* 0x0000bc00ff043b82 */ /* 0x000e260000000a00 */
[----:B------:R-:W-:-:S13]  /*0310*/  ISETP.GT.U32.AND P1, PT, R6, R3, PT ;  /* 0x000000030600720c */ /* 0x000fda0003f24070 */
[-C--:B------:R-:W-:Y:S01]  /*0320*/  @!P1 IADD3 R3, R3, -R6.reuse, RZ ;  /* 0x8000000603039210 */ /* 0x080fe20007ffe0ff */
[----:B------:R-:W-:Y:S01]  /*0330*/  @!P1 VIADD R0, R0, 0x1 ;  /* 0x0000000100009836 */ /* 0x000fe20000000000 */
[----:B------:R-:W-:Y:S02]  /*0340*/  ISETP.NE.AND P1, PT, R7, RZ, PT ;  /* 0x000000ff0700720c */ /* 0x000fe40003f25270 */
[----:B------:R-:W-:Y:S02]  /*0350*/  ISETP.GE.U32.AND P0, PT, R3, R6, PT ;  /* 0x000000060300720c */ /* 0x000fe40003f06070 */
[----:B------:R-:W-:-:S04]  /*0360*/  LOP3.LUT R3, R15, R7, RZ, 0x3c, !PT ;  /* 0x000000070f037212 */ /* 0x000fc800078e3cff */
[----:B------:R-:W-:Y:S02]  /*0370*/  ISETP.GE.AND P2, PT, R3, RZ, PT ;  /* 0x000000ff0300720c */ /* 0x000fe40003f46270 */
[----:B------:R-:W4:Y:S05]  /*0380*/  LDC R3, c[0x0][0x278] ;  /* 0x00009e00ff037b82 */ /* 0x000f2a0000000800 */
[----:B------:R-:W-:-:S04]  /*0390*/  @P0 IADD3 R0, R0, 0x1, RZ ;  /* 0x0000000100000810 */ /* 0x000fc80007ffe0ff */
[----:B------:R-:W-:-:S04]  /*03a0*/  MOV R17, R0 ;  /* 0x0000000000117202 */ /* 0x000fc80000000f00 */
[----:B------:R-:W-:Y:S02]  /*03b0*/  @!P2 IADD3 R17, -R17, RZ, RZ ;  /* 0x000000ff1111a210 */ /* 0x000fe40007ffe1ff */
[----:B------:R-:W-:-:S05]  /*03c0*/  @!P1 LOP3.LUT R17, RZ, R7, RZ, 0x33, !PT ;  /* 0x00000007ff119212 */ /* 0x000fca00078e33ff */
[----:B0-----:R-:W-:-:S05]  /*03d0*/  @P3 IMAD.WIDE R4, R17, 0x4, R4 ;  /* 0x0000000411043825 */ /* 0x001fca00078e0204 */
[----:B------:R3:W5:Y:S01]  /*03e0*/  @P3 LDG.E R252, desc[UR36][R4.64] ;  /* 0x0000002404fc3981 */ /* 0x000762000c1e1900 */
[----:B------:R-:W-:Y:S01]  /*03f0*/  ISETP.GT.AND P1, PT, R16, 0x13, PT ;  /* 0x000000131000780c */ /* 0x000fe20003f24270 */
[----:B-1----:R-:W-:Y:S02]  /*0400*/  IMAD R104, R15, UR5, R44 ;  /* 0x000000050f687c24 */ /* 0x002fe4000f8e022c */
[----:B------:R-:W-:Y:S01]  /*0410*/  IMAD R0, R44, 0xa0, RZ ;  /* 0x000000a02c007824 */ /* 0x000fe200078e02ff */
[----:B------:R-:W-:Y:S01]  /*0420*/  UIADD3 UR4, UR4, 0x440, URZ ;  /* 0x0000044004047890 */ /* 0x000fe2000fffe03f */
[----:B----4-:R-:W-:Y:S01]  /*0430*/  ISETP.NE.AND P0, PT, R3, RZ, PT ;  /* 0x000000ff0300720c */ /* 0x010fe20003f05270 */
[----:B------:R-:W-:Y:S02]  /*0440*/  IMAD R104, R104, 0xa0, RZ ;  /* 0x000000a068687824 */ /* 0x000fe400078e02ff */
[----:B------:R-:W-:Y:S01]  /*0450*/  IMAD R3, R15, R3, R0 ;  /* 0x000000030f037224 */ /* 0x000fe200078e0200 */
[----:B------:R-:W-:Y:S01]  /*0460*/  ULEA UR38, UR38, UR4, 0x18 ;  /* 0x0000000426267291 */ /* 0x000fe2000f8ec03f */
[----:B------:R-:W-:-:S03]  /*0470*/  SHF.L.U32 R13, R16, 0x3, RZ ;  /* 0x00000003100d7819 */ /* 0x000fc600000006ff */
[----:B------:R-:W-:Y:S01]  /*0480*/  SEL R3, R104, R3, !P0 ;  /* 0x0000000368037207 */ /* 0x000fe20004000000 */
[----:B--23--:R-:W-:Y:S07]  /*0490*/  @P1 BRA `(.L_x_2) ;  /* 0x0000000000a81947 */ /* 0x00cfee0003800000 */
[----:B------:R-:W0:Y:S01]  /*04a0*/  LDC R4, c[0x0][0x308] ;  /* 0x0000c200ff047b82 */ /* 0x000e220000000800 */
[----:B------:R-:W-:Y:S02]  /*04b0*/  IADD3 R3, R3, R13, RZ ;  /* 0x0000000d03037210 */ /* 0x000fe40007ffe0ff */
[----:B0-----:R-:W-:-:S13]  /*04c0*/  ISETP.NE.AND P0, PT, R4, 0x2, PT ;  /* 0x000000020400780c */ /* 0x001fda0003f05270 */
[----:B------:R-:W0:Y:S02]  /*04d0*/  @P0 LDC.64 R32, c[0x0][0x218] ;  /* 0x00008600ff200b82 */ /* 0x000e240000000a00 */
[----:B0-----:R-:W-:-:S06]  /*04e0*/  @P0 IMAD.WIDE R32, R3, 0x2, R32 ;  /* 0x0000000203200825 */ /* 0x001fcc00078e0220 */
[----:B------:R-:W5:Y:S01]  /*04f0*/  @P0 LDG.E.128 R32, desc[UR36][R32.64] ;  /* 0x0000002420200981 */ /* 0x000f62000c1e1d00 */
[----:B------:R-:W-:Y:S05]  /*0500*/  @P0 BRA `(.L_x_2) ;  /* 0x00000000008c0947 */ /* 0x000fea0003800000 */
[----:B------:R-:W-:Y:S02]  /*0510*/  ULDC.64 UR6, c[0x0][0x218] ;  /* 0x0000860000067ab9 */ /* 0x000fe40000000a00 */
[----:B------:R-:W-:-:S04]  /*0520*/  IADD3 R6, P0, R3, UR6, RZ ;  /* 0x0000000603067c10 */ /* 0x000fc8000ff1e0ff */
[----:B------:R-:W-:-:S05]  /*0530*/  LEA.HI.X.SX32 R7, R3, UR7, 0x1, P0 ;  /* 0x0000000703077c11 */ /* 0x000fca00080f0eff */
[----:B------:R-:W2:Y:S01]  /*0540*/  LDG.E.64 R20, desc[UR36][R6.64] ;  /* 0x0000002406147981 */ /* 0x000ea2000c1e1b00 */
[----:B------:R-:W0:Y:S03]  /*0550*/  LDC.64 R4, c[0x0][0x2f8] ;  /* 0x0000be00ff047b82 */ /* 0x000e260000000a00 */
[----:B0-----:R0:W3:Y:S01]  /*0560*/  LDG.E R12, desc[UR36][R4.64] ;  /* 0x00000024040c7981 */ /* 0x0010e2000c1e1900 */
[C---:B--2---:R-:W-:Y:S01]  /*0570*/  SHF.R.U64 R14, R20.reuse, 0x10, R21 ;  /* 0x00000010140e7819 */ /* 0x044fe20000001215 */
[----:B------:R-:W3:Y:S01]  /*0580*/  I2F.S8 R8, R20 ;  /* 0x0000001400087306 */ /* 0x000ee20000001400 */
[----:B------:R-:W-:Y:S02]  /*0590*/  PRMT R3, R20, 0x9910, RZ ;  /* 0x0000991014037816 */ /* 0x000fe400000000ff */
[----:B0-----:R-:W-:Y:S02]  /*05a0*/  PRMT R5, R21, 0x9910, RZ ;  /* 0x0000991015057816 */ /* 0x001fe400000000ff */
[----:B------:R-:W-:-:S02]  /*05b0*/  PRMT R4, R14, 0x9910, RZ ;  /* 0x000099100e047816 */ /* 0x000fc400000000ff */
[--C-:B------:R-:W-:Y:S01]  /*05c0*/  SHF.R.U32.HI R10, RZ, 0x10, R21.reuse ;  /* 0x00000010ff0a7819 */ /* 0x100fe20000011615 */
[----:B------:R-:W0:Y:S01]  /*05d0*/  I2F.S8 R9, R21 ;  /* 0x0000001500097306 */ /* 0x000e220000001400 */
[----:B------:R-:W-:Y:S02]  /*05e0*/  SHF.R.S32.HI R11, RZ, 0x18, R21 ;  /* 0x00000018ff0b7819 */ /* 0x000fe40000011415 */
[----:B------:R-:W-:Y:S02]  /*05f0*/  SHF.R.S32.HI R3, RZ, 0x8, R3 ;  /* 0x00000008ff037819 */ /* 0x000fe40000011403 */
[----:B------:R-:W-:Y:S02]  /*0600*/  SHF.R.S32.HI R5, RZ, 0x8, R5 ;  /* 0x00000008ff057819 */ /* 0x000fe40000011405 */
[----:B------:R-:W-:Y:S01]  /*0610*/  SHF.R.S32.HI R4, RZ, 0x8, R4 ;  /* 0x00000008ff047819 */ /* 0x000fe20000011404 */
[----:B------:R-:W1:Y:S08]  /*0620*/  I2F.S8 R10, R10 ;  /* 0x0000000a000a7306 */ /* 0x000e700000001400 */
[----:B------:R-:W2:Y:S01]  /*0630*/  I2F.S16 R11, R11 ;  /* 0x0000000b000b7306 */ /* 0x000ea20000101400 */
[-C--:B---3--:R-:W-:Y:S01]  /*0640*/  FMUL.FTZ R8, R8, R12.reuse ;  /* 0x0000000c08087220 */ /* 0x088fe20000410000 */
[-C--:B0-----:R-:W-:Y:S01]  /*0650*/  FMUL.FTZ R9, R9, R12.reuse ;  /* 0x0000000c09097220 */ /* 0x081fe20000410000 */
[----:B-1----:R-:W-:-:S05]  /*0660*/  FMUL.FTZ R10, R10, R12 ;  /* 0x0000000c0a0a7220 */ /* 0x002fca0000410000 */
[----:B------:R-:W0:Y:S01]  /*0670*/  I2F.S8 R6, R14 ;  /* 0x0000000e00067306 */ /* 0x000e220000001400 */
[----:B--2---:R-:W-:-:S07]  /*0680*/  FMUL.FTZ R11, R11, R12 ;  /* 0x0000000c0b0b7220 */ /* 0x004fce0000410000 */
[----:B------:R-:W1:Y:S01]  /*0690*/  I2F.S16 R3, R3 ;  /* 0x0000000300037306 */ /* 0x000e620000101400 */
[----:B-----5:R-:W-:Y:S01]  /*06a0*/  F2FP.F16.F32.PACK_AB R35, R11, R10 ;  /* 0x0000000a0b23723e */ /* 0x020fe200000000ff */
[----:B0-----:R-:W-:-:S06]  /*06b0*/  FMUL.FTZ R6, R6, R12 ;  /* 0x0000000c06067220 */ /* 0x001fcc0000410000 */
[----:B------:R-:W0:Y:S01]  /*06c0*/  I2F.S16 R5, R5 ;  /* 0x0000000500057306 */ /* 0x000e220000101400 */
[----:B-1----:R-:W-:-:S07]  /*06d0*/  FMUL.FTZ R3, R3, R12 ;  /* 0x0000000c03037220 */ /* 0x002fce0000410000 */
[----:B------:R-:W1:Y:S01]  /*06e0*/  I2F.S16 R4, R4 ;  /* 0x0000000400047306 */ /* 0x000e620000101400 */
[----:B------:R-:W-:Y:S01]  /*06f0*/  F2FP.F16.F32.PACK_AB R32, R3, R8 ;  /* 0x000000080320723e */ /* 0x000fe200000000ff */
[----:B0-----:R-:W-:-:S05]  /*0700*/  FMUL.FTZ R34, R5, R12 ;  /* 0x0000000c05227220 */ /* 0x001fca0000410000 */
[----:B------:R-:W-:Y:S01]  /*0710*/  F2FP.F16.F32.PACK_AB R34, R34, R9 ;  /* 0x000000092222723e */ /* 0x000fe200000000ff */
[----:B-1----:R-:W-:-:S05]  /*0720*/  FMUL.FTZ R33, R4, R12 ;  /* 0x0000000c04217220 */ /* 0x002fca0000410000 */
[----:B------:R-:W-:-:S07]  /*0730*/  F2FP.F16.F32.PACK_AB R33, R33, R6 ;  /* 0x000000062121723e */ /* 0x000fce00000000ff */
.L_x_2:
[----:B------:R-:W-:Y:S05]  /*0740*/  BSYNC B0 ;  /* 0x0000000000007941 */ /* 0x000fea0003800000 */
.L_x_1:
[----:B------:R-:W-:Y:S01]  /*0750*/  ISETP.LT.AND P2, PT, R16, 0x20, P3 ;  /* 0x000000201000780c */ /* 0x000fe20001f41270 */
[----:B------:R-:W-:Y:S01]  /*0760*/  HFMA2.MMA R46, -RZ, RZ, 0, 0 ;  /* 0x00000000ff2e7435 */ /* 0x000fe200000001ff */
[----:B------:R-:W-:Y:S01]  /*0770*/  ISETP.NE.U32.AND P3, PT, R18, RZ, PT ;  /* 0x000000ff1200720c */ /* 0x000fe20003f65070 */
[----:B------:R-:W0:Y:S01]  /*0780*/  LDC R12, c[0x0][0x284] ;  /* 0x0000a100ff0c7b82 */ /* 0x000e220000000800 */
[----:B------:R-:W-:Y:S01]  /*0790*/  SHF.R.S32.HI R4, RZ, 0x1f, R15 ;  /* 0x0000001fff047819 */ /* 0x000fe2000001140f */
[----:B------:R-:W-:Y:S01]  /*07a0*/  ULDC.64 UR6, c[0x0][0x220] ;  /* 0x0000880000067ab9 */ /* 0x000fe20000000a00 */
[----:B------:R-:W-:Y:S01]  /*07b0*/  ISETP.NE.AND.EX P3, PT, R19, RZ, PT, P3 ;  /* 0x000000ff1300720c */ /* 0x000fe20003f65330 */
[----:B------:R-:W-:Y:S01]  /*07c0*/  IMAD.IADD R3, R0, 0x1, R13 ;  /* 0x0000000100037824 */ /* 0x000fe200078e020d */
[----:B------:R-:W-:Y:S02]  /*07d0*/  ISETP.EQ.U32.AND P0, PT, RZ, UR6, PT ;  /* 0x00000006ff007c0c */ /* 0x000fe4000bf02070 */
[----:B------:R-:W-:-:S02]  /*07e0*/  CS2R R36, SRZ ;  /* 0x0000000000247805 */ /* 0x000fc4000001ff00 */
[----:B------:R-:W-:Y:S02]  /*07f0*/  CS2R R38, SRZ ;  /* 0x0000000000267805 */ /* 0x000fe4000001ff00 */
[----:B------:R-:W-:Y:S01]  /*0800*/  ISETP.EQ.OR.EX P0, PT, RZ, UR7, P1, P0 ;  /* 0x00000007ff007c0c */ /* 0x000fe20008f02700 */
[----:B------:R-:W1:Y:S04]  /*0810*/  @P2 LDC.64 R8, c[0x0][0x2e0] ;  /* 0x0000b800ff082b82 */ /* 0x000e680000000a00 */
[----:B------:R-:W-:-:S04]  /*0820*/  @P3 LEA R10, P4, R15, R18, 0x2 ;  /* 0x000000120f0a3211 */ /* 0x000fc800078810ff */
[----:B------:R-:W-:Y:S01]  /*0830*/  @P3 LEA.HI.X R11, R15, R19, R4, 0x2, P4 ;  /* 0x000000130f0b3211 */ /* 0x000fe200020f1404 */
[----:B-----5:R-:W-:-:S03]  /*0840*/  @P2 IMAD R4, R252, UR5, R44 ;  /* 0x00000005fc042c24 */ /* 0x020fc6000f8e022c */
[----:B------:R-:W2:Y:S01]  /*0850*/  @!P0 LDC.64 R6, c[0x0][0x220] ;  /* 0x00008800ff068b82 */ /* 0x000ea20000000a00 */
[----:B------:R-:W3:Y:S01]  /*0860*/  @P3 LDG.E R46, desc[UR36][R10.64] ;  /* 0x000000240a2e3981 */ /* 0x000ee2000c1e1900 */
[----:B------:R-:W-:Y:S01]  /*0870*/  @P2 IMAD R15, R4, 0xa0, R13 ;  /* 0x000000a0040f2824 */ /* 0x000fe200078e020d */
[----:B------:R-:W-:Y:S02]  /*0880*/  IADD3 R18, R244, -0x1, RZ ;  /* 0xfffffffff4127810 */ /* 0x000fe40007ffe0ff */
[----:B------:R-:W-:-:S03]  /*0890*/  IADD3 R19, R104, R13, RZ ;  /* 0x0000000d68137210 */ /* 0x000fc60007ffe0ff */
[----:B------:R-:W4:Y:S01]  /*08a0*/  @!P1 LDC.64 R4, c[0x0][0x248] ;  /* 0x00009200ff049b82 */ /* 0x000f220000000a00 */
[----:B-1----:R-:W-:Y:S01]  /*08b0*/  @P2 IMAD.WIDE R8, R15, 0x2, R8 ;  /* 0x000000020f082825 */ /* 0x002fe200078e0208 */
[----:B------:R-:W-:-:S04]  /*08c0*/  @!P1 SHF.L.U32 R0, R18, 0x3, RZ ;  /* 0x0000000312009819 */ /* 0x000fc800000006ff */
[----:B------:R1:W5:Y:S01]  /*08d0*/  @P2 LDG.E.128 R40, desc[UR36][R8.64] ;  /* 0x0000002408282981 */ /* 0x000362000c1e1d00 */
[-C--:B0-----:R-:W-:Y:S02]  /*08e0*/  @!P1 IMAD R15, R19, R12.reuse, R0 ;  /* 0x0000000c130f9224 */ /* 0x081fe400078e0200 */
[----:B--2---:R-:W-:Y:S01]  /*08f0*/  @!P0 IMAD.WIDE R6, R3, 0x2, R6 ;  /* 0x0000000203068825 */ /* 0x004fe200078e0206 */
[----:B-1----:R-:W-:-:S04]  /*0900*/  IABS R9, R12 ;  /* 0x0000000c00097213 */ /* 0x002fc80000000000 */
[----:B------:R0:W5:Y:S01]  /*0910*/  @!P0 LDG.E.128 R36, desc[UR36][R6.64] ;  /* 0x0000002406248981 */ /* 0x000162000c1e1d00 */
[----:B------:R-:W1:Y:S08]  /*0920*/  I2F.RP R0, R9 ;  /* 0x0000000900007306 */ /* 0x000e700000209400 */
[----:B-1----:R-:W0:Y:S02]  /*0930*/  MUFU.RCP R0, R0 ;  /* 0x0000000000007308 */ /* 0x002e240000001000 */
[----:B0-----:R-:W-:-:S06]  /*0940*/  IADD3 R6, R0, 0xffffffe, RZ ;  /* 0x0ffffffe00067810 */ /* 0x001fcc0007ffe0ff */
[----:B------:R0:W1:Y:S01]  /*0950*/  F2I.FTZ.U32.TRUNC.NTZ R7, R6 ;  /* 0x0000000600077305 */ /* 0x000062000021f000 */
[----:B------:R-:W-:Y:S02]  /*0960*/  CS2R R24, SRZ ;  /* 0x0000000000187805 */ /* 0x000fe4000001ff00 */
[----:B------:R-:W-:Y:S01]  /*0970*/  CS2R R26, SRZ ;  /* 0x00000000001a7805 */ /* 0x000fe2000001ff00 */
[----:B----4-:R-:W-:-:S05]  /*0980*/  @!P1 IMAD.WIDE R4, R15, 0x2, R4 ;  /* 0x000000020f049825 */ /* 0x010fca00078e0204 */
[----:B------:R2:W5:Y:S01]  /*0990*/  @!P1 LDG.E.128 R24, desc[UR36][R4.64] ;  /* 0x0000002404189981 */ /* 0x000562000c1e1d00 */
[----:B0-----:R-:W-:Y:S02]  /*09a0*/  MOV R6, RZ ;  /* 0x000000ff00067202 */ /* 0x001fe40000000f00 */
[----:B-1----:R-:W-:-:S05]  /*09b0*/  IADD3 R8, RZ, -R7, RZ ;  /* 0x80000007ff087210 */ /* 0x002fca0007ffe0ff */
[----:B------:R-:W-:Y:S01]  /*09c0*/  IMAD R11, R8, R9, RZ ;  /* 0x00000009080b7224 */ /* 0x000fe200078e02ff */
[----:B--2---:R-:W-:-:S03]  /*09d0*/  IABS R4, R18 ;  /* 0x0000001200047213 */ /* 0x004fc60000000000 */
[----:B------:R-:W-:Y:S01]  /*09e0*/  IMAD.HI.U32 R7, R7, R11, R6 ;  /* 0x0000000b07077227 */ /* 0x000fe200078e0006 */
[----:B------:R-:W-:Y:S01]  /*09f0*/  ISETP.GE.AND P4, PT, R18, RZ, PT ;  /* 0x000000ff1200720c */ /* 0x000fe20003f86270 */
[----:B------:R-:W0:Y:S04]  /*0a00*/  LDC R6, c[0x0][0x290] ;  /* 0x0000a400ff067b82 */ /* 0x000e280000000800 */
[----:B------:R-:W-:-:S05]  /*0a10*/  IMAD.HI.U32 R7, R7, R4, RZ ;  /* 0x0000000407077227 */ /* 0x000fca00078e00ff */
[----:B------:R-:W-:-:S05]  /*0a20*/  IADD3 R7, -R7, RZ, RZ ;  /* 0x000000ff07077210 */ /* 0x000fca0007ffe1ff */
[----:B------:R-:W-:-:S05]  /*0a30*/  IMAD R0, R9, R7, R4 ;  /* 0x0000000709007224 */ /* 0x000fca00078e0204 */
[----:B------:R-:W-:-:S13]  /*0a40*/  ISETP.GT.U32.AND P0, PT, R9, R0, PT ;  /* 0x000000000900720c */ /* 0x000fda0003f04070 */
[----:B------:R-:W-:-:S05]  /*0a50*/  @!P0 IMAD.IADD R0, R0, 0x1, -R9 ;  /* 0x0000000100008824 */ /* 0x000fca00078e0a09 */
[----:B------:R-:W-:Y:S02]  /*0a60*/  ISETP.GT.U32.AND P3, PT, R9, R0, PT ;  /* 0x000000000900720c */ /* 0x000fe40003f64070 */
[----:B------:R-:W-:-:S11]  /*0a70*/  ISETP.NE.AND P0, PT, R12, RZ, PT ;  /* 0x000000ff0c00720c */ /* 0x000fd60003f05270 */
[----:B------:R-:W-:-:S04]  /*0a80*/  @!P3 IADD3 R0, R0, -R9, RZ ;  /* 0x800000090000b210 */ /* 0x000fc80007ffe0ff */
[----:B------:R-:W-:-:S04]  /*0a90*/  MOV R48, R0 ;  /* 0x0000000000307202 */ /* 0x000fc80000000f00 */
[----:B------:R-:W-:Y:S02]  /*0aa0*/  @!P4 IADD3 R48, -R48, RZ, RZ ;  /* 0x000000ff3030c210 */ /* 0x000fe40007ffe1ff */
[----:B------:R-:W-:Y:S02]  /*0ab0*/  @!P0 LOP3.LUT R48, RZ, R12, RZ, 0x33, !PT ;  /* 0x0000000cff308212 */ /* 0x000fe400078e33ff */
[----:B------:R-:W-:Y:S02]  /*0ac0*/  ISETP.NE.AND P5, PT, R22, RZ, PT ;  /* 0x000000ff1600720c */ /* 0x000fe40003fa5270 */
[----:B------:R-:W-:Y:S02]  /*0ad0*/  CS2R R30, SRZ ;  /* 0x00000000001e7805 */ /* 0x000fe4000001ff00 */
[----:B------:R-:W-:Y:S02]  /*0ae0*/  ISETP.GE.AND P0, PT, R16, 0x20, PT ;  /* 0x000000201000780c */ /* 0x000fe40003f06270 */
[----:B------:R-:W-:-:S02]  /*0af0*/  CS2R R28, SRZ ;  /* 0x00000000001c7805 */ /* 0x000fc4000001ff00 */
[----:B------:R-:W-:Y:S01]  /*0b00*/  ISETP.NE.AND P3, PT, R22, RZ, PT ;  /* 0x000000ff1600720c */ /* 0x000fe20003f65270 */
[----:B---3--:R1:W-:Y:S04]  /*0b10*/  STL [R1+0x260], R46 ;  /* 0x0002602e01007387 */ /* 0x0083e80000100800 */
[----:B------:R1:W-:Y:S01]  /*0b20*/  STL [R1+0x270], R48 ;  /* 0x0002703001007387 */ /* 0x0003e20000100800 */
[----:B0-----:R-:W-:Y:S07]  /*0b30*/  @P5 BRA `(.L_x_3) ;  /* 0x00000000002c5947 */ /* 0x001fee0003800000 */
[----:B------:R-:W-:Y:S01]  /*0b40*/  ULDC.64 UR6, c[0x0][0x230] ;  /* 0x00008c0000067ab9 */ /* 0x000fe20000000a00 */
[----:B------:R-:W-:Y:S01]  /*0b50*/  BSSY B0, `(.L_x_3) ;  /* 0x0000009000007945 */ /* 0x000fe20003800000 */
[----:B------:R-:W-:Y:S02]  /*0b60*/  ISETP.EQ.U32.AND P3, PT, RZ, UR6, PT ;  /* 0x00000006ff007c0c */ /* 0x000fe4000bf62070 */
[----:B------:R-:W-:Y:S02]  /*0b70*/  CS2R R28, SRZ ;  /* 0x00000000001c7805 */ /* 0x000fe4000001ff00 */
[----:B------:R-:W-:Y:S02]  /*0b80*/  CS2R R30, SRZ ;  /* 0x00000000001e7805 */ /* 0x000fe4000001ff00 */
[----:B------:R-:W-:-:S13]  /*0b90*/  ISETP.EQ.OR.EX P1, PT, RZ, UR7, P1, P3 ;  /* 0x00000007ff007c0c */ /* 0x000fda0008f22730 */
[----:B------:R-:W-:Y:S05]  /*0ba0*/  @P1 BRA `(.L_x_4) ;  /* 0x00000000000c1947 */ /* 0x000fea0003800000 */
[----:B------:R-:W0:Y:S02]  /*0bb0*/  LDC.64 R28, c[0x0][0x230] ;  /* 0x00008c00ff1c7b82 */ /* 0x000e240000000a00 */
[----:B0-----:R-:W-:-:S06]  /*0bc0*/  IMAD.WIDE R28, R3, 0x2, R28 ;  /* 0x00000002031c7825 */ /* 0x001fcc00078e021c */
[----:B------:R-:W5:Y:S02]  /*0bd0*/  LDG.E.128 R28, desc[UR36][R28.64] ;  /* 0x000000241c1c7981 */ /* 0x000f64000c1e1d00 */
.L_x_4:
[----:B------:R-:W-:Y:S05]  /*0be0*/  BSYNC B0 ;  /* 0x0000000000007941 */ /* 0x000fea0003800000 */
.L_x_3:
[----:B-----5:R-:W-:Y:S01]  /*0bf0*/  HFMA2.MMA R33, R33, 1, 1, R37 ;  /* 0x3c003c0021217835 */ /* 0x020fe20000000025 */
[----:B------:R-:W-:Y:S02]  /*0c00*/  HADD2 R32, R32, R36 ;  /* 0x0000002420207230 */ /* 0x000fe40000000000 */
[----:B------:R-:W-:Y:S01]  /*0c10*/  HADD2 R34, R34, R38 ;  /* 0x0000002622227230 */ /* 0x000fe20000000000 */
[----:B------:R-:W-:Y:S07]  /*0c20*/  @P5 BRA `(.L_x_5) ;  /* 0x0000000000105947 */ /* 0x000fee0003800000 */
[----:B------:R-:W-:Y:S01]  /*0c30*/  HFMA2.MMA R24, R24, 1, 1, R28 ;  /* 0x3c003c0018187835 */ /* 0x000fe2000000001c */
[----:B------:R-:W-:Y:S01]  /*0c40*/  HADD2 R25, R25, R29 ;  /* 0x0000001d19197230 */ /* 0x000fe20000000000 */
[----:B------:R-:W-:Y:S01]  /*0c50*/  HFMA2.MMA R26, R26, 1, 1, R30 ;  /* 0x3c003c001a1a7835 */ /* 0x000fe2000000001e */
[----:B------:R-:W-:-:S10]  /*0c60*/  HADD2 R27, R27, R31 ;  /* 0x0000001f1b1b7230 */ /* 0x000fd40000000000 */
.L_x_5:
[----:B------:R-:W-:Y:S01]  /*0c70*/  ULDC.U8 UR4, c[0x0][0x294] ;  /* 0x0000a50000047ab9 */ /* 0x000fe20000000000 */
[----:B------:R-:W-:Y:S01]  /*0c80*/  ISETP.GT.AND P3, PT, R6, RZ, PT ;  /* 0x000000ff0600720c */ /* 0x000fe20003f64270 */
[----:B------:R-:W-:Y:S01]  /*0c90*/  HFMA2.MMA R35, R35, 1, 1, R39 ;  /* 0x3c003c0023237835 */ /* 0x000fe20000000027 */
[----:B------:R-:W-:Y:S01]  /*0ca0*/  ISETP.NE.AND P1, PT, RZ, UR4, PT ;  /* 0x00000004ff007c0c */ /* 0x000fe2000bf25270 */
[----:B------:R-:W-:Y:S01]  /*0cb0*/  @P2 HFMA2.MMA R25, R25, R41, -RZ ;  /* 0x0000002919192235 */ /* 0x000fe200001000ff */
[----:B------:R-:W-:Y:S01]  /*0cc0*/  @P2 HMUL2 R24, R24, R40 ;  /* 0x0000002818182232 */ /* 0x000fe20000000000 */
[----:B------:R-:W-:Y:S01]  /*0cd0*/  @P2 HFMA2.MMA R27, R27, R43, -RZ ;  /* 0x0000002b1b1b2235 */ /* 0x000fe200001000ff */
[----:B------:R-:W-:Y:S02]  /*0ce0*/  @P2 HMUL2 R26, R26, R42 ;  /* 0x0000002a1a1a2232 */ /* 0x000fe40000000000 */
[----:B------:R-:W-:-:S07]  /*0cf0*/  IMAD R17, R17, UR5, RZ ;  /* 0x0000000511117c24 */ /* 0x000fce000f8e02ff */
[----:B------:R-:W-:Y:S05]  /*0d00*/  @!P1 BRA P3, `(.L_x_6) ;  /* 0x0000001400009947 */ /* 0x000fea0001800000 */
[----:B------:R-:W-:-:S13]  /*0d10*/  ISETP.LT.OR P1, PT, R6, 0x1, !P1 ;  /* 0x000000010600780c */ /* 0x000fda0004f21670 */
[----:B------:R-:W-:Y:S05]  /*0d20*/  @P1 BRA `(.L_x_7) ;  /* 0x0000001c00a01947 */ /* 0x000fea0003800000 */
[----:B------:R-:W-:Y:S02]  /*0d30*/  LEA.HI R0, R6, R6, RZ, 0x1 ;  /* 0x0000000606007211 */ /* 0x000fe400078f08ff */
[----:B------:R-:W-:Y:S02]  /*0d40*/  IABS R9, R13 ;  /* 0x0000000d00097213 */ /* 0x000fe40000000000 */
[----:B------:R-:W-:-:S04]  /*0d50*/  SHF.R.S32.HI R36, RZ, 0x1, R0 ;  /* 0x00000001ff247819 */ /* 0x000fc80000011400 */
[-C--:B------:R-:W-:Y:S02]  /*0d60*/  IABS R3, R36.reuse ;  /* 0x0000002400037213 */ /* 0x080fe40000000000 */
[----:B------:R-:W-:Y:S02]  /*0d70*/  IABS R10, R36 ;  /* 0x00000024000a7213 */ /* 0x000fe40000000000 */
[----:B------:R-:W0:Y:S08]  /*0d80*/  I2F.RP R0, R3 ;  /* 0x0000000300007306 */ /* 0x000e300000209400 */
[----:B0-----:R-:W0:Y:S02]  /*0d90*/  MUFU.RCP R0, R0 ;  /* 0x0000000000007308 */ /* 0x001e240000001000 */
[----:B0-----:R-:W-:Y:S01]  /*0da0*/  IADD3 R4, R0, 0xffffffe, RZ ;  /* 0x0ffffffe00047810 */ /* 0x001fe20007ffe0ff */
[----:B------:R-:W-:-:S05]  /*0db0*/  IMAD.MOV R0, RZ, RZ, -R10 ;  /* 0x000000ffff007224 */ /* 0x000fca00078e0a0a */
[----:B------:R0:W2:Y:S02]  /*0dc0*/  F2I.FTZ.U32.TRUNC.NTZ R5, R4 ;  /* 0x0000000400057305 */ /* 0x0000a4000021f000 */
[----:B0-----:R-:W-:Y:S01]  /*0dd0*/  HFMA2.MMA R4, -RZ, RZ, 0, 0 ;  /* 0x00000000ff047435 */ /* 0x001fe200000001ff */
[----:B--2---:R-:W-:-:S05]  /*0de0*/  IADD3 R8, RZ, -R5, RZ ;  /* 0x80000005ff087210 */ /* 0x004fca0007ffe0ff */
[----:B------:R-:W-:Y:S01]  /*0df0*/  IMAD R7, R8, R3, RZ ;  /* 0x0000000308077224 */ /* 0x000fe200078e02ff */
[----:B------:R-:W-:-:S03]  /*0e00*/  MOV R8, R9 ;  /* 0x0000000900087202 */ /* 0x000fc60000000f00 */
[----:B------:R-:W-:-:S06]  /*0e10*/  IMAD.HI.U32 R5, R5, R7, R4 ;  /* 0x0000000705057227 */ /* 0x000fcc00078e0004 */
[----:B------:R-:W-:-:S04]  /*0e20*/  IMAD.HI.U32 R5, R5, R8, RZ ;  /* 0x0000000805057227 */ /* 0x000fc800078e00ff */
[----:B------:R-:W-:-:S05]  /*0e30*/  IMAD R0, R5, R0, R8 ;  /* 0x0000000005007224 */ /* 0x000fca00078e0208 */
[----:B------:R-:W-:-:S13]  /*0e40*/  ISETP.GT.U32.AND P3, PT, R3, R0, PT ;  /* 0x000000000300720c */ /* 0x000fda0003f64070 */
[-C--:B------:R-:W-:Y:S02]  /*0e50*/  @!P3 IADD3 R0, R0, -R3.reuse, RZ ;  /* 0x800000030000b210 */ /* 0x080fe40007ffe0ff */
[----:B------:R-:W-:Y:S02]  /*0e60*/  @!P3 IADD3 R5, R5, 0x1, RZ ;  /* 0x000000010505b810 */ /* 0x000fe40007ffe0ff */
[----:B------:R-:W-:Y:S02]  /*0e70*/  ISETP.GE.U32.AND P1, PT, R0, R3, PT ;  /* 0x000000030000720c */ /* 0x000fe40003f26070 */
[----:B------:R-:W-:Y:S02]  /*0e80*/  LOP3.LUT R0, R13, R36, RZ, 0x3c, !PT ;  /* 0x000000240d007212 */ /* 0x000fe400078e3cff */
[----:B------:R-:W-:Y:S02]  /*0e90*/  ISETP.NE.AND P3, PT, R36, RZ, PT ;  /* 0x000000ff2400720c */ /* 0x000fe40003f65270 */
[----:B------:R-:W-:-:S07]  /*0ea0*/  ISETP.GE.AND P2, PT, R0, RZ, PT ;  /* 0x000000ff0000720c */ /* 0x000fce0003f46270 */
[----:B------:R-:W-:Y:S02]  /*0eb0*/  @P1 IADD3 R5, R5, 0x1, RZ ;  /* 0x0000000105051810 */ /* 0x000fe40007ffe0ff */
[----:B------:R-:W-:Y:S02]  /*0ec0*/  ISETP.LT.AND P1, PT, R13, R6, !P0 ;  /* 0x000000060d00720c */ /* 0x000fe40004721270 */
[----:B------:R-:W-:Y:S02]  /*0ed0*/  LOP3.LUT P0, RZ, R36, 0x7, RZ, 0xc0, !PT ;  /* 0x0000000724ff7812 */ /* 0x000fe4000780c0ff */
[----:B------:R-:W-:Y:S02]  /*0ee0*/  MOV R23, R5 ;  /* 0x0000000500177202 */ /* 0x000fe40000000f00 */
[----:B------:R-:W-:Y:S02]  /*0ef0*/  P2R R38, PR, RZ, 0x2 ;  /* 0x00000002ff267803 */ /* 0x000fe40000000000 */
[----:B------:R-:W-:-:S02]  /*0f00*/  @!P2 IADD3 R23, -R23, RZ, RZ ;  /* 0x000000ff1717a210 */ /* 0x000fc40007ffe1ff */
[----:B------:R-:W-:-:S04]  /*0f10*/  @!P3 LOP3.LUT R23, RZ, R36, RZ, 0x33, !PT ;  /* 0x00000024ff17b212 */ /* 0x000fc800078e33ff */
[----:B------:R-:W-:-:S05]  /*0f20*/  IADD3 R0, -R23, RZ, RZ ;  /* 0x000000ff17007210 */ /* 0x000fca0007ffe1ff */
[----:B------:R-:W-:Y:S01]  /*0f30*/  IMAD R37, R36, R0, R13 ;  /* 0x0000000024257224 */ /* 0x000fe200078e020d */
[----:B------:R-:W-:Y:S06]  /*0f40*/  @!P0 BRA `(.L_x_8) ;  /* 0x0000000000408947 */ /* 0x000fec0003800000 */
[----:B------:R-:W-:Y:S01]  /*0f50*/  MOV R0, 0x0 ;  /* 0x0000000000007802 */ /* 0x000fe20000000f00 */
[----:B------:R-:W-:Y:S01]  /*0f60*/  ULDC.64 UR4, c[0x4][0xc8] ;  /* 0x0100320000047ab9 */ /* 0x000fe20000000a00 */
[----:B------:R-:W-:Y:S01]  /*0f70*/  ULDC.64 UR6, c[0x4][0xc0] ;  /* 0x0100300000067ab9 */ /* 0x000fe20000000a00 */
[----:B------:R-:W-:Y:S01]  /*0f80*/  MOV R4, UR4 ;  /* 0x0000000400047c02 */ /* 0x000fe20008000f00 */
[----:B------:R0:W2:Y:S01]  /*0f90*/  LDC.64 R14, c[0x4][R0] ;  /* 0x01000000000e7b82 */ /* 0x0000a20000000a00 */
[----:B------:R-:W-:Y:S01]  /*0fa0*/  IMAD.U32 R5, RZ, RZ, UR5 ;  /* 0x00000005ff057e24 */ /* 0x000fe2000f8e00ff */
[----:B------:R-:W-:Y:S01]  /*0fb0*/  ULDC.64 UR4, c[0x4][0xd0] ;  /* 0x0100340000047ab9 */ /* 0x000fe20000000a00 */
[----:B------:R-:W-:Y:S02]  /*0fc0*/  MOV R10, UR6 ;  /* 0x00000006000a7c02 */ /* 0x000fe40008000f00 */
[----:B------:R-:W-:Y:S02]  /*0fd0*/  MOV R6, UR4 ;  /* 0x0000000400067c02 */ /* 0x000fe40008000f00 */
[----:B------:R-:W-:-:S02]  /*0fe0*/  MOV R7, UR5 ;  /* 0x0000000500077c02 */ /* 0x000fc40008000f00 */
[----:B------:R-:W-:Y:S02]  /*0ff0*/  MOV R11, UR7 ;  /* 0x00000007000b7c02 */ /* 0x000fe40008000f00 */
[----:B------:R-:W-:Y:S02]  /*1000*/  MOV R8, 0x53f ;  /* 0x0000053f00087802 */ /* 0x000fe40000000f00 */
[----:B------:R-:W-:Y:S02]  /*1010*/  MOV R12, 0x1 ;  /* 0x00000001000c7802 */ /* 0x000fe40000000f00 */
[----:B0-----:R-:W-:-:S07]  /*1020*/  MOV R13, RZ ;  /* 0x000000ff000d7202 */ /* 0x001fce0000000f00 */
[----:B------:R-:W-:-:S07]  /*1030*/  LEPC R20, `(.L_x_8) ;  /* 0x000000001014794e */ /* 0x000fce0000000000 */
[----:B-12---:R-:W-:Y:S05]  /*1040*/  CALL.ABS.NOINC R14 ;  /* 0x000000000e007343 */ /* 0x006fea0003c00000 */
.L_x_8:
[----:B------:R-:W0:Y:S01]  /*1050*/  LDC R5, c[0x0][0x290] ;  /* 0x0000a400ff057b82 */ /* 0x000e220000000800 */
[----:B------:R-:W-:Y:S01]  /*1060*/  ISETP.NE.AND P6, PT, R38, RZ, PT ;  /* 0x000000ff2600720c */ /* 0x000fe20003fc5270 */
[----:B------:R-:W-:-:S05]  /*1070*/  IMAD R0, R36, R23, R37 ;  /* 0x0000001724007224 */ /* 0x000fca00078e0225 */
[----:B------:R-:W-:-:S05]  /*1080*/  LEA R38, R0, UR38, 0x1 ;  /* 0x0000002600267c11 */ /* 0x000fca000f8e08ff */
[----:B0-----:R-:W-:Y:S02]  /*1090*/  IMAD R39, R5, 0x2, R38 ;  /* 0x0000000205277824 */ /* 0x001fe400078e0226 */
[----:B------:R-:W-:Y:S05]  /*10a0*/  @!P6 BRA `(.L_x_9) ;  /* 0x00000000000ce947 */ /* 0x000fea0003800000 */
[----:B------:R-:W-:Y:S01]  /*10b0*/  ISETP.NE.AND P5, PT, R22, RZ, PT ;  /* 0x000000ff1600720c */ /* 0x000fe20003fa5270 */
[----:B------:R0:W-:-:S12]  /*10c0*/  STS.128 [R38], R32 ;  /* 0x0000002026007388 */ /* 0x0001d80000000c00 */
[----:B------:R0:W-:Y:S02]  /*10d0*/  @!P5 STS.128 [R39], R24 ;  /* 0x000000182700d388 */ /* 0x0001e40000000c00 */
.L_x_9:
[----:B------:R-:W-:Y:S05]  /*10e0*/  WARPSYNC.ALL ;  /* 0x0000000000007948 */ /* 0x000fea0003800000 */
[----:B------:R-:W-:Y:S06]  /*10f0*/  BAR.SYNC.DEFER_BLOCKING 0x0 ;  /* 0x0000000000007b1d */ /* 0x000fec0000010000 */
[----:B------:R-:W-:Y:S05]  /*1100*/  @!P6 BRA.U `(.L_x_10) ;  /* 0x0000000d00dce947 */ /* 0x000fea0003800000 */
[----:B------:R-:W-:Y:S01]  /*1110*/  SHF.R.S32.HI R0, RZ, 0x1f, R5 ;  /* 0x0000001fff007819 */ /* 0x000fe20000011405 */
[----:B------:R-:W-:Y:S01]  /*1120*/  BSSY B0, `(.L_x_10) ;  /* 0x00000f5000007945 */ /* 0x000fe20003800000 */
[----:B------:R-:W-:Y:S02]  /*1130*/  LEA.HI R3, R37, R37, RZ, 0x1 ;  /* 0x0000002525037211 */ /* 0x000fe400078f08ff */
[----:B------:R-:W-:Y:S02]  /*1140*/  LEA.HI R0, R0, R5, RZ, 0x2 ;  /* 0x0000000500007211 */ /* 0x000fe400078f10ff */
[----:B------:R-:W-:Y:S02]  /*1150*/  SHF.R.S32.HI R3, RZ, 0x1, R3 ;  /* 0x00000001ff037819 */ /* 0x000fe40000011403 */
[----:B------:R-:W-:-:S05]  /*1160*/  SHF.R.S32.HI R0, RZ, 0x2, R0 ;  /* 0x00000002ff007819 */ /* 0x000fca0000011400 */
[----:B------:R-:W-:Y:S01]  /*1170*/  IMAD R3, R23, R0, R3 ;  /* 0x0000000017037224 */ /* 0x000fe200078e0203 */
[----:B------:R-:W-:Y:S06]  /*1180*/  @!P6 BRA `(.L_x_11) ;  /* 0x0000000c00b8e947 */ /* 0x000fec0003800000 */
[----:B------:R-:W-:Y:S01]  /*1190*/  LEA R37, R3, UR38, 0x1 ;  /* 0x0000002603257c11 */ /* 0x000fe2000f8e08ff */
[----:B------:R-:W-:Y:S01]  /*11a0*/  BSSY B1, `(.L_x_12) ;  /* 0x00000dc000017945 */ /* 0x000fe20003800000 */
[----:B------:R-:W-:Y:S02]  /*11b0*/  ISETP.NE.AND P0, PT, R22, RZ, PT ;  /* 0x000000ff1600720c */ /* 0x000fe40003f05270 */
[----:B------:R-:W-:Y:S01]  /*11c0*/  LEA R41, R36, R37, 0x1 ;  /* 0x0000002524297211 */ /* 0x000fe200078e08ff */
[----:B------:R-:W2:Y:S04]  /*11d0*/  LDS.64 R6, [R37] ;  /* 0x0000000025067984 */ /* 0x000ea80000000a00 */
[----:B------:R-:W0:Y:S01]  /*11e0*/  LDS.64 R8, [R41] ;  /* 0x0000000029087984 */ /* 0x000e220000000a00 */
[----:B--2---:R-:W-:-:S02]  /*11f0*/  SHF.R.U64 R4, R6, 0x10, R7 ;  /* 0x0000001006047819 */ /* 0x004fc40000001207 */
[----:B------:R-:W-:Y:S02]  /*1200*/  SHF.R.U32.HI R0, RZ, 0x10, R7 ;  /* 0x00000010ff007819 */ /* 0x000fe40000011607 */
[--C-:B0-----:R-:W-:Y:S02]  /*1210*/  SHF.R.U64 R33, R8, 0x10, R9.reuse ;  /* 0x0000001008217819 */ /* 0x101fe40000001209 */
[--C-:B------:R-:W-:Y:S02]  /*1220*/  SHF.R.U32.HI R35, RZ, 0x10, R9.reuse ;  /* 0x00000010ff237819 */ /* 0x100fe40000011609 */
[----:B------:R-:W-:Y:S02]  /*1230*/  PRMT R32, R6, 0x5410, R8 ;  /* 0x0000541006207816 */ /* 0x000fe40000000008 */
[----:B------:R-:W-:Y:S02]  /*1240*/  PRMT R34, R7, 0x5410, R9 ;  /* 0x0000541007227816 */ /* 0x000fe40000000009 */
[----:B------:R-:W-:-:S02]  /*1250*/  PRMT R33, R4, 0x5410, R33 ;  /* 0x0000541004217816 */ /* 0x000fc40000000021 */
[----:B------:R-:W-:Y:S01]  /*1260*/  PRMT R35, R0, 0x5410, R35 ;  /* 0x0000541000237816 */ /* 0x000fe20000000023 */
[----:B------:R-:W-:Y:S06]  /*1270*/  @!P0 BRA `(.L_x_13) ;  /* 0x0000000400288947 */ /* 0x000fec0003800000 */
[----:B------:R-:W-:-:S04]  /*1280*/  SHF.R.S32.HI R0, RZ, 0x1f, R3 ;  /* 0x0000001fff007819 */ /* 0x000fc80000011403 */
[----:B------:R-:W-:-:S04]  /*1290*/  LEA.HI R0, R0, R3, RZ, 0x2 ;  /* 0x0000000300007211 */ /* 0x000fc800078f10ff */
[----:B------:R-:W-:-:S04]  /*12a0*/  SHF.L.U32 R0, R0, 0x1, RZ ;  /* 0x0000000100007819 */ /* 0x000fc800000006ff */
[----:B------:R-:W-:-:S04]  /*12b0*/  LOP3.LUT R6, R0, 0xfffffff8, RZ, 0xc0, !PT ;  /* 0xfffffff800067812 */ /* 0x000fc800078ec0ff */
[----:B------:R-:W-:-:S13]  /*12c0*/  ISETP.GE.AND P0, PT, R6, R5, PT ;  /* 0x000000050600720c */ /* 0x000fda0003f06270 */
[----:B------:R-:W-:Y:S05]  /*12d0*/  @P0 BRA `(.L_x_14) ;  /* 0x0000000c00200947 */ /* 0x000fea0003800000 */
[----:B------:R-:W-:Y:S01]  /*12e0*/  I2FP.F32.S32 R0, R5 ;  /* 0x0000000500007245 */ /* 0x000fe20000201400 */
[----:B------:R-:W-:Y:S01]  /*12f0*/  ULDC UR4, c[0x0][0x29c] ;  /* 0x0000a70000047ab9 */ /* 0x000fe20000000800 */
[C---:B------:R-:W-:Y:S02]  /*1300*/  IADD3 R5, R6.reuse, 0x4, RZ ;  /* 0x0000000406057810 */ /* 0x040fe40007ffe0ff */
[----:B------:R0:W2:Y:S01]  /*1310*/  MUFU.RCP R7, R0 ;  /* 0x0000000000077308 */ /* 0x0000a20000001000 */
[----:B------:R-:W-:Y:S02]  /*1320*/  IADD3 R4, R6, 0x2, RZ ;  /* 0x0000000206047810 */ /* 0x000fe40007ffe0ff */
[----:B------:R-:W-:Y:S02]  /*1330*/  I2FP.F32.S32 R3, R6 ;  /* 0x0000000600037245 */ /* 0x000fe40000201400 */
[----:B------:R-:W-:Y:S02]  /*1340*/  I2FP.F32.S32 R5, R5 ;  /* 0x0000000500057245 */ /* 0x000fe40000201400 */
[----:B------:R-:W-:-:S02]  /*1350*/  I2FP.F32.S32 R4, R4 ;  /* 0x0000000400047245 */ /* 0x000fc40000201400 */
[----:B0-----:R-:W-:-:S04]  /*1360*/  IADD3 R0, R6, 0x6, RZ ;  /* 0x0000000606007810 */ /* 0x001fc80007ffe0ff */
[----:B------:R-:W-:Y:S01]  /*1370*/  I2FP.F32.S32 R0, R0 ;  /* 0x0000000000007245 */ /* 0x000fe20000201400 */
[-C--:B--2---:R-:W-:Y:S01]  /*1380*/  FMUL.FTZ R3, R3, R7.reuse ;  /* 0x0000000703037220 */ /* 0x084fe20000410000 */
[-C--:B------:R-:W-:Y:S01]  /*1390*/  FMUL.FTZ R5, R5, R7.reuse ;  /* 0x0000000705057220 */ /* 0x080fe20000410000 */
[-C--:B------:R-:W-:Y:S02]  /*13a0*/  FMUL.FTZ R4, R4, R7.reuse ;  /* 0x0000000704047220 */ /* 0x080fe40000410000 */
[----:B------:R-:W-:Y:S01]  /*13b0*/  FMUL.FTZ R3, R3, 13.28771209716796875 ;  /* 0x41549a7803037820 */ /* 0x000fe20000410000 */
[----:B------:R-:W-:Y:S01]  /*13c0*/  FMUL.FTZ R6, R5, 13.28771209716796875 ;  /* 0x41549a7805067820 */ /* 0x000fe20000410000 */
[----:B------:R-:W-:Y:S01]  /*13d0*/  FMUL.FTZ R4, R4, 13.28771209716796875 ;  /* 0x41549a7804047820 */ /* 0x000fe20000410000 */
[----:B------:R-:W-:Y:S01]  /*13e0*/  FMUL.FTZ R5, R0, R7 ;  /* 0x0000000700057220 */ /* 0x000fe20000410000 */
[----:B------:R-:W-:Y:S01]  /*13f0*/  I2FP.F32.S32 R0, UR4 ;  /* 0x0000000400007c45 */ /* 0x000fe20008201400 */
[----:B------:R-:W-:Y:S02]  /*1400*/  MUFU.EX2 R13, -R6 ;  /* 0x80000006000d7308 */ /* 0x000fe40000000800 */
[----:B------:R-:W-:-:S06]  /*1410*/  FMUL.FTZ R9, R5, 13.28771209716796875 ;  /* 0x41549a7805097820 */ /* 0x000fcc0000410000 */
[----:B------:R-:W0:Y:S08]  /*1420*/  MUFU.EX2 R11, -R4 ;  /* 0x80000004000b7308 */ /* 0x000e300000000800 */
[----:B------:R-:W2:Y:S08]  /*1430*/  MUFU.EX2 R3, -R3 ;  /* 0x8000000300037308 */ /* 0x000eb00000000800 */
[----:B------:R-:W3:Y:S01]  /*1440*/  MUFU.EX2 R9, -R9 ;  /* 0x8000000900097308 */ /* 0x000ee20000000800 */
[----:B0-----:R-:W-:-:S04]  /*1450*/  FMUL.FTZ R5, R0, R11 ;  /* 0x0000000b00057220 */ /* 0x001fc80000410000 */
[----:B------:R-:W-:Y:S01]  /*1460*/  FMUL.RZ R15, R5, 0.15915493667125701904 ;  /* 0x3e22f983050f7820 */ /* 0x000fe2000040c000 */
[C---:B------:R-:W-:Y:S01]  /*1470*/  FMUL.FTZ R5, R0.reuse, R13 ;  /* 0x0000000d00057220 */ /* 0x040fe20000410000 */
[----:B--2---:R-:W-:-:S03]  /*1480*/  FMUL.FTZ R3, R0, R3 ;  /* 0x0000000300037220 */ /* 0x004fc60000410000 */
[----:B------:R-:W-:Y:S01]  /*1490*/  FMUL.RZ R5, R5, 0.15915493667125701904 ;  /* 0x3e22f98305057820 */ /* 0x000fe2000040c000 */
[----:B------:R-:W-:Y:S01]  /*14a0*/  MUFU.SIN R8, R15 ;  /* 0x0000000f00087308 */ /* 0x000fe20000000400 */
[----:B------:R-:W-:Y:S01]  /*14b0*/  FMUL.RZ R12, R3, 0.15915493667125701904 ;  /* 0x3e22f983030c7820 */ /* 0x000fe2000040c000 */
[----:B---3--:R-:W-:Y:S01]  /*14c0*/  FMUL.FTZ R0, R0, R9 ;  /* 0x0000000900007220 */ /* 0x008fe20000410000 */
[----:B------:R-:W-:-:S05]  /*14d0*/  HADD2.F32 R9, -RZ, R33.H1_H1 ;  /* 0x30000021ff097230 */ /* 0x000fca0000004100 */
[----:B------:R-:W-:Y:S01]  /*14e0*/  MUFU.COS R3, R12 ;  /* 0x0000000c00037308 */ /* 0x000fe20000000000 */
[----:B------:R-:W-:Y:S02]  /*14f0*/  HADD2.F32 R33, -RZ, R33.H0_H0 ;  /* 0x20000021ff217230 */ /* 0x000fe40000004100 */
[----:B------:R-:W-:Y:S01]  /*1500*/  FMUL.RZ R20, R0, 0.15915493667125701904 ;  /* 0x3e22f98300147820 */ /* 0x000fe2000040c000 */
[--C-:B------:R-:W-:Y:S02]  /*1510*/  HADD2.F32 R0, -RZ, R32.reuse.H1_H1 ;  /* 0x30000020ff007230 */ /* 0x100fe40000004100 */
[----:B------:R-:W-:Y:S02]  /*1520*/  HADD2.F32 R32, -RZ, R32.H0_H0 ;  /* 0x20000020ff207230 */ /* 0x000fe40000004100 */
[----:B------:R0:W2:Y:S08]  /*1530*/  MUFU.SIN R4, R12 ;  /* 0x0000000c00047308 */ /* 0x0000b00000000400 */
[----:B------:R-:W3:Y:S01]  /*1540*/  MUFU.SIN R11, R5 ;  /* 0x00000005000b7308 */ /* 0x000ee20000000400 */
[----:B0-----:R-:W-:-:S02]  /*1550*/  HADD2.F32 R12, -RZ, R34.H1_H1 ;  /* 0x30000022ff0c7230 */ /* 0x001fc40000004100 */
[----:B------:R-:W-:-:S05]  /*1560*/  HADD2.F32 R34, -RZ, R34.H0_H0 ;  /* 0x20000022ff227230 */ /* 0x000fca0000004100 */
[----:B------:R-:W-:Y:S01]  /*1570*/  MUFU.SIN R14, R20 ;  /* 0x00000014000e7308 */ /* 0x000fe20000000400 */
[----:B--2---:R-:W-:-:S04]  /*1580*/  FMUL.FTZ R6, R4, R0 ;  /* 0x0000000004067220 */ /* 0x004fc80000410000 */
[----:B------:R-:W-:-:S03]  /*1590*/  FFMA.FTZ R6, R3, R32, -R6 ;  /* 0x0000002003067223 */ /* 0x000fc60000010806 */
[----:B------:R0:W2:Y:S08]  /*15a0*/  MUFU.COS R7, R15 ;  /* 0x0000000f00077308 */ /* 0x0000b00000000000 */
[----:B------:R4:W5:Y:S01]  /*15b0*/  MUFU.COS R10, R5 ;  /* 0x00000005000a7308 */ /* 0x0009620000000000 */
[--C-:B0-----:R-:W-:Y:S02]  /*15c0*/  HADD2.F32 R15, -RZ, R35.reuse.H1_H1 ;  /* 0x30000023ff0f7230 */ /* 0x101fe40000004100 */
[----:B------:R-:W-:-:S05]  /*15d0*/  HADD2.F32 R35, -RZ, R35.H0_H0 ;  /* 0x20000023ff237230 */ /* 0x000fca0000004100 */
[----:B------:R-:W0:Y:S01]  /*15e0*/  MUFU.COS R13, R20 ;  /* 0x00000014000d7308 */ /* 0x000e220000000000 */
[----:B----4-:R-:W-:Y:S01]  /*15f0*/  FMUL.FTZ R5, R3, R0 ;  /* 0x0000000003057220 */ /* 0x010fe20000410000 */
[-C--:B------:R-:W-:Y:S01]  /*1600*/  FMUL.FTZ R0, R8, R9.reuse ;  /* 0x0000000908007220 */ /* 0x080fe20000410000 */
[----:B---3--:R-:W-:Y:S01]  /*1610*/  FMUL.FTZ R3, R11, R12 ;  /* 0x0000000c0b037220 */ /* 0x008fe20000410000 */
[C---:B--2---:R-:W-:Y:S01]  /*1620*/  FMUL.FTZ R9, R7.reuse, R9 ;  /* 0x0000000907097220 */ /* 0x044fe20000410000 */
[----:B------:R-:W-:Y:S01]  /*1630*/  FFMA.FTZ R5, R4, R32, R5 ;  /* 0x0000002004057223 */ /* 0x000fe20000010005 */
[----:B------:R-:W-:Y:S01]  /*1640*/  FMUL.FTZ R4, R14, R15 ;  /* 0x0000000f0e047220 */ /* 0x000fe20000410000 */
[-C--:B------:R-:W-:Y:S01]  /*1650*/  FFMA.FTZ R0, R7, R33.reuse, -R0 ;  /* 0x0000002107007223 */ /* 0x080fe20000010800 */
[----:B------:R-:W-:Y:S01]  /*1660*/  FFMA.FTZ R33, R8, R33, R9 ;  /* 0x0000002108217223 */ /* 0x000fe20000010009 */
[C---:B-----5:R-:W-:Y:S01]  /*1670*/  FMUL.FTZ R12, R10.reuse, R12 ;  /* 0x0000000c0a0c7220 */ /* 0x060fe20000410000 */
[----:B------:R-:W-:Y:S01]  /*1680*/  FFMA.FTZ R3, R10, R34, -R3 ;  /* 0x000000220a037223 */ /* 0x000fe20000010803 */
[----:B------:R-:W-:-:S02]  /*1690*/  F2FP.F16.F32.PACK_AB R32, R5, R6 ;  /* 0x000000060520723e */ /* 0x000fc400000000ff */
[----:B------:R-:W-:Y:S01]  /*16a0*/  FFMA.FTZ R34, R11, R34, R12 ;  /* 0x000000220b227223 */ /* 0x000fe2000001000c */
[----:B------:R-:W-:Y:S01]  /*16b0*/  F2FP.F16.F32.PACK_AB R33, R33, R0 ;  /* 0x000000002121723e */ /* 0x000fe200000000ff */
[C---:B0-----:R-:W-:Y:S01]  /*16c0*/  FMUL.FTZ R15, R13.reuse, R15 ;  /* 0x0000000f0d0f7220 */ /* 0x041fe20000410000 */
[----:B------:R-:W-:Y:S02]  /*16d0*/  FFMA.FTZ R4, R13, R35, -R4 ;  /* 0x000000230d047223 */ /* 0x000fe40000010804 */
[----:B------:R-:W-:Y:S01]  /*16e0*/  F2FP.F16.F32.PACK_AB R34, R34, R3 ;  /* 0x000000032222723e */ /* 0x000fe200000000ff */
[----:B------:R-:W-:-:S05]  /*16f0*/  FFMA.FTZ R35, R14, R35, R15 ;  /* 0x000000230e237223 */ /* 0x000fca000001000f */
[----:B------:R-:W-:Y:S01]  /*1700*/  F2FP.F16.F32.PACK_AB R35, R35, R4 ;  /* 0x000000042323723e */ /* 0x000fe200000000ff */
[----:B------:R-:W-:Y:S06]  /*1710*/  BRA `(.L_x_14) ;  /* 0x0000000800107947 */ /* 0x000fec0003800000 */
.L_x_13:
[C---:B------:R-:W-:Y:S01]  /*1720*/  LEA R43, R5.reuse, R37, 0x1 ;  /* 0x00000025052b7211 */ /* 0x040fe200078e08ff */
[----:B------:R-:W-:Y:S01]  /*1730*/  BSSY B2, `(.L_x_15) ;  /* 0x0000072000027945 */ /* 0x000fe20003800000 */
[----:B------:R-:W-:Y:S02]  /*1740*/  LEA R45, R5, R41, 0x1 ;  /* 0x00000029052d7211 */ /* 0x000fe400078e08ff */
[----:B------:R-:W-:Y:S01]  /*1750*/  SHF.R.S32.HI R0, RZ, 0x1f, R3 ;  /* 0x0000001fff007819 */ /* 0x000fe20000011403 */
[----:B------:R-:W0:Y:S03]  /*1760*/  LDS.64 R8, [R43] ;  /* 0x000000002b087984 */ /* 0x000e260000000a00 */
[----:B------:R-:W-:Y:S01]  /*1770*/  LEA.HI R0, R0, R3, RZ, 0x2 ;  /* 0x0000000300007211 */ /* 0x000fe200078f10ff */
[----:B------:R-:W2:Y:S04]  /*1780*/  LDS.64 R10, [R45] ;  /* 0x000000002d0a7984 */ /* 0x000ea80000000a00 */
[----:B------:R-:W-:-:S05]  /*1790*/  IMAD.SHL.U32 R0, R0, 0x2, RZ ;  /* 0x0000000200007824 */ /* 0x000fca00078e00ff */
[----:B------:R-:W-:-:S04]  /*17a0*/  LOP3.LUT R6, R0, 0xfffffff8, RZ, 0xc0, !PT ;  /* 0xfffffff800067812 */ /* 0x000fc800078ec0ff */
[----:B------:R-:W-:Y:S02]  /*17b0*/  ISETP.GE.AND P0, PT, R6, R5, PT ;  /* 0x000000050600720c */ /* 0x000fe40003f06270 */
[--C-:B0-----:R-:W-:Y:S02]  /*17c0*/  SHF.R.U64 R4, R8, 0x10, R9.reuse ;  /* 0x0000001008047819 */ /* 0x101fe40000001209 */
[----:B------:R-:W-:Y:S02]  /*17d0*/  SHF.R.U32.HI R0, RZ, 0x10, R9 ;  /* 0x00000010ff007819 */ /* 0x000fe40000011609 */
[--C-:B--2---:R-:W-:Y:S02]  /*17e0*/  SHF.R.U64 R25, R10, 0x10, R11.reuse ;  /* 0x000000100a197819 */ /* 0x104fe4000000120b */
[----:B------:R-:W-:Y:S02]  /*17f0*/  SHF.R.U32.HI R27, RZ, 0x10, R11 ;  /* 0x00000010ff1b7819 */ /* 0x000fe4000001160b */
[----:B------:R-:W-:-:S02]  /*1800*/  PRMT R24, R8, 0x5410, R10 ;  /* 0x0000541008187816 */ /* 0x000fc4000000000a */
[----:B------:R-:W-:Y:S02]  /*1810*/  PRMT R26, R9, 0x5410, R11 ;  /* 0x00005410091a7816 */ /* 0x000fe4000000000b */
[----:B------:R-:W-:Y:S02]  /*1820*/  PRMT R25, R4, 0x5410, R25 ;  /* 0x0000541004197816 */ /* 0x000fe40000000019 */
[----:B------:R-:W-:Y:S01]  /*1830*/  PRMT R27, R0, 0x5410, R27 ;  /* 0x00005410001b7816 */ /* 0x000fe2000000001b */
[----:B------:R-:W-:Y:S06]  /*1840*/  @P0 BRA `(.L_x_16) ;  /* 0x0000000400800947 */ /* 0x000fec0003800000 */
[----:B------:R-:W-:Y:S01]  /*1850*/  I2FP.F32.S32 R5, R5 ;  /* 0x0000000500057245 */ /* 0x000fe20000201400 */
[----:B------:R-:W-:Y:S01]  /*1860*/  ULDC UR4, c[0x0][0x29c] ;  /* 0x0000a70000047ab9 */ /* 0x000fe20000000800 */
[----:B------:R-:W-:Y:S01]  /*1870*/  I2FP.F32.S32 R0, R6 ;  /* 0x0000000600007245 */ /* 0x000fe20000201400 */
[--C-:B------:R-:W-:Y:S01]  /*1880*/  HADD2.F32 R36, -RZ, R32.reuse.H1_H1 ;  /* 0x30000020ff247230 */ /* 0x100fe20000004100 */
[----:B------:R0:W2:Y:S01]  /*1890*/  MUFU.RCP R7, R5 ;  /* 0x0000000500077308 */ /* 0x0000a20000001000 */
[----:B------:R-:W-:Y:S01]  /*18a0*/  IADD3 R3, R6, 0x2, RZ ;  /* 0x0000000206037810 */ /* 0x000fe20007ffe0ff */
[----:B------:R-:W-:Y:S02]  /*18b0*/  HADD2.F32 R47, -RZ, R32.H0_H0 ;  /* 0x20000020ff2f7230 */ /* 0x000fe40000004100 */
[----:B------:R-:W-:Y:S01]  /*18c0*/  HADD2.F32 R32, -RZ, R33.H1_H1 ;  /* 0x30000021ff207230 */ /* 0x000fe20000004100 */
[----:B------:R-:W-:Y:S01]  /*18d0*/  I2FP.F32.S32 R4, R3 ;  /* 0x0000000300047245 */ /* 0x000fe20000201400 */
[----:B------:R-:W-:-:S02]  /*18e0*/  HADD2.F32 R14, -RZ, R26.H1_H1 ;  /* 0x3000001aff0e7230 */ /* 0x000fc40000004100 */
[----:B------:R-:W-:Y:S01]  /*18f0*/  HADD2.F32 R33, -RZ, R33.H0_H0 ;  /* 0x20000021ff217230 */ /* 0x000fe20000004100 */
[----:B0-----:R-:W-:Y:S01]  /*1900*/  IADD3 R5, R6, 0x6, RZ ;  /* 0x0000000606057810 */ /* 0x001fe20007ffe0ff */
[----:B------:R-:W-:Y:S02]  /*1910*/  HADD2.F32 R40, -RZ, R34.H1_H1 ;  /* 0x30000022ff287230 */ /* 0x000fe40000004100 */
[----:B------:R-:W-:Y:S01]  /*1920*/  HADD2.F32 R26, -RZ, R26.H0_H0 ;  /* 0x2000001aff1a7230 */ /* 0x000fe20000004100 */
[----:B------:R-:W-:Y:S01]  /*1930*/  I2FP.F32.S32 R5, R5 ;  /* 0x0000000500057245 */ /* 0x000fe20000201400 */
[----:B------:R-:W-:Y:S02]  /*1940*/  HADD2.F32 R34, -RZ, R34.H0_H0 ;  /* 0x20000022ff227230 */ /* 0x000fe40000004100 */
[----:B------:R-:W-:Y:S02]  /*1950*/  HADD2.F32 R21, -RZ, R27.H1_H1 ;  /* 0x3000001bff157230 */ /* 0x000fe40000004100 */
[-C--:B--2---:R-:W-:Y:S01]  /*1960*/  FMUL.FTZ R0, R0, R7.reuse ;  /* 0x0000000700007220 */ /* 0x084fe20000410000 */
[-C--:B------:R-:W-:Y:S01]  /*1970*/  FMUL.FTZ R4, R4, R7.reuse ;  /* 0x0000000704047220 */ /* 0x080fe20000410000 */
[----:B------:R-:W-:Y:S01]  /*1980*/  FMUL.FTZ R5, R5, R7 ;  /* 0x0000000705057220 */ /* 0x000fe20000410000 */
[----:B------:R-:W-:-:S02]  /*1990*/  HADD2.F32 R42, -RZ, R35.H1_H1 ;  /* 0x30000023ff2a7230 */ /* 0x000fc40000004100 */
[----:B------:R-:W-:Y:S01]  /*19a0*/  FMUL.FTZ R3, R0, 13.28771209716796875 ;  /* 0x41549a7800037820 */ /* 0x000fe20000410000 */
[----:B------:R-:W-:Y:S01]  /*19b0*/  IADD3 R0, R6, 0x4, RZ ;  /* 0x0000000406007810 */ /* 0x000fe20007ffe0ff */
[----:B------:R-:W-:Y:S01]  /*19c0*/  FMUL.FTZ R4, R4, 13.28771209716796875 ;  /* 0x41549a7804047820 */ /* 0x000fe20000410000 */
[----:B------:R-:W-:Y:S02]  /*19d0*/  HADD2.F32 R27, -RZ, R27.H0_H0 ;  /* 0x2000001bff1b7230 */ /* 0x000fe40000004100 */
[----:B------:R-:W-:Y:S01]  /*19e0*/  I2FP.F32.S32 R0, R0 ;  /* 0x0000000000007245 */ /* 0x000fe20000201400 */
[----:B------:R-:W0:Y:S01]  /*19f0*/  MUFU.EX2 R3, -R3 ;  /* 0x8000000300037308 */ /* 0x000e220000000800 */
[----:B------:R-:W-:-:S03]  /*1a00*/  HADD2.F32 R35, -RZ, R35.H0_H0 ;  /* 0x20000023ff237230 */ /* 0x000fc60000004100 */
[----:B------:R-:W-:Y:S01]  /*1a10*/  FMUL.FTZ R0, R0, R7 ;  /* 0x0000000700007220 */ /* 0x000fe20000410000 */
[----:B------:R-:W-:-:S03]  /*1a20*/  FMUL.FTZ R7, R5, 13.28771209716796875 ;  /* 0x41549a7805077820 */ /* 0x000fc60000410000 */
[----:B------:R-:W2:Y:S01]  /*1a30*/  MUFU.EX2 R9, -R4 ;  /* 0x8000000400097308 */ /* 0x000ea20000000800 */
[----:B------:R-:W-:Y:S01]  /*1a40*/  FMUL.FTZ R6, R0, 13.28771209716796875 ;  /* 0x41549a7800067820 */ /* 0x000fe20000410000 */
[----:B------:R-:W-:-:S04]  /*1a50*/  IADD3 R0, -R46, UR4, RZ ;  /* 0x000000042e007c10 */ /* 0x000fc8000fffe1ff */
[----:B------:R-:W-:Y:S02]  /*1a60*/  I2FP.F32.S32 R0, R0 ;  /* 0x0000000000007245 */ /* 0x000fe40000201400 */
[----:B------:R3:W4:Y:S03]  /*1a70*/  MUFU.EX2 R11, -R6 ;  /* 0x80000006000b7308 */ /* 0x0007260000000800 */
[----:B0-----:R-:W-:-:S04]  /*1a80*/  FMUL.FTZ R3, R0, R3 ;  /* 0x0000000300037220 */ /* 0x001fc80000410000 */
[----:B------:R-:W-:Y:S01]  /*1a90*/  FMUL.RZ R8, R3, 0.15915493667125701904 ;  /* 0x3e22f98303087820 */ /* 0x000fe2000040c000 */
[----:B------:R-:W0:Y:S01]  /*1aa0*/  MUFU.EX2 R7, -R7 ;  /* 0x8000000700077308 */ /* 0x000e220000000800 */
[C---:B--2---:R-:W-:Y:S01]  /*1ab0*/  FMUL.FTZ R5, R0.reuse, R9 ;  /* 0x0000000900057220 */ /* 0x044fe20000410000 */
[--C-:B---3--:R-:W-:Y:S02]  /*1ac0*/  HADD2.F32 R6, -RZ, R24.reuse.H1_H1 ;  /* 0x30000018ff067230 */ /* 0x108fe40000004100 */
[----:B------:R-:W-:Y:S02]  /*1ad0*/  HADD2.F32 R24, -RZ, R24.H0_H0 ;  /* 0x20000018ff187230 */ /* 0x000fe40000004100 */
[----:B------:R-:W-:Y:S02]  /*1ae0*/  FMUL.RZ R13, R5, 0.15915493667125701904 ;  /* 0x3e22f983050d7820 */ /* 0x000fe4000040c000 */
[----:B------:R-:W2:Y:S01]  /*1af0*/  MUFU.COS R3, R8 ;  /* 0x0000000800037308 */ /* 0x000ea20000000000 */
[----:B----4-:R-:W-:Y:S01]  /*1b00*/  FMUL.FTZ R5, R0, R11 ;  /* 0x0000000b00057220 */ /* 0x010fe20000410000 */
[----:B------:R-:W-:-:S02]  /*1b10*/  HADD2.F32 R11, -RZ, R25.H1_H1 ;  /* 0x30000019ff0b7230 */ /* 0x000fc40000004100 */
[----:B------:R-:W-:Y:S02]  /*1b20*/  HADD2.F32 R25, -RZ, R25.H0_H0 ;  /* 0x20000019ff197230 */ /* 0x000fe40000004100 */
[----:B------:R-:W-:Y:S02]  /*1b30*/  FMUL.RZ R20, R5, 0.15915493667125701904 ;  /* 0x3e22f98305147820 */ /* 0x000fe4000040c000 */
[----:B------:R-:W3:Y:S01]  /*1b40*/  MUFU.SIN R4, R8 ;  /* 0x0000000800047308 */ /* 0x000ee20000000400 */
[----:B0-----:R-:W-:-:S04]  /*1b50*/  FMUL.FTZ R0, R0, R7 ;  /* 0x0000000700007220 */ /* 0x001fc80000410000 */
[----:B------:R-:W-:-:S03]  /*1b60*/  FMUL.RZ R23, R0, 0.15915493667125701904 ;  /* 0x3e22f98300177820 */ /* 0x000fc6000040c000 */
[----:B------:R-:W0:Y:S01]  /*1b70*/  MUFU.SIN R10, R13 ;  /* 0x0000000d000a7308 */ /* 0x000e220000000400 */
[----:B--2---:R-:W-:Y:S01]  /*1b80*/  FMUL.FTZ R5, R36, R3 ;  /* 0x0000000324057220 */ /* 0x004fe20000410000 */
[----:B------:R-:W-:-:S06]  /*1b90*/  FMUL.FTZ R7, R3, R6 ;  /* 0x0000000603077220 */ /* 0x000fcc0000410000 */
[----:B------:R-:W2:Y:S01]  /*1ba0*/  MUFU.COS R9, R13 ;  /* 0x0000000d00097308 */ /* 0x000ea20000000000 */
[----:B---3--:R-:W-:Y:S01]  /*1bb0*/  FMUL.FTZ R0, R36, R4 ;  /* 0x0000000424007220 */ /* 0x008fe20000410000 */
[C---:B------:R-:W-:Y:S01]  /*1bc0*/  FMUL.FTZ R8, R4.reuse, R6 ;  /* 0x0000000604087220 */ /* 0x040fe20000410000 */
[C---:B------:R-:W-:Y:S01]  /*1bd0*/  FFMA.FTZ R5, R47.reuse, R4, R5 ;  /* 0x000000042f057223 */ /* 0x040fe20000010005 */
[-C--:B------:R-:W-:Y:S01]  /*1be0*/  FFMA.FTZ R7, R4, R24.reuse, R7 ;  /* 0x0000001804077223 */ /* 0x080fe20000010007 */
[----:B------:R-:W-:Y:S01]  /*1bf0*/  FFMA.FTZ R0, R47, R3, -R0 ;  /* 0x000000032f007223 */ /* 0x000fe20000010800 */
[----:B------:R-:W-:Y:S02]  /*1c00*/  FFMA.FTZ R8, R3, R24, -R8 ;  /* 0x0000001803087223 */ /* 0x000fe40000010808 */
[----:B------:R-:W3:Y:S01]  /*1c10*/  MUFU.SIN R13, R20 ;  /* 0x00000014000d7308 */ /* 0x000ee20000000400 */
[----:B0-----:R-:W-:Y:S01]  /*1c20*/  FMUL.FTZ R6, R10, R11 ;  /* 0x0000000b0a067220 */ /* 0x001fe20000410000 */
[----:B------:R-:W-:Y:S01]  /*1c30*/  FMUL.FTZ R4, R32, R10 ;  /* 0x0000000a20047220 */ /* 0x000fe20000410000 */
[----:B------:R-:W-:-:S05]  /*1c40*/  F2FP.F16.F32.PACK_AB R24, R7, R8 ;  /* 0x000000080718723e */ /* 0x000fca00000000ff */
[----:B------:R-:W0:Y:S01]  /*1c50*/  MUFU.COS R12, R20 ;  /* 0x00000014000c7308 */ /* 0x000e220000000000 */
[C---:B--2---:R-:W-:Y:S01]  /*1c60*/  FMUL.FTZ R11, R9.reuse, R11 ;  /* 0x0000000b090b7220 */ /* 0x044fe20000410000 */
[----:B------:R-:W-:Y:S01]  /*1c70*/  FMUL.FTZ R3, R32, R9 ;  /* 0x0000000920037220 */ /* 0x000fe20000410000 */
[----:B------:R-:W-:Y:S01]  /*1c80*/  FFMA.FTZ R6, R9, R25, -R6 ;  /* 0x0000001909067223 */ /* 0x000fe20000010806 */
[C---:B------:R-:W-:Y:S01]  /*1c90*/  FFMA.FTZ R4, R33.reuse, R9, -R4 ;  /* 0x0000000921047223 */ /* 0x040fe20000010804 */
[----:B------:R-:W-:Y:S01]  /*1ca0*/  FFMA.FTZ R25, R10, R25, R11 ;  /* 0x000000190a197223 */ /* 0x000fe2000001000b */
[----:B------:R-:W-:Y:S01]  /*1cb0*/  FFMA.FTZ R3, R33, R10, R3 ;  /* 0x0000000a21037223 */ /* 0x000fe20000010003 */
[----:B------:R-:W-:Y:S01]  /*1cc0*/  F2FP.F16.F32.PACK_AB R32, R5, R0 ;  /* 0x000000000520723e */ /* 0x000fe200000000ff */
[----:B------:R-:W2:Y:S01]  /*1cd0*/  MUFU.SIN R20, R23 ;  /* 0x0000001700147308 */ /* 0x000ea20000000400 */
[----:B---3--:R-:W-:Y:S01]  /*1ce0*/  FMUL.FTZ R11, R13, R14 ;  /* 0x0000000e0d0b7220 */ /* 0x008fe20000410000 */
[----:B------:R-:W-:Y:S01]  /*1cf0*/  FMUL.FTZ R9, R40, R13 ;  /* 0x0000000d28097220 */ /* 0x000fe20000410000 */
[----:B------:R-:W-:-:S02]  /*1d00*/  F2FP.F16.F32.PACK_AB R33, R3, R4 ;  /* 0x000000040321723e */ /* 0x000fc400000000ff */
[----:B------:R-:W-:-:S03]  /*1d10*/  F2FP.F16.F32.PACK_AB R25, R25, R6 ;  /* 0x000000061919723e */ /* 0x000fc600000000ff */
[----:B------:R-:W3:Y:S01]  /*1d20*/  MUFU.COS R15, R23 ;  /* 0x00000017000f7308 */ /* 0x000ee20000000000 */
[----:B0-----:R-:W-:Y:S01]  /*1d30*/  FMUL.FTZ R14, R12, R14 ;  /* 0x0000000e0c0e7220 */ /* 0x001fe20000410000 */
[----:B------:R-:W-:Y:S01]  /*1d40*/  FMUL.FTZ R10, R40, R12 ;  /* 0x0000000c280a7220 */ /* 0x000fe20000410000 */
[----:B------:R-:W-:Y:S01]  /*1d50*/  FFMA.FTZ R11, R12, R26, -R11 ;  /* 0x0000001a0c0b7223 */ /* 0x000fe2000001080b */
[C---:B------:R-:W-:Y:S01]  /*1d60*/  FFMA.FTZ R9, R34.reuse, R12, -R9 ;  /* 0x0000000c22097223 */ /* 0x040fe20000010809 */
[----:B------:R-:W-:Y:S01]  /*1d70*/  FFMA.FTZ R26, R13, R26, R14 ;  /* 0x0000001a0d1a7223 */ /* 0x000fe2000001000e */
[----:B------:R-:W-:Y:S01]  /*1d80*/  FFMA.FTZ R10, R34, R13, R10 ;  /* 0x0000000d220a7223 */ /* 0x000fe2000001000a */
[----:B--2---:R-:W-:Y:S01]  /*1d90*/  FMUL.FTZ R14, R20, R21 ;  /* 0x00000015140e7220 */ /* 0x004fe20000410000 */
[----:B------:R-:W-:-:S03]  /*1da0*/  FMUL.FTZ R12, R42, R20 ;  /* 0x000000142a0c7220 */ /* 0x000fc60000410000 */
[----:B------:R-:W-:Y:S02]  /*1db0*/  F2FP.F16.F32.PACK_AB R34, R10, R9 ;  /* 0x000000090a22723e */ /* 0x000fe400000000ff */
[----:B------:R-:W-:Y:S01]  /*1dc0*/  F2FP.F16.F32.PACK_AB R26, R26, R11 ;  /* 0x0000000b1a1a723e */ /* 0x000fe200000000ff */
[----:B---3--:R-:W-:Y:S01]  /*1dd0*/  FMUL.FTZ R13, R42, R15 ;  /* 0x0000000f2a0d7220 */ /* 0x008fe20000410000 */
[C---:B------:R-:W-:Y:S01]  /*1de0*/  FMUL.FTZ R21, R15.reuse, R21 ;  /* 0x000000150f157220 */ /* 0x040fe20000410000 */
[----:B------:R-:W-:Y:S01]  /*1df0*/  FFMA.FTZ R14, R15, R27, -R14 ;  /* 0x0000001b0f0e7223 */ /* 0x000fe2000001080e */
[C---:B------:R-:W-:Y:S01]  /*1e00*/  FFMA.FTZ R12, R35.reuse, R15, -R12 ;  /* 0x0000000f230c7223 */ /* 0x040fe2000001080c */
[----:B------:R-:W-:Y:S01]  /*1e10*/  FFMA.FTZ R13, R35, R20, R13 ;  /* 0x00000014230d7223 */ /* 0x000fe2000001000d */
[----:B------:R-:W-:-:S04]  /*1e20*/  FFMA.FTZ R27, R20, R27, R21 ;  /* 0x0000001b141b7223 */ /* 0x000fc80000010015 */
[----:B------:R-:W-:Y:S02]  /*1e30*/  F2FP.F16.F32.PACK_AB R35, R13, R12 ;  /* 0x0000000c0d23723e */ /* 0x000fe400000000ff */
[----:B------:R-:W-:-:S07]  /*1e40*/  F2FP.F16.F32.PACK_AB R27, R27, R14 ;  /* 0x0000000e1b1b723e */ /* 0x000fce00000000ff */
.L_x_16:
[----:B------:R-:W-:Y:S05]  /*1e50*/  BSYNC B2 ;  /* 0x0000000000027941 */ /* 0x000fea0003800000 */
.L_x_15:
[C---:B------:R-:W-:Y:S02]  /*1e60*/  LOP3.LUT R4, R25.reuse, 0xffff, RZ, 0xc0, !PT ;  /* 0x0000ffff19047812 */ /* 0x040fe400078ec0ff */
[----:B------:R-:W-:Y:S02]  /*1e70*/  PRMT R6, R25, 0x7732, RZ ;  /* 0x0000773219067816 */ /* 0x000fe400000000ff */
[----:B------:R-:W-:Y:S01]  /*1e80*/  PRMT R0, R27, 0x7732, RZ ;  /* 0x000077321b007816 */ /* 0x000fe200000000ff */
[----:B------:R-:W-:Y:S01]  /*1e90*/  IMAD.WIDE.U32 R4, R4, 0x10000, RZ ;  /* 0x0001000004047825 */ /* 0x000fe200078e00ff */
[----:B------:R-:W-:Y:S02]  /*1ea0*/  PRMT R3, R26, 0x7732, RZ ;  /* 0x000077321a037816 */ /* 0x000fe400000000ff */
[----:B------:R-:W-:Y:S01]  /*1eb0*/  PRMT R8, R24, 0x7732, RZ ;  /* 0x0000773218087816 */ /* 0x000fe200000000ff */
[----:B------:R-:W-:Y:S01]  /*1ec0*/  IMAD.WIDE.U32 R6, R6, 0x10000, RZ ;  /* 0x0001000006067825 */ /* 0x000fe200078e00ff */
[----:B------:R-:W-:-:S02]  /*1ed0*/  PRMT R11, R26, 0x5410, R27 ;  /* 0x000054101a0b7816 */ /* 0x000fc4000000001b */
[----:B------:R-:W-:Y:S02]  /*1ee0*/  PRMT R9, R3, 0x5410, R0 ;  /* 0x0000541003097816 */ /* 0x000fe40000000000 */
[----:B------:R-:W-:Y:S02]  /*1ef0*/  MOV R3, R8 ;  /* 0x0000000800037202 */ /* 0x000fe40000000f00 */
[----:B------:R-:W-:Y:S02]  /*1f00*/  LOP3.LUT R5, R11, R5, RZ, 0xfc, !PT ;  /* 0x000000050b057212 */ /* 0x000fe400078efcff */
[----:B------:R-:W-:Y:S02]  /*1f10*/  LOP3.LUT R4, R4, 0xffff, R24, 0xf8, !PT ;  /* 0x0000ffff04047812 */ /* 0x000fe400078ef818 */
[----:B------:R-:W-:Y:S02]  /*1f20*/  LOP3.LUT R7, R9, R7, RZ, 0xfc, !PT ;  /* 0x0000000709077212 */ /* 0x000fe400078efcff */
[----:B------:R-:W-:Y:S01]  /*1f30*/  LOP3.LUT R6, R6, R3, RZ, 0xfc, !PT ;  /* 0x0000000306067212 */ /* 0x000fe200078efcff */
[----:B------:R0:W-:Y:S04]  /*1f40*/  STS.64 [R43], R4 ;  /* 0x000000042b007388 */ /* 0x0001e80000000a00 */
[----:B------:R0:W-:Y:S02]  /*1f50*/  STS.64 [R45], R6 ;  /* 0x000000062d007388 */ /* 0x0001e40000000a00 */
.L_x_14:
[----:B------:R-:W-:Y:S05]  /*1f60*/  BSYNC B1 ;  /* 0x0000000000017941 */ /* 0x000fea0003800000 */
.L_x_12:
[C---:B0-----:R-:W-:Y:S02]  /*1f70*/  LOP3.LUT R4, R33.reuse, 0xffff, RZ, 0xc0, !PT ;  /* 0x0000ffff21047812 */ /* 0x041fe400078ec0ff */
        /* <DEDUP_REMOVED lines=15> */
.L_x_11:
[----:B------:R-:W-:Y:S05]  /*2070*/  BSYNC B0 ;  /* 0x0000000000007941 */ /* 0x000fea0003800000 */
.L_x_10:
[----:B------:R-:W-:Y:S06]  /*2080*/  BAR.SYNC.DEFER_BLOCKING 0x0 ;  /* 0x0000000000007b1d */ /* 0x000fec0000010000 */
[----:B------:R-:W-:Y:S04]  /*2090*/  BSSY B0, `(.L_x_17) ;  /* 0x0000005000007945 */ /* 0x000fe80003800000 */
[----:B------:R-:W-:Y:S05]  /*20a0*/  @!P6 BRA `(.L_x_18) ;  /* 0x00000000000ce947 */ /* 0x000fea0003800000 */
[----:B------:R-:W-:Y:S01]  /*20b0*/  ISETP.NE.AND P0, PT, R22, RZ, PT ;  /* 0x000000ff1600720c */ /* 0x000fe20003f05270 */
[----:B0-----:R3:W4:-:S12]  /*20c0*/  LDS.128 R32, [R38] ;  /* 0x0000000026207984 */ /* 0x0017180000000c00 */
[----:B------:R3:W0:Y:S02]  /*20d0*/  @!P0 LDS.128 R24, [R39] ;  /* 0x0000000027188984 */ /* 0x0006240000000c00 */
.L_x_18:
[----:B------:R-:W-:Y:S05]  /*20e0*/  BSYNC B0 ;  /* 0x0000000000007941 */ /* 0x000fea0003800000 */
.L_x_17:
[----:B------:R-:W-:Y:S06]  /*20f0*/  BAR.SYNC.DEFER_BLOCKING 0x0 ;  /* 0x0000000000007b1d */ /* 0x000fec0000010000 */
[----:B------:R-:W-:Y:S05]  /*2100*/  BRA `(.L_x_7) ;  /* 0x0000000800a87947 */ /* 0x000fea0003800000 */
.L_x_6:
[----:B------:R-:W-:Y:S01]  /*2110*/  ISETP.NE.AND P0, PT, R22, RZ, PT ;  /* 0x000000ff1600720c */ /* 0x000fe20003f05270 */
[----:B------:R-:W-:Y:S01]  /*2120*/  BSSY B0, `(.L_x_7) ;  /* 0x00000a8000007945 */ /* 0x000fe20003800000 */
[----:B------:R-:W-:-:S11]  /*2130*/  IADD3 R22, -R46, R22, RZ ;  /* 0x000000162e167210 */ /* 0x000fd60007ffe1ff */
[----:B------:R-:W-:Y:S05]  /*2140*/  @!P0 BRA `(.L_x_19) ;  /* 0x0000000400148947 */ /* 0x000fea0003800000 */
[----:B------:R-:W-:-:S13]  /*2150*/  ISETP.GE.AND P0, PT, R13, R6, PT ;  /* 0x000000060d00720c */ /* 0x000fda0003f06270 */
[----:B------:R-:W-:Y:S05]  /*2160*/  @P0 BRA `(.L_x_20) ;  /* 0x00000008008c0947 */ /* 0x000fea0003800000 */
[----:B------:R-:W-:Y:S01]  /*2170*/  I2FP.F32.S32 R6, R6 ;  /* 0x0000000600067245 */ /* 0x000fe20000201400 */
[--C-:B------:R-:W-:Y:S01]  /*2180*/  HADD2.F32 R15, -RZ, R33.reuse.H1_H1 ;  /* 0x30000021ff0f7230 */ /* 0x100fe20000004100 */
[----:B------:R-:W-:Y:S01]  /*2190*/  I2FP.F32.S32 R0, R13 ;  /* 0x0000000d00007245 */ /* 0x000fe20000201400 */
[----:B------:R-:W-:Y:S01]  /*21a0*/  HADD2.F32 R33, -RZ, R33.H0_H0 ;  /* 0x20000021ff217230 */ /* 0x000fe20000004100 */
[----:B------:R-:W0:Y:S01]  /*21b0*/  MUFU.RCP R9, R6 ;  /* 0x0000000600097308 */ /* 0x000e220000001000 */
[----:B------:R-:W-:Y:S01]  /*21c0*/  IADD3 R3, R13, 0x2, RZ ;  /* 0x000000020d037810 */ /* 0x000fe20007ffe0ff */
[--C-:B------:R-:W-:Y:S02]  /*21d0*/  HADD2.F32 R20, -RZ, R34.reuse.H1_H1 ;  /* 0x30000022ff147230 */ /* 0x100fe40000004100 */
[----:B------:R-:W-:Y:S01]  /*21e0*/  HADD2.F32 R21, -RZ, R35.H1_H1 ;  /* 0x30000023ff157230 */ /* 0x000fe20000004100 */
[----:B------:R-:W-:Y:S01]  /*21f0*/  I2FP.F32.S32 R4, R3 ;  /* 0x0000000300047245 */ /* 0x000fe20000201400 */
[----:B------:R-:W-:-:S02]  /*2200*/  HADD2.F32 R34, -RZ, R34.H0_H0 ;  /* 0x20000022ff227230 */ /* 0x000fc40000004100 */
[----:B------:R-:W-:Y:S02]  /*2210*/  HADD2.F32 R35, -RZ, R35.H0_H0 ;  /* 0x20000023ff237230 */ /* 0x000fe40000004100 */
[-C--:B0-----:R-:W-:Y:S01]  /*2220*/  FMUL.FTZ R0, R0, R9.reuse ;  /* 0x0000000900007220 */ /* 0x081fe20000410000 */
[----:B------:R-:W-:-:S03]  /*2230*/  FMUL.FTZ R4, R4, R9 ;  /* 0x0000000904047220 */ /* 0x000fc60000410000 */
[----:B------:R-:W-:Y:S01]  /*2240*/  FMUL.FTZ R3, R0, 13.28771209716796875 ;  /* 0x41549a7800037820 */ /* 0x000fe20000410000 */
[C---:B------:R-:W-:Y:S01]  /*2250*/  VIADD R0, R13.reuse, 0x4 ;  /* 0x000000040d007836 */ /* 0x040fe20000000000 */
[----:B------:R-:W-:Y:S01]  /*2260*/  IADD3 R13, R13, 0x6, RZ ;  /* 0x000000060d0d7810 */ /* 0x000fe20007ffe0ff */
[----:B------:R-:W-:-:S03]  /*2270*/  FMUL.FTZ R4, R4, 13.28771209716796875 ;  /* 0x41549a7804047820 */ /* 0x000fc60000410000 */
[----:B------:R-:W-:Y:S01]  /*2280*/  I2FP.F32.S32 R0, R0 ;  /* 0x0000000000007245 */ /* 0x000fe20000201400 */
[----:B------:R-:W0:Y:S01]  /*2290*/  MUFU.EX2 R3, -R3 ;  /* 0x8000000300037308 */ /* 0x000e220000000800 */
[----:B------:R-:W-:-:S03]  /*22a0*/  I2FP.F32.S32 R13, R13 ;  /* 0x0000000d000d7245 */ /* 0x000fc60000201400 */
[-C--:B------:R-:W-:Y:S02]  /*22b0*/  FMUL.FTZ R0, R0, R9.reuse ;  /* 0x0000000900007220 */ /* 0x080fe40000410000 */
[----:B------:R-:W-:Y:S02]  /*22c0*/  FMUL.FTZ R13, R13, R9 ;  /* 0x000000090d0d7220 */ /* 0x000fe40000410000 */
[----:B------:R-:W-:Y:S01]  /*22d0*/  FMUL.FTZ R7, R0, 13.28771209716796875 ;  /* 0x41549a7800077820 */ /* 0x000fe20000410000 */
[----:B------:R-:W2:Y:S01]  /*22e0*/  MUFU.EX2 R5, -R4 ;  /* 0x8000000400057308 */ /* 0x000ea20000000800 */
[----:B------:R-:W-:Y:S01]  /*22f0*/  FMUL.FTZ R13, R13, 13.28771209716796875 ;  /* 0x41549a780d0d7820 */ /* 0x000fe20000410000 */
[----:B------:R-:W-:-:S06]  /*2300*/  I2FP.F32.S32 R0, R22 ;  /* 0x0000001600007245 */ /* 0x000fcc0000201400 */
[----:B------:R-:W3:Y:S01]  /*2310*/  MUFU.EX2 R7, -R7 ;  /* 0x8000000700077308 */ /* 0x000ee20000000800 */
[----:B0-----:R-:W-:-:S04]  /*2320*/  FMUL.FTZ R3, R0, R3 ;  /* 0x0000000300037220 */ /* 0x001fc80000410000 */
[----:B------:R-:W-:-:S03]  /*2330*/  FMUL.RZ R8, R3, 0.15915493667125701904 ;  /* 0x3e22f98303087820 */ /* 0x000fc6000040c000 */
[----:B------:R-:W0:Y:S01]  /*2340*/  MUFU.EX2 R13, -R13 ;  /* 0x8000000d000d7308 */ /* 0x000e220000000800 */
[----:B--2---:R-:W-:-:S04]  /*2350*/  FMUL.FTZ R5, R0, R5 ;  /* 0x0000000500057220 */ /* 0x004fc80000410000 */
[----:B------:R-:W-:-:S03]  /*2360*/  FMUL.RZ R9, R5, 0.15915493667125701904 ;  /* 0x3e22f98305097820 */ /* 0x000fc6000040c000 */
[----:B------:R-:W-:Y:S01]  /*2370*/  MUFU.COS R3, R8 ;  /* 0x0000000800037308 */ /* 0x000fe20000000000 */
[----:B---3--:R-:W-:-:S04]  /*2380*/  FMUL.FTZ R5, R0, R7 ;  /* 0x0000000700057220 */ /* 0x008fc80000410000 */
[----:B------:R-:W-:-:S03]  /*2390*/  FMUL.RZ R5, R5, 0.15915493667125701904 ;  /* 0x3e22f98305057820 */ /* 0x000fc6000040c000 */
[----:B------:R2:W3:Y:S01]  /*23a0*/  MUFU.SIN R4, R8 ;  /* 0x0000000800047308 */ /* 0x0004e20000000400 */
[----:B0-----:R-:W-:-:S04]  /*23b0*/  FMUL.FTZ R0, R0, R13 ;  /* 0x0000000d00007220 */ /* 0x001fc80000410000 */
[----:B------:R-:W-:-:S03]  /*23c0*/  FMUL.RZ R14, R0, 0.15915493667125701904 ;  /* 0x3e22f983000e7820 */ /* 0x000fc6000040c000 */
[----:B------:R-:W-:Y:S01]  /*23d0*/  MUFU.COS R6, R9 ;  /* 0x0000000900067308 */ /* 0x000fe20000000000 */
[--C-:B--2---:R-:W-:Y:S02]  /*23e0*/  HADD2.F32 R8, -RZ, R32.reuse.H1_H1 ;  /* 0x30000020ff087230 */ /* 0x104fe40000004100 */
[----:B------:R-:W-:-:S05]  /*23f0*/  HADD2.F32 R32, -RZ, R32.H0_H0 ;  /* 0x20000020ff207230 */ /* 0x000fca0000004100 */
[----:B------:R-:W0:Y:S01]  /*2400*/  MUFU.SIN R7, R9 ;  /* 0x0000000900077308 */ /* 0x000e220000000400 */
[----:B---3--:R-:W-:-:S04]  /*2410*/  FMUL.FTZ R0, R4, R8 ;  /* 0x0000000804007220 */ /* 0x008fc80000410000 */
[----:B------:R-:W-:-:S03]  /*2420*/  FFMA.FTZ R0, R3, R32, -R0 ;  /* 0x0000002003007223 */ /* 0x000fc60000010800 */
[----:B------:R-:W2:Y:S08]  /*2430*/  MUFU.COS R10, R5 ;  /* 0x00000005000a7308 */ /* 0x000eb00000000000 */
[----:B------:R3:W4:Y:S01]  /*2440*/  MUFU.SIN R11, R5 ;  /* 0x00000005000b7308 */ /* 0x0007220000000400 */
[----:B0-----:R-:W-:-:S04]  /*2450*/  FMUL.FTZ R9, R7, R15 ;  /* 0x0000000f07097220 */ /* 0x001fc80000410000 */
[----:B------:R-:W-:-:S03]  /*2460*/  FFMA.FTZ R9, R6, R33, -R9 ;  /* 0x0000002106097223 */ /* 0x000fc60000010809 */
[----:B------:R-:W0:Y:S01]  /*2470*/  MUFU.SIN R13, R14 ;  /* 0x0000000e000d7308 */ /* 0x000e220000000400 */
[----:B---3--:R-:W-:Y:S01]  /*2480*/  FMUL.FTZ R5, R3, R8 ;  /* 0x0000000803057220 */ /* 0x008fe20000410000 */
[----:B------:R-:W-:-:S03]  /*2490*/  FMUL.FTZ R8, R6, R15 ;  /* 0x0000000f06087220 */ /* 0x000fc60000410000 */
[----:B------:R-:W-:Y:S01]  /*24a0*/  FFMA.FTZ R5, R4, R32, R5 ;  /* 0x0000002004057223 */ /* 0x000fe20000010005 */
[----:B------:R-:W-:Y:S01]  /*24b0*/  FFMA.FTZ R8, R7, R33, R8 ;  /* 0x0000002107087223 */ /* 0x000fe20000010008 */
[-C--:B--2---:R-:W-:Y:S01]  /*24c0*/  FMUL.FTZ R4, R10, R20.reuse ;  /* 0x000000140a047220 */ /* 0x084fe20000410000 */
[----:B------:R-:W2:Y:S01]  /*24d0*/  MUFU.COS R12, R14 ;  /* 0x0000000e000c7308 */ /* 0x000ea20000000000 */
[----:B----4-:R-:W-:Y:S01]  /*24e0*/  FMUL.FTZ R3, R11, R20 ;  /* 0x000000140b037220 */ /* 0x010fe20000410000 */
[----:B------:R-:W-:Y:S01]  /*24f0*/  F2FP.F16.F32.PACK_AB R32, R5, R0 ;  /* 0x000000000520723e */ /* 0x000fe200000000ff */
[-C--:B------:R-:W-:Y:S01]  /*2500*/  FFMA.FTZ R4, R11, R34.reuse, R4 ;  /* 0x000000220b047223 */ /* 0x080fe20000010004 */
[----:B------:R-:W-:Y:S01]  /*2510*/  F2FP.F16.F32.PACK_AB R33, R8, R9 ;  /* 0x000000090821723e */ /* 0x000fe200000000ff */
[----:B------:R-:W-:Y:S01]  /*2520*/  FFMA.FTZ R3, R10, R34, -R3 ;  /* 0x000000220a037223 */ /* 0x000fe20000010803 */
[----:B0-----:R-:W-:-:S04]  /*2530*/  FMUL.FTZ R7, R13, R21 ;  /* 0x000000150d077220 */ /* 0x001fc80000410000 */
[----:B------:R-:W-:Y:S01]  /*2540*/  F2FP.F16.F32.PACK_AB R34, R4, R3 ;  /* 0x000000030422723e */ /* 0x000fe200000000ff */
[C---:B--2---:R-:W-:Y:S01]  /*2550*/  FMUL.FTZ R6, R12.reuse, R21 ;  /* 0x000000150c067220 */ /* 0x044fe20000410000 */
[----:B------:R-:W-:-:S03]  /*2560*/  FFMA.FTZ R7, R12, R35, -R7 ;  /* 0x000000230c077223 */ /* 0x000fc60000010807 */
[----:B------:R-:W-:-:S05]  /*2570*/  FFMA.FTZ R6, R13, R35, R6 ;  /* 0x000000230d067223 */ /* 0x000fca0000010006 */
[----:B------:R-:W-:Y:S01]  /*2580*/  F2FP.F16.F32.PACK_AB R35, R6, R7 ;  /* 0x000000070623723e */ /* 0x000fe200000000ff */
[----:B------:R-:W-:Y:S06]  /*2590*/  BRA `(.L_x_20) ;  /* 0x0000000400807947 */ /* 0x000fec0003800000 */
.L_x_19:
[----:B------:R-:W-:-:S13]  /*25a0*/  ISETP.GE.AND P0, PT, R13, R6, PT ;  /* 0x000000060d00720c */ /* 0x000fda0003f06270 */
[----:B------:R-:W-:Y:S05]  /*25b0*/  @P0 BRA `(.L_x_20) ;  /* 0x0000000400780947 */ /* 0x000fea0003800000 */
[----:B------:R-:W-:Y:S01]  /*25c0*/  I2FP.F32.S32 R6, R6 ;  /* 0x0000000600067245 */ /* 0x000fe20000201400 */
[----:B------:R-:W-:Y:S01]  /*25d0*/  HADD2.F32 R23, -RZ, R26.H0_H0 ;  /* 0x2000001aff177230 */ /* 0x000fe20000004100 */
[----:B------:R-:W-:Y:S01]  /*25e0*/  I2FP.F32.S32 R0, R13 ;  /* 0x0000000d00007245 */ /* 0x000fe20000201400 */
[--C-:B------:R-:W-:Y:S01]  /*25f0*/  HADD2.F32 R38, -RZ, R27.reuse.H1_H1 ;  /* 0x3000001bff267230 */ /* 0x100fe20000004100 */
[----:B------:R0:W2:Y:S01]  /*2600*/  MUFU.RCP R3, R6 ;  /* 0x0000000600037308 */ /* 0x0000a20000001000 */
[C---:B------:R-:W-:Y:S01]  /*2610*/  IADD3 R4, R13.reuse, 0x2, RZ ;  /* 0x000000020d047810 */ /* 0x040fe20007ffe0ff */
[----:B------:R-:W-:Y:S01]  /*2620*/  HADD2.F32 R37, -RZ, R27.H0_H0 ;  /* 0x2000001bff257230 */ /* 0x000fe20000004100 */
[C---:B------:R-:W-:Y:S01]  /*2630*/  IADD3 R7, R13.reuse, 0x4, RZ ;  /* 0x000000040d077810 */ /* 0x040fe20007ffe0ff */
[----:B------:R-:W-:Y:S01]  /*2640*/  HADD2.F32 R12, -RZ, R33.H1_H1 ;  /* 0x30000021ff0c7230 */ /* 0x000fe20000004100 */
[----:B------:R-:W-:Y:S01]  /*2650*/  I2FP.F32.S32 R4, R4 ;  /* 0x0000000400047245 */ /* 0x000fe20000201400 */
[----:B------:R-:W-:Y:S01]  /*2660*/  HADD2.F32 R14, -RZ, R25.H1_H1 ;  /* 0x30000019ff0e7230 */ /* 0x000fe20000004100 */
[----:B------:R-:W-:Y:S01]  /*2670*/  I2FP.F32.S32 R8, R7 ;  /* 0x0000000700087245 */ /* 0x000fe20000201400 */
[----:B------:R-:W-:Y:S01]  /*2680*/  HADD2.F32 R33, -RZ, R33.H0_H0 ;  /* 0x20000021ff217230 */ /* 0x000fe20000004100 */
[----:B------:R-:W-:Y:S01]  /*2690*/  IADD3 R13, R13, 0x6, RZ ;  /* 0x000000060d0d7810 */ /* 0x000fe20007ffe0ff */
[----:B------:R-:W-:Y:S01]  /*26a0*/  HADD2.F32 R25, -RZ, R25.H0_H0 ;  /* 0x20000019ff197230 */ /* 0x000fe20000004100 */
[----:B------:R-:W-:Y:S01]  /*26b0*/  I2FP.F32.S32 R22, R22 ;  /* 0x0000001600167245 */ /* 0x000fe20000201400 */
[--C-:B------:R-:W-:Y:S01]  /*26c0*/  HADD2.F32 R21, -RZ, R34.reuse.H1_H1 ;  /* 0x30000022ff157230 */ /* 0x100fe20000004100 */
[----:B0-----:R-:W-:Y:S01]  /*26d0*/  I2FP.F32.S32 R6, R13 ;  /* 0x0000000d00067245 */ /* 0x001fe20000201400 */
[----:B------:R-:W-:-:S02]  /*26e0*/  HADD2.F32 R34, -RZ, R34.H0_H0 ;  /* 0x20000022ff227230 */ /* 0x000fc40000004100 */
[--C-:B------:R-:W-:Y:S02]  /*26f0*/  HADD2.F32 R36, -RZ, R35.reuse.H1_H1 ;  /* 0x30000023ff247230 */ /* 0x100fe40000004100 */
[-C--:B--2---:R-:W-:Y:S01]  /*2700*/  FMUL.FTZ R0, R0, R3.reuse ;  /* 0x0000000300007220 */ /* 0x084fe20000410000 */
[-C--:B------:R-:W-:Y:S01]  /*2710*/  FMUL.FTZ R4, R4, R3.reuse ;  /* 0x0000000304047220 */ /* 0x080fe20000410000 */
[-C--:B------:R-:W-:Y:S01]  /*2720*/  FMUL.FTZ R8, R8, R3.reuse ;  /* 0x0000000308087220 */ /* 0x080fe20000410000 */
[----:B------:R-:W-:Y:S01]  /*2730*/  FMUL.FTZ R6, R6, R3 ;  /* 0x0000000306067220 */ /* 0x000fe20000410000 */
[----:B------:R-:W-:Y:S01]  /*2740*/  FMUL.FTZ R0, R0, 13.28771209716796875 ;  /* 0x41549a7800007820 */ /* 0x000fe20000410000 */
[----:B------:R-:W-:Y:S01]  /*2750*/  FMUL.FTZ R4, R4, 13.28771209716796875 ;  /* 0x41549a7804047820 */ /* 0x000fe20000410000 */
[----:B------:R-:W-:Y:S01]  /*2760*/  FMUL.FTZ R8, R8, 13.28771209716796875 ;  /* 0x41549a7808087820 */ /* 0x000fe20000410000 */
[----:B------:R-:W-:Y:S01]  /*2770*/  FMUL.FTZ R6, R6, 13.28771209716796875 ;  /* 0x41549a7806067820 */ /* 0x000fe20000410000 */
[----:B------:R0:W2:Y:S01]  /*2780*/  MUFU.EX2 R5, -R0 ;  /* 0x8000000000057308 */ /* 0x0000a20000000800 */
[----:B------:R-:W-:-:S07]  /*2790*/  HADD2.F32 R35, -RZ, R35.H0_H0 ;  /* 0x20000023ff237230 */ /* 0x000fce0000004100 */
[----:B------:R-:W3:Y:S01]  /*27a0*/  MUFU.EX2 R9, -R4 ;  /* 0x8000000400097308 */ /* 0x000ee20000000800 */
[--C-:B0-----:R-:W-:Y:S02]  /*27b0*/  HADD2.F32 R0, -RZ, R32.reuse.H1_H1 ;  /* 0x30000020ff007230 */ /* 0x101fe40000004100 */
[----:B------:R-:W-:-:S05]  /*27c0*/  HADD2.F32 R32, -RZ, R32.H0_H0 ;  /* 0x20000020ff207230 */ /* 0x000fca0000004100 */
[----:B------:R-:W0:Y:S01]  /*27d0*/  MUFU.EX2 R3, -R8 ;  /* 0x8000000800037308 */ /* 0x000e220000000800 */
[----:B--2---:R-:W-:-:S04]  /*27e0*/  FMUL.FTZ R5, R22, R5 ;  /* 0x0000000516057220 */ /* 0x004fc80000410000 */
[----:B------:R-:W-:-:S03]  /*27f0*/  FMUL.RZ R5, R5, 0.15915493667125701904 ;  /* 0x3e22f98305057820 */ /* 0x000fc6000040c000 */
[----:B------:R-:W2:Y:S01]  /*2800*/  MUFU.EX2 R11, -R6 ;  /* 0x80000006000b7308 */ /* 0x000ea20000000800 */
[----:B---3--:R-:W-:-:S04]  /*2810*/  FMUL.FTZ R9, R22, R9 ;  /* 0x0000000916097220 */ /* 0x008fc80000410000 */
[----:B------:R-:W-:-:S03]  /*2820*/  FMUL.RZ R9, R9, 0.15915493667125701904 ;  /* 0x3e22f98309097820 */ /* 0x000fc6000040c000 */
[----:B------:R-:W3:Y:S01]  /*2830*/  MUFU.COS R7, R5 ;  /* 0x0000000500077308 */ /* 0x000ee20000000000 */
[----:B0-----:R-:W-:-:S04]  /*2840*/  FMUL.FTZ R3, R22, R3 ;  /* 0x0000000316037220 */ /* 0x001fc80000410000 */
[----:B------:R-:W-:Y:S01]  /*2850*/  FMUL.RZ R10, R3, 0.15915493667125701904 ;  /* 0x3e22f983030a7820 */ /* 0x000fe2000040c000 */
[----:B------:R-:W-:Y:S02]  /*2860*/  HADD2.F32 R3, -RZ, R24.H1_H1 ;  /* 0x30000018ff037230 */ /* 0x000fe40000004100 */
[----:B------:R3:W0:Y:S01]  /*2870*/  MUFU.SIN R4, R5 ;  /* 0x0000000500047308 */ /* 0x0006220000000400 */
[----:B--2---:R-:W-:Y:S01]  /*2880*/  FMUL.FTZ R11, R22, R11 ;  /* 0x0000000b160b7220 */ /* 0x004fe20000410000 */
[----:B------:R-:W-:-:S06]  /*2890*/  HADD2.F32 R22, -RZ, R26.H1_H1 ;  /* 0x3000001aff167230 */ /* 0x000fcc0000004100 */
[----:B------:R-:W-:Y:S01]  /*28a0*/  MUFU.SIN R8, R9 ;  /* 0x0000000900087308 */ /* 0x000fe20000000400 */
[----:B---3--:R-:W-:-:S07]  /*28b0*/  FMUL.FTZ R5, R7, R0 ;  /* 0x0000000007057220 */ /* 0x008fce0000410000 */
[----:B------:R2:W3:Y:S01]  /*28c0*/  MUFU.COS R13, R9 ;  /* 0x00000009000d7308 */ /* 0x0004e20000000000 */
[C---:B0-----:R-:W-:Y:S01]  /*28d0*/  FMUL.FTZ R6, R4.reuse, R0 ;  /* 0x0000000004067220 */ /* 0x041fe20000410000 */
[-C--:B------:R-:W-:Y:S01]  /*28e0*/  FMUL.FTZ R0, R4, R3.reuse ;  /* 0x0000000304007220 */ /* 0x080fe20000410000 */
[----:B------:R-:W-:-:S05]  /*28f0*/  FMUL.FTZ R3, R7, R3 ;  /* 0x0000000307037220 */ /* 0x000fca0000410000 */
[----:B------:R-:W0:Y:S01]  /*2900*/  MUFU.SIN R20, R10 ;  /* 0x0000000a00147308 */ /* 0x000e220000000400 */
[----:B--2---:R-:W-:Y:S02]  /*2910*/  HADD2.F32 R9, -RZ, R24.H0_H0 ;  /* 0x20000018ff097230 */ /* 0x004fe40000004100 */
[----:B------:R-:W-:Y:S01]  /*2920*/  FMUL.RZ R24, R11, 0.15915493667125701904 ;  /* 0x3e22f9830b187820 */ /* 0x000fe2000040c000 */
[C---:B------:R-:W-:Y:S02]  /*2930*/  FFMA.FTZ R11, R4.reuse, R32, R5 ;  /* 0x00000020040b7223 */ /* 0x040fe40000010005 */
[-C--:B------:R-:W-:Y:S01]  /*2940*/  FFMA.FTZ R0, R7, R9.reuse, -R0 ;  /* 0x0000000907007223 */ /* 0x080fe20000010800 */
[----:B------:R-:W-:Y:S01]  /*2950*/  FFMA.FTZ R3, R4, R9, R3 ;  /* 0x0000000904037223 */ /* 0x000fe20000010003 */
[----:B------:R2:W4:Y:S01]  /*2960*/  MUFU.COS R15, R10 ;  /* 0x0000000a000f7308 */ /* 0x0005220000000000 */
[-C--:B---3--:R-:W-:Y:S01]  /*2970*/  FMUL.FTZ R5, R13, R14.reuse ;  /* 0x0000000e0d057220 */ /* 0x088fe20000410000 */
[----:B------:R-:W-:-:S03]  /*2980*/  FMUL.FTZ R4, R8, R14 ;  /* 0x0000000e08047220 */ /* 0x000fc60000410000 */
[CC--:B------:R-:W-:Y:S01]  /*2990*/  FFMA.FTZ R5, R8.reuse, R25.reuse, R5 ;  /* 0x0000001908057223 */ /* 0x0c0fe20000010005 */
[----:B------:R-:W-:Y:S02]  /*29a0*/  FFMA.FTZ R4, R13, R25, -R4 ;  /* 0x000000190d047223 */ /* 0x000fe40000010804 */
[----:B------:R-:W3:Y:S01]  /*29b0*/  MUFU.SIN R26, R24 ;  /* 0x00000018001a7308 */ /* 0x000ee20000000400 */
[----:B--2---:R-:W-:Y:S01]  /*29c0*/  FFMA.FTZ R10, R7, R32, -R6 ;  /* 0x00000020070a7223 */ /* 0x004fe20000010806 */
[CC--:B------:R-:W-:Y:S01]  /*29d0*/  FMUL.FTZ R6, R8.reuse, R12.reuse ;  /* 0x0000000c08067220 */ /* 0x0c0fe20000410000 */
[----:B------:R-:W-:Y:S01]  /*29e0*/  FMUL.FTZ R7, R13, R12 ;  /* 0x0000000c0d077220 */ /* 0x000fe20000410000 */
[----:B------:R-:W-:Y:S02]  /*29f0*/  F2FP.F16.F32.PACK_AB R25, R5, R4 ;  /* 0x000000040519723e */ /* 0x000fe400000000ff */
[-C--:B------:R-:W-:Y:S01]  /*2a00*/  FFMA.FTZ R12, R13, R33.reuse, -R6 ;  /* 0x000000210d0c7223 */ /* 0x080fe20000010806 */
[----:B------:R-:W-:Y:S01]  /*2a10*/  FFMA.FTZ R33, R8, R33, R7 ;  /* 0x0000002108217223 */ /* 0x000fe20000010007 */
[----:B------:R2:W5:Y:S01]  /*2a20*/  MUFU.COS R27, R24 ;  /* 0x00000018001b7308 */ /* 0x0005620000000000 */
[CC--:B0-----:R-:W-:Y:S01]  /*2a30*/  FMUL.FTZ R8, R20.reuse, R21.reuse ;  /* 0x0000001514087220 */ /* 0x0c1fe20000410000 */
[CC--:B------:R-:W-:Y:S01]  /*2a40*/  FMUL.FTZ R6, R20.reuse, R22.reuse ;  /* 0x0000001614067220 */ /* 0x0c0fe20000410000 */
[C---:B----4-:R-:W-:Y:S01]  /*2a50*/  FMUL.FTZ R21, R15.reuse, R21 ;  /* 0x000000150f157220 */ /* 0x050fe20000410000 */
[C---:B------:R-:W-:Y:S01]  /*2a60*/  FMUL.FTZ R7, R15.reuse, R22 ;  /* 0x000000160f077220 */ /* 0x040fe20000410000 */
[CC--:B------:R-:W-:Y:S01]  /*2a70*/  FFMA.FTZ R13, R15.reuse, R34.reuse, -R8 ;  /* 0x000000220f0d7223 */ /* 0x0c0fe20000010808 */
[-C--:B------:R-:W-:Y:S01]  /*2a80*/  FFMA.FTZ R6, R15, R23.reuse, -R6 ;  /* 0x000000170f067223 */ /* 0x080fe20000010806 */
[C---:B------:R-:W-:Y:S01]  /*2a90*/  FFMA.FTZ R34, R20.reuse, R34, R21 ;  /* 0x0000002214227223 */ /* 0x040fe20000010015 */
[----:B------:R-:W-:Y:S01]  /*2aa0*/  FFMA.FTZ R7, R20, R23, R7 ;  /* 0x0000001714077223 */ /* 0x000fe20000010007 */
[C---:B---3--:R-:W-:Y:S01]  /*2ab0*/  FMUL.FTZ R14, R26.reuse, R36 ;  /* 0x000000241a0e7220 */ /* 0x048fe20000410000 */
[----:B------:R-:W-:Y:S01]  /*2ac0*/  FMUL.FTZ R8, R26, R38 ;  /* 0x000000261a087220 */ /* 0x000fe20000410000 */
[----:B------:R-:W-:-:S02]  /*2ad0*/  F2FP.F16.F32.PACK_AB R32, R11, R10 ;  /* 0x0000000a0b20723e */ /* 0x000fc400000000ff */
[----:B--2---:R-:W-:Y:S02]  /*2ae0*/  F2FP.F16.F32.PACK_AB R24, R3, R0 ;  /* 0x000000000318723e */ /* 0x004fe400000000ff */
[----:B------:R-:W-:Y:S01]  /*2af0*/  F2FP.F16.F32.PACK_AB R33, R33, R12 ;  /* 0x0000000c2121723e */ /* 0x000fe200000000ff */
[C---:B-----5:R-:W-:Y:S01]  /*2b00*/  FMUL.FTZ R15, R27.reuse, R36 ;  /* 0x000000241b0f7220 */ /* 0x060fe20000410000 */
[C---:B------:R-:W-:Y:S01]  /*2b10*/  FMUL.FTZ R9, R27.reuse, R38 ;  /* 0x000000261b097220 */ /* 0x040fe20000410000 */
[C---:B------:R-:W-:Y:S01]  /*2b20*/  FFMA.FTZ R14, R27.reuse, R35, -R14 ;  /* 0x000000231b0e7223 */ /* 0x040fe2000001080e */
[----:B------:R-:W-:Y:S01]  /*2b30*/  FFMA.FTZ R8, R27, R37, -R8 ;  /* 0x000000251b087223 */ /* 0x000fe20000010808 */
[C---:B------:R-:W-:Y:S01]  /*2b40*/  FFMA.FTZ R35, R26.reuse, R35, R15 ;  /* 0x000000231a237223 */ /* 0x040fe2000001000f */
[----:B------:R-:W-:Y:S01]  /*2b50*/  FFMA.FTZ R9, R26, R37, R9 ;  /* 0x000000251a097223 */ /* 0x000fe20000010009 */
[----:B------:R-:W-:Y:S02]  /*2b60*/  F2FP.F16.F32.PACK_AB R34, R34, R13 ;  /* 0x0000000d2222723e */ /* 0x000fe400000000ff */
[----:B------:R-:W-:-:S02]  /*2b70*/  F2FP.F16.F32.PACK_AB R26, R7, R6 ;  /* 0x00000006071a723e */ /* 0x000fc400000000ff */
[----:B------:R-:W-:Y:S02]  /*2b80*/  F2FP.F16.F32.PACK_AB R35, R35, R14 ;  /* 0x0000000e2323723e */ /* 0x000fe400000000ff */
[----:B------:R-:W-:-:S07]  /*2b90*/  F2FP.F16.F32.PACK_AB R27, R9, R8 ;  /* 0x00000008091b723e */ /* 0x000fce00000000ff */
.L_x_20:
[----:B------:R-:W-:Y:S05]  /*2ba0*/  BSYNC B0 ;  /* 0x0000000000007941 */ /* 0x000fea0003800000 */
.L_x_7:
[----:B------:R-:W-:Y:S01]  /*2bb0*/  ISETP.GT.AND P0, PT, R16, 0x1f, PT ;  /* 0x0000001f1000780c */ /* 0x000fe20003f04270 */
[----:B------:R-:W-:Y:S01]  /*2bc0*/  BSSY B0, `(.L_x_21) ;  /* 0x0000029000007945 */ /* 0x000fe20003800000 */
[----:B------:R-:W-:-:S11]  /*2bd0*/  HFMA2.MMA R14, -RZ, RZ, 0, 0 ;  /* 0x00000000ff0e7435 */ /* 0x000fd600000001ff */
[----:B------:R-:W-:Y:S05]  /*2be0*/  @P0 BRA `(.L_x_22) ;  /* 0x0000000000980947 */ /* 0x000fea0003800000 */
[----:B------:R-:W5:Y:S01]  /*2bf0*/  LDC R0, c[0x0][0x29c] ;  /* 0x0000a700ff007b82 */ /* 0x000f620000000800 */
[----:B--2---:R-:W2:Y:S01]  /*2c00*/  S2R R7, SR_CgaCtaId ;  /* 0x0000000000077919 */ /* 0x004ea20000008800 */
[----:B------:R-:W-:Y:S01]  /*2c10*/  MOV R6, 0x400 ;  /* 0x0000040000067802 */ /* 0x000fe20000000f00 */
[----:B0---4-:R-:W-:Y:S01]  /*2c20*/  HMUL2 R12, R33, R25 ;  /* 0x00000019210c7232 */ /* 0x011fe20000000000 */
[----:B------:R-:W-:-:S05]  /*2c30*/  UMOV UR4, 0xffffffff ;  /* 0xffffffff00047882 */ /* 0x000fca0000000000 */
[----:B------:R-:W-:-:S10]  /*2c40*/  HFMA2.MMA R13, R32, R24, R12 ;  /* 0x00000018200d7235 */ /* 0x000fd4000000000c */
[----:B------:R-:W-:Y:S01]  /*2c50*/  HFMA2 R13, R34, R26, R13 ;  /* 0x0000001a220d7231 */ /* 0x000fe2000000000d */
[----:B-----5:R-:W-:-:S05]  /*2c60*/  ISETP.NE.AND P1, PT, R0, RZ, PT ;  /* 0x000000ff0000720c */ /* 0x020fca0003f25270 */
[----:B------:R-:W-:Y:S01]  /*2c70*/  HFMA2.MMA R13, R35, R27, R13 ;  /* 0x0000001b230d7235 */ /* 0x000fe2000000000d */
[----:B------:R-:W-:Y:S02]  /*2c80*/  IADD3 R0, R6, 0x40, RZ ;  /* 0x0000004006007810 */ /* 0x000fe40007ffe0ff */
[----:B------:R-:W-:Y:S02]  /*2c90*/  ISETP.GT.OR P0, PT, R16, 0x13, P1 ;  /* 0x000000131000780c */ /* 0x000fe40000f04670 */
[----:B--2---:R-:W-:-:S05]  /*2ca0*/  LEA R3, R7, R0, 0x18 ;  /* 0x0000000007037211 */ /* 0x004fca00078ec0ff */
[--C-:B------:R-:W-:Y:S01]  /*2cb0*/  HADD2.F32 R0, -RZ, R13.reuse.H0_H0 ;  /* 0x2000000dff007230 */ /* 0x100fe20000004100 */
[----:B------:R-:W-:Y:S01]  /*2cc0*/  @!P1 IADD3 R6, R6, 0x240, RZ ;  /* 0x0000024006069810 */ /* 0x000fe20007ffe0ff */
[----:B------:R-:W-:Y:S01]  /*2cd0*/  HADD2.F32 R13, -RZ, R13.H1_H1 ;  /* 0x3000000dff0d7230 */ /* 0x000fe20000004100 */
[----:B------:R-:W-:-:S03]  /*2ce0*/  LEA R3, R16, R3, 0x4 ;  /* 0x0000000310037211 */ /* 0x000fc600078e20ff */
[----:B------:R-:W0:Y:S01]  /*2cf0*/  @!P0 LDC R9, c[0x0][0x284] ;  /* 0x0000a100ff098b82 */ /* 0x000e220000000800 */
[----:B------:R-:W-:Y:S01]  /*2d00*/  @!P0 IMAD.SHL.U32 R8, R48, 0x8, RZ ;  /* 0x0000000830088824 */ /* 0x000fe200078e00ff */
[----:B------:R-:W-:Y:S01]  /*2d10*/  @!P1 LEA R7, R7, R6, 0x18 ;  /* 0x0000000607079211 */ /* 0x000fe200078ec0ff */
[----:B------:R2:W-:Y:S01]  /*2d20*/  STS.128 [R3], R32 ;  /* 0x0000002003007388 */ /* 0x0005e20000000c00 */
[----:B------:R-:W-:Y:S02]  /*2d30*/  FADD.FTZ R13, R0, R13 ;  /* 0x0000000d000d7221 */ /* 0x000fe40000010000 */
[----:B------:R-:W-:Y:S02]  /*2d40*/  @!P1 LEA R7, R16, R7, 0x4 ;  /* 0x0000000710079211 */ /* 0x000fe400078e20ff */
[----:B------:R-:W4:Y:S03]  /*2d50*/  @!P0 LDC.64 R4, c[0x0][0x248] ;  /* 0x00009200ff048b82 */ /* 0x000f260000000a00 */
[----:B------:R2:W-:Y:S01]  /*2d60*/  @!P1 STS.128 [R7], R28 ;  /* 0x0000001c07009388 */ /* 0x0005e20000000c00 */
[----:B0-----:R-:W-:-:S04]  /*2d70*/  @!P0 IMAD R19, R19, R9, R8 ;  /* 0x0000000913138224 */ /* 0x001fc800078e0208 */
[----:B----4-:R-:W-:-:S05]  /*2d80*/  @!P0 IMAD.WIDE R4, R19, 0x2, R4 ;  /* 0x0000000213048825 */ /* 0x010fca00078e0204 */
[----:B------:R2:W-:Y:S01]  /*2d90*/  @!P0 STG.E.128 desc[UR36][R4.64], R24 ;  /* 0x0000001804008986 */ /* 0x0005e2000c101d24 */
[----:B------:R-:W-:Y:S05]  /*2da0*/  BRA.DIV UR4, `(.L_x_23) ;  /* 0x000000be04e87947 */ /* 0x000fea000b800000 */
[----:B------:R-:W0:Y:S02]  /*2db0*/  SHFL.BFLY PT, R14, R13, 0x10, 0x1f ;  /* 0x0e001f000d0e7f89 */ /* 0x000e2400000e0000 */
[----:B0-----:R-:W-:-:S05]  /*2dc0*/  FADD.FTZ R0, R13, R14 ;  /* 0x0000000e0d007221 */ /* 0x001fca0000010000 */
[----:B------:R-:W2:Y:S02]  /*2dd0*/  SHFL.BFLY PT, R14, R0, 0x8, 0x1f ;  /* 0x0d001f00000e7f89 */ /* 0x000ea400000e0000 */
[----:B--2---:R-:W-:-:S05]  /*2de0*/  FADD.FTZ R3, R0, R14 ;  /* 0x0000000e00037221 */ /* 0x004fca0000010000 */
[----:B------:R-:W0:Y:S02]  /*2df0*/  SHFL.BFLY PT, R14, R3, 0x4, 0x1f ;  /* 0x0c801f00030e7f89 */ /* 0x000e2400000e0000 */
[----:B0-----:R-:W-:-:S05]  /*2e00*/  FADD.FTZ R4, R3, R14 ;  /* 0x0000000e03047221 */ /* 0x001fca0000010000 */
[----:B------:R-:W0:Y:S02]  /*2e10*/  SHFL.BFLY PT, R14, R4, 0x2, 0x1f ;  /* 0x0c401f00040e7f89 */ /* 0x000e2400000e0000 */
[----:B0-----:R-:W-:-:S05]  /*2e20*/  FADD.FTZ R5, R4, R14 ;  /* 0x0000000e04057221 */ /* 0x001fca0000010000 */
[----:B------:R0:W2:Y:S02]  /*2e30*/  SHFL.BFLY PT, R14, R5, 0x1, 0x1f ;  /* 0x0c201f00050e7f89 */ /* 0x0000a400000e0000 */
.L_x_171:
[----:B--2---:R-:W-:-:S07]  /*2e40*/  FADD.FTZ R14, R5, R14 ;  /* 0x0000000e050e7221 */ /* 0x004fce0000010000 */
.L_x_22:
[----:B------:R-:W-:Y:S05]  /*2e50*/  BSYNC B0 ;  /* 0x0000000000007941 */ /* 0x000fea0003800000 */
.L_x_21:
[----:B--2---:R-:W2:Y:S01]  /*2e60*/  LDC R7, c[0x0][0x284] ;  /* 0x0000a100ff077b82 */ /* 0x004ea20000000800 */
[----:B------:R-:W-:Y:S02]  /*2e70*/  ISETP.NE.AND P0, PT, R16, RZ, PT ;  /* 0x000000ff1000720c */ /* 0x000fe40003f05270 */
[----:B------:R-:W-:Y:S02]  /*2e80*/  MOV R247, 0xff7fffff ;  /* 0xff7fffff00f77802 */ /* 0x000fe40000000f00 */
[----:B--2---:R-:W-:-:S05]  /*2e90*/  VIADDMNMX R8, R244, -R7, RZ, !PT ;  /* 0x80000007f4087246 */ /* 0x004fca00078001ff */
[----:B------:R2:W-:Y:S04]  /*2ea0*/  STL [R1+0x26c], R8 ;  /* 0x00026c0801007387 */ /* 0x0005e80000100800 */
[----:B------:R-:W-:Y:S05]  /*2eb0*/  @P0 BRA `(.L_x_24) ;  /* 0x0000000000440947 */ /* 0x000fea0003800000 */
[----:B------:R-:W-:Y:S02]  /*2ec0*/  ULDC.64 UR4, c[0x0][0x2c8] ;  /* 0x0000b20000047ab9 */ /* 0x000fe40000000a00 */
[----:B------:R-:W-:Y:S01]  /*2ed0*/  ISETP.NE.U32.AND P0, PT, RZ, UR4, PT ;  /* 0x00000004ff007c0c */ /* 0x000fe2000bf05070 */
[----:B------:R-:W-:-:S03]  /*2ee0*/  ULDC UR4, c[0x0][0x2a0] ;  /* 0x0000a80000047ab9 */ /* 0x000fc60000000800 */
[----:B------:R-:W-:-:S13]  /*2ef0*/  ISETP.NE.AND.EX P0, PT, RZ, UR5, PT, P0 ;  /* 0x00000005ff007c0c */ /* 0x000fda000bf05300 */
[----:B------:R-:W5:Y:S01]  /*2f00*/  @P0 LDC R9, c[0x0][0x2d0] ;  /* 0x0000b400ff090b82 */ /* 0x000f620000000800 */
[----:B------:R-:W-:-:S07]  /*2f10*/  @P0 IADD3 R0, R18, -R46, RZ ;  /* 0x8000002e12000210 */ /* 0x000fce0007ffe0ff */
[----:B0-----:R-:W0:Y:S01]  /*2f20*/  @P0 LDC.64 R4, c[0x0][0x2c8] ;  /* 0x0000b200ff040b82 */ /* 0x001e220000000a00 */
[----:B-----5:R-:W-:-:S04]  /*2f30*/  @P0 IMAD R3, R44, R9, R0 ;  /* 0x000000092c030224 */ /* 0x020fc800078e0200 */
[----:B------:R-:W-:-:S04]  /*2f40*/  @P0 IMAD R3, R3, R9, R0 ;  /* 0x0000000903030224 */ /* 0x000fc800078e0200 */
[----:B0-----:R-:W-:-:S06]  /*2f50*/  @P0 IMAD.WIDE R4, R3, 0x2, R4 ;  /* 0x0000000203040825 */ /* 0x001fcc00078e0204 */
[----:B------:R-:W5:Y:S01]  /*2f60*/  @P0 LDG.E.U16 R4, desc[UR36][R4.64] ;  /* 0x0000002404040981 */ /* 0x000f62000c1e1500 */
[----:B------:R-:W-:Y:S01]  /*2f70*/  IADD3 R3, R18, -R8, RZ ;  /* 0x8000000812037210 */ /* 0x000fe20007ffe0ff */
[----:B------:R-:W-:-:S03]  /*2f80*/  FMUL.FTZ R247, R14, UR4 ;  /* 0x000000040ef77c20 */ /* 0x000fc60008410000 */
[----:B------:R-:W-:Y:S01]  /*2f90*/  LEA R6, R3, UR38, 0x2 ;  /* 0x0000002603067c11 */ /* 0x000fe2000f8e10ff */
[----:B-----5:R-:W-:-:S05]  /*2fa0*/  @P0 HADD2.F32 R0, -RZ, R4.H0_H0 ;  /* 0x20000004ff000230 */ /* 0x020fca0000004100 */
[----:B------:R-:W-:-:S05]  /*2fb0*/  @P0 FADD.FTZ R247, R247, R0 ;  /* 0x00000000f7f70221 */ /* 0x000fca0000010000 */
[----:B------:R0:W-:Y:S02]  /*2fc0*/  STS [R6], R247 ;  /* 0x000000f706007388 */ /* 0x0001e40000000800 */
.L_x_24:
[----:B------:R-:W-:Y:S05]  /*2fd0*/  WARPSYNC.ALL ;  /* 0x0000000000007948 */ /* 0x000fea0003800000 */
[----:B------:R-:W5:Y:S08]  /*2fe0*/  S2UR UR5, SR_CgaCtaId ;  /* 0x00000000000579c3 */ /* 0x000f700000008800 */
[----:B------:R-:W-:Y:S01]  /*2ff0*/  BAR.SYNC.DEFER_BLOCKING 0x0 ;  /* 0x0000000000007b1d */ /* 0x000fe20000010000 */
[----:B------:R-:W-:-:S02]  /*3000*/  IADD3 R18, R18, 0x1f, -R8 ;  /* 0x0000001f12127810 */ /* 0x000fc40007ffe808 */
[----:B0-----:R-:W-:Y:S02]  /*3010*/  IADD3 R6, R16, R8, RZ ;  /* 0x0000000810067210 */ /* 0x001fe40007ffe0ff */
[----:B------:R-:W-:Y:S01]  /*3020*/  SHF.R.S32.HI R3, RZ, 0x1f, R18 ;  /* 0x0000001fff037819 */ /* 0x000fe20000011412 */
[----:B------:R-:W-:Y:S01]  /*3030*/  UMOV UR4, 0x400 ;  /* 0x0000040000047882 */ /* 0x000fe20000000000 */
[----:B------:R-:W-:Y:S01]  /*3040*/  ULDC UR10, c[0x0][0x29c] ;  /* 0x0000a700000a7ab9 */ /* 0x000fe20000000800 */
[----:B------:R-:W-:Y:S01]  /*3050*/  ULDC UR11, c[0x0][0x2a0] ;  /* 0x0000a800000b7ab9 */ /* 0x000fe20000000800 */
[----:B------:R-:W-:-:S04]  /*3060*/  LEA.HI R3, R3, R18, RZ, 0x5 ;  /* 0x0000001203037211 */ /* 0x000fc800078f28ff */
[----:B------:R-:W-:-:S04]  /*3070*/  LOP3.LUT R3, R3, 0xffffffe0, RZ, 0xc0, !PT ;  /* 0xffffffe003037812 */ /* 0x000fc800078ec0ff */
[----:B------:R-:W-:-:S04]  /*3080*/  IADD3 R0, R3, R8, RZ ;  /* 0x0000000803007210 */ /* 0x000fc80007ffe0ff */
[----:B------:R-:W-:Y:S01]  /*3090*/  ISETP.GE.AND P0, PT, R6, R0, PT ;  /* 0x000000000600720c */ /* 0x000fe20003f06270 */
[----:B-----5:R-:W-:-:S03]  /*30a0*/  ULEA UR4, UR5, UR4, 0x18 ;  /* 0x0000000405047291 */ /* 0x020fc6000f8ec03f */
[----:B------:R-:W-:Y:S02]  /*30b0*/  ULDC UR5, c[0x0][0x29c] ;  /* 0x0000a70000057ab9 */ /* 0x000fe40000000800 */
[----:B------:R-:W-:-:S03]  /*30c0*/  UISETP.NE.AND UP0, UPT, UR5, URZ, UPT ;  /* 0x0000003f0500728c */ /* 0x000fc6000bf05270 */
[----:B------:R-:W-:Y:S01]  /*30d0*/  ULDC UR5, c[0x0][0x280] ;  /* 0x0000a00000057ab9 */ /* 0x000fe20000000800 */
[----:B------:R-:W0:Y:S02]  /*30e0*/  LDS.128 R20, [UR4+0x40] ;  /* 0x00004004ff147984 */ /* 0x000e240008000c00 */
[----:B------:R-:W-:Y:S02]  /*30f0*/  PLOP3.LUT P2, PT, PT, PT, UP0, 0x80, 0x0 ;  /* 0x000000000000781c */ /* 0x000fe40003f4f008 */
[----:B------:R-:W5:Y:S04]  /*3100*/  LDS.128 R12, [UR4+0x50] ;  /* 0x00005004ff0c7984 */ /* 0x000f680008000c00 */
[----:B------:R-:W1:Y:S04]  /*3110*/  LDS.128 R24, [UR4+0x60] ;  /* 0x00006004ff187984 */ /* 0x000e680008000c00 */
[----:B0-----:R-:W-:Y:S04]  /*3120*/  STL.64 [R1+0x250], R20 ;  /* 0x0002501401007387 */ /* 0x001fe80000100a00 */
[----:B------:R-:W-:Y:S04]  /*3130*/  STL.64 [R1+0x258], R22 ;  /* 0x0002581601007387 */ /* 0x000fe80000100a00 */
[----:B------:R-:W0:Y:S04]  /*3140*/  LDS.128 R20, [UR4+0x70] ;  /* 0x00007004ff147984 */ /* 0x000e280008000c00 */
[----:B-----5:R-:W-:Y:S04]  /*3150*/  STL.64 [R1+0x240], R12 ;  /* 0x0002400c01007387 */ /* 0x020fe80000100a00 */
[----:B------:R-:W-:Y:S04]  /*3160*/  STL.64 [R1+0x248], R14 ;  /* 0x0002480e01007387 */ /* 0x000fe80000100a00 */
[----:B------:R-:W5:Y:S04]  /*3170*/  LDS.128 R12, [UR4+0x80] ;  /* 0x00008004ff0c7984 */ /* 0x000f680008000c00 */
[----:B-1----:R-:W-:Y:S04]  /*3180*/  STL.64 [R1+0x230], R24 ;  /* 0x0002301801007387 */ /* 0x002fe80000100a00 */
[----:B------:R-:W-:Y:S04]  /*3190*/  STL.64 [R1+0x238], R26 ;  /* 0x0002381a01007387 */ /* 0x000fe80000100a00 */
        /* <DEDUP_REMOVED lines=81> */
[----:B0-----:R-:W-:Y:S04]  /*36b0*/  STL.64 [R1+0x70], R20 ;  /* 0x0000701401007387 */ /* 0x001fe80000100a00 */
[----:B------:R-:W-:Y:S04]  /*36c0*/  STL.64 [R1+0x78], R22 ;  /* 0x0000781601007387 */ /* 0x000fe80000100a00 */
[----:B-----5:R-:W-:Y:S04]  /*36d0*/  STL.64 [R1+0x60], R12 ;  /* 0x0000600c01007387 */ /* 0x020fe80000100a00 */
[----:B------:R-:W-:Y:S04]  /*36e0*/  STL.64 [R1+0x68], R14 ;  /* 0x0000680e01007387 */ /* 0x000fe80000100a00 */
[----:B------:R0:W-:Y:S02]  /*36f0*/  STL [R1+0x264], R0 ;  /* 0x0002640001007387 */ /* 0x0001e40000100800 */
[----:B0-----:R-:W-:Y:S01]  /*3700*/  IMAD R0, R17, UR5, R44 ;  /* 0x0000000511007c24 */ /* 0x001fe2000f8e022c */
[----:B------:R-:W-:Y:S06]  /*3710*/  @P2 BRA `(.L_x_25) ;  /* 0x0000000000b02947 */ /* 0x000fec0003800000 */
[----:B------:R-:W0:Y:S04]  /*3720*/  LDS.128 R16, [UR4+0x240] ;  /* 0x00024004ff107984 */ /* 0x000e280008000c00 */
[----:B------:R-:W1:Y:S04]  /*3730*/  LDS.128 R12, [UR4+0x250] ;  /* 0x00025004ff0c7984 */ /* 0x000e680008000c00 */
[----:B--2---:R-:W2:Y:S04]  /*3740*/  LDS.128 R8, [UR4+0x260] ;  /* 0x00026004ff087984 */ /* 0x004ea80008000c00 */
[----:B------:R-:W-:Y:S04]  /*3750*/  LDS.128 R248, [UR4+0x2a0] ;  /* 0x0002a004fff87984 */ /* 0x000fe80008000c00 */
[----:B------:R-:W-:Y:S04]  /*3760*/  LDS.128 R240, [UR4+0x2b0] ;  /* 0x0002b004fff07984 */ /* 0x000fe80008000c00 */
[----:B------:R-:W-:Y:S04]  /*3770*/  LDS.128 R236, [UR4+0x2c0] ;  /* 0x0002c004ffec7984 */ /* 0x000fe80008000c00 */
[----:B------:R-:W-:Y:S04]  /*3780*/  LDS.128 R232, [UR4+0x2d0] ;  /* 0x0002d004ffe87984 */ /* 0x000fe80008000c00 */
[----:B------:R-:W-:Y:S04]  /*3790*/  LDS.128 R20, [UR4+0x2f0] ;  /* 0x0002f004ff147984 */ /* 0x000fe80008000c00 */
[----:B------:R-:W-:Y:S04]  /*37a0*/  LDS.128 R24, [UR4+0x300] ;  /* 0x00030004ff187984 */ /* 0x000fe80008000c00 */
[----:B------:R-:W-:Y:S04]  /*37b0*/  LDS.128 R28, [UR4+0x310] ;  /* 0x00031004ff1c7984 */ /* 0x000fe80008000c00 */
[----:B0-----:R-:W-:Y:S04]  /*37c0*/  STL.64 [R1+0x50], R16 ;  /* 0x0000501001007387 */ /* 0x001fe80000100a00 */
[----:B------:R-:W-:Y:S04]  /*37d0*/  STL.64 [R1+0x58], R18 ;  /* 0x0000581201007387 */ /* 0x000fe80000100a00 */
[----:B------:R-:W0:Y:S04]  /*37e0*/  LDS.128 R16, [UR4+0x270] ;  /* 0x00027004ff107984 */ /* 0x000e280008000c00 */
[----:B-1----:R-:W-:Y:S04]  /*37f0*/  STL.64 [R1+0x40], R12 ;  /* 0x0000400c01007387 */ /* 0x002fe80000100a00 */
[----:B------:R-:W-:Y:S04]  /*3800*/  STL.64 [R1+0x48], R14 ;  /* 0x0000480e01007387 */ /* 0x000fe80000100a00 */
[----:B------:R-:W1:Y:S04]  /*3810*/  LDS.128 R12, [UR4+0x280] ;  /* 0x00028004ff0c7984 */ /* 0x000e680008000c00 */
[----:B--2---:R-:W-:Y:S04]  /*3820*/  STL.64 [R1+0x30], R8 ;  /* 0x0000300801007387 */ /* 0x004fe80000100a00 */
[----:B------:R-:W-:Y:S04]  /*3830*/  STL.64 [R1+0x38], R10 ;  /* 0x0000380a01007387 */ /* 0x000fe80000100a00 */
[----:B------:R-:W2:Y:S04]  /*3840*/  LDS.128 R8, [UR4+0x290] ;  /* 0x00029004ff087984 */ /* 0x000ea80008000c00 */
[----:B----4-:R-:W4:Y:S04]  /*3850*/  LDS.128 R32, [UR4+0x320] ;  /* 0x00032004ff207984 */ /* 0x010f280008000c00 */
[----:B---3--:R-:W3:Y:S04]  /*3860*/  LDS.128 R36, [UR4+0x330] ;  /* 0x00033004ff247984 */ /* 0x008ee80008000c00 */
[----:B------:R-:W1:Y:S04]  /*3870*/  LDS.128 R40, [UR4+0x340] ;  /* 0x00034004ff287984 */ /* 0x000e680008000c00 */
[----:B0-----:R0:W-:Y:S04]  /*3880*/  STL.64 [R1+0x20], R16 ;  /* 0x0000201001007387 */ /* 0x0011e80000100a00 */
[----:B------:R0:W-:Y:S04]  /*3890*/  STL.64 [R1+0x28], R18 ;  /* 0x0000281201007387 */ /* 0x0001e80000100a00 */
[----:B------:R-:W0:Y:S04]  /*38a0*/  LDS.128 R16, [UR4+0x2e0] ;  /* 0x0002e004ff107984 */ /* 0x000e280008000c00 */
        /* <DEDUP_REMOVED lines=15> */
[----:B-1----:R1:W-:Y:S04]  /*39a0*/  STL.64 [R1+0x10], R12 ;  /* 0x0000100c01007387 */ /* 0x0023e80000100a00 */
[----:B------:R1:W-:Y:S04]  /*39b0*/  STL.64 [R1+0x18], R14 ;  /* 0x0000180e01007387 */ /* 0x0003e80000100a00 */
[----:B--2---:R1:W-:Y:S04]  /*39c0*/  STL.64 [R1], R8 ;  /* 0x0000000801007387 */ /* 0x0043e80000100a00 */
[----:B---34-:R1:W-:Y:S02]  /*39d0*/  STL.64 [R1+0x8], R10 ;  /* 0x0000080a01007387 */ /* 0x0183e40000100a00 */
.L_x_25:
[----:B------:R-:W-:Y:S01]  /*39e0*/  ULDC.64 UR8, c[0x0][0x258] ;  /* 0x0000960000087ab9 */ /* 0x000fe20000000a00 */
[----:B------:R-:W-:Y:S01]  /*39f0*/  ULDC.64 UR6, c[0x0][0x2b0] ;  /* 0x0000ac0000067ab9 */ /* 0x000fe20000000a00 */
[----:B------:R-:W-:Y:S01]  /*3a00*/  ULDC.64 UR12, c[0x0][0x2c8] ;  /* 0x0000b200000c7ab9 */ /* 0x000fe20000000a00 */
[----:B------:R-:W-:Y:S01]  /*3a10*/  BSSY B0, `(.L_x_26) ;  /* 0x0000712000007945 */ /* 0x000fe20003800000 */
[----:B------:R-:W-:-:S03]  /*3a20*/  IMAD R0, R0, 0xa0, RZ ;  /* 0x000000a000007824 */ /* 0x000fc600078e02ff */
[----:B------:R-:W-:Y:S05]  /*3a30*/  @P0 BRA `(.L_x_27) ;  /* 0x00000070003c0947 */ /* 0x000fea0003800000 */
[----:B------:R-:W-:Y:S01]  /*3a40*/  IABS R3, R7 ;  /* 0x0000000700037213 */ /* 0x000fe20000000000 */
[----:B------:R-:W-:-:S04]  /*3a50*/  ULDC UR4, c[0x0][0x298] ;  /* 0x0000a60000047ab9 */ /* 0x000fc80000000800 */
[----:B-12---:R-:W-:-:S04]  /*3a60*/  IMAD.MOV.U32 R8, RZ, RZ, R3 ;  /* 0x000000ffff087224 */ /* 0x006fc800078e0003 */
[----:B------:R-:W1:Y:S08]  /*3a70*/  I2F.RP R4, R8 ;  /* 0x0000000800047306 */ /* 0x000e700000209400 */
[----:B-1----:R-:W1:Y:S02]  /*3a80*/  MUFU.RCP R4, R4 ;  /* 0x0000000400047308 */ /* 0x002e640000001000 */
[----:B-1----:R-:W-:-:S06]  /*3a90*/  IADD3 R4, R4, 0xffffffe, RZ ;  /* 0x0ffffffe04047810 */ /* 0x002fcc0007ffe0ff */
[----:B------:R1:W2:Y:S02]  /*3aa0*/  F2I.FTZ.U32.TRUNC.NTZ R5, R4 ;  /* 0x0000000400057305 */ /* 0x0002a4000021f000 */
[----:B-1----:R-:W-:Y:S01]  /*3ab0*/  HFMA2.MMA R4, -RZ, RZ, 0, 0 ;  /* 0x00000000ff047435 */ /* 0x002fe200000001ff */
[----:B--2---:R-:W-:-:S05]  /*3ac0*/  IADD3 R3, RZ, -R5, RZ ;  /* 0x80000005ff037210 */ /* 0x004fca0007ffe0ff */
[----:B------:R-:W-:-:S04]  /*3ad0*/  IMAD R3, R3, R8, RZ ;  /* 0x0000000803037224 */ /* 0x000fc800078e02ff */
[----:B------:R-:W-:Y:S02]  /*3ae0*/  IMAD.HI.U32 R4, R5, R3, R4 ;  /* 0x0000000305047227 */ /* 0x000fe400078e0004 */
[----:B------:R-:W1:Y:S02]  /*3af0*/  LDC R5, c[0x0][0x2c0] ;  /* 0x0000b000ff057b82 */ /* 0x000e640000000800 */
[----:B------:R-:W-:Y:S01]  /*3b00*/  IMAD R3, R104, R7, RZ ;  /* 0x0000000768037224 */ /* 0x000fe200078e02ff */
[----:B------:R2:W-:Y:S02]  /*3b10*/  STL [R1+0x268], R4 ;  /* 0x0002680401007387 */ /* 0x0005e40000100800 */
[----:B--2---:R-:W-:Y:S02]  /*3b20*/  MOV R4, R6 ;  /* 0x0000000600047202 */ /* 0x004fe40000000f00 */
[----:B-1----:R-:W-:Y:S02]  /*3b30*/  IADD3 R6, R5, UR4, RZ ;  /* 0x0000000405067c10 */ /* 0x002fe4000fffe0ff */
[----:B------:R-:W-:-:S07]  /*3b40*/  SHF.R.S32.HI R5, RZ, 0x1f, R3 ;  /* 0x0000001fff057819 */ /* 0x000fce0000011403 */
.L_x_94:
[----:B-1----:R-:W2:Y:S01]  /*3b50*/  LDL R10, [R1+0x268] ;  /* 0x00026800010a7983 */ /* 0x002ea20000100800 */
[----:B------:R-:W1:Y:S01]  /*3b60*/  LDC R246, c[0x0][0x284] ;  /* 0x0000a100fff67b82 */ /* 0x000e620000000800 */
[----:B------:R-:W-:Y:S01]  /*3b70*/  ISETP.NE.U32.AND P0, PT, RZ, UR6, PT ;  /* 0x00000006ff007c0c */ /* 0x000fe2000bf05070 */
[----:B------:R-:W1:Y:S03]  /*3b80*/  S2R R5, SR_CTAID.Y ;  /* 0x0000000000057919 */ /* 0x000e660000002600 */
[----:B------:R-:W-:Y:S01]  /*3b90*/  ISETP.NE.AND.EX P0, PT, RZ, UR7, PT, P0 ;  /* 0x00000007ff007c0c */ /* 0x000fe2000bf05300 */
[----:B-1----:R-:W-:-:S12]  /*3ba0*/  IMAD R8, R5, R246, RZ ;  /* 0x000000f605087224 */ /* 0x002fd800078e02ff */
[----:B------:R-:W-:Y:S02]  /*3bb0*/  @P0 SHF.R.S32.HI R5, RZ, 0x1f, R4 ;  /* 0x0000001fff050819 */ /* 0x000fe40000011404 */
[--C-:B------:R-:W-:Y:S02]  /*3bc0*/  @P0 SHF.R.S32.HI R7, RZ, 0x1f, R8.reuse ;  /* 0x0000001fff070819 */ /* 0x100fe40000011408 */
[----:B------:R-:W-:-:S04]  /*3bd0*/  @P0 IADD3 R6, P1, P3, R4, UR6, R8 ;  /* 0x0000000604060c10 */ /* 0x000fc8000fb3e008 */
[----:B------:R-:W-:-:S05]  /*3be0*/  @P0 IADD3.X R7, R5, UR7, R7, P1, P3 ;  /* 0x0000000705070c10 */ /* 0x000fca0008fe6407 */
[----:B-----5:R2:W5:Y:S01]  /*3bf0*/  @P0 LDG.E.U8 R6, desc[UR36][R6.64] ;  /* 0x0000002406060981 */ /* 0x020562000c1e1100 */
[----:B------:R-:W-:Y:S01]  /*3c00*/  IABS R5, R4 ;  /* 0x0000000400057213 */ /* 0x000fe20000000000 */
[----:B------:R-:W-:Y:S01]  /*3c10*/  BSSY B1, `(.L_x_28) ;  /* 0x000004a000017945 */ /* 0x000fe20003800000 */
[----:B------:R-:W-:Y:S01]  /*3c20*/  IABS R9, R246 ;  /* 0x000000f600097213 */ /* 0x000fe20000000000 */
[----:B------:R-:W1:Y:S01]  /*3c30*/  S2R R229, SR_CTAID.X ;  /* 0x0000000000e57919 */ /* 0x000e620000002500 */
[----:B------:R-:W-:Y:S01]  /*3c40*/  ISETP.GE.AND P3, PT, R4, RZ, PT ;  /* 0x000000ff0400720c */ /* 0x000fe20003f66270 */
[----:B--2---:R-:W-:Y:S02]  /*3c50*/  IMAD.HI.U32 R7, R10, R5, RZ ;  /* 0x000000050a077227 */ /* 0x004fe400078e00ff */
[----:B------:R-:W2:Y:S03]  /*3c60*/  LDC R10, c[0x0][0x284] ;  /* 0x0000a100ff0a7b82 */ /* 0x000ea60000000800 */
[----:B------:R-:W-:-:S05]  /*3c70*/  IADD3 R7, -R7, RZ, RZ ;  /* 0x000000ff07077210 */ /* 0x000fca0007ffe1ff */
[----:B------:R-:W-:Y:S01]  /*3c80*/  IMAD R5, R9, R7, R5 ;  /* 0x0000000709057224 */ /* 0x000fe200078e0205 */
[----:B--2---:R-:W-:-:S04]  /*3c90*/  IABS R10, R10 ;  /* 0x0000000a000a7213 */ /* 0x004fc80000000000 */
[----:B------:R-:W-:-:S13]  /*3ca0*/  ISETP.GT.U32.AND P1, PT, R10, R5, PT ;  /* 0x000000050a00720c */ /* 0x000fda0003f24070 */
[----:B------:R-:W-:-:S04]  /*3cb0*/  @!P1 IADD3 R5, R5, -R9, RZ ;  /* 0x8000000905059210 */ /* 0x000fc80007ffe0ff */
[----:B------:R-:W-:Y:S02]  /*3cc0*/  ISETP.GT.U32.AND P1, PT, R10, R5, PT ;  /* 0x000000050a00720c */ /* 0x000fe40003f24070 */
[----:B-----5:R-:W-:Y:S02]  /*3cd0*/  ISETP.NE.AND P0, PT, R6, RZ, P0 ;  /* 0x000000ff0600720c */ /* 0x020fe40000705270 */
[----:B------:R-:W-:-:S09]  /*3ce0*/  IADD3 R6, R244, -0x1, RZ ;  /* 0xfffffffff4067810 */ /* 0x000fd20007ffe0ff */
[----:B------:R-:W-:Y:S01]  /*3cf0*/  @!P1 IMAD.IADD R5, R5, 0x1, -R9 ;  /* 0x0000000105059824 */ /* 0x000fe200078e0a09 */
[----:B------:R-:W-:-:S04]  /*3d00*/  ISETP.NE.AND P1, PT, R246, RZ, PT ;  /* 0x000000fff600720c */ /* 0x000fc80003f25270 */
[----:B------:R-:W-:-:S09]  /*3d10*/  @!P3 IADD3 R5, -R5, RZ, RZ ;  /* 0x000000ff0505b210 */ /* 0x000fd20007ffe1ff */
[----:B------:R-:W-:Y:S02]  /*3d20*/  @!P1 LOP3.LUT R5, RZ, R246, RZ, 0x33, !PT ;  /* 0x000000f6ff059212 */ /* 0x000fe400078e33ff */
[----:B------:R-:W-:Y:S02]  /*3d30*/  ISETP.GE.AND P1, PT, R4, R6, PT ;  /* 0x000000060400720c */ /* 0x000fe40003f26270 */
[----:B------:R-:W-:Y:S02]  /*3d40*/  SHF.R.S32.HI R6, RZ, 0x1f, R5 ;  /* 0x0000001fff067819 */ /* 0x000fe40000011405 */
[----:B------:R-:W-:-:S04]  /*3d50*/  IADD3 R7, P3, R5, R8, RZ ;  /* 0x0000000805077210 */ /* 0x000fc80007f7e0ff */
[----:B------:R-:W-:Y:S02]  /*3d60*/  LEA.HI.X.SX32 R8, R8, R6, 0x1, P3 ;  /* 0x0000000608087211 */ /* 0x000fe400018f0eff */
[----:B------:R-:W-:-:S04]  /*3d70*/  LEA R6, P3, R7, UR8, 0x2 ;  /* 0x0000000807067c11 */ /* 0x000fc8000f8610ff */
[----:B------:R-:W-:Y:S01]  /*3d80*/  LEA.HI.X R7, R7, UR9, R8, 0x2, P3 ;  /* 0x0000000907077c11 */ /* 0x000fe200098f1408 */
[----:B-1----:R-:W-:Y:S08]  /*3d90*/  @P1 BRA `(.L_x_29) ;  /* 0x0000000000c41947 */ /* 0x002ff00003800000 */
[----:B------:R-:W1:Y:S01]  /*3da0*/  LDC R10, c[0x0][0x284] ;  /* 0x0000a100ff0a7b82 */ /* 0x000e620000000800 */
[----:B------:R-:W-:Y:S01]  /*3db0*/  SHF.L.U32 R228, R5, 0x3, RZ ;  /* 0x0000000305e47819 */ /* 0x000fe200000006ff */
[----:B-1----:R-:W-:-:S05]  /*3dc0*/  IMAD R10, R10, 0xa0, RZ ;  /* 0x000000a00a0a7824 */ /* 0x002fca00078e02ff */
[----:B------:R-:W-:-:S13]  /*3dd0*/  ISETP.GE.AND P3, PT, R228, R10, PT ;  /* 0x0000000ae400720c */ /* 0x000fda0003f66270 */
[----:B------:R-:W2:Y:S01]  /*3de0*/  @!P3 LDG.E R10, desc[UR36][R6.64] ;  /* 0x00000024060ab981 */ /* 0x000ea2000c1e1900 */
[----:B------:R-:W2:Y:S01]  /*3df0*/  @!P3 LDC R8, c[0x0][0x288] ;  /* 0x0000a200ff08bb82 */ /* 0x000ea20000000800 */
[----:B------:R-:W-:Y:S01]  /*3e00*/  CS2R R106, SRZ ;  /* 0x00000000006a7805 */ /* 0x000fe2000001ff00 */
[----:B--2---:R-:W-:-:S06]  /*3e10*/  @!P3 IMAD R10, R10, R8, RZ ;  /* 0x000000080a0ab224 */ /* 0x004fcc00078e02ff */
[----:B------:R-:W1:Y:S01]  /*3e20*/  @!P3 LDC.64 R8, c[0x0][0x248] ;  /* 0x00009200ff08bb82 */ /* 0x000e620000000a00 */
[----:B------:R-:W-:-:S04]  /*3e30*/  @!P3 IMAD R10, R10, 0xa0, RZ ;  /* 0x000000a00a0ab824 */ /* 0x000fc800078e02ff */
[-C--:B------:R-:W-:Y:S02]  /*3e40*/  @!P3 IMAD R11, R10, R246.reuse, R228 ;  /* 0x000000f60a0bb224 */ /* 0x080fe400078e02e4 */
[----:B------:R-:W-:-:S05]  /*3e50*/  @!P3 IMAD R10, R0, R246, RZ ;  /* 0x000000f6000ab224 */ /* 0x000fca00078e02ff */
[----:B------:R-:W-:Y:S02]  /*3e60*/  @!P3 SHF.R.S32.HI R104, RZ, 0x1f, R10 ;  /* 0x0000001fff68b819 */ /* 0x000fe4000001140a */
[----:B------:R-:W-:-:S04]  /*3e70*/  @!P3 IADD3 R10, P2, R11, R10, RZ ;  /* 0x0000000a0b0ab210 */ /* 0x000fc80007f5e0ff */
[----:B------:R-:W-:Y:S02]  /*3e80*/  @!P3 LEA.HI.X.SX32 R11, R11, R104, 0x1, P2 ;  /* 0x000000680b0bb211 */ /* 0x000fe400010f0eff */
[----:B------:R-:W-:Y:S02]  /*3e90*/  CS2R R104, SRZ ;  /* 0x0000000000687805 */ /* 0x000fe4000001ff00 */
[----:B-1----:R-:W-:-:S04]  /*3ea0*/  @!P3 LEA R8, P2, R10, R8, 0x1 ;  /* 0x000000080a08b211 */ /* 0x002fc800078408ff */
[----:B------:R-:W-:-:S05]  /*3eb0*/  @!P3 LEA.HI.X R9, R10, R9, R11, 0x1, P2 ;  /* 0x000000090a09b211 */ /* 0x000fca00010f0c0b */
[----:B------:R1:W5:Y:S01]  /*3ec0*/  @!P3 LDG.E.128 R104, desc[UR36][R8.64] ;  /* 0x000000240868b981 */ /* 0x000362000c1e1d00 */
[----:B------:R-:W-:-:S06]  /*3ed0*/  UISETP.NE.AND UP0, UPT, UR10, URZ, UPT ;  /* 0x0000003f0a00728c */ /* 0x000fcc000bf05270 */
[----:B------:R-:W-:-:S13]  /*3ee0*/  PLOP3.LUT P2, PT, PT, PT, UP0, 0x80, 0x0 ;  /* 0x000000000000781c */ /* 0x000fda0003f4f008 */
[----:B-1----:R-:W-:Y:S05]  /*3ef0*/  @P2 BRA `(.L_x_29) ;  /* 0x00000000006c2947 */ /* 0x002fea0003800000 */
[----:B------:R-:W-:Y:S01]  /*3f00*/  LOP3.LUT P4, RZ, R2, 0x8, RZ, 0xc0, !PT ;  /* 0x0000000802ff7812 */ /* 0x000fe2000788c0ff */
[----:B------:R-:W2:Y:S04]  /*3f10*/  LDL R245, [R1+0x54] ;  /* 0x0000540001f57983 */ /* 0x000ea80000100800 */
[----:B------:R-:W3:Y:S04]  /*3f20*/  LDL R246, [R1+0x50] ;  /* 0x0000500001f67983 */ /* 0x000ee80000100800 */
[----:B------:R-:W4:Y:S04]  /*3f30*/  LDL R231, [R1+0x5c] ;  /* 0x00005c0001e77983 */ /* 0x000f280000100800 */
[----:B------:R-:W1:Y:S01]  /*3f40*/  @P4 LDC R10, c[0x0][0x288] ;  /* 0x0000a200ff0a4b82 */ /* 0x000e620000000800 */
[----:B------:R-:W4:Y:S07]  /*3f50*/  LDL R230, [R1+0x58] ;  /* 0x0000580001e67983 */ /* 0x000f2e0000100800 */
[----:B------:R-:W0:Y:S01]  /*3f60*/  @P4 LDC.64 R8, c[0x0][0x2e0] ;  /* 0x0000b800ff084b82 */ /* 0x000e220000000a00 */
[----:B-1----:R-:W-:-:S04]  /*3f70*/  @P4 IMAD R10, R252, R10, R229 ;  /* 0x0000000afc0a4224 */ /* 0x002fc800078e02e5 */
[----:B------:R-:W-:-:S04]  /*3f80*/  @P4 IMAD R10, R10, 0xa0, RZ ;  /* 0x000000a00a0a4824 */ /* 0x000fc800078e02ff */
[----:B0-----:R-:W-:-:S06]  /*3f90*/  @P4 IMAD.WIDE R8, R10, 0x2, R8 ;  /* 0x000000020a084825 */ /* 0x001fcc00078e0208 */
[----:B------:R-:W4:Y:S01]  /*3fa0*/  @P4 LDG.E.128 R8, desc[UR36][R8.64] ;  /* 0x0000002408084981 */ /* 0x000f22000c1e1d00 */
[----:B--2--5:R-:W-:Y:S01]  /*3fb0*/  HFMA2.MMA R105, R105, 1, 1, R245 ;  /* 0x3c003c0069697835 */ /* 0x024fe200000000f5 */
[----:B---3--:R-:W-:Y:S02]  /*3fc0*/  HADD2 R104, R104, R246 ;  /* 0x000000f668687230 */ /* 0x008fe40000000000 */
[----:B------:R-:W1:Y:S01]  /*3fd0*/  LDC R246, c[0x0][0x284] ;  /* 0x0000a100fff67b82 */ /* 0x000e620000000800 */
[----:B----4-:R-:W-:Y:S02]  /*3fe0*/  HADD2 R107, R107, R231 ;  /* 0x000000e76b6b7230 */ /* 0x010fe40000000000 */
[----:B------:R-:W-:Y:S01]  /*3ff0*/  HADD2 R106, R106, R230 ;  /* 0x000000e66a6a7230 */ /* 0x000fe20000000000 */
[----:B------:R-:W-:Y:S01]  /*4000*/  SHF.R.S32.HI R230, RZ, 0x1f, R3 ;  /* 0x0000001fffe67819 */ /* 0x000fe20000011403 */
[----:B------:R-:W-:Y:S01]  /*4010*/  @P4 HMUL2 R104, R104, R8 ;  /* 0x0000000868684232 */ /* 0x000fe20000000000 */
[----:B------:R-:W-:-:S02]  /*4020*/  @P4 HFMA2.MMA R105, R105, R9, -RZ ;  /* 0x0000000969694235 */ /* 0x000fc400001000ff */
[----:B------:R-:W0:Y:S01]  /*4030*/  @!P3 LDC.64 R8, c[0x0][0x248] ;  /* 0x00009200ff08bb82 */ /* 0x000e220000000a00 */
[----:B------:R-:W-:Y:S01]  /*4040*/  @P4 HMUL2 R106, R106, R10 ;  /* 0x0000000a6a6a4232 */ /* 0x000fe20000000000 */
[----:B------:R-:W-:Y:S01]  /*4050*/  @P4 HFMA2.MMA R107, R107, R11, -RZ ;  /* 0x0000000b6b6b4235 */ /* 0x000fe200001000ff */
[----:B------:R-:W-:-:S04]  /*4060*/  @!P3 IADD3 R10, P4, R3, R228, RZ ;  /* 0x000000e4030ab210 */ /* 0x000fc80007f9e0ff */
[----:B------:R-:W-:Y:S02]  /*4070*/  @!P3 LEA.HI.X.SX32 R11, R228, R230, 0x1, P4 ;  /* 0x000000e6e40bb211 */ /* 0x000fe400020f0eff */
[----:B0-----:R-:W-:-:S04]  /*4080*/  @!P3 LEA R8, P4, R10, R8, 0x1 ;  /* 0x000000080a08b211 */ /* 0x001fc800078808ff */
[----:B------:R-:W-:-:S05]  /*4090*/  @!P3 LEA.HI.X R9, R10, R9, R11, 0x1, P4 ;  /* 0x000000090a09b211 */ /* 0x000fca00020f0c0b */
[----:B-1----:R2:W-:Y:S04]  /*40a0*/  @!P3 STG.E.128 desc[UR36][R8.64], R104 ;  /* 0x000000680800b986 */ /* 0x0025e8000c101d24 */
.L_x_29:
[----:B------:R-:W-:Y:S05]  /*40b0*/  BSYNC B1 ;  /* 0x0000000000017941 */ /* 0x000fea0003800000 */
.L_x_28:
[----:B------:R-:W1:Y:S01]  /*40c0*/  LDC R228, c[0x0][0x288] ;  /* 0x0000a200ffe47b82 */ /* 0x000e620000000800 */
[----:B--2---:R-:W-:Y:S01]  /*40d0*/  MOV R9, 0xa0 ;  /* 0x000000a000097802 */ /* 0x004fe20000000f00 */
[----:B------:R-:W-:Y:S06]  /*40e0*/  BSSY B1, `(.L_x_30) ;  /* 0x0000031000017945 */ /* 0x000fec0003800000 */
[----:B------:R-:W2:Y:S01]  /*40f0*/  LDC.64 R10, c[0x0][0x2e0] ;  /* 0x0000b800ff0a7b82 */ /* 0x000ea20000000a00 */
[----:B-1----:R-:W-:-:S04]  /*4100*/  IMAD R8, R252, R228, R229 ;  /* 0x000000e4fc087224 */ /* 0x002fc800078e02e5 */
[----:B------:R-:W-:-:S04]  /*4110*/  IMAD R8, R8, R9, 0x8 ;  /* 0x0000000808087424 */ /* 0x000fc800078e0209 */
[----:B--2---:R-:W-:Y:S01]  /*4120*/  IMAD.WIDE R8, R8, 0x2, R10 ;  /* 0x0000000208087825 */ /* 0x004fe200078e020a */
[----:B------:R-:W-:Y:S06]  /*4130*/  @P1 BRA `(.L_x_31) ;  /* 0x0000000000ac1947 */ /* 0x000fec0003800000 */
[----:B------:R-:W1:Y:S01]  /*4140*/  LDC R229, c[0x0][0x284] ;  /* 0x0000a100ffe57b82 */ /* 0x000e620000000800 */
[----:B------:R-:W-:-:S04]  /*4150*/  IADD3 R10, R5, R246, RZ ;  /* 0x000000f6050a7210 */ /* 0x000fc80007ffe0ff */
[----:B------:R-:W-:Y:S01]  /*4160*/  SHF.L.U32 R245, R10, 0x3, RZ ;  /* 0x000000030af57819 */ /* 0x000fe200000006ff */
[----:B-1----:R-:W-:-:S05]  /*4170*/  IMAD R229, R229, 0xa0, RZ ;  /* 0x000000a0e5e57824 */ /* 0x002fca00078e02ff */
[----:B------:R-:W-:-:S13]  /*4180*/  ISETP.GE.AND P3, PT, R245, R229, PT ;  /* 0x000000e5f500720c */ /* 0x000fda0003f66270 */
[----:B------:R-:W2:Y:S01]  /*4190*/  @!P3 LDG.E R108, desc[UR36][R6.64] ;  /* 0x00000024066cb981 */ /* 0x000ea2000c1e1900 */
[----:B------:R-:W1:Y:S01]  /*41a0*/  @!P3 LDC.64 R10, c[0x0][0x248] ;  /* 0x00009200ff0abb82 */ /* 0x000e620000000a00 */
[----:B------:R-:W-:Y:S02]  /*41b0*/  @!P3 IMAD R109, R0, R246, RZ ;  /* 0x000000f6006db224 */ /* 0x000fe400078e02ff */
[----:B--2---:R-:W-:-:S04]  /*41c0*/  @!P3 IMAD R108, R108, R228, RZ ;  /* 0x000000e46c6cb224 */ /* 0x004fc800078e02ff */
[----:B------:R-:W-:-:S04]  /*41d0*/  @!P3 IMAD R108, R108, 0xa0, RZ ;  /* 0x000000a06c6cb824 */ /* 0x000fc800078e02ff */
[----:B------:R-:W-:-:S05]  /*41e0*/  @!P3 IMAD R108, R108, R246, R245 ;  /* 0x000000f66c6cb224 */ /* 0x000fca00078e02f5 */
[----:B------:R-:W-:Y:S02]  /*41f0*/  @!P3 SHF.R.S32.HI R110, RZ, 0x1f, R108 ;  /* 0x0000001fff6eb819 */ /* 0x000fe4000001146c */
[----:B------:R-:W-:-:S04]  /*4200*/  @!P3 IADD3 R108, P2, R109, R108, RZ ;  /* 0x0000006c6d6cb210 */ /* 0x000fc80007f5e0ff */
[----:B------:R-:W-:Y:S02]  /*4210*/  @!P3 LEA.HI.X.SX32 R109, R109, R110, 0x1, P2 ;  /* 0x0000006e6d6db211 */ /* 0x000fe400010f0eff */
[----:B------:R-:W-:Y:S02]  /*4220*/  CS2R R110, SRZ ;  /* 0x00000000006e7805 */ /* 0x000fe4000001ff00 */
[----:B-1----:R-:W-:-:S04]  /*4230*/  @!P3 LEA R10, P2, R108, R10, 0x1 ;  /* 0x0000000a6c0ab211 */ /* 0x002fc800078408ff */
[----:B------:R-:W-:Y:S02]  /*4240*/  @!P3 LEA.HI.X R11, R108, R11, R109, 0x1, P2 ;  /* 0x0000000b6c0bb211 */ /* 0x000fe400010f0c6d */
[----:B------:R-:W-:-:S06]  /*4250*/  CS2R R108, SRZ ;  /* 0x00000000006c7805 */ /* 0x000fcc000001ff00 */
[----:B------:R1:W5:Y:S01]  /*4260*/  @!P3 LDG.E.128 R108, desc[UR36][R10.64] ;  /* 0x000000240a6cb981 */ /* 0x000362000c1e1d00 */
[----:B------:R-:W-:-:S06]  /*4270*/  UISETP.NE.AND UP0, UPT, UR10, URZ, UPT ;  /* 0x0000003f0a00728c */ /* 0x000fcc000bf05270 */
[----:B------:R-:W-:-:S13]  /*4280*/  PLOP3.LUT P2, PT, PT, PT, UP0, 0x80, 0x0 ;  /* 0x000000000000781c */ /* 0x000fda0003f4f008 */
[----:B-1----:R-:W-:Y:S05]  /*4290*/  @P2 BRA `(.L_x_31) ;  /* 0x0000000000542947 */ /* 0x002fea0003800000 */
[----:B------:R-:W-:Y:S01]  /*42a0*/  LOP3.LUT P5, RZ, R2, 0x8, RZ, 0xc0, !PT ;  /* 0x0000000802ff7812 */ /* 0x000fe200078ac0ff */
[----:B------:R-:W2:-:S12]  /*42b0*/  LDL R11, [R1+0x40] ;  /* 0x00004000010b7983 */ /* 0x000e980000100800 */
[----:B------:R-:W3:Y:S01]  /*42c0*/  @P5 LDG.E.128 R228, desc[UR36][R8.64] ;  /* 0x0000002408e45981 */ /* 0x000ee2000c1e1d00 */
[----:B--2--5:R-:W-:Y:S02]  /*42d0*/  HADD2 R108, R108, R11 ;  /* 0x0000000b6c6c7230 */ /* 0x024fe40000000000 */
[----:B------:R-:W1:Y:S02]  /*42e0*/  @!P3 LDC.64 R10, c[0x0][0x248] ;  /* 0x00009200ff0abb82 */ /* 0x000e640000000a00 */
[----:B---3--:R-:W-:Y:S02]  /*42f0*/  @P5 HMUL2 R108, R108, R228 ;  /* 0x000000e46c6c5232 */ /* 0x008fe40000000000 */
[----:B------:R-:W2:Y:S02]  /*4300*/  LDL R228, [R1+0x44] ;  /* 0x0000440001e47983 */ /* 0x000ea40000100800 */
[----:B--2---:R-:W-:Y:S01]  /*4310*/  HFMA2.MMA R109, R109, 1, 1, R228 ;  /* 0x3c003c006d6d7835 */ /* 0x004fe200000000e4 */
[----:B------:R-:W-:-:S09]  /*4320*/  @!P3 IADD3 R228, P4, R3, R245, RZ ;  /* 0x000000f503e4b210 */ /* 0x000fd20007f9e0ff */
[----:B------:R-:W-:Y:S01]  /*4330*/  @P5 HMUL2 R109, R109, R229 ;  /* 0x000000e56d6d5232 */ /* 0x000fe20000000000 */
[----:B------:R-:W-:-:S04]  /*4340*/  SHF.R.S32.HI R229, RZ, 0x1f, R3 ;  /* 0x0000001fffe57819 */ /* 0x000fc80000011403 */
[----:B------:R-:W-:Y:S02]  /*4350*/  @!P3 LEA.HI.X.SX32 R229, R245, R229, 0x1, P4 ;  /* 0x000000e5f5e5b211 */ /* 0x000fe400020f0eff */
[----:B------:R-:W2:Y:S01]  /*4360*/  LDL R245, [R1+0x4c] ;  /* 0x00004c0001f57983 */ /* 0x000ea20000100800 */
[----:B-1----:R-:W-:-:S04]  /*4370*/  @!P3 LEA R10, P4, R228, R10, 0x1 ;  /* 0x0000000ae40ab211 */ /* 0x002fc800078808ff */
[----:B------:R-:W-:Y:S02]  /*4380*/  @!P3 LEA.HI.X R11, R228, R11, R229, 0x1, P4 ;  /* 0x0000000be40bb211 */ /* 0x000fe400020f0ce5 */
[----:B------:R-:W3:Y:S01]  /*4390*/  LDL R229, [R1+0x48] ;  /* 0x0000480001e57983 */ /* 0x000ee20000100800 */
[----:B--2---:R-:W-:Y:S01]  /*43a0*/  HFMA2.MMA R111, R111, 1, 1, R245 ;  /* 0x3c003c006f6f7835 */ /* 0x004fe200000000f5 */
[----:B---3--:R-:W-:-:S07]  /*43b0*/  HADD2 R110, R110, R229 ;  /* 0x000000e56e6e7230 */ /* 0x008fce0000000000 */
[----:B------:R-:W-:Y:S01]  /*43c0*/  @P5 HFMA2.MMA R111, R111, R231, -RZ ;  /* 0x000000e76f6f5235 */ /* 0x000fe200001000ff */
[----:B------:R-:W-:-:S06]  /*43d0*/  @P5 HMUL2 R110, R110, R230 ;  /* 0x000000e66e6e5232 */ /* 0x000fcc0000000000 */
[----:B------:R1:W-:Y:S04]  /*43e0*/  @!P3 STG.E.128 desc[UR36][R10.64], R108 ;  /* 0x0000006c0a00b986 */ /* 0x0003e8000c101d24 */
.L_x_31:
[----:B------:R-:W-:Y:S05]  /*43f0*/  BSYNC B1 ;  /* 0x0000000000017941 */ /* 0x000fea0003800000 */
.L_x_30:
[----:B------:R-:W-:Y:S04]  /*4400*/  BSSY B1, `(.L_x_32) ;  /* 0x000002e000017945 */ /* 0x000fe80003800000 */
[----:B------:R-:W-:Y:S05]  /*4410*/  @P1 BRA `(.L_x_33) ;  /* 0x0000000000b01947 */ /* 0x000fea0003800000 */
[----:B-1----:R-:W1:Y:S01]  /*4420*/  LDC R11, c[0x0][0x284] ;  /* 0x0000a100ff0b7b82 */ /* 0x002e620000000800 */
[----:B------:R-:W-:-:S05]  /*4430*/  LEA R10, R246, R5, 0x1 ;  /* 0x00000005f60a7211 */ /* 0x000fca00078e08ff */
[----:B------:R-:W-:Y:S02]  /*4440*/  IMAD.SHL.U32 R245, R10, 0x8, RZ ;  /* 0x000000080af57824 */ /* 0x000fe400078e00ff */
[----:B------:R-:W2:Y:S01]  /*4450*/  LDC R228, c[0x0][0x288] ;  /* 0x0000a200ffe47b82 */ /* 0x000ea20000000800 */
        /* <DEDUP_REMOVED lines=18> */
[----:B--2---:R-:W-:Y:S05]  /*4580*/  @P2 BRA `(.L_x_33) ;  /* 0x0000000000542947 */ /* 0x004fea0003800000 */
        /* <DEDUP_REMOVED lines=21> */
.L_x_33:
[----:B------:R-:W-:Y:S05]  /*46e0*/  BSYNC B1 ;  /* 0x0000000000017941 */ /* 0x000fea0003800000 */
.L_x_32:
[----:B------:R-:W-:Y:S04]  /*46f0*/  BSSY B1, `(.L_x_34) ;  /* 0x000002e000017945 */ /* 0x000fe80003800000 */
[----:B------:R-:W-:Y:S05]  /*4700*/  @P1 BRA `(.L_x_35) ;  /* 0x0000000000b01947 */ /* 0x000fea0003800000 */
[----:B-12---:R-:W1:Y:S01]  /*4710*/  LDC R11, c[0x0][0x284] ;  /* 0x0000a100ff0b7b82 */ /* 0x006e620000000800 */
[----:B------:R-:W-:-:S05]  /*4720*/  IMAD R10, R246, 0x3, R5 ;  /* 0x00000003f60a7824 */ /* 0x000fca00078e0205 */
[----:B------:R-:W-:Y:S02]  /*4730*/  SHF.L.U32 R245, R10, 0x3, RZ ;  /* 0x000000030af57819 */ /* 0x000fe400000006ff */
        /* <DEDUP_REMOVED lines=41> */
.L_x_35:
[----:B------:R-:W-:Y:S05]  /*49d0*/  BSYNC B1 ;  /* 0x0000000000017941 */ /* 0x000fea0003800000 */
.L_x_34:
[----:B------:R-:W-:Y:S04]  /*49e0*/  BSSY B1, `(.L_x_36) ;  /* 0x000002e000017945 */ /* 0x000fe80003800000 */
[----:B------:R-:W-:Y:S05]  /*49f0*/  @P1 BRA `(.L_x_37) ;  /* 0x0000000000b01947 */ /* 0x000fea0003800000 */
[----:B-12---:R-:W1:Y:S01]  /*4a00*/  LDC R11, c[0x0][0x284] ;  /* 0x0000a100ff0b7b82 */ /* 0x006e620000000800 */
[----:B------:R-:W-:-:S04]  /*4a10*/  LEA R10, R246, R5, 0x2 ;  /* 0x00000005f60a7211 */ /* 0x000fc800078e10ff */
[----:B------:R-:W-:-:S03]  /*4a20*/  SHF.L.U32 R245, R10, 0x3, RZ ;  /* 0x000000030af57819 */ /* 0x000fc600000006ff */
        /* <DEDUP_REMOVED lines=41> */
.L_x_37:
[----:B------:R-:W-:Y:S05]  /*4cc0*/  BSYNC B1 ;  /* 0x0000000000017941 */ /* 0x000fea0003800000 */
.L_x_36:
        /* <DEDUP_REMOVED lines=26> */
[----:B------:R-:W2:-:S12]  /*4e70*/  LDL R11, [R1] ;  /* 0x00000000010b7983 */ /* 0x000e980000100800 */
        /* <DEDUP_REMOVED lines=19> */
.L_x_39:
[----:B------:R-:W-:Y:S05]  /*4fb0*/  BSYNC B1 ;  /* 0x0000000000017941 */ /* 0x000fea0003800000 */
.L_x_38:
        /* <DEDUP_REMOVED lines=26> */
[----:B------:R-:W1:-:S12]  /*5160*/  @!P3 LDC.64 R10, c[0x0][0x248] ;  /* 0x00009200ff0abb82 */ /* 0x000e580000000a00 */
[----:B------:R-:W2:Y:S01]  /*5170*/  @P5 LDG.E.128 R228, desc[UR36][R8.64+0x50] ;  /* 0x0000502408e45981 */ /* 0x000ea2000c1e1d00 */
[----:B-----5:R-:W-:Y:S01]  /*5180*/  HFMA2.MMA R125, R125, 1, 1, R249 ;  /* 0x3c003c007d7d7835 */ /* 0x020fe200000000f9 */
[----:B------:R-:W-:Y:S01]  /*5190*/  HADD2 R124, R124, R248 ;  /* 0x000000f87c7c7230 */ /* 0x000fe20000000000 */
[----:B------:R-:W-:Y:S01]  /*51a0*/  HFMA2.MMA R127, R127, 1, 1, R251 ;  /* 0x3c003c007f7f7835 */ /* 0x000fe200000000fb */
[----:B------:R-:W-:Y:S02]  /*51b0*/  HADD2 R126, R126, R250 ;  /* 0x000000fa7e7e7230 */ /* 0x000fe40000000000 */
[----:B--2---:R-:W-:Y:S01]  /*51c0*/  @P5 HMUL2 R124, R124, R228 ;  /* 0x000000e47c7c5232 */ /* 0x004fe20000000000 */
[----:B------:R-:W-:-:S04]  /*51d0*/  @!P3 IADD3 R228, P4, R3, R245, RZ ;  /* 0x000000f503e4b210 */ /* 0x000fc80007f9e0ff */
[----:B------:R-:W-:Y:S01]  /*51e0*/  @P5 HMUL2 R125, R125, R229 ;  /* 0x000000e57d7d5232 */ /* 0x000fe20000000000 */
[----:B------:R-:W-:Y:S01]  /*51f0*/  SHF.R.S32.HI R229, RZ, 0x1f, R3 ;  /* 0x0000001fffe57819 */ /* 0x000fe20000011403 */
[----:B------:R-:W-:Y:S01]  /*5200*/  @P5 HFMA2.MMA R127, R127, R231, -RZ ;  /* 0x000000e77f7f5235 */ /* 0x000fe200001000ff */
[----:B------:R-:W-:Y:S02]  /*5210*/  @P5 HMUL2 R126, R126, R230 ;  /* 0x000000e67e7e5232 */ /* 0x000fe40000000000 */
[----:B------:R-:W-:Y:S02]  /*5220*/  @!P3 LEA.HI.X.SX32 R229, R245, R229, 0x1, P4 ;  /* 0x000000e5f5e5b211 */ /* 0x000fe400020f0eff */
[----:B-1----:R-:W-:-:S04]  /*5230*/  @!P3 LEA R10, P4, R228, R10, 0x1 ;  /* 0x0000000ae40ab211 */ /* 0x002fc800078808ff */
[----:B------:R-:W-:-:S05]  /*5240*/  @!P3 LEA.HI.X R11, R228, R11, R229, 0x1, P4 ;  /* 0x0000000be40bb211 */ /* 0x000fca00020f0ce5 */
[----:B------:R1:W-:Y:S04]  /*5250*/  @!P3 STG.E.128 desc[UR36][R10.64], R124 ;  /* 0x0000007c0a00b986 */ /* 0x0003e8000c101d24 */
.L_x_41:
[----:B------:R-:W-:Y:S05]  /*5260*/  BSYNC B1 ;  /* 0x0000000000017941 */ /* 0x000fea0003800000 */
.L_x_40:
        /* <DEDUP_REMOVED lines=42> */
.L_x_43:
[----:B------:R-:W-:Y:S05]  /*5510*/  BSYNC B1 ;  /* 0x0000000000017941 */ /* 0x000fea0003800000 */
.L_x_42:
[----:B------:R-:W-:Y:S04]  /*5520*/  BSSY B1, `(.L_x_44) ;  /* 0x000002a000017945 */ /* 0x000fe80003800000 */
[----:B------:R-:W-:Y:S05]  /*5530*/  @P1 BRA `(.L_x_45) ;  /* 0x0000000000a01947 */ /* 0x000fea0003800000 */
[----:B-12---:R-:W1:Y:S01]  /*5540*/  LDC R11, c[0x0][0x284] ;  /* 0x0000a100ff0b7b82 */ /* 0x006e620000000800 */
        /* <DEDUP_REMOVED lines=39> */
.L_x_45:
[----:B------:R-:W-:Y:S05]  /*57c0*/  BSYNC B1 ;  /* 0x0000000000017941 */ /* 0x000fea0003800000 */
.L_x_44:
        /* <DEDUP_REMOVED lines=42> */
.L_x_47:
[----:B------:R-:W-:Y:S05]  /*5a70*/  BSYNC B1 ;  /* 0x0000000000017941 */ /* 0x000fea0003800000 */
.L_x_46:
        /* <DEDUP_REMOVED lines=28> */
[----:B0----5:R-:W-:Y:S01]  /*5c40*/  HFMA2.MMA R141, R141, 1, 1, R17 ;  /* 0x3c003c008d8d7835 */ /* 0x021fe20000000011 */
        /* <DEDUP_REMOVED lines=13> */
.L_x_49:
[----:B------:R-:W-:Y:S05]  /*5d20*/  BSYNC B1 ;  /* 0x0000000000017941 */ /* 0x000fea0003800000 */
.L_x_48:
[----:B------:R-:W-:Y:S04]  /*5d30*/  BSSY B1, `(.L_x_50) ;  /* 0x000002a000017945 */ /* 0x000fe80003800000 */
[----:B------:R-:W-:Y:S05]  /*5d40*/  @P1 BRA `(.L_x_51) ;  /* 0x0000000000a01947 */ /* 0x000fea0003800000 */
[----:B012---:R-:W0:Y:S01]  /*5d50*/  LDC R11, c[0x0][0x284] ;  /* 0x0000a100ff0b7b82 */ /* 0x007e220000000800 */
[----:B------:R-:W-:-:S05]  /*5d60*/  IMAD R10, R246, 0xb, R5 ;  /* 0x0000000bf60a7824 */ /* 0x000fca00078e0205 */
[----:B------:R-:W-:Y:S02]  /*5d70*/  SHF.L.U32 R245, R10, 0x3, RZ ;  /* 0x000000030af57819 */ /* 0x000fe400000006ff */
[----:B------:R-:W1:Y:S01]  /*5d80*/  LDC R228, c[0x0][0x288] ;  /* 0x0000a200ffe47b82 */ /* 0x000e620000000800 */
[----:B0-----:R-:W-:-:S05]  /*5d90*/  IMAD R11, R11, 0xa0, RZ ;  /* 0x000000a00b0b7824 */ /* 0x001fca00078e02ff */
[----:B------:R-:W-:-:S13]  /*5da0*/  ISETP.GE.AND P3, PT, R245, R11, PT ;  /* 0x0000000bf500720c */ /* 0x000fda0003f66270 */
[----:B------:R-:W1:Y:S01]  /*5db0*/  @!P3 LDG.E R144, desc[UR36][R6.64] ;  /* 0x000000240690b981 */ /* 0x000e62000c1e1900 */
[----:B------:R-:W0:Y:S01]  /*5dc0*/  @!P3 LDC.64 R10, c[0x0][0x248] ;  /* 0x00009200ff0abb82 */ /* 0x000e220000000a00 */
[----:B------:R-:W-:Y:S02]  /*5dd0*/  @!P3 IMAD R145, R0, R246, RZ ;  /* 0x000000f60091b224 */ /* 0x000fe400078e02ff */
[----:B-1----:R-:W-:-:S04]  /*5de0*/  @!P3 IMAD R144, R144, R228, RZ ;  /* 0x000000e49090b224 */ /* 0x002fc800078e02ff */
[----:B------:R-:W-:-:S04]  /*5df0*/  @!P3 IMAD R144, R144, 0xa0, RZ ;  /* 0x000000a09090b824 */ /* 0x000fc800078e02ff */
[----:B------:R-:W-:-:S05]  /*5e00*/  @!P3 IMAD R144, R144, R246, R245 ;  /* 0x000000f69090b224 */ /* 0x000fca00078e02f5 */
[----:B------:R-:W-:Y:S02]  /*5e10*/  @!P3 SHF.R.S32.HI R146, RZ, 0x1f, R144 ;  /* 0x0000001fff92b819 */ /* 0x000fe40000011490 */
[----:B------:R-:W-:-:S04]  /*5e20*/  @!P3 IADD3 R144, P2, R145, R144, RZ ;  /* 0x000000909190b210 */ /* 0x000fc80007f5e0ff */
[----:B------:R-:W-:Y:S02]  /*5e30*/  @!P3 LEA.HI.X.SX32 R145, R145, R146, 0x1, P2 ;  /* 0x000000929191b211 */ /* 0x000fe400010f0eff */
[----:B------:R-:W-:Y:S02]  /*5e40*/  CS2R R146, SRZ ;  /* 0x0000000000927805 */ /* 0x000fe4000001ff00 */
[----:B0-----:R-:W-:-:S04]  /*5e50*/  @!P3 LEA R10, P2, R144, R10, 0x1 ;  /* 0x0000000a900ab211 */ /* 0x001fc800078408ff */
[----:B------:R-:W-:Y:S02]  /*5e60*/  @!P3 LEA.HI.X R11, R144, R11, R145, 0x1, P2 ;  /* 0x0000000b900bb211 */ /* 0x000fe400010f0c91 */
[----:B------:R-:W-:-:S06]  /*5e70*/  CS2R R144, SRZ ;  /* 0x0000000000907805 */ /* 0x000fcc000001ff00 */
[----:B------:R0:W5:Y:S01]  /*5e80*/  @!P3 LDG.E.128 R144, desc[UR36][R10.64] ;  /* 0x000000240a90b981 */ /* 0x000162000c1e1d00 */
[----:B------:R-:W-:-:S06]  /*5e90*/  UISETP.NE.AND UP0, UPT, UR10, URZ, UPT ;  /* 0x0000003f0a00728c */ /* 0x000fcc000bf05270 */
[----:B------:R-:W-:-:S13]  /*5ea0*/  PLOP3.LUT P2, PT, PT, PT, UP0, 0x80, 0x0 ;  /* 0x000000000000781c */ /* 0x000fda0003f4f008 */
[----:B0-----:R-:W-:Y:S05]  /*5eb0*/  @P2 BRA `(.L_x_51) ;  /* 0x0000000000442947 */ /* 0x001fea0003800000 */
[----:B------:R-:W-:Y:S01]  /*5ec0*/  LOP3.LUT P5, RZ, R2, 0x8, RZ, 0xc0, !PT ;  /* 0x0000000802ff7812 */ /* 0x000fe200078ac0ff */
[----:B------:R-:W0:-:S12]  /*5ed0*/  @!P3 LDC.64 R10, c[0x0][0x248] ;  /* 0x00009200ff0abb82 */ /* 0x000e180000000a00 */
        /* <DEDUP_REMOVED lines=12> */
[----:B0-----:R-:W-:-:S04]  /*5fa0*/  @!P3 LEA R10, P4, R228, R10, 0x1 ;  /* 0x0000000ae40ab211 */ /* 0x001fc800078808ff */
[----:B------:R-:W-:-:S05]  /*5fb0*/  @!P3 LEA.HI.X R11, R228, R11, R229, 0x1, P4 ;  /* 0x0000000be40bb211 */ /* 0x000fca00020f0ce5 */
[----:B------:R0:W-:Y:S04]  /*5fc0*/  @!P3 STG.E.128 desc[UR36][R10.64], R144 ;  /* 0x000000900a00b986 */ /* 0x0001e8000c101d24 */
.L_x_51:
[----:B------:R-:W-:Y:S05]  /*5fd0*/  BSYNC B1 ;  /* 0x0000000000017941 */ /* 0x000fea0003800000 */
.L_x_50:
        /* <DEDUP_REMOVED lines=42> */
.L_x_53:
[----:B------:R-:W-:Y:S05]  /*6280*/  BSYNC B1 ;  /* 0x0000000000017941 */ /* 0x000fea0003800000 */
.L_x_52:
        /* <DEDUP_REMOVED lines=42> */
.L_x_55:
[----:B------:R-:W-:Y:S05]  /*6530*/  BSYNC B1 ;  /* 0x0000000000017941 */ /* 0x000fea0003800000 */
.L_x_54:
        /* <DEDUP_REMOVED lines=28> */
[----:B----45:R-:W-:Y:S01]  /*6700*/  HFMA2.MMA R157, R157, 1, 1, R33 ;  /* 0x3c003c009d9d7835 */ /* 0x030fe20000000021 */
        /* <DEDUP_REMOVED lines=13> */
.L_x_57:
[----:B------:R-:W-:Y:S05]  /*67e0*/  BSYNC B1 ;  /* 0x0000000000017941 */ /* 0x000fea0003800000 */
.L_x_56:
        /* <DEDUP_REMOVED lines=42> */
.L_x_59:
[----:B------:R-:W-:Y:S05]  /*6a90*/  BSYNC B1 ;  /* 0x0000000000017941 */ /* 0x000fea0003800000 */
.L_x_58:
        /* <DEDUP_REMOVED lines=42> */
.L_x_61:
[----:B------:R-:W-:Y:S05]  /*6d40*/  BSYNC B1 ;  /* 0x0000000000017941 */ /* 0x000fea0003800000 */
.L_x_60:
        /* <DEDUP_REMOVED lines=42> */
.L_x_63:
[----:B------:R-:W-:Y:S05]  /*6ff0*/  BSYNC B1 ;  /* 0x0000000000017941 */ /* 0x000fea0003800000 */
.L_x_62:
        /* <DEDUP_REMOVED lines=42> */
.L_x_65:
[----:B------:R-:W-:Y:S05]  /*72a0*/  BSYNC B1 ;  /* 0x0000000000017941 */ /* 0x000fea0003800000 */
.L_x_64:
        /* <DEDUP_REMOVED lines=42> */
.L_x_67:
[----:B------:R-:W-:Y:S05]  /*7550*/  BSYNC B1 ;  /* 0x0000000000017941 */ /* 0x000fea0003800000 */
.L_x_66:
        /* <DEDUP_REMOVED lines=42> */
.L_x_69:
[----:B------:R-:W-:Y:S05]  /*7800*/  BSYNC B1 ;  /* 0x0000000000017941 */ /* 0x000fea0003800000 */
.L_x_68:
        /* <DEDUP_REMOVED lines=42> */
.L_x_71:
[----:B------:R-:W-:Y:S05]  /*7ab0*/  BSYNC B1 ;  /* 0x0000000000017941 */ /* 0x000fea0003800000 */
.L_x_70:
        /* <DEDUP_REMOVED lines=42> */
.L_x_73:
[----:B------:R-:W-:Y:S05]  /*7d60*/  BSYNC B1 ;  /* 0x0000000000017941 */ /* 0x000fea0003800000 */
.L_x_72:
[----:B------:R-:W-:Y:S04]  /*7d70*/  BSSY B1, `(.L_x_74) ;  /* 0x000002a000017945 */ /* 0x000fe80003800000 */
[----:B------:R-:W-:Y:S05]  /*7d80*/  @P1 BRA `(.L_x_75) ;  /* 0x0000000000a01947 */ /* 0x000fea0003800000 */
[----:B012---:R-:W0:Y:S01]  /*7d90*/  LDC R11, c[0x0][0x284] ;  /* 0x0000a100ff0b7b82 */ /* 0x007e220000000800 */
[----:B------:R-:W-:-:S04]  /*7da0*/  IMAD R10, R246, 0x17, R5 ;  /* 0x00000017f60a7824 */ /* 0x000fc800078e0205 */
[----:B------:R-:W-:-:S03]  /*7db0*/  IMAD.SHL.U32 R245, R10, 0x8, RZ ;  /* 0x000000080af57824 */ /* 0x000fc600078e00ff */
        /* <DEDUP_REMOVED lines=37> */
.L_x_75:
[----:B------:R-:W-:Y:S05]  /*8010*/  BSYNC B1 ;  /* 0x0000000000017941 */ /* 0x000fea0003800000 */
.L_x_74:
        /* <DEDUP_REMOVED lines=42> */
.L_x_77:
[----:B------:R-:W-:Y:S05]  /*82c0*/  BSYNC B1 ;  /* 0x0000000000017941 */ /* 0x000fea0003800000 */
.L_x_76:
        /* <DEDUP_REMOVED lines=42> */
.L_x_79:
[----:B------:R-:W-:Y:S05]  /*8570*/  BSYNC B1 ;  /* 0x0000000000017941 */ /* 0x000fea0003800000 */
.L_x_78:
        /* <DEDUP_REMOVED lines=42> */
.L_x_81:
[----:B------:R-:W-:Y:S05]  /*8820*/  BSYNC B1 ;  /* 0x0000000000017941 */ /* 0x000fea0003800000 */
.L_x_80:
        /* <DEDUP_REMOVED lines=42> */
.L_x_83:
[----:B------:R-:W-:Y:S05]  /*8ad0*/  BSYNC B1 ;  /* 0x0000000000017941 */ /* 0x000fea0003800000 */
.L_x_82:
        /* <DEDUP_REMOVED lines=42> */
.L_x_85:
[----:B------:R-:W-:Y:S05]  /*8d80*/  BSYNC B1 ;  /* 0x0000000000017941 */ /* 0x000fea0003800000 */
.L_x_84:
        /* <DEDUP_REMOVED lines=42> */
.L_x_87:
[----:B------:R-:W-:Y:S05]  /*9030*/  BSYNC B1 ;  /* 0x0000000000017941 */ /* 0x000fea0003800000 */
.L_x_86:
        /* <DEDUP_REMOVED lines=42> */
.L_x_89:
[----:B------:R-:W-:Y:S05]  /*92e0*/  BSYNC B1 ;  /* 0x0000000000017941 */ /* 0x000fea0003800000 */
.L_x_88:
        /* <DEDUP_REMOVED lines=9> */
[----:B------:R-:W-:Y:S01]  /*9380*/  @!P3 IMAD R11, R0, R246, RZ ;  /* 0x000000f6000bb224 */ /* 0x000fe200078e02ff */
[----:B------:R-:W-:Y:S01]  /*9390*/  CS2R R226, SRZ ;  /* 0x0000000000e27805 */ /* 0x000fe2000001ff00 */
[----:B-1----:R-:W-:Y:S02]  /*93a0*/  @!P3 IMAD R10, R6, R10, RZ ;  /* 0x0000000a060ab224 */ /* 0x002fe400078e02ff */
[----:B------:R-:W0:Y:S02]  /*93b0*/  @!P3 LDC.64 R6, c[0x0][0x248] ;  /* 0x00009200ff06bb82 */ /* 0x000e240000000a00 */
[----:B------:R-:W-:-:S04]  /*93c0*/  @!P3 IMAD R10, R10, 0xa0, RZ ;  /* 0x000000a00a0ab824 */ /* 0x000fc800078e02ff */
[----:B------:R-:W-:-:S05]  /*93d0*/  @!P3 IMAD R10, R10, R246, R5 ;  /* 0x000000f60a0ab224 */ /* 0x000fca00078e0205 */
[----:B------:R-:W-:Y:S02]  /*93e0*/  @!P3 SHF.R.S32.HI R224, RZ, 0x1f, R10 ;  /* 0x0000001fffe0b819 */ /* 0x000fe4000001140a */
[----:B------:R-:W-:-:S04]  /*93f0*/  @!P3 IADD3 R10, P2, R11, R10, RZ ;  /* 0x0000000a0b0ab210 */ /* 0x000fc80007f5e0ff */
[----:B------:R-:W-:Y:S02]  /*9400*/  @!P3 LEA.HI.X.SX32 R11, R11, R224, 0x1, P2 ;  /* 0x000000e00b0bb211 */ /* 0x000fe400010f0eff */
[----:B------:R-:W-:Y:S02]  /*9410*/  CS2R R224, SRZ ;  /* 0x0000000000e07805 */ /* 0x000fe4000001ff00 */
[----:B0-----:R-:W-:-:S04]  /*9420*/  @!P3 LEA R6, P2, R10, R6, 0x1 ;  /* 0x000000060a06b211 */ /* 0x001fc800078408ff */
[----:B------:R-:W-:-:S05]  /*9430*/  @!P3 LEA.HI.X R7, R10, R7, R11, 0x1, P2 ;  /* 0x000000070a07b211 */ /* 0x000fca00010f0c0b */
        /* <DEDUP_REMOVED lines=9> */
[----:B------:R-:W-:Y:S01]  /*94d0*/  SHF.R.S32.HI R228, RZ, 0x1f, R3 ;  /* 0x0000001fffe47819 */ /* 0x000fe20000011403 */
[----:B------:R-:W-:Y:S02]  /*94e0*/  HADD2 R224, R224, R100 ;  /* 0x00000064e0e07230 */ /* 0x000fe40000000000 */
[----:B------:R-:W-:Y:S02]  /*94f0*/  HADD2 R226, R226, R102 ;  /* 0x00000066e2e27230 */ /* 0x000fe40000000000 */
[----:B--2---:R-:W-:Y:S01]  /*9500*/  @P4 HMUL2 R224, R224, R8 ;  /* 0x00000008e0e04232 */ /* 0x004fe20000000000 */
[----:B------:R-:W-:Y:S01]  /*9510*/  @P4 HFMA2.MMA R225, R225, R9, -RZ ;  /* 0x00000009e1e14235 */ /* 0x000fe200001000ff */
[----:B------:R-:W-:Y:S01]  /*9520*/  @P4 HMUL2 R226, R226, R10 ;  /* 0x0000000ae2e24232 */ /* 0x000fe20000000000 */
[----:B------:R-:W-:Y:S01]  /*9530*/  @P4 HFMA2.MMA R227, R227, R11, -RZ ;  /* 0x0000000be3e34235 */ /* 0x000fe200001000ff */
[----:B------:R-:W-:-:S04]  /*9540*/  @!P3 IADD3 R8, P4, R3, R5, RZ ;  /* 0x000000050308b210 */ /* 0x000fc80007f9e0ff */
[----:B------:R-:W-:Y:S02]  /*9550*/  @!P3 LEA.HI.X.SX32 R5, R5, R228, 0x1, P4 ;  /* 0x000000e40505b211 */ /* 0x000fe400020f0eff */
[----:B0-----:R-:W-:-:S04]  /*9560*/  @!P3 LEA R6, P4, R8, R6, 0x1 ;  /* 0x000000060806b211 */ /* 0x001fc800078808ff */
[----:B------:R-:W-:-:S05]  /*9570*/  @!P3 LEA.HI.X R7, R8, R7, R5, 0x1, P4 ;  /* 0x000000070807b211 */ /* 0x000fca00020f0c05 */
[----:B------:R0:W-:Y:S04]  /*9580*/  @!P3 STG.E.128 desc[UR36][R6.64], R224 ;  /* 0x000000e00600b986 */ /* 0x0001e8000c101d24 */
.L_x_91:
[----:B------:R-:W-:Y:S05]  /*9590*/  BSYNC B1 ;  /* 0x0000000000017941 */ /* 0x000fea0003800000 */
.L_x_90:
[----:B------:R-:W-:Y:S04]  /*95a0*/  BSSY B1, `(.L_x_92) ;  /* 0x0000154000017945 */ /* 0x000fe80003800000 */
[----:B------:R-:W-:Y:S05]  /*95b0*/  @P1 BRA `(.L_x_93) ;  /* 0x0000001400481947 */ /* 0x000fea0003800000 */
[----:B------:R-:W3:Y:S04]  /*95c0*/  LDL R246, [R1+0x1e0] ;  /* 0x0001e00001f67983 */ /* 0x000ee80000100800 */
[----:B------:R-:W4:Y:S04]  /*95d0*/  LDL R245, [R1+0x1e4] ;  /* 0x0001e40001f57983 */ /* 0x000f280000100800 */
[----:B------:R-:W3:Y:S04]  /*95e0*/  LDL R231, [R1+0x1d0] ;  /* 0x0001d00001e77983 */ /* 0x000ee80000100800 */
[----:B------:R-:W3:Y:S04]  /*95f0*/  LDL R230, [R1+0x1d4] ;  /* 0x0001d40001e67983 */ /* 0x000ee80000100800 */
[----:B------:R-:W3:Y:S04]  /*9600*/  LDL R229, [R1+0x1c0] ;  /* 0x0001c00001e57983 */ /* 0x000ee80000100800 */
[----:B------:R-:W3:Y:S04]  /*9610*/  LDL R228, [R1+0x1c4] ;  /* 0x0001c40001e47983 */ /* 0x000ee80000100800 */
[----:B012---:R-:W2:Y:S04]  /*9620*/  LDL R11, [R1+0x1b0] ;  /* 0x0001b000010b7983 */ /* 0x007ea80000100800 */
[----:B------:R-:W2:Y:S04]  /*9630*/  LDL R10, [R1+0x1b4] ;  /* 0x0001b400010a7983 */ /* 0x000ea80000100800 */
[----:B------:R-:W2:Y:S04]  /*9640*/  LDL R9, [R1+0x1a0] ;  /* 0x0001a00001097983 */ /* 0x000ea80000100800 */
[----:B------:R-:W2:Y:S01]  /*9650*/  LDL R8, [R1+0x1a4] ;  /* 0x0001a40001087983 */ /* 0x000ea20000100800 */
[----:B------:R-:W-:Y:S01]  /*9660*/  ISETP.NE.U32.AND P1, PT, RZ, UR12, PT ;  /* 0x0000000cff007c0c */ /* 0x000fe2000bf25070 */
[----:B------:R-:W-:-:S02]  /*9670*/  ULDC UR4, c[0x0][0x298] ;  /* 0x0000a60000047ab9 */ /* 0x000fc40000000800 */
[----:B------:R0:W-:Y:S04]  /*9680*/  STL [R1+0x2b8], R30 ;  /* 0x0002b81e01007387 */ /* 0x0001e80000100800 */
[----:B0-----:R-:W4:Y:S04]  /*9690*/  LDL R30, [R1+0x1f4] ;  /* 0x0001f400011e7983 */ /* 0x001f280000100800 */
[----:B------:R0:W-:Y:S04]  /*96a0*/  STL [R1+0x2b4], R29 ;  /* 0x0002b41d01007387 */ /* 0x0001e80000100800 */
[----:B0-----:R-:W3:Y:S04]  /*96b0*/  LDL R29, [R1+0x1f0] ;  /* 0x0001f000011d7983 */ /* 0x001ee80000100800 */
[----:B------:R0:W-:Y:S04]  /*96c0*/  STL [R1+0x2b0], R28 ;  /* 0x0002b01c01007387 */ /* 0x0001e80000100800 */
[----:B0-----:R-:W2:Y:S04]  /*96d0*/  LDL R28, [R1+0x204] ;  /* 0x00020400011c7983 */ /* 0x001ea80000100800 */
[----:B------:R0:W-:Y:S04]  /*96e0*/  STL [R1+0x2ac], R27 ;  /* 0x0002ac1b01007387 */ /* 0x0001e80000100800 */
[----:B0-----:R-:W3:Y:S04]  /*96f0*/  LDL R27, [R1+0x200] ;  /* 0x00020000011b7983 */ /* 0x001ee80000100800 */
        /* <DEDUP_REMOVED lines=20> */
[----:B------:R-:W-:Y:S04]  /*9840*/  STL [R1+0x280], R16 ;  /* 0x0002801001007387 */ /* 0x000fe80000100800 */
[----:B------:R0:W-:Y:S04]  /*9850*/  STL [R1+0x27c], R3 ;  /* 0x00027c0301007387 */ /* 0x0001e80000100800 */
[----:B------:R1:W-:Y:S04]  /*9860*/  STL [R1+0x278], R2 ;  /* 0x0002780201007387 */ /* 0x0003e80000100800 */
[----:B------:R1:W-:Y:S04]  /*9870*/  STL [R1+0x274], R0 ;  /* 0x0002740001007387 */ /* 0x0003e80000100800 */
[----:B0-----:R-:W3:Y:S04]  /*9880*/  LDL R3, [R1+0x190] ;  /* 0x0001900001037983 */ /* 0x001ee80000100800 */
[----:B-1----:R-:W3:Y:S04]  /*9890*/  LDL R2, [R1+0x194] ;  /* 0x0001940001027983 */ /* 0x002ee80000100800 */
[----:B------:R-:W3:Y:S04]  /*98a0*/  LDL R16, [R1+0xd0] ;  /* 0x0000d00001107983 */ /* 0x000ee80000100800 */
[----:B------:R-:W3:Y:S01]  /*98b0*/  LDL R0, [R1+0xb4] ;  /* 0x0000b40001007983 */ /* 0x000ee20000100800 */
[----:B----45:R-:W-:-:S03]  /*98c0*/  HFMA2.MMA R7, R18, R105, -RZ ;  /* 0x0000006912077235 */ /* 0x030fc600001000ff */
[----:B------:R-:W4:Y:S07]  /*98d0*/  LDL R18, [R1+0xe0] ;  /* 0x0000e00001127983 */ /* 0x000f2e0000100800 */
[----:B--2---:R-:W-:Y:S02]  /*98e0*/  HFMA2 R7, R20, R109, R7 ;  /* 0x0000006d14077231 */ /* 0x004fe40000000007 */
[----:B------:R-:W2:Y:S01]  /*98f0*/  LDL R20, [R1+0x180] ;  /* 0x0001800001147983 */ /* 0x000ea20000100800 */
[----:B---3--:R-:W-:-:S02]  /*9900*/  HMUL2 R6, R17, R104 ;  /* 0x0000006811067232 */ /* 0x008fc40000000000 */
[----:B------:R-:W-:Y:S01]  /*9910*/  HFMA2 R7, R22, R13, R7 ;  /* 0x0000000d16077231 */ /* 0x000fe20000000007 */
[----:B------:R-:W3:Y:S03]  /*9920*/  LDL R17, [R1+0xe4] ;  /* 0x0000e40001117983 */ /* 0x000ee60000100800 */
[----:B------:R-:W-:Y:S01]  /*9930*/  HFMA2.MMA R6, R19, R108, R6 ;  /* 0x0000006c13067235 */ /* 0x000fe20000000006 */
[----:B------:R-:W-:Y:S01]  /*9940*/  HFMA2 R7, R24, R113, R7 ;  /* 0x0000007118077231 */ /* 0x000fe20000000007 */
[----:B------:R-:W4:Y:S04]  /*9950*/  LDL R19, [R1+0x184] ;  /* 0x0001840001137983 */ /* 0x000f280000100800 */
[----:B------:R-:W3:Y:S02]  /*9960*/  LDL R22, [R1+0x100] ;  /* 0x0001000001167983 */ /* 0x000ee40000100800 */
[----:B------:R-:W-:Y:S01]  /*9970*/  HFMA2.MMA R6, R21, R12, R6 ;  /* 0x0000000c15067235 */ /* 0x000fe20000000006 */
[----:B------:R-:W-:Y:S01]  /*9980*/  HFMA2 R7, R26, R117, R7 ;  /* 0x000000751a077231 */ /* 0x000fe20000000007 */
[----:B------:R-:W3:Y:S04]  /*9990*/  LDL R24, [R1+0x140] ;  /* 0x0001400001187983 */ /* 0x000ee80000100800 */
        /* <DEDUP_REMOVED lines=17> */
[----:B------:R-:W-:-:S02]  /*9ab0*/  HFMA2.MMA R6, R246, R128, R6 ;  /* 0x00000080f6067235 */ /* 0x000fc40000000006 */
[----:B------:R-:W3:Y:S04]  /*9ac0*/  LDL R246, [R1+0x130] ;  /* 0x0001300001f67983 */ /* 0x000ee80000100800 */
[----:B------:R-:W3:Y:S02]  /*9ad0*/  LDL R230, [R1+0x124] ;  /* 0x0001240001e67983 */ /* 0x000ee40000100800 */
[----:B------:R-:W-:Y:S02]  /*9ae0*/  HFMA2.MMA R6, R231, R132, R6 ;  /* 0x00000084e7067235 */ /* 0x000fe40000000006 */
[----:B------:R-:W3:Y:S06]  /*9af0*/  LDL R231, [R1+0x120] ;  /* 0x0001200001e77983 */ /* 0x000eec0000100800 */
[----:B------:R-:W-:-:S02]  /*9b00*/  HFMA2.MMA R6, R229, R136, R6 ;  /* 0x00000088e5067235 */ /* 0x000fc40000000006 */
[----:B------:R-:W3:Y:S06]  /*9b10*/  LDL R229, [R1+0x110] ;  /* 0x0001100001e57983 */ /* 0x000eec0000100800 */
[----:B------:R-:W-:Y:S01]  /*9b20*/  HFMA2.MMA R6, R11, R140, R6 ;  /* 0x0000008c0b067235 */ /* 0x000fe20000000006 */
[----:B------:R-:W-:Y:S01]  /*9b30*/  HFMA2 R7, R228, R137, R7 ;  /* 0x00000089e4077231 */ /* 0x000fe20000000007 */
[----:B------:R-:W3:Y:S06]  /*9b40*/  LDL R11, [R1+0xd4] ;  /* 0x0000d400010b7983 */ /* 0x000eec0000100800 */
[----:B------:R-:W-:Y:S01]  /*9b50*/  HFMA2.MMA R6, R9, R144, R6 ;  /* 0x0000009009067235 */ /* 0x000fe20000000006 */
[----:B------:R-:W-:Y:S01]  /*9b60*/  HFMA2 R7, R10, R141, R7 ;  /* 0x0000008d0a077231 */ /* 0x000fe20000000007 */
[----:B------:R-:W3:Y:S04]  /*9b70*/  LDL R228, [R1+0x114] ;  /* 0x0001140001e47983 */ /* 0x000ee80000100800 */
[----:B------:R-:W3:Y:S02]  /*9b80*/  LDL R10, [R1+0xc0] ;  /* 0x0000c000010a7983 */ /* 0x000ee40000100800 */
[----:B------:R-:W-:Y:S01]  /*9b90*/  HFMA2.MMA R6, R3, R148, R6 ;  /* 0x0000009403067235 */ /* 0x000fe20000000006 */
[----:B------:R-:W-:Y:S01]  /*9ba0*/  HFMA2 R7, R8, R145, R7 ;  /* 0x0000009108077231 */ /* 0x000fe20000000007 */
[----:B------:R-:W3:Y:S04]  /*9bb0*/  LDL R9, [R1+0xc4] ;  /* 0x0000c40001097983 */ /* 0x000ee80000100800 */
[----:B------:R-:W3:Y:S04]  /*9bc0*/  LDL R8, [R1+0xb0] ;  /* 0x0000b00001087983 */ /* 0x000ee80000100800 */
[----:B------:R-:W3:Y:S01]  /*9bd0*/  LDL R3, [R1+0xa0] ;  /* 0x0000a00001037983 */ /* 0x000ee20000100800 */
[----:B--2---:R-:W-:-:S03]  /*9be0*/  HFMA2.MMA R6, R20, R152, R6 ;  /* 0x0000009814067235 */ /* 0x004fc60000000006 */
[----:B------:R-:W2:Y:S01]  /*9bf0*/  LDL R20, [R1+0xf0] ;  /* 0x0000f00001147983 */ /* 0x000ea20000100800 */
[----:B------:R-:W-:-:S03]  /*9c00*/  HFMA2 R7, R2, R149, R7 ;  /* 0x0000009502077231 */ /* 0x000fc60000000007 */
[----:B------:R-:W2:Y:S01]  /*9c10*/  LDL R2, [R1+0xa4] ;  /* 0x0000a40001027983 */ /* 0x000ea20000100800 */
[----:B----4-:R-:W-:-:S03]  /*9c20*/  HFMA2 R7, R19, R153, R7 ;  /* 0x0000009913077231 */ /* 0x010fc60000000007 */
[----:B------:R-:W4:Y:S01]  /*9c30*/  LDL R19, [R1+0xf4] ;  /* 0x0000f40001137983 */ /* 0x000f220000100800 */
[----:B---3--:R-:W-:-:S03]  /*9c40*/  HFMA2.MMA R6, R30, R156, R6 ;  /* 0x0000009c1e067235 */ /* 0x008fc60000000006 */
[----:B------:R-:W5:Y:S05]  /*9c50*/  LDL.LU R30, [R1+0x2b8] ;  /* 0x0002b800011e7983 */ /* 0x000f6a0000300800 */
[----:B------:R-:W-:-:S08]  /*9c60*/  HFMA2.MMA R6, R28, R160, R6 ;  /* 0x000000a01c067235 */ /* 0x000fd00000000006 */
[----:B------:R-:W-:-:S08]  /*9c70*/  HFMA2.MMA R6, R26, R164, R6 ;  /* 0x000000a41a067235 */ /* 0x000fd00000000006 */
[----:B------:R-:W-:-:S08]  /*9c80*/  HFMA2.MMA R6, R24, R168, R6 ;  /* 0x000000a818067235 */ /* 0x000fd00000000006 */
[----:B------:R-:W-:-:S08]  /*9c90*/  HFMA2.MMA R6, R246, R172, R6 ;  /* 0x000000acf6067235 */ /* 0x000fd00000000006 */
[----:B------:R-:W-:-:S08]  /*9ca0*/  HFMA2.MMA R6, R231, R176, R6 ;  /* 0x000000b0e7067235 */ /* 0x000fd00000000006 */
[----:B------:R-:W-:-:S08]  /*9cb0*/  HFMA2.MMA R6, R229, R180, R6 ;  /* 0x000000b4e5067235 */ /* 0x000fd00000000006 */
[----:B------:R-:W-:Y:S01]  /*9cc0*/  HFMA2.MMA R6, R22, R184, R6 ;  /* 0x000000b816067235 */ /* 0x000fe20000000006 */
[----:B------:R-:W-:Y:S02]  /*9cd0*/  HFMA2 R7, R29, R157, R7 ;  /* 0x0000009d1d077231 */ /* 0x000fe40000000007 */
[----:B------:R-:W5:Y:S02]  /*9ce0*/  LDL.LU R29, [R1+0x2b4] ;  /* 0x0002b400011d7983 */ /* 0x000f640000300800 */
[----:B------:R-:W-:Y:S02]  /*9cf0*/  HFMA2 R7, R27, R161, R7 ;  /* 0x000000a11b077231 */ /* 0x000fe40000000007 */
[----:B------:R-:W5:Y:S02]  /*9d00*/  LDL.LU R28, [R1+0x2b0] ;  /* 0x0002b000011c7983 */ /* 0x000f640000300800 */
[----:B------:R-:W-:Y:S02]  /*9d10*/  HFMA2 R7, R25, R165, R7 ;  /* 0x000000a519077231 */ /* 0x000fe40000000007 */
[----:B------:R-:W5:Y:S02]  /*9d20*/  LDL.LU R27, [R1+0x2ac] ;  /* 0x0002ac00011b7983 */ /* 0x000f640000300800 */
[----:B------:R-:W-:-:S02]  /*9d30*/  HFMA2 R7, R23, R169, R7 ;  /* 0x000000a917077231 */ /* 0x000fc40000000007 */
[----:B------:R-:W5:Y:S04]  /*9d40*/  LDL.LU R26, [R1+0x2a8] ;  /* 0x0002a800011a7983 */ /* 0x000f680000300800 */
[----:B------:R-:W5:Y:S04]  /*9d50*/  LDL.LU R25, [R1+0x2a4] ;  /* 0x0002a40001197983 */ /* 0x000f680000300800 */
[----:B------:R-:W5:Y:S04]  /*9d60*/  LDL.LU R24, [R1+0x2a0] ;  /* 0x0002a00001187983 */ /* 0x000f680000300800 */
[----:B------:R-:W5:Y:S04]  /*9d70*/  LDL.LU R23, [R1+0x29c] ;  /* 0x00029c0001177983 */ /* 0x000f680000300800 */
[----:B------:R-:W3:Y:S01]  /*9d80*/  LDL R22, [R1+0x90] ;  /* 0x0000900001167983 */ /* 0x000ee20000100800 */
[----:B--2---:R-:W-:Y:S01]  /*9d90*/  HFMA2.MMA R6, R20, R188, R6 ;  /* 0x000000bc14067235 */ /* 0x004fe20000000006 */
[----:B------:R-:W-:-:S02]  /*9da0*/  HFMA2 R7, R245, R173, R7 ;  /* 0x000000adf5077231 */ /* 0x000fc40000000007 */
[----:B------:R-:W2:Y:S04]  /*9db0*/  LDL R229, [R1+0x238] ;  /* 0x0002380001e57983 */ /* 0x000ea80000100800 */
[----:B------:R-:W2:Y:S01]  /*9dc0*/  LDL R20, [R1+0x84] ;  /* 0x0000840001147983 */ /* 0x000ea20000100800 */
[----:B------:R-:W-:Y:S01]  /*9dd0*/  HFMA2.MMA R6, R18, R192, R6 ;  /* 0x000000c012067235 */ /* 0x000fe20000000006 */
[----:B------:R-:W-:Y:S02]  /*9de0*/  HFMA2 R7, R230, R177, R7 ;  /* 0x000000b1e6077231 */ /* 0x000fe40000000007 */
[----:B------:R-:W2:Y:S04]  /*9df0*/  LDL R245, [R1+0x248] ;  /* 0x0002480001f57983 */ /* 0x000ea80000100800 */
[----:B------:R-:W2:Y:S01]  /*9e00*/  LDL R18, [R1+0x70] ;  /* 0x0000700001127983 */ /* 0x000ea20000100800 */
[----:B------:R-:W-:Y:S01]  /*9e10*/  HFMA2.MMA R6, R16, R196, R6 ;  /* 0x000000c410067235 */ /* 0x000fe20000000006 */
[----:B------:R-:W-:-:S02]  /*9e20*/  HFMA2 R7, R228, R181, R7 ;  /* 0x000000b5e4077231 */ /* 0x000fc40000000007 */
[----:B------:R-:W2:Y:S04]  /*9e30*/  LDL R16, [R1+0x218] ;  /* 0x0002180001107983 */ /* 0x000ea80000100800 */
[----:B------:R-:W2:Y:S01]  /*9e40*/  LDL R246, [R1+0x74] ;  /* 0x0000740001f67983 */ /* 0x000ea20000100800 */
[----:B------:R-:W-:Y:S01]  /*9e50*/  HFMA2.MMA R6, R10, R200, R6 ;  /* 0x000000c80a067235 */ /* 0x000fe20000000006 */
[----:B------:R-:W-:Y:S02]  /*9e60*/  HFMA2 R7, R21, R185, R7 ;  /* 0x000000b915077231 */ /* 0x000fe40000000007 */
[----:B------:R-:W2:Y:S04]  /*9e70*/  LDL R228, [R1+0x228] ;  /* 0x0002280001e47983 */ /* 0x000ea80000100800 */
[----:B------:R-:W2:Y:S01]  /*9e80*/  LDL R10, [R1+0x208] ;  /* 0x00020800010a7983 */ /* 0x000ea20000100800 */
[----:B------:R-:W-:-:S03]  /*9e90*/  HFMA2.MMA R6, R8, R204, R6 ;  /* 0x000000cc08067235 */ /* 0x000fc60000000006 */
[----:B------:R-:W2:Y:S01]  /*9ea0*/  LDL R8, [R1+0x94] ;  /* 0x0000940001087983 */ /* 0x000ea20000100800 */
[----:B----4-:R-:W-:-:S03]  /*9eb0*/  HFMA2 R7, R19, R189, R7 ;  /* 0x000000bd13077231 */ /* 0x010fc60000000007 */
[----:B------:R-:W4:Y:S01]  /*9ec0*/  LDL R19, [R1+0x258] ;  /* 0x0002580001137983 */ /* 0x000f220000100800 */
[----:B------:R-:W-:-:S03]  /*9ed0*/  HFMA2 R7, R17, R193, R7 ;  /* 0x000000c111077231 */ /* 0x000fc60000000007 */
[----:B------:R-:W4:Y:S01]  /*9ee0*/  LDL R21, [R1+0x80] ;  /* 0x0000800001157983 */ /* 0x000f220000100800 */
[----:B------:R-:W-:-:S03]  /*9ef0*/  HFMA2 R7, R11, R197, R7 ;  /* 0x000000c50b077231 */ /* 0x000fc60000000007 */
[----:B------:R-:W4:Y:S01]  /*9f00*/  LDL R230, [R1+0x64] ;  /* 0x0000640001e67983 */ /* 0x000f220000100800 */
[----:B------:R-:W-:-:S03]  /*9f10*/  HFMA2 R7, R9, R201, R7 ;  /* 0x000000c909077231 */ /* 0x000fc60000000007 */
[----:B------:R-:W4:Y:S01]  /*9f20*/  LDL R231, [R1+0x60] ;  /* 0x0000600001e77983 */ /* 0x000f220000100800 */
[----:B------:R-:W-:-:S03]  /*9f30*/  HFMA2 R7, R0, R205, R7 ;  /* 0x000000cd00077231 */ /* 0x000fc60000000007 */
[----:B------:R-:W4:Y:S04]  /*9f40*/  LDL R0, [R1+0x1f8] ;  /* 0x0001f80001007983 */ /* 0x000f280000100800 */
[----:B------:R-:W4:Y:S04]  /*9f50*/  LDL R17, [R1+0x25c] ;  /* 0x00025c0001117983 */ /* 0x000f280000100800 */
[----:B------:R-:W4:Y:S04]  /*9f60*/  LDL R11, [R1+0x24c] ;  /* 0x00024c00010b7983 */ /* 0x000f280000100800 */
[----:B------:R-:W4:Y:S01]  /*9f70*/  LDL R9, [R1+0x23c] ;  /* 0x00023c0001097983 */ /* 0x000f220000100800 */
[----:B------:R-:W-:Y:S01]  /*9f80*/  HFMA2.MMA R6, R3, R208, R6 ;  /* 0x000000d003067235 */ /* 0x000fe20000000006 */
[----:B------:R-:W-:-:S02]  /*9f90*/  HFMA2 R7, R2, R209, R7 ;  /* 0x000000d102077231 */ /* 0x000fc40000000007 */
[----:B------:R-:W4:Y:S04]  /*9fa0*/  LDL R3, [R1+0x1e8] ;  /* 0x0001e80001037983 */ /* 0x000f280000100800 */
[----:B------:R-:W4:Y:S01]  /*9fb0*/  LDL R2, [R1+0x21c] ;  /* 0x00021c0001027983 */ /* 0x000f220000100800 */
[----:B---3--:R-:W-:-:S03]  /*9fc0*/  HFMA2.MMA R6, R22, R212, R6 ;  /* 0x000000d416067235 */ /* 0x008fc60000000006 */
[----:B------:R-:W5:Y:S01]  /*9fd0*/  LDL.LU R22, [R1+0x298] ;  /* 0x0002980001167983 */ /* 0x000f620000300800 */
[----:B--2---:R-:W-:-:S03]  /*9fe0*/  HFMA2 R7, R8, R213, R7 ;  /* 0x000000d508077231 */ /* 0x004fc60000000007 */
[----:B------:R-:W2:Y:S01]  /*9ff0*/  LDL R8, [R1+0x22c] ;  /* 0x00022c0001087983 */ /* 0x000ea20000100800 */
[----:B----4-:R-:W-:-:S06]  /*a000*/  HMUL2 R5, R19, R106 ;  /* 0x0000006a13057232 */ /* 0x010fcc0000000000 */
[----:B------:R-:W-:-:S10]  /*a010*/  HFMA2.MMA R5, R245, R110, R5 ;  /* 0x0000006ef5057235 */ /* 0x000fd40000000005 */
[----:B------:R-:W-:-:S06]  /*a020*/  HFMA2 R5, R229, R14, R5 ;  /* 0x0000000ee5057231 */ /* 0x000fcc0000000005 */
[----:B------:R-:W-:Y:S02]  /*a030*/  HFMA2.MMA R5, R228, R114, R5 ;  /* 0x00000072e4057235 */ /* 0x000fe40000000005 */
[----:B------:R-:W-:Y:S01]  /*a040*/  HFMA2.MMA R6, R21, R216, R6 ;  /* 0x000000d815067235 */ /* 0x000fe20000000006 */
[----:B------:R-:W-:Y:S01]  /*a050*/  HFMA2 R7, R20, R217, R7 ;  /* 0x000000d914077231 */ /* 0x000fe20000000007 */
[----:B------:R-:W5:Y:S04]  /*a060*/  LDL.LU R21, [R1+0x294] ;  /* 0x0002940001157983 */ /* 0x000f680000300800 */
[----:B------:R-:W5:Y:S02]  /*a070*/  LDL.LU R20, [R1+0x290] ;  /* 0x0002900001147983 */ /* 0x000f640000300800 */
[----:B------:R-:W-:Y:S01]  /*a080*/  HFMA2 R5, R16, R118, R5 ;  /* 0x0000007610057231 */ /* 0x000fe20000000005 */
[----:B------:R-:W-:Y:S01]  /*a090*/  HFMA2.MMA R6, R18, R220, R6 ;  /* 0x000000dc12067235 */ /* 0x000fe20000000006 */
[----:B------:R-:W5:Y:S02]  /*a0a0*/  LDL.LU R19, [R1+0x28c] ;  /* 0x00028c0001137983 */ /* 0x000f640000300800 */
[----:B------:R-:W-:-:S02]  /*a0b0*/  HFMA2 R5, R10, R122, R5 ;  /* 0x0000007a0a057231 */ /* 0x000fc40000000005 */
[----:B------:R-:W5:Y:S01]  /*a0c0*/  LDL.LU R18, [R1+0x288] ;  /* 0x0002880001127983 */ /* 0x000f620000300800 */
[----:B------:R-:W-:Y:S02]  /*a0d0*/  HFMA2 R7, R246, R221, R7 ;  /* 0x000000ddf6077231 */ /* 0x000fe40000000007 */
[----:B------:R-:W-:Y:S01]  /*a0e0*/  HFMA2 R5, R0, R126, R5 ;  /* 0x0000007e00057231 */ /* 0x000fe20000000005 */
[----:B------:R-:W3:Y:S04]  /*a0f0*/  LDL R245, [R1+0x1ec] ;  /* 0x0001ec0001f57983 */ /* 0x000ee80000100800 */
[----:B------:R-:W4:Y:S01]  /*a100*/  LDL R0, [R1+0x20c] ;  /* 0x00020c0001007983 */ /* 0x000f220000100800 */
[----:B------:R-:W-:Y:S01]  /*a110*/  HFMA2.MMA R7, R230, R225, R7 ;  /* 0x000000e1e6077235 */ /* 0x000fe20000000007 */
[----:B------:R-:W-:-:S02]  /*a120*/  HFMA2 R6, R231, R224, R6 ;  /* 0x000000e0e7067231 */ /* 0x000fc40000000006 */
[----:B------:R-:W3:Y:S04]  /*a130*/  LDL R230, [R1+0x1dc] ;  /* 0x0001dc0001e67983 */ /* 0x000ee80000100800 */
[----:B------:R-:W3:Y:S03]  /*a140*/  LDL R228, [R1+0x1cc] ;  /* 0x0001cc0001e47983 */ /* 0x000ee60000100800 */
[----:B------:R-:W-:Y:S01]  /*a150*/  HADD2 R6, R6, R7 ;  /* 0x0000000706067230 */ /* 0x000fe20000000000 */
[----:B------:R-:W3:Y:S01]  /*a160*/  LDL R246, [R1+0x1b8] ;  /* 0x0001b80001f67983 */ /* 0x000ee20000100800 */
[----:B------:R-:W-:-:S03]  /*a170*/  HMUL2 R7, R17, R107 ;  /* 0x0000006b11077232 */ /* 0x000fc60000000000 */
[----:B------:R-:W3:Y:S03]  /*a180*/  LDL R17, [R1+0x1c8] ;  /* 0x0001c80001117983 */ /* 0x000ee60000100800 */
[----:B------:R-:W-:Y:S01]  /*a190*/  HFMA2.MMA R7, R11, R111, R7 ;  /* 0x0000006f0b077235 */ /* 0x000fe20000000007 */
[----:B------:R-:W3:Y:S04]  /*a1a0*/  LDL R231, [R1+0x1a8] ;  /* 0x0001a80001e77983 */ /* 0x000ee80000100800 */
[----:B------:R-:W3:Y:S03]  /*a1b0*/  LDL R11, [R1+0x1bc] ;  /* 0x0001bc00010b7983 */ /* 0x000ee60000100800 */
[----:B------:R-:W-:Y:S01]  /*a1c0*/  HFMA2.MMA R7, R9, R15, R7 ;  /* 0x0000000f09077235 */ /* 0x000fe20000000007 */
[----:B------:R-:W3:Y:S04]  /*a1d0*/  LDL R229, [R1+0x198] ;  /* 0x0001980001e57983 */ /* 0x000ee80000100800 */
[----:B------:R-:W3:Y:S04]  /*a1e0*/  LDL R9, [R1+0x1d8] ;  /* 0x0001d80001097983 */ /* 0x000ee80000100800 */
[----:B------:R-:W3:Y:S04]  /*a1f0*/  LDL R16, [R1+0x188] ;  /* 0x0001880001107983 */ /* 0x000ee80000100800 */
[----:B------:R-:W3:Y:S01]  /*a200*/  LDL R10, [R1+0x168] ;  /* 0x00016800010a7983 */ /* 0x000ee20000100800 */
[----:B--2---:R-:W-:-:S03]  /*a210*/  HFMA2.MMA R7, R8, R115, R7 ;  /* 0x0000007308077235 */ /* 0x004fc60000000007 */
[----:B------:R-:W2:Y:S05]  /*a220*/  LDL R8, [R1+0x1fc] ;  /* 0x0001fc0001087983 */ /* 0x000eaa0000100800 */
[----:B------:R-:W-:Y:S02]  /*a230*/  HFMA2.MMA R7, R2, R119, R7 ;  /* 0x0000007702077235 */ /* 0x000fe40000000007 */
[----:B------:R-:W2:Y:S01]  /*a240*/  LDL R2, [R1+0x1ac] ;  /* 0x0001ac0001027983 */ /* 0x000ea20000100800 */
[----:B------:R-:W-:-:S03]  /*a250*/  HFMA2 R5, R3, R130, R5 ;  /* 0x0000008203057231 */ /* 0x000fc60000000005 */
[----:B------:R-:W2:Y:S02]  /*a260*/  LDL R3, [R1+0x178] ;  /* 0x0001780001037983 */ /* 0x000ea40000100800 */
[----:B----4-:R-:W-:Y:S02]  /*a270*/  HFMA2.MMA R7, R0, R123, R7 ;  /* 0x0000007b00077235 */ /* 0x010fe40000000007 */
[----:B------:R-:W4:Y:S01]  /*a280*/  LDL R0, [R1+0x158] ;  /* 0x0001580001007983 */ /* 0x000f220000100800 */
[----:B---3--:R-:W-:-:S03]  /*a290*/  HFMA2 R5, R9, R134, R5 ;  /* 0x0000008609057231 */ /* 0x008fc60000000005 */
[----:B------:R-:W3:Y:S01]  /*a2a0*/  LDL R9, [R1+0x19c] ;  /* 0x00019c0001097983 */ /* 0x000ee20000100800 */
[----:B------:R-:W-:-:S03]  /*a2b0*/  HFMA2 R5, R17, R138, R5 ;  /* 0x0000008a11057231 */ /* 0x000fc60000000005 */
[----:B------:R-:W5:Y:S01]  /*a2c0*/  LDL.LU R17, [R1+0x284] ;  /* 0x0002840001117983 */ /* 0x000f620000300800 */
[----:B--2---:R-:W-:-:S03]  /*a2d0*/  HFMA2.MMA R7, R8, R127, R7 ;  /* 0x0000007f08077235 */ /* 0x004fc60000000007 */
[----:B------:R-:W2:Y:S05]  /*a2e0*/  LDL R8, [R1+0x18c] ;  /* 0x00018c0001087983 */ /* 0x000eaa0000100800 */
[----:B------:R-:W-:Y:S01]  /*a2f0*/  HFMA2.MMA R7, R245, R131, R7 ;  /* 0x00000083f5077235 */ /* 0x000fe20000000007 */
[----:B------:R-:W-:Y:S01]  /*a300*/  HFMA2 R5, R246, R142, R5 ;  /* 0x0000008ef6057231 */ /* 0x000fe20000000005 */
[----:B------:R-:W2:Y:S06]  /*a310*/  LDL R245, [R1+0x118] ;  /* 0x0001180001f57983 */ /* 0x000eac0000100800 */
[----:B------:R-:W-:Y:S01]  /*a320*/  HFMA2.MMA R7, R230, R135, R7 ;  /* 0x00000087e6077235 */ /* 0x000fe20000000007 */
[----:B------:R-:W-:Y:S01]  /*a330*/  HFMA2 R5, R231, R146, R5 ;  /* 0x00000092e7057231 */ /* 0x000fe20000000005 */
[----:B------:R-:W2:Y:S04]  /*a340*/  LDL R246, [R1+0x128] ;  /* 0x0001280001f67983 */ /* 0x000ea80000100800 */
[----:B------:R-:W2:Y:S02]  /*a350*/  LDL R230, [R1+0x108] ;  /* 0x0001080001e67983 */ /* 0x000ea40000100800 */
        /* <DEDUP_REMOVED lines=8> */
[----:B------:R-:W-:-:S02]  /*a3e0*/  HFMA2.MMA R7, R2, R147, R7 ;  /* 0x0000009302077235 */ /* 0x000fc40000000007 */
[----:B------:R-:W2:Y:S01]  /*a3f0*/  LDL R2, [R1+0x17c] ;  /* 0x00017c0001027983 */ /* 0x000ea20000100800 */
[----:B------:R-:W-:-:S03]  /*a400*/  HFMA2 R5, R3, R158, R5 ;  /* 0x0000009e03057231 */ /* 0x000fc60000000005 */
[----:B------:R-:W2:Y:S01]  /*a410*/  LDL R3, [R1+0x148] ;  /* 0x0001480001037983 */ /* 0x000ea20000100800 */
[----:B------:R-:W-:-:S03]  /*a420*/  HFMA2 R5, R10, R162, R5 ;  /* 0x000000a20a057231 */ /* 0x000fc60000000005 */
[----:B------:R-:W2:Y:S01]  /*a430*/  LDL R16, [R1+0x138] ;  /* 0x0001380001107983 */ /* 0x000ea20000100800 */
[----:B----4-:R-:W-:-:S03]  /*a440*/  HFMA2 R5, R0, R166, R5 ;  /* 0x000000a600057231 */ /* 0x010fc60000000005 */
[----:B------:R-:W4:Y:S04]  /*a450*/  LDL R0, [R1+0x16c] ;  /* 0x00016c0001007983 */ /* 0x000f280000100800 */
[----:B------:R-:W4:Y:S01]  /*a460*/  LDL R10, [R1+0x11c] ;  /* 0x00011c00010a7983 */ /* 0x000f220000100800 */
[----:B---3--:R-:W-:-:S03]  /*a470*/  HFMA2.MMA R7, R9, R151, R7 ;  /* 0x0000009709077235 */ /* 0x008fc60000000007 */
[----:B------:R-:W3:Y:S05]  /*a480*/  LDL R9, [R1+0x12c] ;  /* 0x00012c0001097983 */ /* 0x000eea0000100800 */
[----:B--2---:R-:W-:Y:S02]  /*a490*/  HFMA2.MMA R7, R8, R155, R7 ;  /* 0x0000009b08077235 */ /* 0x004fe40000000007 */
[----:B------:R-:W2:Y:S06]  /*a4a0*/  LDL R8, [R1+0xe8] ;  /* 0x0000e80001087983 */ /* 0x000eac0000100800 */
[----:B------:R-:W-:-:S02]  /*a4b0*/  HFMA2.MMA R7, R2, R159, R7 ;  /* 0x0000009f02077235 */ /* 0x000fc40000000007 */
[----:B------:R-:W2:Y:S06]  /*a4c0*/  LDL R2, [R1+0x10c] ;  /* 0x00010c0001027983 */ /* 0x000eac0000100800 */
[----:B----4-:R-:W-:-:S08]  /*a4d0*/  HFMA2.MMA R7, R0, R163, R7 ;  /* 0x000000a300077235 */ /* 0x010fd00000000007 */
[----:B------:R-:W-:Y:S01]  /*a4e0*/  HFMA2.MMA R7, R11, R167, R7 ;  /* 0x000000a70b077235 */ /* 0x000fe20000000007 */
[----:B------:R-:W-:Y:S02]  /*a4f0*/  HFMA2 R5, R3, R170, R5 ;  /* 0x000000aa03057231 */ /* 0x000fe40000000005 */
[----:B------:R-:W4:Y:S05]  /*a500*/  LDL R3, [R1+0xd8] ;  /* 0x0000d80001037983 */ /* 0x000f2a0000100800 */
[----:B------:R-:W-:Y:S01]  /*a510*/  HFMA2.MMA R7, R231, R171, R7 ;  /* 0x000000abe7077235 */ /* 0x000fe20000000007 */
[----:B------:R-:W-:Y:S02]  /*a520*/  HFMA2 R5, R16, R174, R5 ;  /* 0x000000ae10057231 */ /* 0x000fe40000000005 */
[----:B------:R-:W5:Y:S04]  /*a530*/  LDL.LU R16, [R1+0x280] ;  /* 0x0002800001107983 */ /* 0x000f680000300800 */
[----:B------:R-:W4:Y:S01]  /*a540*/  LDL R0, [R1+0xc8] ;  /* 0x0000c80001007983 */ /* 0x000f220000100800 */
[----:B------:R-:W-:-:S03]  /*a550*/  HFMA2.MMA R7, R229, R175, R7 ;  /* 0x000000afe5077235 */ /* 0x000fc60000000007 */
[----:B------:R-:W4:Y:S01]  /*a560*/  LDL R11, [R1+0xfc] ;  /* 0x0000fc00010b7983 */ /* 0x000f220000100800 */
[----:B------:R-:W-:-:S03]  /*a570*/  HFMA2 R5, R246, R178, R5 ;  /* 0x000000b2f6057231 */ /* 0x000fc60000000005 */
[----:B------:R-:W4:Y:S01]  /*a580*/  LDL R246, [R1+0x88] ;  /* 0x0000880001f67983 */ /* 0x000f220000100800 */
[----:B---3--:R-:W-:-:S03]  /*a590*/  HFMA2.MMA R7, R9, R179, R7 ;  /* 0x000000b309077235 */ /* 0x008fc60000000007 */
[----:B------:R-:W3:Y:S01]  /*a5a0*/  LDL R9, [R1+0xb8] ;  /* 0x0000b80001097983 */ /* 0x000ee20000100800 */
[----:B------:R-:W-:-:S03]  /*a5b0*/  HFMA2 R5, R245, R182, R5 ;  /* 0x000000b6f5057231 */ /* 0x000fc60000000005 */
[----:B------:R-:W3:Y:S01]  /*a5c0*/  LDL R245, [R1+0xbc] ;  /* 0x0000bc0001f57983 */ /* 0x000ee20000100800 */
[----:B------:R-:W-:Y:S01]  /*a5d0*/  HFMA2 R5, R230, R186, R5 ;  /* 0x000000bae6057231 */ /* 0x000fe20000000005 */
[----:B------:R-:W-:Y:S02]  /*a5e0*/  HFMA2.MMA R7, R10, R183, R7 ;  /* 0x000000b70a077235 */ /* 0x000fe40000000007 */
[----:B------:R-:W3:Y:S01]  /*a5f0*/  LDL R10, [R1+0xcc] ;  /* 0x0000cc00010a7983 */ /* 0x000ee20000100800 */
[----:B------:R-:W-:-:S03]  /*a600*/  HFMA2 R5, R228, R190, R5 ;  /* 0x000000bee4057231 */ /* 0x000fc60000000005 */
[----:B------:R-:W3:Y:S04]  /*a610*/  LDL R230, [R1+0xac] ;  /* 0x0000ac0001e67983 */ /* 0x000ee80000100800 */
[----:B------:R-:W3:Y:S04]  /*a620*/  LDL R228, [R1+0x9c] ;  /* 0x00009c0001e47983 */ /* 0x000ee80000100800 */
[----:B------:R-:W3:Y:S04]  /*a630*/  LDL R231, [R1+0x78] ;  /* 0x0000780001e77983 */ /* 0x000ee80000100800 */
[----:B------:R-:W3:Y:S01]  /*a640*/  LDL R229, [R1+0x68] ;  /* 0x0000680001e57983 */ /* 0x000ee20000100800 */
[----:B--2---:R-:W-:-:S03]  /*a650*/  HFMA2 R5, R8, R194, R5 ;  /* 0x000000c208057231 */ /* 0x004fc60000000005 */
[----:B------:R-:W2:Y:S01]  /*a660*/  LDL R8, [R1+0xec] ;  /* 0x0000ec0001087983 */ /* 0x000ea20000100800 */
[----:B------:R-:W-:-:S03]  /*a670*/  HFMA2.MMA R7, R2, R187, R7 ;  /* 0x000000bb02077235 */ /* 0x000fc60000000007 */
[----:B------:R-:W2:Y:S01]  /*a680*/  LDL R2, [R1+0xdc] ;  /* 0x0000dc0001027983 */ /* 0x000ea20000100800 */
[----:B----4-:R-:W-:-:S03]  /*a690*/  HFMA2 R5, R3, R198, R5 ;  /* 0x000000c603057231 */ /* 0x010fc60000000005 */
[----:B------:R-:W4:Y:S01]  /*a6a0*/  LDL R3, [R1+0xa8] ;  /* 0x0000a80001037983 */ /* 0x000f220000100800 */
[----:B------:R-:W-:-:S03]  /*a6b0*/  HFMA2 R5, R0, R202, R5 ;  /* 0x000000ca00057231 */ /* 0x000fc60000000005 */
[----:B------:R-:W4:Y:S01]  /*a6c0*/  LDL R0, [R1+0x98] ;  /* 0x0000980001007983 */ /* 0x000f220000100800 */
[----:B------:R-:W-:-:S03]  /*a6d0*/  HFMA2.MMA R7, R11, R191, R7 ;  /* 0x000000bf0b077235 */ /* 0x000fc60000000007 */
[----:B------:R-:W4:Y:S01]  /*a6e0*/  LDL R11, [R1+0x8c] ;  /* 0x00008c00010b7983 */ /* 0x000f220000100800 */
[----:B---3--:R-:W-:-:S03]  /*a6f0*/  HFMA2 R5, R9, R206, R5 ;  /* 0x000000ce09057231 */ /* 0x008fc60000000005 */
[----:B------:R-:W3:Y:S01]  /*a700*/  LDL R9, [R1+0x7c] ;  /* 0x00007c0001097983 */ /* 0x000ee20000100800 */
[----:B--2---:R-:W-:-:S03]  /*a710*/  HFMA2.MMA R7, R8, R195, R7 ;  /* 0x000000c308077235 */ /* 0x004fc60000000007 */
[----:B------:R-:W2:Y:S05]  /*a720*/  LDL R8, [R1+0x6c] ;  /* 0x00006c0001087983 */ /* 0x000eaa0000100800 */
[----:B------:R-:W-:-:S08]  /*a730*/  HFMA2.MMA R7, R2, R199, R7 ;  /* 0x000000c702077235 */ /* 0x000fd00000000007 */
[----:B------:R-:W-:-:S08]  /*a740*/  HFMA2.MMA R7, R10, R203, R7 ;  /* 0x000000cb0a077235 */ /* 0x000fd00000000007 */
[----:B------:R-:W-:-:S08]  /*a750*/  HFMA2.MMA R7, R245, R207, R7 ;  /* 0x000000cff5077235 */ /* 0x000fd00000000007 */
[----:B------:R-:W-:Y:S01]  /*a760*/  HFMA2.MMA R7, R230, R211, R7 ;  /* 0x000000d3e6077235 */ /* 0x000fe20000000007 */
[----:B----4-:R-:W-:Y:S01]  /*a770*/  HFMA2 R5, R3, R210, R5 ;  /* 0x000000d203057231 */ /* 0x010fe20000000005 */
[----:B------:R-:W-:Y:S01]  /*a780*/  ISETP.NE.AND.EX P1, PT, RZ, UR13, PT, P1 ;  /* 0x0000000dff007c0c */ /* 0x000fe2000bf25310 */
[----:B------:R-:W5:Y:S04]  /*a790*/  LDL.LU R3, [R1+0x27c] ;  /* 0x00027c0001037983 */ /* 0x000f680000300800 */
[----:B------:R-:W5:Y:S01]  /*a7a0*/  LDL.LU R2, [R1+0x278] ;  /* 0x0002780001027983 */ /* 0x000f620000300800 */
[----:B------:R-:W-:Y:S01]  /*a7b0*/  HFMA2.MMA R7, R228, R215, R7 ;  /* 0x000000d7e4077235 */ /* 0x000fe20000000007 */
[----:B------:R-:W-:Y:S02]  /*a7c0*/  HFMA2 R5, R0, R214, R5 ;  /* 0x000000d600057231 */ /* 0x000fe40000000005 */
[----:B------:R-:W5:Y:S02]  /*a7d0*/  LDL.LU R0, [R1+0x274] ;  /* 0x0002740001007983 */ /* 0x000f640000300800 */
[----:B------:R-:W-:-:S02]  /*a7e0*/  HFMA2 R5, R246, R218, R5 ;  /* 0x000000daf6057231 */ /* 0x000fc40000000005 */
[----:B------:R-:W4:Y:S03]  /*a7f0*/  LDL R10, [R1+0x260] ;  /* 0x00026000010a7983 */ /* 0x000f260000100800 */
[----:B------:R-:W-:Y:S02]  /*a800*/  HFMA2 R7, R11, R219, R7 ;  /* 0x000000db0b077231 */ /* 0x000fe40000000007 */
[----:B------:R-:W-:Y:S01]  /*a810*/  HFMA2 R5, R231, R222, R5 ;  /* 0x000000dee7057231 */ /* 0x000fe20000000005 */
[----:B------:R-:W0:Y:S03]  /*a820*/  LDC R11, c[0x0][0x2c0] ;  /* 0x0000b000ff0b7b82 */ /* 0x000e260000000800 */
[----:B---3--:R-:W-:Y:S02]  /*a830*/  HFMA2.MMA R7, R9, R223, R7 ;  /* 0x000000df09077235 */ /* 0x008fe40000000007 */
[----:B------:R-:W1:Y:S01]  /*a840*/  S2R R9, SR_CTAID.X ;  /* 0x0000000000097919 */ /* 0x000e620000002500 */
[----:B------:R-:W-:-:S04]  /*a850*/  HFMA2 R5, R229, R226, R5 ;  /* 0x000000e2e5057231 */ /* 0x000fc80000000005 */
[----:B------:R-:W-:Y:S02]  /*a860*/  HADD2 R5, R6, R5 ;  /* 0x0000000506057230 */ /* 0x000fe40000000000 */
[----:B------:R-:W1:Y:S01]  /*a870*/  @P1 LDC R6, c[0x0][0x2d0] ;  /* 0x0000b400ff061b82 */ /* 0x000e620000000800 */
[----:B--2---:R-:W-:-:S04]  /*a880*/  HFMA2 R7, R8, R227, R7 ;  /* 0x000000e308077231 */ /* 0x004fc80000000007 */
[----:B------:R-:W-:-:S05]  /*a890*/  HADD2 R5, R5, R7 ;  /* 0x0000000705057230 */ /* 0x000fca0000000000 */
[--C-:B------:R-:W-:Y:S02]  /*a8a0*/  HADD2.F32 R7, -RZ, R5.reuse.H0_H0 ;  /* 0x20000005ff077230 */ /* 0x100fe40000004100 */
[----:B------:R-:W-:-:S05]  /*a8b0*/  HADD2.F32 R5, -RZ, R5.H1_H1 ;  /* 0x30000005ff057230 */ /* 0x000fca0000004100 */
[----:B------:R-:W-:Y:S01]  /*a8c0*/  FADD.FTZ R5, R7, R5 ;  /* 0x0000000507057221 */ /* 0x000fe20000010000 */
[----:B-1----:R-:W-:-:S05]  /*a8d0*/  @P1 IMAD R7, R9, R6, R244 ;  /* 0x0000000609071224 */ /* 0x002fca00078e02f4 */
[----:B------:R-:W-:-:S05]  /*a8e0*/  @P1 IADD3 R7, R7, -0x1, RZ ;  /* 0xffffffff07071810 */ /* 0x000fca0007ffe0ff */
[----:B------:R-:W-:Y:S02]  /*a8f0*/  @P1 IMAD R8, R7, R6, R4 ;  /* 0x0000000607081224 */ /* 0x000fe400078e0204 */
[----:B------:R-:W1:Y:S02]  /*a900*/  @P1 LDC.64 R6, c[0x0][0x2c8] ;  /* 0x0000b200ff061b82 */ /* 0x000e640000000a00 */
[----:B-1----:R-:W-:-:S06]  /*a910*/  @P1 IMAD.WIDE R6, R8, 0x2, R6 ;  /* 0x0000000208061825 */ /* 0x002fcc00078e0206 */
[----:B------:R-:W2:Y:S01]  /*a920*/  @P1 LDG.E.U16 R6, desc[UR36][R6.64] ;  /* 0x0000002406061981 */ /* 0x000ea2000c1e1500 */
[----:B------:R-:W-:Y:S01]  /*a930*/  FMUL.FTZ R5, R5, UR11 ;  /* 0x0000000b05057c20 */ /* 0x000fe20008410000 */
[----:B0-----:R-:W-:Y:S01]  /*a940*/  IADD3 R11, R11, UR4, RZ ;  /* 0x000000040b0b7c10 */ /* 0x001fe2000fffe0ff */
[----:B--2---:R-:W-:-:S05]  /*a950*/  @P1 HADD2.F32 R6, -RZ, R6.H0_H0 ;  /* 0x20000006ff061230 */ /* 0x004fca0000004100 */
[----:B------:R-:W-:Y:S02]  /*a960*/  @P1 FADD.FTZ R5, R5, R6 ;  /* 0x0000000605051221 */ /* 0x000fe40000010000 */
[----:B------:R-:W0:Y:S02]  /*a970*/  LDC.64 R6, c[0x0][0x2d8] ;  /* 0x0000b600ff067b82 */ /* 0x000e240000000a00 */
[----:B0-----:R-:W-:-:S04]  /*a980*/  ISETP.NE.U32.AND P1, PT, R6, RZ, PT ;  /* 0x000000ff0600720c */ /* 0x001fc80003f25070 */
[----:B------:R-:W-:-:S13]  /*a990*/  ISETP.NE.AND.EX P1, PT, R7, RZ, PT, P1 ;  /* 0x000000ff0700720c */ /* 0x000fda0003f25310 */
[C---:B------:R-:W-:Y:S02]  /*a9a0*/  @P1 ISETP.GE.AND P3, PT, R4.reuse, R11, PT ;  /* 0x0000000b0400120c */ /* 0x040fe40003f66270 */
[----:B------:R-:W-:Y:S02]  /*a9b0*/  @P1 IADD3 R6, R4, 0x1, -R244 ;  /* 0x0000000104061810 */ /* 0x000fe40007ffe8f4 */
[----:B----4-:R-:W-:-:S04]  /*a9c0*/  @P1 SEL R7, R10, RZ, !P3 ;  /* 0x000000ff0a071207 */ /* 0x010fc80005800000 */
[----:B------:R-:W-:Y:S02]  /*a9d0*/  @P1 IADD3 R8, R7, R6, RZ ;  /* 0x0000000607081210 */ /* 0x000fe40007ffe0ff */
[----:B------:R-:W0:Y:S02]  /*a9e0*/  @P1 LDC.64 R6, c[0x0][0x2d8] ;  /* 0x0000b600ff061b82 */ /* 0x000e240000000a00 */
[----:B0-----:R-:W-:-:S06]  /*a9f0*/  @P1 IMAD.WIDE R6, R9, 0x2, R6 ;  /* 0x0000000209061825 */ /* 0x001fcc00078e0206 */
[----:B------:R-:W0:Y:S01]  /*aa00*/  LDC R9, c[0x0][0x284] ;  /* 0x0000a100ff097b82 */ /* 0x000e220000000800 */
[----:B------:R1:W2:Y:S07]  /*aa10*/  @P1 LDG.E.U16 R6, desc[UR36][R6.64] ;  /* 0x0000002406061981 */ /* 0x0002ae000c1e1500 */
[----:B------:R-:W3:Y:S01]  /*aa20*/  S2UR UR5, SR_CgaCtaId ;  /* 0x00000000000579c3 */ /* 0x000ee20000008800 */
[----:B------:R-:W-:Y:S02]  /*aa30*/  UMOV UR4, 0x400 ;  /* 0x0000040000047882 */ /* 0x000fe40000000000 */
[----:B------:R-:W-:Y:S01]  /*aa40*/  UIADD3 UR4, UR4, 0x440, URZ ;  /* 0x0000044004047890 */ /* 0x000fe2000fffe03f */
[----:B-1----:R-:W-:-:S02]  /*aa50*/  @P1 I2FP.F32.S32 R7, R8 ;  /* 0x0000000800071245 */ /* 0x002fc40000201400 */
[----:B0-----:R-:W-:Y:S01]  /*aa60*/  VIADDMNMX R9, R244, -R9, RZ, !PT ;  /* 0x80000009f4097246 */ /* 0x001fe200078001ff */
[----:B---3--:R-:W-:Y:S01]  /*aa70*/  ULEA UR4, UR5, UR4, 0x18 ;  /* 0x0000000405047291 */ /* 0x008fe2000f8ec03f */
[----:B--2---:R-:W-:-:S05]  /*aa80*/  @P1 HADD2.F32 R6, -RZ, R6.H0_H0 ;  /* 0x20000006ff061230 */ /* 0x004fca0000004100 */
[----:B------:R-:W-:Y:S01]  /*aa90*/  @P1 FFMA.FTZ R5, R7, R6, R5 ;  /* 0x0000000607051223 */ /* 0x000fe20000010005 */
[----:B------:R-:W-:-:S04]  /*aaa0*/  IADD3 R6, R4, -R9, RZ ;  /* 0x8000000904067210 */ /* 0x000fc80007ffe0ff */
[----:B------:R-:W-:-:S05]  /*aab0*/  LEA R6, R6, UR4, 0x2 ;  /* 0x0000000406067c11 */ /* 0x000fca000f8e10ff */
[----:B------:R0:W-:Y:S01]  /*aac0*/  STS [R6], R5 ;  /* 0x0000000506007388 */ /* 0x0001e20000000800 */
[----:B------:R-:W-:-:S07]  /*aad0*/  @!P0 FMNMX.FTZ R247, R247, R5, !PT ;  /* 0x00000005f7f78209 */ /* 0x000fce0007810000 */
.L_x_93:
[----:B------:R-:W-:Y:S05]  /*aae0*/  BSYNC B1 ;  /* 0x0000000000017941 */ /* 0x000fea0003800000 */
.L_x_92:
[----:B0-----:R-:W2:Y:S01]  /*aaf0*/  LDL R5, [R1+0x264] ;  /* 0x0002640001057983 */ /* 0x001ea20000100800 */
[----:B------:R-:W-:-:S04]  /*ab00*/  IADD3 R4, R4, 0x100, RZ ;  /* 0x0000010004047810 */ /* 0x000fc80007ffe0ff */
[----:B--2---:R-:W-:-:S13]  /*ab10*/  ISETP.GE.AND P0, PT, R4, R5, PT ;  /* 0x000000050400720c */ /* 0x004fda0003f06270 */
[----:B------:R-:W-:Y:S05]  /*ab20*/  @!P0 BRA `(.L_x_94) ;  /* 0xffffff9000088947 */ /* 0x000fea000383ffff */
.L_x_27:
[----:B------:R-:W-:Y:S05]  /*ab30*/  BSYNC B0 ;  /* 0x0000000000007941 */ /* 0x000fea0003800000 */
.L_x_26:
[----:B------:R-:W1:Y:S01]  /*ab40*/  SHFL.BFLY PT, R4, R247, 0x10, 0x1f ;  /* 0x0e001f00f7047f89 */ /* 0x000e6200000e0000 */
[----:B------:R-:W2:Y:S01]  /*ab50*/  LDC R228, c[0x0][0x284] ;  /* 0x0000a100ffe47b82 */ /* 0x000ea20000000800 */
[----:B------:R-:W-:Y:S01]  /*ab60*/  UMOV UR4, 0x400 ;  /* 0x0000040000047882 */ /* 0x000fe20000000000 */
[----:B------:R-:W-:Y:S01]  /*ab70*/  ULDC.64 UR8, c[0x0][0x2b0] ;  /* 0x0000ac0000087ab9 */ /* 0x000fe20000000a00 */
[----:B-----5:R-:W3:Y:S01]  /*ab80*/  S2R R21, SR_TID.X ;  /* 0x0000000000157919 */ /* 0x020ee20000002100 */
[----:B------:R-:W-:Y:S01]  /*ab90*/  UIADD3 UR4, UR4, 0x440, URZ ;  /* 0x0000044004047890 */ /* 0x000fe2000fffe03f */
[----:B------:R-:W-:Y:S01]  /*aba0*/  BSSY B0, `(.L_x_95) ;  /* 0x000009c000007945 */ /* 0x000fe20003800000 */
[----:B------:R-:W-:Y:S02]  /*abb0*/  ULDC.64 UR10, c[0x0][0x2b0] ;  /* 0x0000ac00000a7ab9 */ /* 0x000fe40000000a00 */
[----:B------:R-:W4:Y:S01]  /*abc0*/  S2UR UR5, SR_CgaCtaId ;  /* 0x00000000000579c3 */ /* 0x000f220000008800 */
[----:B-1----:R-:W-:-:S02]  /*abd0*/  FMNMX.FTZ R3, R4, R247, !PT ;  /* 0x000000f704037209 */ /* 0x002fc40007810000 */
[----:B--2---:R-:W-:-:S03]  /*abe0*/  VIADDMNMX R228, R244, -R228, RZ, !PT ;  /* 0x800000e4f4e47246 */ /* 0x004fc600078001ff */
[----:B------:R-:W1:Y:S01]  /*abf0*/  SHFL.BFLY PT, R4, R3, 0x8, 0x1f ;  /* 0x0d001f0003047f89 */ /* 0x000e6200000e0000 */
[----:B----4-:R-:W-:Y:S01]  /*ac00*/  ULEA UR4, UR5, UR4, 0x18 ;  /* 0x0000000405047291 */ /* 0x010fe2000f8ec03f */
[----:B---3--:R-:W-:Y:S02]  /*ac10*/  SHF.R.S32.HI R6, RZ, 0x1f, R21 ;  /* 0x0000001fff067819 */ /* 0x008fe40000011415 */
[----:B------:R-:W-:Y:S02]  /*ac20*/  ULDC UR5, c[0x0][0x284] ;  /* 0x0000a10000057ab9 */ /* 0x000fe40000000800 */
[----:B------:R-:W-:-:S04]  /*ac30*/  LEA.HI R11, R6, R21, RZ, 0x5 ;  /* 0x00000015060b7211 */ /* 0x000fc800078f28ff */
[----:B------:R-:W-:Y:S02]  /*ac40*/  LOP3.LUT R8, R11, 0xffffffe0, RZ, 0xc0, !PT ;  /* 0xffffffe00b087812 */ /* 0x000fe400078ec0ff */
[----:B-1----:R-:W-:-:S05]  /*ac50*/  FMNMX.FTZ R5, R3, R4, !PT ;  /* 0x0000000403057209 */ /* 0x002fca0007810000 */
[----:B------:R-:W1:Y:S02]  /*ac60*/  SHFL.BFLY PT, R4, R5, 0x4, 0x1f ;  /* 0x0c801f0005047f89 */ /* 0x000e6400000e0000 */
[----:B-1----:R-:W-:Y:S02]  /*ac70*/  FMNMX.FTZ R6, R5, R4, !PT ;  /* 0x0000000405067209 */ /* 0x002fe40007810000 */
[----:B------:R-:W-:-:S03]  /*ac80*/  IADD3 R4, -R8, R21, RZ ;  /* 0x0000001508047210 */ /* 0x000fc60007ffe1ff */
[----:B------:R-:W1:Y:S01]  /*ac90*/  SHFL.BFLY PT, R7, R6, 0x2, 0x1f ;  /* 0x0c401f0006077f89 */ /* 0x000e6200000e0000 */
[C---:B------:R-:W-:Y:S02]  /*aca0*/  ISETP.NE.AND P0, PT, R4.reuse, RZ, PT ;  /* 0x000000ff0400720c */ /* 0x040fe40003f05270 */
[----:B------:R-:W-:-:S11]  /*acb0*/  ISETP.GT.AND P1, PT, R4, 0x7, PT ;  /* 0x000000070400780c */ /* 0x000fd60003f24270 */
[----:B------:R-:W2:Y:S01]  /*acc0*/  @!P0 S2R R10, SR_CgaCtaId ;  /* 0x00000000000a8919 */ /* 0x000ea20000008800 */
[----:B------:R-:W-:Y:S02]  /*acd0*/  @!P0 MOV R3, 0x400 ;  /* 0x0000040000038802 */ /* 0x000fe40000000f00 */
[----:B------:R-:W-:Y:S01]  /*ace0*/  @!P1 MOV R5, 0x400 ;  /* 0x0000040000059802 */ /* 0x000fe20000000f00 */
[----:B------:R-:W3:Y:S01]  /*acf0*/  @!P1 S2R R12, SR_CgaCtaId ;  /* 0x00000000000c9919 */ /* 0x000ee20000008800 */
[----:B-1----:R-:W-:-:S05]  /*ad00*/  FMNMX.FTZ R7, R6, R7, !PT ;  /* 0x0000000706077209 */ /* 0x002fca0007810000 */
[----:B------:R-:W1:Y:S01]  /*ad10*/  SHFL.BFLY PT, R8, R7, 0x1, 0x1f ;  /* 0x0c201f0007087f89 */ /* 0x000e6200000e0000 */
[----:B--2---:R-:W-:Y:S02]  /*ad20*/  @!P0 LEA R10, R10, R3, 0x18 ;  /* 0x000000030a0a8211 */ /* 0x004fe400078ec0ff */
[----:B------:R-:W-:Y:S02]  /*ad30*/  @!P0 SHF.R.S32.HI R3, RZ, 0x5, R11 ;  /* 0x00000005ff038819 */ /* 0x000fe4000001140b */
[----:B---3--:R-:W-:Y:S01]  /*ad40*/  @!P1 LEA R9, R12, R5, 0x18 ;  /* 0x000000050c099211 */ /* 0x008fe200078ec0ff */
[----:B------:R-:W-:Y:S01]  /*ad50*/  IMAD.MOV.U32 R5, RZ, RZ, -0x800001 ;  /* 0xff7fffffff057424 */ /* 0x000fe200078e00ff */
[----:B------:R-:W-:Y:S02]  /*ad60*/  @!P0 LEA R3, R3, R10, 0x2 ;  /* 0x0000000a03038211 */ /* 0x000fe400078e10ff */
[----:B-1----:R-:W-:Y:S02]  /*ad70*/  FMNMX.FTZ R12, R7, R8, !PT ;  /* 0x00000008070c7209 */ /* 0x002fe40007810000 */
[----:B------:R-:W-:-:S02]  /*ad80*/  @!P1 LEA R6, R4, R9, 0x2 ;  /* 0x0000000904069211 */ /* 0x000fc400078e10ff */
[----:B------:R-:W-:Y:S01]  /*ad90*/  IADD3 R9, R21, R228, RZ ;  /* 0x000000e415097210 */ /* 0x000fe20007ffe0ff */
[----:B------:R1:W-:Y:S01]  /*ada0*/  @!P0 STS [R3], R12 ;  /* 0x0000000c03008388 */ /* 0x0003e20000000800 */
[----:B------:R-:W-:Y:S01]  /*adb0*/  BAR.SYNC.DEFER_BLOCKING 0x0 ;  /* 0x0000000000007b1d */ /* 0x000fe20000010000 */
[----:B-1----:R-:W-:-:S05]  /*adc0*/  MOV R3, RZ ;  /* 0x000000ff00037202 */ /* 0x002fca0000000f00 */
[----:B------:R-:W1:Y:S01]  /*add0*/  @!P1 LDS R5, [R6] ;  /* 0x0000000006059984 */ /* 0x000e620000000800 */
[----:B------:R-:W-:-:S03]  /*ade0*/  ISETP.GE.AND P1, PT, R9, R244, PT ;  /* 0x000000f40900720c */ /* 0x000fc60003f26270 */
[----:B-1----:R-:W1:Y:S02]  /*adf0*/  SHFL.BFLY PT, R8, R5, 0x4, 0x1f ;  /* 0x0c801f0005087f89 */ /* 0x002e6400000e0000 */
[----:B-1----:R-:W-:-:S05]  /*ae00*/  FMNMX.FTZ R8, R8, R5, !PT ;  /* 0x0000000508087209 */ /* 0x002fca0007810000 */
[----:B------:R-:W1:Y:S02]  /*ae10*/  SHFL.BFLY PT, R7, R8, 0x2, 0x1f ;  /* 0x0c401f0008077f89 */ /* 0x000e6400000e0000 */
[----:B-1----:R-:W-:-:S05]  /*ae20*/  FMNMX.FTZ R7, R8, R7, !PT ;  /* 0x0000000708077209 */ /* 0x002fca0007810000 */
[----:B------:R-:W1:Y:S02]  /*ae30*/  SHFL.BFLY PT, R10, R7, 0x1, 0x1f ;  /* 0x0c201f00070a7f89 */ /* 0x000e6400000e0000 */
[----:B-1----:R-:W-:-:S05]  /*ae40*/  FMNMX.FTZ R10, R7, R10, !PT ;  /* 0x0000000a070a7209 */ /* 0x002fca0007810000 */
[----:B------:R1:W2:Y:S01]  /*ae50*/  SHFL.IDX PT, R14, R10, RZ, 0x1f ;  /* 0x00001fff0a0e7589 */ /* 0x0002a200000e0000 */
[----:B------:R-:W-:Y:S05]  /*ae60*/  @P1 BRA `(.L_x_96) ;  /* 0x0000000400bc1947 */ /* 0x000fea0003800000 */
[----:B------:R-:W-:Y:S01]  /*ae70*/  LOP3.LUT R3, RZ, R228, RZ, 0x33, !PT ;  /* 0x000000e4ff037212 */ /* 0x000fe200078e33ff */
[----:B------:R-:W-:Y:S03]  /*ae80*/  BSSY B1, `(.L_x_97) ;  /* 0x0000026000017945 */ /* 0x000fe60003800000 */
[----:B------:R-:W-:-:S04]  /*ae90*/  IADD3 R5, -R21, R244, R3 ;  /* 0x000000f415057210 */ /* 0x000fc80007ffe103 */
[----:B------:R-:W-:-:S04]  /*aea0*/  LEA.HI R3, R5, 0x1, RZ, 0x18 ;  /* 0x0000000105037811 */ /* 0x000fc800078fc0ff */
[----:B------:R-:W-:Y:S01]  /*aeb0*/  LOP3.LUT P0, R6, R3, 0x3, RZ, 0xc0, !PT ;  /* 0x0000000303067812 */ /* 0x000fe2000780c0ff */
[----:B------:R-:W-:-:S12]  /*aec0*/  HFMA2.MMA R3, -RZ, RZ, 0, 0 ;  /* 0x00000000ff037435 */ /* 0x000fd800000001ff */
[----:B------:R-:W-:Y:S05]  /*aed0*/  @!P0 BRA `(.L_x_98) ;  /* 0x0000000000808947 */ /* 0x000fea0003800000 */
[----:B------:R-:W-:Y:S01]  /*aee0*/  ULDC.64 UR6, c[0x0][0x2b0] ;  /* 0x0000ac0000067ab9 */ /* 0x000fe20000000a00 */
[----:B------:R-:W-:Y:S02]  /*aef0*/  MOV R8, R6 ;  /* 0x0000000600087202 */ /* 0x000fe40000000f00 */
[----:B------:R-:W-:Y:S02]  /*af00*/  ISETP.NE.U32.AND P0, PT, RZ, UR6, PT ;  /* 0x00000006ff007c0c */ /* 0x000fe4000bf05070 */
[----:B------:R-:W-:Y:S02]  /*af10*/  MOV R3, RZ ;  /* 0x000000ff00037202 */ /* 0x000fe40000000f00 */
[----:B------:R-:W-:-:S13]  /*af20*/  ISETP.NE.AND.EX P0, PT, RZ, UR7, PT, P0 ;  /* 0x00000007ff007c0c */ /* 0x000fda000bf05300 */
.L_x_102:
[----:B-1-3--:R-:W3:Y:S01]  /*af30*/  LDC R6, c[0x0][0x284] ;  /* 0x0000a100ff067b82 */ /* 0x00aee20000000800 */
[----:B------:R-:W-:Y:S01]  /*af40*/  IADD3 R8, R8, -0x1, RZ ;  /* 0xffffffff08087810 */ /* 0x000fe20007ffe0ff */
[----:B------:R-:W-:Y:S03]  /*af50*/  BSSY B2, `(.L_x_99) ;  /* 0x0000014000027945 */ /* 0x000fe60003800000 */
[----:B------:R-:W-:Y:S02]  /*af60*/  ISETP.NE.AND P3, PT, R8, RZ, PT ;  /* 0x000000ff0800720c */ /* 0x000fe40003f65270 */
[----:B---3--:R-:W-:-:S05]  /*af70*/  VIADDMNMX R6, R244, -R6, RZ, !PT ;  /* 0x80000006f4067246 */ /* 0x008fca00078001ff */
[----:B------:R-:W-:-:S05]  /*af80*/  IMAD.IADD R6, R9, 0x1, -R6 ;  /* 0x0000000109067824 */ /* 0x000fca00078e0a06 */
[----:B------:R-:W-:Y:S01]  /*af90*/  LEA R13, R6, UR4, 0x2 ;  /* 0x00000004060d7c11 */ /* 0x000fe2000f8e10ff */
[----:B------:R-:W-:Y:S06]  /*afa0*/  @!P0 BRA `(.L_x_100) ;  /* 0x0000000000288947 */ /* 0x000fec0003800000 */
[----:B------:R-:W3:Y:S02]  /*afb0*/  S2R R7, SR_CTAID.Y ;  /* 0x0000000000077919 */ /* 0x000ee40000002600 */
[----:B---3--:R-:W-:Y:S01]  /*afc0*/  IMAD R6, R7, UR5, RZ ;  /* 0x0000000507067c24 */ /* 0x008fe2000f8e02ff */
[----:B------:R-:W-:-:S04]  /*afd0*/  SHF.R.S32.HI R7, RZ, 0x1f, R9 ;  /* 0x0000001fff077819 */ /* 0x000fc80000011409 */
[--C-:B-1----:R-:W-:Y:S02]  /*afe0*/  SHF.R.S32.HI R10, RZ, 0x1f, R6.reuse ;  /* 0x0000001fff0a7819 */ /* 0x102fe40000011406 */
[----:B------:R-:W-:-:S04]  /*aff0*/  IADD3 R6, P4, P5, R9, UR8, R6 ;  /* 0x0000000809067c10 */ /* 0x000fc8000fd9e006 */
[----:B------:R-:W-:-:S05]  /*b000*/  IADD3.X R7, R7, UR9, R10, P4, P5 ;  /* 0x0000000907077c10 */ /* 0x000fca000a7ea40a */
[----:B------:R-:W3:Y:S02]  /*b010*/  LDG.E.U8 R6, desc[UR36][R6.64] ;  /* 0x0000002406067981 */ /* 0x000ee4000c1e1100 */
[----:B---3--:R-:W-:-:S13]  /*b020*/  ISETP.NE.AND P4, PT, R6, RZ, PT ;  /* 0x000000ff0600720c */ /* 0x008fda0003f85270 */
[----:B------:R-:W-:Y:S01]  /*b030*/  @P4 MOV R10, RZ ;  /* 0x000000ff000a4202 */ /* 0x000fe20000000f00 */
[----:B------:R-:W-:Y:S06]  /*b040*/  @P4 BRA `(.L_x_101) ;  /* 0x0000000000104947 */ /* 0x000fec0003800000 */
.L_x_100:
[----:B------:R-:W2:Y:S02]  /*b050*/  LDS R6, [R13] ;  /* 0x000000000d067984 */ /* 0x000ea40000000800 */
[----:B--2---:R-:W-:-:S04]  /*b060*/  FADD.FTZ R6, -R14, R6 ;  /* 0x000000060e067221 */ /* 0x004fc80000010100 */
[----:B------:R-:W-:-:S04]  /*b070*/  FMUL.FTZ R6, R6, 1.4426950216293334961 ;  /* 0x3fb8aa3b06067820 */ /* 0x000fc80000410000 */
[----:B-1----:R1:W3:Y:S03]  /*b080*/  MUFU.EX2 R10, R6 ;  /* 0x00000006000a7308 */ /* 0x0022e60000000800 */
.L_x_101:
[----:B------:R-:W-:Y:S05]  /*b090*/  BSYNC B2 ;  /* 0x0000000000027941 */ /* 0x000fea0003800000 */
.L_x_99:
[----:B---3--:R3:W-:Y:S01]  /*b0a0*/  STS [R13], R10 ;  /* 0x0000000a0d007388 */ /* 0x0087e20000000800 */
[----:B------:R-:W-:Y:S01]  /*b0b0*/  FADD.FTZ R3, R10, R3 ;  /* 0x000000030a037221 */ /* 0x000fe20000010000 */
[----:B------:R-:W-:Y:S01]  /*b0c0*/  IADD3 R9, R9, 0x100, RZ ;  /* 0x0000010009097810 */ /* 0x000fe20007ffe0ff */
[----:B------:R-:W-:Y:S06]  /*b0d0*/  @P3 BRA `(.L_x_102) ;  /* 0xfffffffc00943947 */ /* 0x000fec000383ffff */
.L_x_98:
[----:B------:R-:W-:Y:S05]  /*b0e0*/  BSYNC B1 ;  /* 0x0000000000017941 */ /* 0x000fea0003800000 */
.L_x_97:
[----:B------:R-:W-:-:S13]  /*b0f0*/  ISETP.GE.U32.AND P0, PT, R5, 0x300, PT ;  /* 0x000003000500780c */ /* 0x000fda0003f06070 */
[----:B------:R-:W-:Y:S05]  /*b100*/  @!P0 BRA `(.L_x_96) ;  /* 0x0000000400148947 */ /* 0x000fea0003800000 */
[----:B-1----:R-:W0:Y:S01]  /*b110*/  S2R R6, SR_CTAID.Y ;  /* 0x0000000000067919 */ /* 0x002e220000002600 */
[----:B------:R-:W-:Y:S02]  /*b120*/  ULDC.64 UR6, c[0x0][0x2b0] ;  /* 0x0000ac0000067ab9 */ /* 0x000fe40000000a00 */
[----:B------:R-:W-:Y:S01]  /*b130*/  ISETP.NE.U32.AND P0, PT, RZ, UR6, PT ;  /* 0x00000006ff007c0c */ /* 0x000fe2000bf05070 */
[----:B------:R-:W-:-:S03]  /*b140*/  ULDC UR6, c[0x0][0x284] ;  /* 0x0000a10000067ab9 */ /* 0x000fc60000000800 */
[----:B------:R-:W-:Y:S01]  /*b150*/  ISETP.NE.AND.EX P0, PT, RZ, UR7, PT, P0 ;  /* 0x00000007ff007c0c */ /* 0x000fe2000bf05300 */
[----:B0-----:R-:W-:-:S05]  /*b160*/  IMAD R16, R6, UR6, RZ ;  /* 0x0000000606107c24 */ /* 0x001fca000f8e02ff */
[----:B------:R-:W-:-:S07]  /*b170*/  SHF.R.S32.HI R18, RZ, 0x1f, R16 ;  /* 0x0000001fff127819 */ /* 0x000fce0000011410 */
.L_x_115:
[----:B----4-:R-:W0:Y:S01]  /*b180*/  LDC R5, c[0x0][0x284] ;  /* 0x0000a100ff057b82 */ /* 0x010e220000000800 */
[----:B------:R-:W-:Y:S01]  /*b190*/  SHF.R.S32.HI R7, RZ, 0x1f, R9 ;  /* 0x0000001fff077819 */ /* 0x000fe20000011409 */
[----:B------:R-:W-:Y:S01]  /*b1a0*/  BSSY B1, `(.L_x_103) ;  /* 0x0000011000017945 */ /* 0x000fe20003800000 */
[----:B------:R-:W-:-:S04]  /*b1b0*/  IADD3 R6, P4, P5, R9, UR10, R16 ;  /* 0x0000000a09067c10 */ /* 0x000fc8000fd9e010 */
[----:B------:R-:W-:Y:S02]  /*b1c0*/  IADD3.X R7, R7, UR11, R18, P4, P5 ;  /* 0x0000000b07077c10 */ /* 0x000fe4000a7ea412 */
[----:B0-----:R-:W-:-:S04]  /*b1d0*/  VIADDMNMX R5, R244, -R5, RZ, !PT ;  /* 0x80000005f4057246 */ /* 0x001fc800078001ff */
[----:B------:R-:W-:Y:S02]  /*b1e0*/  IADD3 R5, -R5, R9, RZ ;  /* 0x0000000905057210 */ /* 0x000fe40007ffe1ff */
[----:B------:R-:W-:Y:S02]  /*b1f0*/  IADD3 R9, R9, 0x400, RZ ;  /* 0x0000040009097810 */ /* 0x000fe40007ffe0ff */
[----:B-1-3--:R-:W-:Y:S02]  /*b200*/  LEA R10, R5, UR4, 0x2 ;  /* 0x00000004050a7c11 */ /* 0x00afe4000f8e10ff */
[----:B------:R-:W-:Y:S01]  /*b210*/  ISETP.GE.AND P3, PT, R9, R244, PT ;  /* 0x000000f40900720c */ /* 0x000fe20003f66270 */
[----:B------:R-:W-:-:S12]  /*b220*/  @!P0 BRA `(.L_x_104) ;  /* 0x0000000000108947 */ /* 0x000fd80003800000 */
[----:B------:R-:W3:Y:S02]  /*b230*/  LDG.E.U8 R5, desc[UR36][R6.64] ;  /* 0x0000002406057981 */ /* 0x000ee4000c1e1100 */
[----:B---3--:R-:W-:-:S13]  /*b240*/  ISETP.NE.AND P4, PT, R5, RZ, PT ;  /* 0x000000ff0500720c */ /* 0x008fda0003f85270 */
[----:B------:R-:W-:Y:S01]  /*b250*/  @P4 MOV R8, RZ ;  /* 0x000000ff00084202 */ /* 0x000fe20000000f00 */
[----:B------:R-:W-:Y:S06]  /*b260*/  @P4 BRA `(.L_x_105) ;  /* 0x0000000000104947 */ /* 0x000fec0003800000 */
.L_x_104:
[----:B------:R-:W2:Y:S02]  /*b270*/  LDS R5, [R10] ;  /* 0x000000000a057984 */ /* 0x000ea40000000800 */
[----:B--2---:R-:W-:-:S04]  /*b280*/  FADD.FTZ R5, -R14, R5 ;  /* 0x000000050e057221 */ /* 0x004fc80000010100 */
[----:B------:R-:W-:-:S04]  /*b290*/  FMUL.FTZ R5, R5, 1.4426950216293334961 ;  /* 0x3fb8aa3b05057820 */ /* 0x000fc80000410000 */
[----:B------:R0:W1:Y:S03]  /*b2a0*/  MUFU.EX2 R8, R5 ;  /* 0x0000000500087308 */ /* 0x0000660000000800 */
.L_x_105:
[----:B------:R-:W-:Y:S05]  /*b2b0*/  BSYNC B1 ;  /* 0x0000000000017941 */ /* 0x000fea0003800000 */
.L_x_103:
[----:B-1----:R1:W-:Y:S01]  /*b2c0*/  STS [R10], R8 ;  /* 0x000000080a007388 */ /* 0x0023e20000000800 */
[----:B------:R-:W-:Y:S01]  /*b2d0*/  BSSY B1, `(.L_x_106) ;  /* 0x000000b000017945 */ /* 0x000fe20003800000 */
[----:B------:R-:W-:-:S03]  /*b2e0*/  FADD.FTZ R12, R8, R3 ;  /* 0x00000003080c7221 */ /* 0x000fc60000010000 */
[----:B------:R-:W-:Y:S05]  /*b2f0*/  @!P0 BRA `(.L_x_107) ;  /* 0x0000000000108947 */ /* 0x000fea0003800000 */
[----:B------:R-:W3:Y:S02]  /*b300*/  LDG.E.U8 R3, desc[UR36][R6.64+0x100] ;  /* 0x0001002406037981 */ /* 0x000ee4000c1e1100 */
[----:B---3--:R-:W-:-:S13]  /*b310*/  ISETP.NE.AND P4, PT, R3, RZ, PT ;  /* 0x000000ff0300720c */ /* 0x008fda0003f85270 */
[----:B------:R-:W-:Y:S01]  /*b320*/  @P4 MOV R3, RZ ;  /* 0x000000ff00034202 */ /* 0x000fe20000000f00 */
[----:B------:R-:W-:Y:S06]  /*b330*/  @P4 BRA `(.L_x_108) ;  /* 0x0000000000104947 */ /* 0x000fec0003800000 */
.L_x_107:
[----:B------:R-:W2:Y:S02]  /*b340*/  LDS R3, [R10+0x400] ;  /* 0x000400000a037984 */ /* 0x000ea40000000800 */
[----:B--2---:R-:W-:-:S04]  /*b350*/  FADD.FTZ R3, -R14, R3 ;  /* 0x000000030e037221 */ /* 0x004fc80000010100 */
[----:B------:R-:W-:-:S06]  /*b360*/  FMUL.FTZ R3, R3, 1.4426950216293334961 ;  /* 0x3fb8aa3b03037820 */ /* 0x000fcc0000410000 */
[----:B------:R-:W3:Y:S02]  /*b370*/  MUFU.EX2 R3, R3 ;  /* 0x0000000300037308 */ /* 0x000ee40000000800 */
.L_x_108:
[----:B------:R-:W-:Y:S05]  /*b380*/  BSYNC B1 ;  /* 0x0000000000017941 */ /* 0x000fea0003800000 */
.L_x_106:
[----:B---3--:R3:W-:Y:S01]  /*b390*/  STS [R10+0x400], R3 ;  /* 0x000400030a007388 */ /* 0x0087e20000000800 */
[----:B------:R-:W-:Y:S01]  /*b3a0*/  BSSY B1, `(.L_x_109) ;  /* 0x000000b000017945 */ /* 0x000fe20003800000 */
[----:B------:R-:W-:-:S03]  /*b3b0*/  FADD.FTZ R12, R12, R3 ;  /* 0x000000030c0c7221 */ /* 0x000fc60000010000 */
[----:B------:R-:W-:Y:S05]  /*b3c0*/  @!P0 BRA `(.L_x_110) ;  /* 0x0000000000108947 */ /* 0x000fea0003800000 */
[----:B---3--:R-:W3:Y:S02]  /*b3d0*/  LDG.E.U8 R3, desc[UR36][R6.64+0x200] ;  /* 0x0002002406037981 */ /* 0x008ee4000c1e1100 */
[----:B---3--:R-:W-:-:S13]  /*b3e0*/  ISETP.NE.AND P4, PT, R3, RZ, PT ;  /* 0x000000ff0300720c */ /* 0x008fda0003f85270 */
[----:B------:R-:W-:Y:S01]  /*b3f0*/  @P4 MOV R3, RZ ;  /* 0x000000ff00034202 */ /* 0x000fe20000000f00 */
[----:B------:R-:W-:Y:S06]  /*b400*/  @P4 BRA `(.L_x_111) ;  /* 0x0000000000104947 */ /* 0x000fec0003800000 */
.L_x_110:
[----:B---3--:R-:W2:Y:S02]  /*b410*/  LDS R3, [R10+0x800] ;  /* 0x000800000a037984 */ /* 0x008ea40000000800 */
[----:B--2---:R-:W-:-:S04]  /*b420*/  FADD.FTZ R3, -R14, R3 ;  /* 0x000000030e037221 */ /* 0x004fc80000010100 */
[----:B------:R-:W-:-:S06]  /*b430*/  FMUL.FTZ R3, R3, 1.4426950216293334961 ;  /* 0x3fb8aa3b03037820 */ /* 0x000fcc0000410000 */
[----:B------:R-:W3:Y:S02]  /*b440*/  MUFU.EX2 R3, R3 ;  /* 0x0000000300037308 */ /* 0x000ee40000000800 */
.L_x_111:
[----:B------:R-:W-:Y:S05]  /*b450*/  BSYNC B1 ;  /* 0x0000000000017941 */ /* 0x000fea0003800000 */
.L_x_109:
[----:B---3--:R3:W-:Y:S01]  /*b460*/  STS [R10+0x800], R3 ;  /* 0x000800030a007388 */ /* 0x0087e20000000800 */
[----:B------:R-:W-:Y:S01]  /*b470*/  BSSY B1, `(.L_x_112) ;  /* 0x000000b000017945 */ /* 0x000fe20003800000 */
[----:B------:R-:W-:-:S03]  /*b480*/  FADD.FTZ R12, R12, R3 ;  /* 0x000000030c0c7221 */ /* 0x000fc60000010000 */
[----:B------:R-:W-:Y:S05]  /*b490*/  @!P0 BRA `(.L_x_113) ;  /* 0x0000000000108947 */ /* 0x000fea0003800000 */
[----:B------:R-:W4:Y:S02]  /*b4a0*/  LDG.E.U8 R6, desc[UR36][R6.64+0x300] ;  /* 0x0003002406067981 */ /* 0x000f24000c1e1100 */
[----:B----4-:R-:W-:-:S13]  /*b4b0*/  ISETP.NE.AND P4, PT, R6, RZ, PT ;  /* 0x000000ff0600720c */ /* 0x010fda0003f85270 */
[----:B0-----:R-:W-:Y:S01]  /*b4c0*/  @P4 IMAD.MOV.U32 R5, RZ, RZ, RZ ;  /* 0x000000ffff054224 */ /* 0x001fe200078e00ff */
[----:B------:R-:W-:Y:S06]  /*b4d0*/  @P4 BRA `(.L_x_114) ;  /* 0x0000000000104947 */ /* 0x000fec0003800000 */
.L_x_113:
[----:B---3--:R-:W2:Y:S02]  /*b4e0*/  LDS R3, [R10+0xc00] ;  /* 0x000c00000a037984 */ /* 0x008ea40000000800 */
[----:B--2---:R-:W-:-:S04]  /*b4f0*/  FADD.FTZ R3, -R14, R3 ;  /* 0x000000030e037221 */ /* 0x004fc80000010100 */
[----:B------:R-:W-:-:S04]  /*b500*/  FMUL.FTZ R3, R3, 1.4426950216293334961 ;  /* 0x3fb8aa3b03037820 */ /* 0x000fc80000410000 */
[----:B0-----:R0:W4:Y:S03]  /*b510*/  MUFU.EX2 R5, R3 ;  /* 0x0000000300057308 */ /* 0x0011260000000800 */
.L_x_114:
[----:B------:R-:W-:Y:S05]  /*b520*/  BSYNC B1 ;  /* 0x0000000000017941 */ /* 0x000fea0003800000 */
.L_x_112:
[----:B----4-:R4:W-:Y:S01]  /*b530*/  STS [R10+0xc00], R5 ;  /* 0x000c00050a007388 */ /* 0x0109e20000000800 */
[----:B0--3--:R-:W-:Y:S01]  /*b540*/  FADD.FTZ R3, R12, R5 ;  /* 0x000000050c037221 */ /* 0x009fe20000010000 */
[----:B------:R-:W-:Y:S06]  /*b550*/  @!P3 BRA `(.L_x_115) ;  /* 0xfffffffc0008b947 */ /* 0x000fec000383ffff */
.L_x_96:
[----:B------:R-:W-:Y:S05]  /*b560*/  BSYNC B0 ;  /* 0x0000000000007941 */ /* 0x000fea0003800000 */
.L_x_95:
[----:B-1----:R-:W1:Y:S01]  /*b570*/  SHFL.BFLY PT, R6, R3, 0x10, 0x1f ;  /* 0x0e001f0003067f89 */ /* 0x002e6200000e0000 */
[----:B------:R-:W-:Y:S01]  /*b580*/  LOP3.LUT P0, R9, R21, 0x1f, RZ, 0xc0, !PT ;  /* 0x0000001f15097812 */ /* 0x000fe2000780c0ff */
[----:B------:R-:W-:Y:S02]  /*b590*/  ULDC UR5, c[0x0][0x284] ;  /* 0x0000a10000057ab9 */ /* 0x000fe40000000800 */
[----:B------:R-:W-:Y:S01]  /*b5a0*/  UIADD3 UR5, UR5, 0x4, URZ ;  /* 0x0000000405057890 */ /* 0x000fe2000fffe03f */
[----:B------:R-:W-:-:S03]  /*b5b0*/  ISETP.GT.U32.AND P3, PT, R9, 0x7, PT ;  /* 0x000000070900780c */ /* 0x000fc60003f64070 */
[----:B------:R-:W-:-:S04]  /*b5c0*/  USHF.R.S32.HI UR6, URZ, 0x1f, UR5 ;  /* 0x0000001f3f067899 */ /* 0x000fc80008011405 */
[----:B------:R-:W-:Y:S02]  /*b5d0*/  ULEA.HI UR6, UR6, UR5, URZ, 0x2 ;  /* 0x0000000506067291 */ /* 0x000fe4000f8f103f */
[----:B---3--:R-:W3:Y:S01]  /*b5e0*/  @!P0 S2R R13, SR_CgaCtaId ;  /* 0x00000000000d8919 */ /* 0x008ee20000008800 */
[----:B------:R-:W-:Y:S01]  /*b5f0*/  ULDC.U8 UR5, c[0x0][0x31c] ;  /* 0x0000c70000057ab9 */ /* 0x000fe20000000000 */
[----:B------:R-:W-:Y:S02]  /*b600*/  USHF.L.U32 UR6, UR6, 0x2, URZ ;  /* 0x0000000206067899 */ /* 0x000fe4000800063f */
[----:B------:R-:W5:Y:S02]  /*b610*/  @!P3 S2R R12, SR_CgaCtaId ;  /* 0x00000000000cb919 */ /* 0x000f640000008800 */
[----:B------:R-:W-:Y:S01]  /*b620*/  ULOP3.LUT UR6, UR6, 0xfffffff0, URZ, 0xc0, !UPT ;  /* 0xfffffff006067892 */ /* 0x000fe2000f8ec03f */
[----:B-1----:R-:W-:Y:S01]  /*b630*/  FADD.FTZ R6, R6, R3 ;  /* 0x0000000306067221 */ /* 0x002fe20000010000 */
[----:B------:R-:W-:-:S02]  /*b640*/  @!P0 SHF.R.U32.HI R3, RZ, 0x3, R21 ;  /* 0x00000003ff038819 */ /* 0x000fc40000011615 */
[----:B------:R-:W-:Y:S02]  /*b650*/  UIADD3 UR7, UR6, UR4, URZ ;  /* 0x0000000406077290 */ /* 0x000fe4000fffe03f */
[----:B----4-:R-:W1:Y:S01]  /*b660*/  SHFL.BFLY PT, R5, R6, 0x8, 0x1f ;  /* 0x0d001f0006057f89 */ /* 0x010e6200000e0000 */
[----:B------:R-:W-:Y:S01]  /*b670*/  @!P0 LOP3.LUT R3, R3, 0x1ffffffc, RZ, 0xc0, !PT ;  /* 0x1ffffffc03038812 */ /* 0x000fe200078ec0ff */
[----:B-1----:R-:W-:Y:S01]  /*b680*/  FADD.FTZ R5, R6, R5 ;  /* 0x0000000506057221 */ /* 0x002fe20000010000 */
[----:B------:R-:W-:-:S04]  /*b690*/  @!P0 MOV R6, 0x400 ;  /* 0x0000040000068802 */ /* 0x000fc80000000f00 */
[----:B------:R-:W1:Y:S01]  /*b6a0*/  SHFL.BFLY PT, R8, R5, 0x4, 0x1f ;  /* 0x0c801f0005087f89 */ /* 0x000e6200000e0000 */
[----:B---3--:R-:W-:-:S04]  /*b6b0*/  @!P0 LEA R6, R13, R6, 0x18 ;  /* 0x000000060d068211 */ /* 0x008fc800078ec0ff */
[----:B------:R-:W-:Y:S01]  /*b6c0*/  @!P0 IADD3 R3, R3, R6, RZ ;  /* 0x0000000603038210 */ /* 0x000fe20007ffe0ff */
[----:B-1----:R-:W-:Y:S01]  /*b6d0*/  FADD.FTZ R8, R5, R8 ;  /* 0x0000000805087221 */ /* 0x002fe20000010000 */
[----:B------:R-:W-:-:S04]  /*b6e0*/  @!P3 MOV R5, 0x400 ;  /* 0x000004000005b802 */ /* 0x000fc80000000f00 */
[----:B------:R-:W1:Y:S01]  /*b6f0*/  SHFL.BFLY PT, R7, R8, 0x2, 0x1f ;  /* 0x0c401f0008077f89 */ /* 0x000e6200000e0000 */
[----:B-----5:R-:W-:-:S04]  /*b700*/  @!P3 LEA R12, R12, R5, 0x18 ;  /* 0x000000050c0cb211 */ /* 0x020fc800078ec0ff */
[----:B------:R-:W-:Y:S01]  /*b710*/  @!P3 LEA R9, R9, R12, 0x2 ;  /* 0x0000000c0909b211 */ /* 0x000fe200078e10ff */
[----:B-1----:R-:W-:-:S05]  /*b720*/  FADD.FTZ R7, R8, R7 ;  /* 0x0000000708077221 */ /* 0x002fca0000010000 */
[----:B------:R-:W1:Y:S02]  /*b730*/  SHFL.BFLY PT, R10, R7, 0x1, 0x1f ;  /* 0x0c201f00070a7f89 */ /* 0x000e6400000e0000 */
[----:B-1----:R-:W-:-:S05]  /*b740*/  FADD.FTZ R10, R7, R10 ;  /* 0x0000000a070a7221 */ /* 0x002fca0000010000 */
[----:B------:R-:W-:Y:S01]  /*b750*/  @!P0 STS [R3+0x20], R10 ;  /* 0x0000200a03008388 */ /* 0x000fe20000000800 */
[----:B------:R-:W-:Y:S01]  /*b760*/  BAR.SYNC.DEFER_BLOCKING 0x0 ;  /* 0x0000000000007b1d */ /* 0x000fe20000010000 */
[----:B------:R-:W-:-:S05]  /*b770*/  ISETP.NE.AND P0, PT, RZ, UR5, PT ;  /* 0x00000005ff007c0c */ /* 0x000fca000bf05270 */
[----:B------:R-:W1:Y:S04]  /*b780*/  @!P3 LDS R10, [R9+0x20] ;  /* 0x00002000090ab984 */ /* 0x000e680000000800 */
[----:B-1----:R-:W1:Y:S02]  /*b790*/  SHFL.BFLY PT, R5, R10, 0x4, 0x1f ;  /* 0x0c801f000a057f89 */ /* 0x002e6400000e0000 */
[----:B-1----:R-:W-:-:S05]  /*b7a0*/  FADD.FTZ R5, R5, R10 ;  /* 0x0000000a05057221 */ /* 0x002fca0000010000 */
[----:B------:R-:W1:Y:S02]  /*b7b0*/  SHFL.BFLY PT, R6, R5, 0x2, 0x1f ;  /* 0x0c401f0005067f89 */ /* 0x000e6400000e0000 */
[----:B-1----:R-:W-:-:S05]  /*b7c0*/  FADD.FTZ R6, R5, R6 ;  /* 0x0000000605067221 */ /* 0x002fca0000010000 */
[----:B------:R-:W1:Y:S02]  /*b7d0*/  SHFL.BFLY PT, R7, R6, 0x1, 0x1f ;  /* 0x0c201f0006077f89 */ /* 0x000e6400000e0000 */
[----:B-1----:R-:W-:-:S06]  /*b7e0*/  FADD.FTZ R7, R6, R7 ;  /* 0x0000000706077221 */ /* 0x002fcc0000010000 */
[----:B------:R-:W1:Y:S02]  /*b7f0*/  SHFL.IDX PT, R7, R7, RZ, 0x1f ;  /* 0x00001fff07077589 */ /* 0x000e6400000e0000 */
[----:B-1----:R-:W-:Y:S01]  /*b800*/  FADD.FTZ R3, R7, 9.9999999747524270788e-07 ;  /* 0x358637bd07037421 */ /* 0x002fe20000010000 */
[----:B------:R-:W-:-:S03]  /*b810*/  CS2R R6, SRZ ;  /* 0x0000000000067805 */ /* 0x000fc6000001ff00 */
[----:B------:R1:W3:Y:S01]  /*b820*/  MUFU.RCP R12, R3 ;  /* 0x00000003000c7308 */ /* 0x0002e20000001000 */
[----:B------:R-:W-:Y:S05]  /*b830*/  @!P0 BRA `(.L_x_116) ;  /* 0x0000000000288947 */ /* 0x000fea0003800000 */
[----:B------:R-:W4:Y:S01]  /*b840*/  S2R R15, SR_CTAID.Y ;  /* 0x00000000000f7919 */ /* 0x000f220000002600 */
[----:B-1----:R-:W1:Y:S01]  /*b850*/  LDC R3, c[0x0][0x318] ;  /* 0x0000c600ff037b82 */ /* 0x002e620000000800 */
[----:B------:R-:W-:Y:S01]  /*b860*/  ULDC UR6, c[0x0][0x288] ;  /* 0x0000a20000067ab9 */ /* 0x000fe20000000800 */
[----:B0-----:R-:W4:Y:S06]  /*b870*/  S2R R17, SR_CTAID.X ;  /* 0x0000000000117919 */ /* 0x001f2c0000002500 */
[----:B------:R-:W1:Y:S08]  /*b880*/  LDC R6, c[0x0][0x29c] ;  /* 0x0000a700ff067b82 */ /* 0x000e700000000800 */
[----:B------:R-:W0:Y:S01]  /*b890*/  LDC R8, c[0x0][0x284] ;  /* 0x0000a100ff087b82 */ /* 0x000e220000000800 */
[----:B----4-:R-:W-:-:S04]  /*b8a0*/  IMAD R5, R15, UR6, R17 ;  /* 0x000000060f057c24 */ /* 0x010fc8000f8e0211 */
[----:B-1----:R-:W-:-:S04]  /*b8b0*/  IMAD R3, R5, R3, R6 ;  /* 0x0000000305037224 */ /* 0x002fc800078e0206 */
[----:B0-----:R-:W-:-:S05]  /*b8c0*/  IMAD R6, R3, R8, RZ ;  /* 0x0000000803067224 */ /* 0x001fca00078e02ff */
[----:B------:R-:W-:-:S07]  /*b8d0*/  SHF.R.S32.HI R7, RZ, 0x1f, R6 ;  /* 0x0000001fff077819 */ /* 0x000fce0000011406 */
.L_x_116:
[----:B------:R-:W-:Y:S01]  /*b8e0*/  ULDC.64 UR8, c[0x0][0x310] ;  /* 0x0000c40000087ab9 */ /* 0x000fe20000000a00 */
[----:B------:R-:W-:Y:S01]  /*b8f0*/  ULDC.64 UR10, c[0x0][0x310] ;  /* 0x0000c400000a7ab9 */ /* 0x000fe20000000a00 */
[----:B------:R-:W-:Y:S04]  /*b900*/  BSSY B0, `(.L_x_117) ;  /* 0x0000045000007945 */ /* 0x000fe80003800000 */
[----:B------:R-:W-:Y:S05]  /*b910*/  @P1 BRA `(.L_x_118) ;  /* 0x00000004000c1947 */ /* 0x000fea0003800000 */
[----:B------:R-:W4:Y:S01]  /*b920*/  LDC R8, c[0x0][0x284] ;  /* 0x0000a100ff087b82 */ /* 0x000f220000000800 */
[----:B------:R-:W-:Y:S01]  /*b930*/  BSSY B1, `(.L_x_119) ;  /* 0x000001b000017945 */ /* 0x000fe20003800000 */
[----:B----4-:R-:W-:-:S04]  /*b940*/  VIADDMNMX R8, R244, -R8, RZ, !PT ;  /* 0x80000008f4087246 */ /* 0x010fc800078001ff */
[----:B-1----:R-:W-:-:S04]  /*b950*/  LOP3.LUT R3, RZ, R8, RZ, 0x33, !PT ;  /* 0x00000008ff037212 */ /* 0x002fc800078e33ff */
[----:B--2---:R-:W-:-:S04]  /*b960*/  IADD3 R14, -R21, R244, R3 ;  /* 0x000000f4150e7210 */ /* 0x004fc80007ffe103 */
[----:B------:R-:W-:-:S04]  /*b970*/  LEA.HI R3, R14, 0x1, RZ, 0x18 ;  /* 0x000000010e037811 */ /* 0x000fc800078fc0ff */
[----:B------:R-:W-:Y:S02]  /*b980*/  LOP3.LUT P1, R5, R3, 0x3, RZ, 0xc0, !PT ;  /* 0x0000000303057812 */ /* 0x000fe4000782c0ff */
[----:B------:R-:W-:-:S11]  /*b990*/  IADD3 R3, R21, R8, RZ ;  /* 0x0000000815037210 */ /* 0x000fd60007ffe0ff */
[----:B------:R-:W-:Y:S05]  /*b9a0*/  @!P1 BRA `(.L_x_120) ;  /* 0x00000000004c9947 */ /* 0x000fea0003800000 */
.L_x_122:
[----:B-12---:R-:W1:Y:S01]  /*b9b0*/  LDC R8, c[0x0][0x284] ;  /* 0x0000a100ff087b82 */ /* 0x006e620000000800 */
[----:B------:R-:W-:-:S04]  /*b9c0*/  IADD3 R5, R5, -0x1, RZ ;  /* 0xffffffff05057810 */ /* 0x000fc80007ffe0ff */
[----:B------:R-:W-:Y:S02]  /*b9d0*/  ISETP.NE.AND P3, PT, R5, RZ, PT ;  /* 0x000000ff0500720c */ /* 0x000fe40003f65270 */
[----:B-1----:R-:W-:-:S04]  /*b9e0*/  VIADDMNMX R8, R244, -R8, RZ, !PT ;  /* 0x80000008f4087246 */ /* 0x002fc800078001ff */
[----:B------:R-:W-:-:S04]  /*b9f0*/  IADD3 R9, R3, -R8, RZ ;  /* 0x8000000803097210 */ /* 0x000fc80007ffe0ff */
[C---:B------:R-:W-:Y:S02]  /*ba00*/  LEA R8, R9.reuse, UR4, 0x2 ;  /* 0x0000000409087c11 */ /* 0x040fe4000f8e10ff */
[----:B------:R-:W-:-:S04]  /*ba10*/  LEA R9, R9, UR7, 0x1 ;  /* 0x0000000709097c11 */ /* 0x000fc8000f8e08ff */
[----:B------:R-:W3:Y:S02]  /*ba20*/  LDS R8, [R8] ;  /* 0x0000000008087984 */ /* 0x000ee40000000800 */
[----:B---3--:R-:W-:-:S05]  /*ba30*/  FMUL.FTZ R13, R8, R12 ;  /* 0x0000000c080d7220 */ /* 0x008fca0000410000 */
[----:B------:R-:W-:-:S05]  /*ba40*/  F2FP.F16.F32.PACK_AB R10, RZ, R13 ;  /* 0x0000000dff0a723e */ /* 0x000fca00000000ff */
[----:B------:R1:W-:Y:S01]  /*ba50*/  STS.U16 [R9], R10 ;  /* 0x0000000a09007388 */ /* 0x0003e20000000400 */
[----:B------:R-:W-:Y:S05]  /*ba60*/  @!P0 BRA `(.L_x_121) ;  /* 0x0000000000148947 */ /* 0x000fea0003800000 */
[----:B-1----:R-:W-:-:S04]  /*ba70*/  IADD3 R9, P1, R3, R6, RZ ;  /* 0x0000000603097210 */ /* 0x002fc80007f3e0ff */
[----:B------:R-:W-:Y:S02]  /*ba80*/  LEA.HI.X.SX32 R10, R3, R7, 0x1, P1 ;  /* 0x00000007030a7211 */ /* 0x000fe400008f0eff */
[----:B------:R-:W-:-:S04]  /*ba90*/  LEA R8, P1, R9, UR8, 0x2 ;  /* 0x0000000809087c11 */ /* 0x000fc8000f8210ff */
[----:B------:R-:W-:-:S05]  /*baa0*/  LEA.HI.X R9, R9, UR9, R10, 0x2, P1 ;  /* 0x0000000909097c11 */ /* 0x000fca00088f140a */
[----:B------:R2:W-:Y:S04]  /*bab0*/  STG.E desc[UR36][R8.64], R13 ;  /* 0x0000000d08007986 */ /* 0x0005e8000c101924 */
.L_x_121:
[----:B------:R-:W-:Y:S01]  /*bac0*/  IADD3 R3, R3, 0x100, RZ ;  /* 0x0000010003037810 */ /* 0x000fe20007ffe0ff */
[----:B------:R-:W-:Y:S06]  /*bad0*/  @P3 BRA `(.L_x_122) ;  /* 0xfffffffc00b43947 */ /* 0x000fec000383ffff */
.L_x_120:
[----:B------:R-:W-:Y:S05]  /*bae0*/  BSYNC B1 ;  /* 0x0000000000017941 */ /* 0x000fea0003800000 */
.L_x_119:
[----:B------:R-:W-:-:S13]  /*baf0*/  ISETP.GE.U32.AND P0, PT, R14, 0x300, PT ;  /* 0x000003000e00780c */ /* 0x000fda0003f06070 */
[----:B------:R-:W-:Y:S05]  /*bb00*/  @!P0 BRA `(.L_x_118) ;  /* 0x0000000000908947 */ /* 0x000fea0003800000 */
[----:B------:R-:W-:-:S13]  /*bb10*/  ISETP.NE.AND P1, PT, RZ, UR5, PT ;  /* 0x00000005ff007c0c */ /* 0x000fda000bf25270 */
.L_x_123:
[----:B----4-:R-:W4:Y:S01]  /*bb20*/  LDC R5, c[0x0][0x284] ;  /* 0x0000a100ff057b82 */ /* 0x010f220000000800 */
[----:B-12---:R-:W-:-:S04]  /*bb30*/  IADD3 R9, P0, R6, R3, RZ ;  /* 0x0000000306097210 */ /* 0x006fc80007f1e0ff */
[----:B------:R-:W-:Y:S02]  /*bb40*/  LEA.HI.X.SX32 R10, R3, R7, 0x1, P0 ;  /* 0x00000007030a7211 */ /* 0x000fe400000f0eff */
[----:B----4-:R-:W-:-:S04]  /*bb50*/  VIADDMNMX R5, R244, -R5, RZ, !PT ;  /* 0x80000005f4057246 */ /* 0x010fc800078001ff */
[----:B------:R-:W-:Y:S01]  /*bb60*/  IADD3 R8, -R5, R3, RZ ;  /* 0x0000000305087210 */ /* 0x000fe20007ffe1ff */
[----:B------:R-:W-:-:S03]  /*bb70*/  VIADD R3, R3, 0x400 ;  /* 0x0000040003037836 */ /* 0x000fc60000000000 */
[C---:B------:R-:W-:Y:S02]  /*bb80*/  LEA R13, R8.reuse, UR4, 0x2 ;  /* 0x00000004080d7c11 */ /* 0x040fe4000f8e10ff */
[----:B------:R-:W-:-:S03]  /*bb90*/  LEA R14, R8, UR7, 0x1 ;  /* 0x00000007080e7c11 */ /* 0x000fc6000f8e08ff */
[----:B------:R-:W3:Y:S02]  /*bba0*/  LDS R5, [R13] ;  /* 0x000000000d057984 */ /* 0x000ee40000000800 */
[----:B---3--:R-:W-:-:S05]  /*bbb0*/  FMUL.FTZ R15, R5, R12 ;  /* 0x0000000c050f7220 */ /* 0x008fca0000410000 */
[----:B------:R-:W-:-:S04]  /*bbc0*/  F2FP.F16.F32.PACK_AB R5, RZ, R15 ;  /* 0x0000000fff05723e */ /* 0x000fc800000000ff */
[----:B------:R-:W-:-:S05]  /*bbd0*/  PRMT R8, R5, 0x7610, R8 ;  /* 0x0000761005087816 */ /* 0x000fca0000000008 */
[----:B------:R1:W-:Y:S04]  /*bbe0*/  STS.U16 [R14], R8 ;  /* 0x000000080e007388 */ /* 0x0003e80000000400 */
[----:B------:R-:W0:Y:S01]  /*bbf0*/  LDS R5, [R13+0x400] ;  /* 0x000400000d057984 */ /* 0x000e220000000800 */
[----:B-1----:R-:W-:-:S04]  /*bc00*/  LEA R8, P0, R9, UR10, 0x2 ;  /* 0x0000000a09087c11 */ /* 0x002fc8000f8010ff */
[----:B------:R-:W-:Y:S02]  /*bc10*/  LEA.HI.X R9, R9, UR11, R10, 0x2, P0 ;  /* 0x0000000b09097c11 */ /* 0x000fe400080f140a */
[----:B------:R-:W-:-:S03]  /*bc20*/  ISETP.GE.AND P0, PT, R3, R244, PT ;  /* 0x000000f40300720c */ /* 0x000fc60003f06270 */
[----:B------:R-:W-:Y:S01]  /*bc30*/  @P1 STG.E desc[UR36][R8.64], R15 ;  /* 0x0000000f08001986 */ /* 0x000fe2000c101924 */
[----:B0-----:R-:W-:-:S05]  /*bc40*/  FMUL.FTZ R17, R5, R12 ;  /* 0x0000000c05117220 */ /* 0x001fca0000410000 */
[----:B------:R-:W-:Y:S01]  /*bc50*/  F2FP.F16.F32.PACK_AB R5, RZ, R17 ;  /* 0x00000011ff05723e */ /* 0x000fe200000000ff */
[----:B------:R-:W-:Y:S03]  /*bc60*/  @P1 STG.E desc[UR36][R8.64+0x400], R17 ;  /* 0x0004001108001986 */ /* 0x000fe6000c101924 */
[----:B------:R-:W-:-:S05]  /*bc70*/  PRMT R16, R5, 0x7610, R16 ;  /* 0x0000761005107816 */ /* 0x000fca0000000010 */
[----:B------:R-:W-:Y:S04]  /*bc80*/  STS.U16 [R14+0x200], R16 ;  /* 0x000200100e007388 */ /* 0x000fe80000000400 */
[----:B------:R-:W0:Y:S02]  /*bc90*/  LDS R5, [R13+0x800] ;  /* 0x000800000d057984 */ /* 0x000e240000000800 */
        /* <DEDUP_REMOVED lines=8> */
[----:B------:R4:W-:Y:S04]  /*bd20*/  @P1 STG.E desc[UR36][R8.64+0xc00], R23 ;  /* 0x000c001708001986 */ /* 0x0009e8000c101924 */
[----:B------:R4:W-:Y:S01]  /*bd30*/  STS.U16 [R14+0x600], R5 ;  /* 0x000600050e007388 */ /* 0x0009e20000000400 */
[----:B------:R-:W-:Y:S05]  /*bd40*/  @!P0 BRA `(.L_x_123) ;  /* 0xfffffffc00748947 */ /* 0x000fea000383ffff */
.L_x_118:
[----:B------:R-:W-:Y:S05]  /*bd50*/  BSYNC B0 ;  /* 0x0000000000007941 */ /* 0x000fea0003800000 */
.L_x_117:
[----:B------:R-:W5:Y:S01]  /*bd60*/  S2R R25, SR_CTAID.X ;  /* 0x0000000000197919 */ /* 0x000f620000002500 */
[----:B-1----:R-:W-:Y:S01]  /*bd70*/  IADD3 R10, R244, -0x1, RZ ;  /* 0xfffffffff40a7810 */ /* 0x002fe20007ffe0ff */
[----:B------:R-:W1:Y:S01]  /*bd80*/  S2UR UR6, SR_CgaCtaId ;  /* 0x00000000000679c3 */ /* 0x000e620000008800 */
[----:B------:R-:W-:Y:S01]  /*bd90*/  ULDC UR5, c[0x0][0x288] ;  /* 0x0000a20000057ab9 */ /* 0x000fe20000000800 */
[----:B------:R-:W5:Y:S01]  /*bda0*/  S2R R39, SR_CTAID.Y ;  /* 0x0000000000277919 */ /* 0x000f620000002600 */
[----:B------:R-:W-:Y:S01]  /*bdb0*/  SHF.R.S32.HI R3, RZ, 0x1f, R10 ;  /* 0x0000001fff037819 */ /* 0x000fe2000001140a */
[----:B------:R-:W-:Y:S01]  /*bdc0*/  ULDC UR8, c[0x0][0x284] ;  /* 0x0000a10000087ab9 */ /* 0x000fe20000000800 */
[----:B--2-4-:R-:W-:Y:S01]  /*bdd0*/  SHF.R.S32.HI R8, RZ, 0x5, R11 ;  /* 0x00000005ff087819 */ /* 0x014fe2000001140b */
[----:B------:R-:W-:Y:S01]  /*bde0*/  BSSY B0, `(.L_x_124) ;  /* 0x0000022000007945 */ /* 0x000fe20003800000 */
[----:B------:R-:W-:Y:S02]  /*bdf0*/  LEA.HI R3, R3, R10, RZ, 0x3 ;  /* 0x0000000a03037211 */ /* 0x000fe400078f18ff */
[----:B0-----:R-:W-:-:S02]  /*be00*/  CS2R R18, SRZ ;  /* 0x0000000000127805 */ /* 0x001fc4000001ff00 */
[----:B------:R-:W-:Y:S02]  /*be10*/  ISETP.GT.OR P1, PT, R4, 0x13, P2 ;  /* 0x000000130400780c */ /* 0x000fe40001724670 */
[----:B------:R-:W-:Y:S02]  /*be20*/  CS2R R16, SRZ ;  /* 0x0000000000107805 */ /* 0x000fe4000001ff00 */
[----:B------:R-:W-:Y:S02]  /*be30*/  LOP3.LUT R3, R3, 0xfffffff8, RZ, 0xc0, !PT ;  /* 0xfffffff803037812 */ /* 0x000fe400078ec0ff */
[----:B------:R-:W-:Y:S01]  /*be40*/  MOV R55, UR5 ;  /* 0x0000000500377c02 */ /* 0x000fe20008000f00 */
[----:B------:R-:W-:Y:S01]  /*be50*/  UMOV UR5, 0x400 ;  /* 0x0000040000057882 */ /* 0x000fe20000000000 */
[----:B------:R-:W-:Y:S01]  /*be60*/  IADD3 R3, R10, -R3, RZ ;  /* 0x800000030a037210 */ /* 0x000fe20007ffe0ff */
[----:B------:R-:W-:Y:S01]  /*be70*/  UIADD3 UR5, UR5, 0x240, URZ ;  /* 0x0000024005057890 */ /* 0x000fe2000fffe03f */
[----:B------:R-:W-:-:S02]  /*be80*/  SHF.L.U32 R23, R4, 0x3, RZ ;  /* 0x0000000304177819 */ /* 0x000fc400000006ff */
[CC--:B------:R-:W-:Y:S02]  /*be90*/  ISETP.NE.OR P3, PT, R8.reuse, R3.reuse, P1 ;  /* 0x000000030800720c */ /* 0x0c0fe40000f65670 */
[----:B------:R-:W-:Y:S02]  /*bea0*/  MOV R57, UR8 ;  /* 0x0000000800397c02 */ /* 0x000fe40008000f00 */
[----:B------:R-:W-:Y:S01]  /*beb0*/  ISETP.NE.AND P0, PT, R8, R3, PT ;  /* 0x000000030800720c */ /* 0x000fe20003f05270 */
[----:B-1----:R-:W-:Y:S01]  /*bec0*/  ULEA UR5, UR6, UR5, 0x18 ;  /* 0x0000000506057291 */ /* 0x002fe2000f8ec03f */
[----:B------:R-:W-:Y:S01]  /*bed0*/  ISETP.GT.AND P1, PT, R4, 0x13, PT ;  /* 0x000000130400780c */ /* 0x000fe20003f24270 */
[----:B------:R-:W-:-:S04]  /*bee0*/  IMAD R28, R0, R57, R23 ;  /* 0x00000039001c7224 */ /* 0x000fc800078e0217 */
[----:B------:R-:W-:Y:S02]  /*bef0*/  LEA R30, R4, UR5, 0x4 ;  /* 0x00000005041e7c11 */ /* 0x000fe4000f8e20ff */
[----:B------:R-:W-:Y:S01]  /*bf00*/  SHF.R.S32.HI R29, RZ, 0x1f, R28 ;  /* 0x0000001fff1d7819 */ /* 0x000fe2000001141c */
[----:B-----5:R-:W-:-:S04]  /*bf10*/  IMAD R6, R39, R55, R25 ;  /* 0x0000003727067224 */ /* 0x020fc800078e0219 */
[----:B---3--:R-:W-:-:S04]  /*bf20*/  IMAD R12, R6, 0xa0, RZ ;  /* 0x000000a0060c7824 */ /* 0x008fc800078e02ff */
[----:B------:R-:W-:-:S05]  /*bf30*/  IMAD R12, R12, R57, R23 ;  /* 0x000000390c0c7224 */ /* 0x000fca00078e0217 */
[----:B------:R-:W-:Y:S01]  /*bf40*/  SHF.R.S32.HI R14, RZ, 0x1f, R12 ;  /* 0x0000001fff0e7819 */ /* 0x000fe2000001140c */
[----:B------:R-:W-:Y:S06]  /*bf50*/  @P3 BRA `(.L_x_125) ;  /* 0x0000000000283947 */ /* 0x000fec0003800000 */
[----:B------:R-:W-:Y:S01]  /*bf60*/  ULDC.64 UR8, c[0x0][0x240] ;  /* 0x0000900000087ab9 */ /* 0x000fe20000000a00 */
[----:B------:R-:W-:Y:S01]  /*bf70*/  HFMA2.MMA R19, -RZ, RZ, 0, 0 ;  /* 0x00000000ff137435 */ /* 0x000fe200000001ff */
[----:B------:R-:W-:-:S04]  /*bf80*/  ISETP.NE.U32.AND P3, PT, RZ, UR8, PT ;  /* 0x00000008ff007c0c */ /* 0x000fc8000bf65070 */
[----:B------:R-:W-:-:S13]  /*bf90*/  ISETP.NE.AND.EX P3, PT, RZ, UR9, PT, P3 ;  /* 0x00000009ff007c0c */ /* 0x000fda000bf65330 */
[----:B------:R-:W-:Y:S05]  /*bfa0*/  @!P3 BRA `(.L_x_126) ;  /* 0x000000000010b947 */ /* 0x000fea0003800000 */
[----:B------:R-:W0:Y:S01]  /*bfb0*/  LDC.64 R16, c[0x0][0x240] ;  /* 0x00009000ff107b82 */ /* 0x000e220000000a00 */
[----:B------:R-:W-:-:S04]  /*bfc0*/  IMAD R3, R25, 0xa0, R23 ;  /* 0x000000a019037824 */ /* 0x000fc800078e0217 */
[----:B0-----:R-:W-:-:S06]  /*bfd0*/  IMAD.WIDE R16, R3, 0x2, R16 ;  /* 0x0000000203107825 */ /* 0x001fcc00078e0210 */
[----:B------:R-:W5:Y:S02]  /*bfe0*/  LDG.E.128 R16, desc[UR36][R16.64] ;  /* 0x0000002410107981 */ /* 0x000f64000c1e1d00 */
.L_x_126:
[----:B-----5:R0:W-:Y:S02]  /*bff0*/  STS.128 [R30], R16 ;  /* 0x000000101e007388 */ /* 0x0201e40000000c00 */
.L_x_125:
[----:B------:R-:W-:Y:S05]  /*c000*/  BSYNC B0 ;  /* 0x0000000000007941 */ /* 0x000fea0003800000 */
.L_x_124:
[----:B------:R-:W-:Y:S01]  /*c010*/  BAR.SYNC.DEFER_BLOCKING 0x0 ;  /* 0x0000000000007b1d */ /* 0x000fe20000010000 */
[----:B------:R-:W-:Y:S01]  /*c020*/  HFMA2.MMA R24, -RZ, RZ, 0, 0 ;  /* 0x00000000ff187435 */ /* 0x000fe200000001ff */
[----:B------:R-:W-:Y:S01]  /*c030*/  MOV R0, RZ ;  /* 0x000000ff00007202 */ /* 0x000fe20000000f00 */
[----:B------:R-:W-:Y:S01]  /*c040*/  HFMA2.MMA R22, -RZ, RZ, 0, 0 ;  /* 0x00000000ff167435 */ /* 0x000fe200000001ff */
[----:B------:R-:W-:Y:S01]  /*c050*/  IMAD.MOV.U32 R13, RZ, RZ, RZ ;  /* 0x000000ffff0d7224 */ /* 0x000fe200078e00ff */
[----:B------:R-:W-:Y:S01]  /*c060*/  HFMA2.MMA R3, -RZ, RZ, 0, 0 ;  /* 0x00000000ff037435 */ /* 0x000fe200000001ff */
[----:B------:R-:W-:Y:S01]  /*c070*/  ULDC UR12, c[0x0][0x284] ;  /* 0x0000a100000c7ab9 */ /* 0x000fe20000000800 */
[----:B------:R-:W-:Y:S01]  /*c080*/  ULDC UR6, c[0x0][0x288] ;  /* 0x0000a20000067ab9 */ /* 0x000fe20000000800 */
[----:B------:R-:W-:Y:S01]  /*c090*/  ULDC.64 UR10, c[0x0][0x258] ;  /* 0x00009600000a7ab9 */ /* 0x000fe20000000a00 */
[----:B------:R-:W-:Y:S01]  /*c0a0*/  ULDC.64 UR14, c[0x0][0x250] ;  /* 0x00009400000e7ab9 */ /* 0x000fe20000000a00 */
[----:B------:R-:W-:Y:S01]  /*c0b0*/  BSSY B0, `(.L_x_127) ;  /* 0x00001dd000007945 */ /* 0x000fe20003800000 */
[----:B------:R-:W-:-:S02]  /*c0c0*/  MOV R9, RZ ;  /* 0x000000ff00097202 */ /* 0x000fc40000000f00 */
[----:B------:R-:W-:Y:S02]  /*c0d0*/  MOV R5, RZ ;  /* 0x000000ff00057202 */ /* 0x000fe40000000f00 */
[----:B------:R-:W-:Y:S01]  /*c0e0*/  MOV R20, RZ ;  /* 0x000000ff00147202 */ /* 0x000fe20000000f00 */
[----:B------:R-:W-:Y:S06]  /*c0f0*/  @P1 BRA `(.L_x_128) ;  /* 0x0000001c00601947 */ /* 0x000fec0003800000 */
[----:B------:R-:W1:Y:S01]  /*c100*/  LDC R11, c[0x0][0x284] ;  /* 0x0000a100ff0b7b82 */ /* 0x000e620000000800 */
[----:B------:R-:W-:Y:S01]  /*c110*/  VIMNMX R46, R10, R57, PT ;  /* 0x000000390a2e7248 */ /* 0x000fe20003fe0100 */
[----:B------:R-:W-:Y:S01]  /*c120*/  ULDC.64 UR8, c[0x0][0x250] ;  /* 0x0000940000087ab9 */ /* 0x000fe20000000a00 */
[----:B------:R-:W-:Y:S01]  /*c130*/  BSSY B1, `(.L_x_129) ;  /* 0x00000c2000017945 */ /* 0x000fe20003800000 */
[----:B------:R-:W-:Y:S01]  /*c140*/  IMAD.U32 R52, RZ, RZ, UR8 ;  /* 0x00000008ff347e24 */ /* 0x000fe2000f8e00ff */
[----:B------:R-:W-:Y:S02]  /*c150*/  MOV R53, UR9 ;  /* 0x0000000900357c02 */ /* 0x000fe40008000f00 */
[----:B------:R-:W-:Y:S02]  /*c160*/  LEA R47, R8, UR7, 0x1 ;  /* 0x00000007082f7c11 */ /* 0x000fe4000f8e08ff */
[----:B-1----:R-:W-:-:S04]  /*c170*/  VIADDMNMX R11, R244, -R11, RZ, !PT ;  /* 0x8000000bf40b7246 */ /* 0x002fc800078001ff */
[----:B------:R-:W-:-:S05]  /*c180*/  IADD3 R31, R8, R11, RZ ;  /* 0x0000000b081f7210 */ /* 0x000fca0007ffe0ff */
[----:B------:R-:W-:-:S05]  /*c190*/  IMAD R7, R31, 0xa0, RZ ;  /* 0x000000a01f077824 */ /* 0x000fca00078e02ff */
[----:B------:R-:W-:-:S04]  /*c1a0*/  IADD3 R0, P3, R12, R7, RZ ;  /* 0x000000070c007210 */ /* 0x000fc80007f7e0ff */
[----:B------:R-:W-:Y:S02]  /*c1b0*/  LEA.HI.X.SX32 R7, R7, R14, 0x1, P3 ;  /* 0x0000000e07077211 */ /* 0x000fe400018f0eff */
[----:B------:R-:W-:Y:S02]  /*c1c0*/  ISETP.GE.AND P3, PT, R31, R46, PT ;  /* 0x0000002e1f00720c */ /* 0x000fe40003f66270 */
[----:B------:R-:W-:-:S04]  /*c1d0*/  LEA R26, P4, R0, R52, 0x1 ;  /* 0x00000034001a7211 */ /* 0x000fc800078808ff */
[----:B------:R-:W-:Y:S02]  /*c1e0*/  LEA.HI.X R27, R0, R53, R7, 0x1, P4 ;  /* 0x00000035001b7211 */ /* 0x000fe400020f0c07 */
[----:B------:R-:W-:-:S05]  /*c1f0*/  MOV R0, RZ ;  /* 0x000000ff00007202 */ /* 0x000fca0000000f00 */
[----:B------:R-:W-:Y:S05]  /*c200*/  @P3 BRA `(.L_x_130) ;  /* 0x0000000800d03947 */ /* 0x000fea0003800000 */
[----:B------:R-:W-:Y:S01]  /*c210*/  LOP3.LUT R0, RZ, R57, RZ, 0x33, !PT ;  /* 0x00000039ff007212 */ /* 0x000fe200078e33ff */
[----:B------:R-:W1:Y:S01]  /*c220*/  LDC.64 R36, c[0x0][0x2e8] ;  /* 0x0000ba00ff247b82 */ /* 0x000e620000000a00 */
[----:B------:R-:W-:Y:S01]  /*c230*/  IADD3 R5, -R244, RZ, RZ ;  /* 0x000000fff4057210 */ /* 0x000fe20007ffe1ff */
[----:B------:R-:W-:Y:S01]  /*c240*/  IMAD R20, R252, R55, R25 ;  /* 0x00000037fc147224 */ /* 0x000fe200078e0219 */
[----:B------:R-:W-:Y:S01]  /*c250*/  BSSY B2, `(.L_x_131) ;  /* 0x0000044000027945 */ /* 0x000fe20003800000 */
[----:B------:R-:W-:Y:S01]  /*c260*/  HFMA2.MMA R9, -RZ, RZ, 0, 0 ;  /* 0x00000000ff097435 */ /* 0x000fe200000001ff */
[----:B------:R-:W-:Y:S01]  /*c270*/  VIMNMX R5, R0, R5, !PT ;  /* 0x0000000500057248 */ /* 0x000fe20007fe0100 */
[----:B------:R-:W-:Y:S01]  /*c280*/  IMAD R3, R20, 0xa0, R23 ;  /* 0x000000a014037824 */ /* 0x000fe200078e0217 */
[----:B------:R-:W-:Y:S01]  /*c290*/  IADD3 R0, -R11, -0x2, -R8 ;  /* 0xfffffffe0b007810 */ /* 0x000fe20007ffe908 */
[----:B------:R-:W-:Y:S01]  /*c2a0*/  HFMA2.MMA R20, -RZ, RZ, 0, 0 ;  /* 0x00000000ff147435 */ /* 0x000fe200000001ff */
[----:B------:R-:W-:Y:S01]  /*c2b0*/  MOV R7, R31 ;  /* 0x0000001f00077202 */ /* 0x000fe20000000f00 */
[----:B------:R-:W-:Y:S01]  /*c2c0*/  HFMA2.MMA R13, -RZ, RZ, 0, 0 ;  /* 0x00000000ff0d7435 */ /* 0x000fe200000001ff */
[----:B------:R-:W-:Y:S01]  /*c2d0*/  IADD3 R38, R0, -R5, RZ ;  /* 0x8000000500267210 */ /* 0x000fe20007ffe0ff */
[----:B------:R-:W-:Y:S01]  /*c2e0*/  IMAD.MOV.U32 R5, RZ, RZ, RZ ;  /* 0x000000ffff057224 */ /* 0x000fe200078e00ff */
[----:B------:R-:W-:-:S02]  /*c2f0*/  MOV R22, RZ ;  /* 0x000000ff00167202 */ /* 0x000fc40000000f00 */
[----:B------:R-:W-:Y:S02]  /*c300*/  LOP3.LUT P3, RZ, R38, 0x8, RZ, 0xc0, !PT ;  /* 0x0000000826ff7812 */ /* 0x000fe4000786c0ff */
[----:B------:R-:W-:Y:S02]  /*c310*/  MOV R24, RZ ;  /* 0x000000ff00187202 */ /* 0x000fe40000000f00 */
[----:B------:R-:W-:Y:S01]  /*c320*/  MOV R0, RZ ;  /* 0x000000ff00007202 */ /* 0x000fe20000000f00 */
[----:B-1----:R-:W-:Y:S01]  /*c330*/  IMAD.WIDE R36, R3, 0x2, R36 ;  /* 0x0000000203247825 */ /* 0x002fe200078e0224 */
[----:B------:R-:W-:-:S07]  /*c340*/  HFMA2.MMA R3, -RZ, RZ, 0, 0 ;  /* 0x00000000ff037435 */ /* 0x000fce00000001ff */
[----:B------:R-:W-:Y:S05]  /*c350*/  @P3 BRA `(.L_x_132) ;  /* 0x0000000000cc3947 */ /* 0x000fea0003800000 */
[----:B------:R-:W-:Y:S01]  /*c360*/  IMAD R5, R39, R57, RZ ;  /* 0x0000003927057224 */ /* 0x000fe200078e02ff */
[----:B------:R-:W-:Y:S01]  /*c370*/  SHF.R.S32.HI R0, RZ, 0x1f, R31 ;  /* 0x0000001fff007819 */ /* 0x000fe2000001141f */
[----:B------:R-:W-:Y:S01]  /*c380*/  ULDC.64 UR8, c[0x0][0x258] ;  /* 0x0000960000087ab9 */ /* 0x000fe20000000a00 */
[----:B------:R-:W-:Y:S02]  /*c390*/  ULDC UR5, c[0x0][0x29c] ;  /* 0x0000a70000057ab9 */ /* 0x000fe40000000800 */
[----:B------:R-:W-:-:S04]  /*c3a0*/  IADD3 R3, P2, R5, R31, RZ ;  /* 0x0000001f05037210 */ /* 0x000fc80007f5e0ff */
[----:B------:R-:W-:Y:S02]  /*c3b0*/  LEA.HI.X.SX32 R0, R5, R0, 0x1, P2 ;  /* 0x0000000005007211 */ /* 0x000fe400010f0eff */
[----:B------:R-:W-:-:S04]  /*c3c0*/  LEA R32, P2, R3, UR8, 0x2 ;  /* 0x0000000803207c11 */ /* 0x000fc8000f8410ff */
[----:B------:R-:W-:-:S05]  /*c3d0*/  LEA.HI.X R33, R3, UR9, R0, 0x2, P2 ;  /* 0x0000000903217c11 */ /* 0x000fca00090f1400 */
[----:B------:R-:W2:Y:S02]  /*c3e0*/  LDG.E R32, desc[UR36][R32.64] ;  /* 0x0000002420207981 */ /* 0x000ea4000c1e1900 */
[----:B--2---:R-:W-:-:S04]  /*c3f0*/  IMAD R0, R32, R55, RZ ;  /* 0x0000003720007224 */ /* 0x004fc800078e02ff */
[----:B------:R-:W-:-:S04]  /*c400*/  IMAD R0, R0, R57, R31 ;  /* 0x0000003900007224 */ /* 0x000fc800078e021f */
[----:B------:R-:W-:-:S05]  /*c410*/  IMAD R0, R0, 0xa0, RZ ;  /* 0x000000a000007824 */ /* 0x000fca00078e02ff */
[----:B------:R-:W-:-:S04]  /*c420*/  IADD3 R3, P2, R28, R0, RZ ;  /* 0x000000001c037210 */ /* 0x000fc80007f5e0ff */
[----:B------:R-:W-:Y:S02]  /*c430*/  LEA.HI.X.SX32 R0, R0, R29, 0x1, P2 ;  /* 0x0000001d00007211 */ /* 0x000fe400010f0eff */
[----:B------:R-:W-:-:S04]  /*c440*/  LEA R34, P2, R3, R52, 0x1 ;  /* 0x0000003403227211 */ /* 0x000fc800078408ff */
[----:B------:R-:W-:Y:S02]  /*c450*/  LEA.HI.X R35, R3, R53, R0, 0x1, P2 ;  /* 0x0000003503237211 */ /* 0x000fe400010f0c00 */
[----:B------:R-:W1:Y:S04]  /*c460*/  LDS.U16 R0, [R47] ;  /* 0x000000002f007984 */ /* 0x000e680000000400 */
[----:B------:R2:W5:Y:S01]  /*c470*/  LDG.E.128 R40, desc[UR36][R34.64] ;  /* 0x0000002422287981 */ /* 0x000562000c1e1d00 */
[----:B------:R-:W-:-:S06]  /*c480*/  UISETP.NE.AND UP0, UPT, UR5, URZ, UPT ;  /* 0x0000003f0500728c */ /* 0x000fcc000bf05270 */
[----:B------:R-:W-:Y:S01]  /*c490*/  PLOP3.LUT P2, PT, PT, PT, UP0, 0x80, 0x0 ;  /* 0x000000000000781c */ /* 0x000fe20003f4f008 */
[----:B-1----:R-:W-:-:S12]  /*c4a0*/  HADD2.F32 R0, -RZ, R0.H0_H0 ;  /* 0x20000000ff007230 */ /* 0x002fd80000004100 */
[----:B--2---:R-:W-:Y:S05]  /*c4b0*/  @P2 BRA `(.L_x_133) ;  /* 0x0000000000302947 */ /* 0x004fea0003800000 */
[----:B------:R-:W-:Y:S01]  /*c4c0*/  LOP3.LUT P5, RZ, R2, 0x8, RZ, 0xc0, !PT ;  /* 0x0000000802ff7812 */ /* 0x000fe200078ac0ff */
[----:B------:R-:W1:-:S12]  /*c4d0*/  LDS.128 R32, [R30] ;  /* 0x000000001e207984 */ /* 0x000e580000000c00 */
[----:B------:R-:W2:Y:S01]  /*c4e0*/  @P5 LDG.E.128 R48, desc[UR36][R36.64] ;  /* 0x0000002424305981 */ /* 0x000ea2000c1e1d00 */
[----:B-1---5:R-:W-:Y:S01]  /*c4f0*/  HFMA2.MMA R40, R40, 1, 1, R32 ;  /* 0x3c003c0028287835 */ /* 0x022fe20000000020 */
[----:B------:R-:W-:Y:S01]  /*c500*/  HADD2 R41, R41, R33 ;  /* 0x0000002129297230 */ /* 0x000fe20000000000 */
[----:B------:R-:W-:Y:S01]  /*c510*/  HFMA2.MMA R42, R42, 1, 1, R34 ;  /* 0x3c003c002a2a7835 */ /* 0x000fe20000000022 */
[----:B------:R-:W-:-:S04]  /*c520*/  HADD2 R43, R43, R35 ;  /* 0x000000232b2b7230 */ /* 0x000fc80000000000 */
[----:B--2---:R-:W-:-:S03]  /*c530*/  @P5 HFMA2.MMA R41, R41, R49, -RZ ;  /* 0x0000003129295235 */ /* 0x004fc600001000ff */
[----:B------:R-:W-:Y:S01]  /*c540*/  @P5 HMUL2 R40, R40, R48 ;  /* 0x0000003028285232 */ /* 0x000fe20000000000 */
[----:B------:R-:W-:Y:S01]  /*c550*/  @P5 HFMA2.MMA R43, R43, R51, -RZ ;  /* 0x000000332b2b5235 */ /* 0x000fe200001000ff */
[----:B------:R-:W-:-:S06]  /*c560*/  @P5 HMUL2 R42, R42, R50 ;  /* 0x000000322a2a5232 */ /* 0x000fcc0000000000 */
[----:B------:R1:W-:Y:S04]  /*c570*/  STG.E.128 desc[UR36][R26.64], R40 ;  /* 0x000000281a007986 */ /* 0x0003e8000c101d24 */
.L_x_133:
[--C-:B-----5:R-:W-:Y:S02]  /*c580*/  HADD2.F32 R33, -RZ, R40.reuse.H0_H0 ;  /* 0x20000028ff217230 */ /* 0x120fe40000004100 */
[----:B------:R-:W-:Y:S02]  /*c590*/  HADD2.F32 R3, -RZ, R40.H1_H1 ;  /* 0x30000028ff037230 */ /* 0x000fe40000004100 */
[--C-:B------:R-:W-:Y:S02]  /*c5a0*/  HADD2.F32 R5, -RZ, R41.reuse.H0_H0 ;  /* 0x20000029ff057230 */ /* 0x100fe40000004100 */
[C---:B------:R-:W-:Y:S01]  /*c5b0*/  FFMA.FTZ R20, R0.reuse, R33, RZ ;  /* 0x0000002100147223 */ /* 0x040fe200000100ff */
[----:B------:R-:W-:Y:S02]  /*c5c0*/  HADD2.F32 R7, -RZ, R41.H1_H1 ;  /* 0x30000029ff077230 */ /* 0x000fe40000004100 */
[----:B------:R-:W-:Y:S01]  /*c5d0*/  FFMA.FTZ R3, R0, R3, RZ ;  /* 0x0000000300037223 */ /* 0x000fe200000100ff */
[----:B------:R-:W-:-:S02]  /*c5e0*/  HADD2.F32 R9, -RZ, R42.H0_H0 ;  /* 0x2000002aff097230 */ /* 0x000fc40000004100 */
[C---:B------:R-:W-:Y:S01]  /*c5f0*/  FFMA.FTZ R5, R0.reuse, R5, RZ ;  /* 0x0000000500057223 */ /* 0x040fe200000100ff */
[----:B------:R-:W-:Y:S02]  /*c600*/  HADD2.F32 R11, -RZ, R42.H1_H1 ;  /* 0x3000002aff0b7230 */ /* 0x000fe40000004100 */
[C---:B------:R-:W-:Y:S01]  /*c610*/  FFMA.FTZ R22, R0.reuse, R7, RZ ;  /* 0x0000000700167223 */ /* 0x040fe200000100ff */
[--C-:B------:R-:W-:Y:S02]  /*c620*/  HADD2.F32 R13, -RZ, R43.reuse.H0_H0 ;  /* 0x2000002bff0d7230 */ /* 0x100fe40000004100 */
[C---:B------:R-:W-:Y:S01]  /*c630*/  FFMA.FTZ R9, R0.reuse, R9, RZ ;  /* 0x0000000900097223 */ /* 0x040fe200000100ff */
[----:B------:R-:W-:Y:S02]  /*c640*/  HADD2.F32 R15, -RZ, R43.H1_H1 ;  /* 0x3000002bff0f7230 */ /* 0x000fe40000004100 */
[C---:B------:R-:W-:Y:S01]  /*c650*/  FFMA.FTZ R24, R0.reuse, R11, RZ ;  /* 0x0000000b00187223 */ /* 0x040fe200000100ff */
[----:B------:R-:W-:Y:S01]  /*c660*/  IADD3 R7, R31, 0x8, RZ ;  /* 0x000000081f077810 */ /* 0x000fe20007ffe0ff */
[C---:B------:R-:W-:Y:S01]  /*c670*/  FFMA.FTZ R13, R0.reuse, R13, RZ ;  /* 0x0000000d000d7223 */ /* 0x040fe200000100ff */
[----:B------:R-:W-:-:S07]  /*c680*/  FFMA.FTZ R0, R0, R15, RZ ;  /* 0x0000000f00007223 */ /* 0x000fce00000100ff */
.L_x_132:
[----:B------:R-:W-:Y:S05]  /*c690*/  BSYNC B2 ;  /* 0x0000000000027941 */ /* 0x000fea0003800000 */
.L_x_131:
[----:B------:R-:W-:-:S13]  /*c6a0*/  LOP3.LUT P3, RZ, R38, 0xfffffff8, RZ, 0xc0, !PT ;  /* 0xfffffff826ff7812 */ /* 0x000fda000786c0ff */
[----:B------:R-:W-:Y:S05]  /*c6b0*/  @!P3 BRA `(.L_x_130) ;  /* 0x0000000400a4b947 */ /* 0x000fea0003800000 */
[----:B------:R-:W-:Y:S01]  /*c6c0*/  ULDC UR5, c[0x0][0x29c] ;  /* 0x0000a70000057ab9 */ /* 0x000fe20000000800 */
[----:B------:R-:W-:Y:S01]  /*c6d0*/  IMAD R58, R39, R57, RZ ;  /* 0x00000039273a7224 */ /* 0x000fe200078e02ff */
[----:B------:R-:W-:-:S06]  /*c6e0*/  UISETP.NE.AND UP0, UPT, UR5, URZ, UPT ;  /* 0x0000003f0500728c */ /* 0x000fcc000bf05270 */
[----:B------:R-:W-:-:S13]  /*c6f0*/  PLOP3.LUT P2, PT, PT, PT, UP0, 0x80, 0x0 ;  /* 0x000000000000781c */ /* 0x000fda0003f4f008 */
.L_x_136:
[----:B------:R-:W-:Y:S02]  /*c700*/  SHF.R.S32.HI R11, RZ, 0x1f, R7 ;  /* 0x0000001fff0b7819 */ /* 0x000fe40000011407 */
[----:B------:R-:W-:Y:S02]  /*c710*/  IADD3 R15, P3, R58, R7, RZ ;  /* 0x000000073a0f7210 */ /* 0x000fe40007f7e0ff */
[----:B------:R-:W-:Y:S02]  /*c720*/  LOP3.LUT P5, RZ, R2, 0x8, RZ, 0xc0, !PT ;  /* 0x0000000802ff7812 */ /* 0x000fe400078ac0ff */
[----:B------:R-:W-:Y:S02]  /*c730*/  LEA.HI.X.SX32 R32, R58, R11, 0x1, P3 ;  /* 0x0000000b3a207211 */ /* 0x000fe400018f0eff */
[----:B------:R-:W-:-:S04]  /*c740*/  LEA R38, P3, R15, UR10, 0x2 ;  /* 0x0000000a0f267c11 */ /* 0x000fc8000f8610ff */
[----:B------:R-:W-:-:S05]  /*c750*/  LEA.HI.X R39, R15, UR11, R32, 0x2, P3 ;  /* 0x0000000b0f277c11 */ /* 0x000fca00098f1420 */
[----:B------:R-:W2:Y:S01]  /*c760*/  LDG.E R11, desc[UR36][R38.64] ;  /* 0x00000024260b7981 */ /* 0x000ea2000c1e1900 */
[----:B------:R-:W-:Y:S01]  /*c770*/  MOV R55, UR6 ;  /* 0x0000000600377c02 */ /* 0x000fe20008000f00 */
[----:B------:R-:W-:Y:S01]  /*c780*/  IMAD.U32 R57, RZ, RZ, UR12 ;  /* 0x0000000cff397e24 */ /* 0x000fe2000f8e00ff */
[----:B------:R-:W-:Y:S02]  /*c790*/  MOV R52, UR14 ;  /* 0x0000000e00347c02 */ /* 0x000fe40008000f00 */
[----:B------:R-:W-:Y:S01]  /*c7a0*/  MOV R53, UR15 ;  /* 0x0000000f00357c02 */ /* 0x000fe20008000f00 */
[----:B--2---:R-:W-:Y:S02]  /*c7b0*/  IMAD R32, R11, R55, RZ ;  /* 0x000000370b207224 */ /* 0x004fe400078e02ff */
[----:B------:R-:W-:Y:S02]  /*c7c0*/  IMAD R11, R7, 0xa0, RZ ;  /* 0x000000a0070b7824 */ /* 0x000fe400078e02ff */
[----:B------:R-:W-:-:S03]  /*c7d0*/  IMAD R32, R32, R57, R7 ;  /* 0x0000003920207224 */ /* 0x000fc600078e0207 */
[----:B------:R-:W-:Y:S01]  /*c7e0*/  IADD3 R15, P4, R12, R11, RZ ;  /* 0x0000000b0c0f7210 */ /* 0x000fe20007f9e0ff */
[----:B------:R-:W-:-:S03]  /*c7f0*/  IMAD R32, R32, 0xa0, RZ ;  /* 0x000000a020207824 */ /* 0x000fc600078e02ff */
[----:B------:R-:W-:Y:S02]  /*c800*/  LEA.HI.X.SX32 R34, R11, R14, 0x1, P4 ;  /* 0x0000000e0b227211 */ /* 0x000fe400020f0eff */
[----:B------:R-:W-:Y:S02]  /*c810*/  IADD3 R33, P3, R28, R32, RZ ;  /* 0x000000201c217210 */ /* 0x000fe40007f7e0ff */
[-C--:B------:R-:W-:Y:S02]  /*c820*/  LEA R44, P4, R15, R52.reuse, 0x1 ;  /* 0x000000340f2c7211 */ /* 0x080fe400078808ff */
[----:B------:R-:W-:Y:S02]  /*c830*/  LEA.HI.X.SX32 R32, R32, R29, 0x1, P3 ;  /* 0x0000001d20207211 */ /* 0x000fe400018f0eff */
[----:B-1----:R-:W-:Y:S02]  /*c840*/  LEA R40, P3, R33, R52, 0x1 ;  /* 0x0000003421287211 */ /* 0x002fe400078608ff */
[----:B------:R-:W-:-:S02]  /*c850*/  LEA.HI.X R45, R15, R53, R34, 0x1, P4 ;  /* 0x000000350f2d7211 */ /* 0x000fc400020f0c22 */
[----:B------:R-:W-:-:S06]  /*c860*/  LEA.HI.X R41, R33, R53, R32, 0x1, P3 ;  /* 0x0000003521297211 */ /* 0x000fcc00018f0c20 */
[----:B------:R-:W5:Y:S01]  /*c870*/  LDG.E.128 R40, desc[UR36][R40.64] ;  /* 0x0000002428287981 */ /* 0x000f62000c1e1d00 */
[----:B------:R-:W-:Y:S05]  /*c880*/  @P2 BRA `(.L_x_134) ;  /* 0x00000000002c2947 */ /* 0x000fea0003800000 */
[----:B------:R-:W2:Y:S04]  /*c890*/  @P5 LDG.E.128 R48, desc[UR36][R36.64] ;  /* 0x0000002424305981 */ /* 0x000ea8000c1e1d00 */
[----:B------:R-:W1:Y:S02]  /*c8a0*/  LDS.128 R32, [R30] ;  /* 0x000000001e207984 */ /* 0x000e640000000c00 */
        /* <DEDUP_REMOVED lines=9> */
.L_x_134:
[----:B------:R-:W2:Y:S01]  /*c940*/  LDG.E R38, desc[UR36][R38.64+0x20] ;  /* 0x0000202426267981 */ /* 0x000ea2000c1e1900 */
[----:B------:R-:W-:Y:S01]  /*c950*/  MOV R11, 0xa0 ;  /* 0x000000a0000b7802 */ /* 0x000fe20000000f00 */
[----:B------:R-:W3:Y:S02]  /*c960*/  LDC R15, c[0x0][0x284] ;  /* 0x0000a100ff0f7b82 */ /* 0x000ee40000000800 */
[----:B---3--:R-:W-:Y:S01]  /*c970*/  VIADDMNMX R15, R244, -R15, RZ, !PT ;  /* 0x8000000ff40f7246 */ /* 0x008fe200078001ff */
[----:B--2---:R-:W-:-:S04]  /*c980*/  IMAD R32, R38, R55, RZ ;  /* 0x0000003726207224 */ /* 0x004fc800078e02ff */
[----:B------:R-:W-:-:S04]  /*c990*/  IMAD R32, R32, R57, R7 ;  /* 0x0000003920207224 */ /* 0x000fc800078e0207 */
[----:B------:R-:W-:-:S05]  /*c9a0*/  IMAD R32, R32, R11, 0x500 ;  /* 0x0000050020207424 */ /* 0x000fca00078e020b */
[----:B------:R-:W-:-:S04]  /*c9b0*/  IADD3 R11, P3, R28, R32, RZ ;  /* 0x000000201c0b7210 */ /* 0x000fc80007f7e0ff */
[----:B------:R-:W-:Y:S02]  /*c9c0*/  LEA.HI.X.SX32 R34, R32, R29, 0x1, P3 ;  /* 0x0000001d20227211 */ /* 0x000fe400018f0eff */
[----:B------:R-:W-:-:S04]  /*c9d0*/  LEA R32, P3, R11, R52, 0x1 ;  /* 0x000000340b207211 */ /* 0x000fc800078608ff */
[----:B------:R-:W-:-:S06]  /*c9e0*/  LEA.HI.X R33, R11, R53, R34, 0x1, P3 ;  /* 0x000000350b217211 */ /* 0x000fcc00018f0c22 */
[----:B------:R-:W5:Y:S01]  /*c9f0*/  LDG.E.128 R32, desc[UR36][R32.64] ;  /* 0x0000002420207981 */ /* 0x000f62000c1e1d00 */
[----:B------:R-:W-:Y:S01]  /*ca00*/  IADD3 R11, R7, -R15, RZ ;  /* 0x8000000f070b7210 */ /* 0x000fe20007ffe0ff */
[--C-:B-----5:R-:W-:Y:S02]  /*ca10*/  HADD2.F32 R48, -RZ, R42.reuse.H0_H0 ;  /* 0x2000002aff307230 */ /* 0x120fe40000004100 */
[----:B------:R-:W-:Y:S01]  /*ca20*/  HADD2.F32 R39, -RZ, R42.H1_H1 ;  /* 0x3000002aff277230 */ /* 0x000fe20000004100 */
[----:B------:R-:W-:Y:S01]  /*ca30*/  LEA R49, R11, UR7, 0x1 ;  /* 0x000000070b317c11 */ /* 0x000fe2000f8e08ff */
[----:B------:R-:W-:Y:S02]  /*ca40*/  HADD2.F32 R15, -RZ, R40.H0_H0 ;  /* 0x20000028ff0f7230 */ /* 0x000fe40000004100 */
[----:B------:R-:W-:Y:S02]  /*ca50*/  HADD2.F32 R38, -RZ, R41.H0_H0 ;  /* 0x20000029ff267230 */ /* 0x000fe40000004100 */
[----:B------:R-:W2:Y:S01]  /*ca60*/  LDS.U16 R11, [R49] ;  /* 0x00000000310b7984 */ /* 0x000ea20000000400 */
[----:B-1----:R-:W-:-:S02]  /*ca70*/  HADD2.F32 R42, -RZ, R43.H0_H0 ;  /* 0x2000002bff2a7230 */ /* 0x002fc40000004100 */
[----:B------:R-:W-:Y:S02]  /*ca80*/  HADD2.F32 R40, -RZ, R40.H1_H1 ;  /* 0x30000028ff287230 */ /* 0x000fe40000004100 */
[----:B------:R-:W-:Y:S02]  /*ca90*/  HADD2.F32 R41, -RZ, R41.H1_H1 ;  /* 0x30000029ff297230 */ /* 0x000fe40000004100 */
[----:B------:R-:W-:Y:S02]  /*caa0*/  HADD2.F32 R43, -RZ, R43.H1_H1 ;  /* 0x3000002bff2b7230 */ /* 0x000fe40000004100 */
[----:B--2---:R-:W-:-:S05]  /*cab0*/  HADD2.F32 R11, -RZ, R11.H0_H0 ;  /* 0x2000000bff0b7230 */ /* 0x004fca0000004100 */
[C---:B------:R-:W-:Y:S01]  /*cac0*/  FFMA.FTZ R51, R11.reuse, R15, R20 ;  /* 0x0000000f0b337223 */ /* 0x040fe20000010014 */
[C---:B------:R-:W-:Y:S01]  /*cad0*/  FFMA.FTZ R50, R11.reuse, R40, R3 ;  /* 0x000000280b327223 */ /* 0x040fe20000010003 */
[C---:B------:R-:W-:Y:S01]  /*cae0*/  FFMA.FTZ R38, R11.reuse, R38, R5 ;  /* 0x000000260b267223 */ /* 0x040fe20000010005 */
[C---:B------:R-:W-:Y:S01]  /*caf0*/  FFMA.FTZ R22, R11.reuse, R41, R22 ;  /* 0x000000290b167223 */ /* 0x040fe20000010016 */
[C---:B------:R-:W-:Y:S01]  /*cb00*/  FFMA.FTZ R48, R11.reuse, R48, R9 ;  /* 0x000000300b307223 */ /* 0x040fe20000010009 */
[C---:B------:R-:W-:Y:S01]  /*cb10*/  FFMA.FTZ R24, R11.reuse, R39, R24 ;  /* 0x000000270b187223 */ /* 0x040fe20000010018 */
[C---:B------:R-:W-:Y:S01]  /*cb20*/  FFMA.FTZ R54, R11.reuse, R42, R13 ;  /* 0x0000002a0b367223 */ /* 0x040fe2000001000d */
[----:B------:R-:W-:Y:S01]  /*cb30*/  FFMA.FTZ R56, R11, R43, R0 ;  /* 0x0000002b0b387223 */ /* 0x000fe20000010000 */
[----:B------:R-:W-:Y:S06]  /*cb40*/  @P2 BRA `(.L_x_135) ;  /* 0x00000000002c2947 */ /* 0x000fec0003800000 */
[----:B------:R-:W2:Y:S04]  /*cb50*/  @P5 LDG.E.128 R40, desc[UR36][R36.64] ;  /* 0x0000002424285981 */ /* 0x000ea8000c1e1d00 */
[----:B------:R-:W1:Y:S02]  /*cb60*/  LDS.128 R60, [R30] ;  /* 0x000000001e3c7984 */ /* 0x000e640000000c00 */
[----:B-1----:R-:W-:Y:S01]  /*cb70*/  HFMA2.MMA R32, R32, 1, 1, R60 ;  /* 0x3c003c0020207835 */ /* 0x002fe2000000003c */
        /* <DEDUP_REMOVED lines=8> */
.L_x_135:
[----:B------:R-:W2:Y:S01]  /*cc00*/  LDS.U16 R0, [R49+0x10] ;  /* 0x0000100031007984 */ /* 0x000ea20000000400 */
[----:B------:R-:W-:Y:S01]  /*cc10*/  IADD3 R7, R7, 0x10, RZ ;  /* 0x0000001007077810 */ /* 0x000fe20007ffe0ff */
[--C-:B------:R-:W-:Y:S02]  /*cc20*/  HADD2.F32 R3, -RZ, R32.reuse.H0_H0 ;  /* 0x20000020ff037230 */ /* 0x100fe40000004100 */
[----:B------:R-:W-:Y:S01]  /*cc30*/  HADD2.F32 R5, -RZ, R32.H1_H1 ;  /* 0x30000020ff057230 */ /* 0x000fe20000004100 */
[----:B------:R-:W-:Y:S01]  /*cc40*/  ISETP.GE.AND P3, PT, R7, R46, PT ;  /* 0x0000002e0700720c */ /* 0x000fe20003f66270 */
[--C-:B------:R-:W-:Y:S02]  /*cc50*/  HADD2.F32 R9, -RZ, R33.reuse.H0_H0 ;  /* 0x20000021ff097230 */ /* 0x100fe40000004100 */
[----:B------:R-:W-:Y:S02]  /*cc60*/  HADD2.F32 R13, -RZ, R34.H1_H1 ;  /* 0x30000022ff0d7230 */ /* 0x000fe40000004100 */
[----:B-1----:R-:W-:-:S02]  /*cc70*/  HADD2.F32 R33, -RZ, R33.H1_H1 ;  /* 0x30000021ff217230 */ /* 0x002fc40000004100 */
[----:B------:R-:W-:Y:S02]  /*cc80*/  HADD2.F32 R11, -RZ, R34.H0_H0 ;  /* 0x20000022ff0b7230 */ /* 0x000fe40000004100 */
[--C-:B------:R-:W-:Y:S02]  /*cc90*/  HADD2.F32 R15, -RZ, R35.reuse.H0_H0 ;  /* 0x20000023ff0f7230 */ /* 0x100fe40000004100 */
        /* <DEDUP_REMOVED lines=10> */
[----:B------:R-:W-:Y:S06]  /*cd40*/  @!P3 BRA `(.L_x_136) ;  /* 0xfffffff8006cb947 */ /* 0x000fec000383ffff */
.L_x_130:
[----:B------:R-:W-:Y:S05]  /*cd50*/  BSYNC B1 ;  /* 0x0000000000017941 */ /* 0x000fea0003800000 */
.L_x_129:
[----:B------:R-:W-:-:S13]  /*cd60*/  ISETP.GE.AND P3, PT, R31, R10, PT ;  /* 0x0000000a1f00720c */ /* 0x000fda0003f66270 */
[----:B------:R-:W-:Y:S05]  /*cd70*/  @P3 BRA `(.L_x_128) ;  /* 0x0000001000403947 */ /* 0x000fea0003800000 */
[----:B------:R-:W2:Y:S01]  /*cd80*/  LDC R48, c[0x0][0x284] ;  /* 0x0000a100ff307b82 */ /* 0x000ea20000000800 */
[----:B------:R-:W-:Y:S01]  /*cd90*/  IADD3 R7, -R8, -0x2, R244 ;  /* 0xfffffffe08077810 */ /* 0x000fe20007ffe1f4 */
[----:B------:R-:W-:Y:S01]  /*cda0*/  IMAD R34, R252, R55, R25 ;  /* 0x00000037fc227224 */ /* 0x000fe200078e0219 */
[----:B------:R-:W-:Y:S03]  /*cdb0*/  BSSY B1, `(.L_x_137) ;  /* 0x0000055000017945 */ /* 0x000fe60003800000 */
[----:B------:R-:W-:Y:S02]  /*cdc0*/  IMAD R11, R34, 0xa0, R23 ;  /* 0x000000a0220b7824 */ /* 0x000fe400078e0217 */
[----:B------:R-:W3:Y:S01]  /*cdd0*/  LDC.64 R32, c[0x0][0x2e8] ;  /* 0x0000ba00ff207b82 */ /* 0x000ee20000000a00 */
[----:B--2---:R-:W-:-:S04]  /*cde0*/  VIADDMNMX R48, R244, -R48, RZ, !PT ;  /* 0x80000030f4307246 */ /* 0x004fc800078001ff */
[----:B------:R-:W-:-:S04]  /*cdf0*/  IADD3 R7, R7, -R48, RZ ;  /* 0x8000003007077210 */ /* 0x000fc80007ffe0ff */
[----:B------:R-:W-:Y:S01]  /*ce00*/  LOP3.LUT P3, RZ, R7, 0x8, RZ, 0xc0, !PT ;  /* 0x0000000807ff7812 */ /* 0x000fe2000786c0ff */
[----:B---3--:R-:W-:-:S12]  /*ce10*/  IMAD.WIDE R32, R11, 0x2, R32 ;  /* 0x000000020b207825 */ /* 0x008fd800078e0220 */
[----:B------:R-:W-:Y:S05]  /*ce20*/  @P3 BRA `(.L_x_138) ;  /* 0x0000000400343947 */ /* 0x000fea0003800000 */
[----:B------:R-:W-:Y:S01]  /*ce30*/  ISETP.GE.AND P3, PT, R31, R57, PT ;  /* 0x000000391f00720c */ /* 0x000fe20003f66270 */
[----:B------:R-:W-:-:S12]  /*ce40*/  BSSY B2, `(.L_x_139) ;  /* 0x000004a000027945 */ /* 0x000fd80003800000 */
[----:B------:R-:W-:Y:S05]  /*ce50*/  @!P3 BRA `(.L_x_140) ;  /* 0x000000040020b947 */ /* 0x000fea0003800000 */
[----:B------:R-:W-:Y:S01]  /*ce60*/  IABS R36, R57 ;  /* 0x0000003900247213 */ /* 0x000fe20000000000 */
[----:B------:R-:W2:Y:S01]  /*ce70*/  S2R R38, SR_CTAID.Y ;  /* 0x0000000000267919 */ /* 0x000ea20000002600 */
[----:B------:R-:W-:Y:S01]  /*ce80*/  MOV R34, RZ ;  /* 0x000000ff00227202 */ /* 0x000fe20000000f00 */
[----:B------:R-:W-:Y:S01]  /*ce90*/  ULDC.64 UR8, c[0x0][0x258] ;  /* 0x0000960000087ab9 */ /* 0x000fe20000000a00 */
[----:B------:R-:W3:Y:S01]  /*cea0*/  I2F.RP R37, R36 ;  /* 0x0000002400257306 */ /* 0x000ee20000209400 */
[----:B------:R-:W-:Y:S01]  /*ceb0*/  IABS R15, R31 ;  /* 0x0000001f000f7213 */ /* 0x000fe20000000000 */
[----:B------:R-:W4:Y:S01]  /*cec0*/  LDS.U16 R47, [R47] ;  /* 0x000000002f2f7984 */ /* 0x000f220000000400 */
[----:B------:R-:W-:Y:S01]  /*ced0*/  ISETP.GE.AND P3, PT, R31, RZ, PT ;  /* 0x000000ff1f00720c */ /* 0x000fe20003f66270 */
[----:B------:R-:W-:Y:S01]  /*cee0*/  ULDC UR5, c[0x0][0x29c] ;  /* 0x0000a70000057ab9 */ /* 0x000fe20000000800 */
[----:B------:R-:W-:-:S03]  /*cef0*/  ISETP.NE.AND P4, PT, R57, RZ, PT ;  /* 0x000000ff3900720c */ /* 0x000fc60003f85270 */
[----:B---3--:R-:W3:Y:S02]  /*cf00*/  MUFU.RCP R37, R37 ;  /* 0x0000002500257308 */ /* 0x008ee40000001000 */
[----:B---3--:R-:W-:-:S06]  /*cf10*/  IADD3 R35, R37, 0xffffffe, RZ ;  /* 0x0ffffffe25237810 */ /* 0x008fcc0007ffe0ff */
[----:B------:R-:W3:Y:S02]  /*cf20*/  F2I.FTZ.U32.TRUNC.NTZ R35, R35 ;  /* 0x0000002300237305 */ /* 0x000ee4000021f000 */
[----:B---3--:R-:W-:-:S04]  /*cf30*/  IMAD.MOV R11, RZ, RZ, -R35 ;  /* 0x000000ffff0b7224 */ /* 0x008fc800078e0a23 */
[----:B------:R-:W-:-:S04]  /*cf40*/  IMAD R11, R11, R36, RZ ;  /* 0x000000240b0b7224 */ /* 0x000fc800078e02ff */
[----:B------:R-:W-:-:S06]  /*cf50*/  IMAD.HI.U32 R34, R35, R11, R34 ;  /* 0x0000000b23227227 */ /* 0x000fcc00078e0022 */
[----:B------:R-:W-:-:S05]  /*cf60*/  IMAD.HI.U32 R11, R34, R15, RZ ;  /* 0x0000000f220b7227 */ /* 0x000fca00078e00ff */
[----:B------:R-:W-:-:S05]  /*cf70*/  IADD3 R34, -R11, RZ, RZ ;  /* 0x000000ff0b227210 */ /* 0x000fca0007ffe1ff */
[----:B------:R-:W-:-:S05]  /*cf80*/  IMAD R11, R36, R34, R15 ;  /* 0x00000022240b7224 */ /* 0x000fca00078e020f */
[----:B------:R-:W-:-:S13]  /*cf90*/  ISETP.GT.U32.AND P2, PT, R36, R11, PT ;  /* 0x0000000b2400720c */ /* 0x000fda0003f44070 */
[----:B------:R-:W-:-:S04]  /*cfa0*/  @!P2 IADD3 R11, R11, -R36, RZ ;  /* 0x800000240b0ba210 */ /* 0x000fc80007ffe0ff */
[----:B------:R-:W-:-:S13]  /*cfb0*/  ISETP.GT.U32.AND P2, PT, R36, R11, PT ;  /* 0x0000000b2400720c */ /* 0x000fda0003f44070 */
[----:B------:R-:W-:Y:S01]  /*cfc0*/  @!P2 IADD3 R11, R11, -R36, RZ ;  /* 0x800000240b0ba210 */ /* 0x000fe20007ffe0ff */
[----:B--2---:R-:W-:-:S03]  /*cfd0*/  IMAD R36, R38, R57, RZ ;  /* 0x0000003926247224 */ /* 0x004fc600078e02ff */
[----:B------:R-:W-:Y:S02]  /*cfe0*/  @!P3 IADD3 R11, -R11, RZ, RZ ;  /* 0x000000ff0b0bb210 */ /* 0x000fe40007ffe1ff */
[----:B------:R-:W-:-:S04]  /*cff0*/  @!P4 LOP3.LUT R11, RZ, R57, RZ, 0x33, !PT ;  /* 0x00000039ff0bc212 */ /* 0x000fc800078e33ff */
[----:B------:R-:W-:Y:S02]  /*d000*/  SHF.R.S32.HI R15, RZ, 0x1f, R11 ;  /* 0x0000001fff0f7819 */ /* 0x000fe4000001140b */
        /* <DEDUP_REMOVED lines=11> */
[----:B------:R-:W-:-:S06]  /*d0c0*/  LEA.HI.X R37, R11, R53, R38, 0x1, P2 ;  /* 0x000000350b257211 */ /* 0x000fcc00010f0c26 */
[----:B------:R-:W5:Y:S01]  /*d0d0*/  LDG.E.128 R36, desc[UR36][R36.64] ;  /* 0x0000002424247981 */ /* 0x000f62000c1e1d00 */
[----:B------:R-:W-:Y:S01]  /*d0e0*/  UISETP.NE.AND UP0, UPT, UR5, URZ, UPT ;  /* 0x0000003f0500728c */ /* 0x000fe2000bf05270 */
[----:B----4-:R-:W-:-:S05]  /*d0f0*/  HADD2.F32 R11, -RZ, R47.H0_H0 ;  /* 0x2000002fff0b7230 */ /* 0x010fca0000004100 */
[----:B------:R-:W-:-:S13]  /*d100*/  PLOP3.LUT P2, PT, PT, PT, UP0, 0x80, 0x0 ;  /* 0x000000000000781c */ /* 0x000fda0003f4f008 */
[----:B------:R-:W-:Y:S05]  /*d110*/  @P2 BRA `(.L_x_141) ;  /* 0x0000000000302947 */ /* 0x000fea0003800000 */
[----:B------:R-:W-:Y:S01]  /*d120*/  LOP3.LUT P5, RZ, R2, 0x8, RZ, 0xc0, !PT ;  /* 0x0000000802ff7812 */ /* 0x000fe200078ac0ff */
[----:B------:R-:W2:-:S12]  /*d130*/  LDS.128 R44, [R30] ;  /* 0x000000001e2c7984 */ /* 0x000e980000000c00 */
[----:B-1----:R-:W3:Y:S01]  /*d140*/  @P5 LDG.E.128 R40, desc[UR36][R32.64] ;  /* 0x0000002420285981 */ /* 0x002ee2000c1e1d00 */
[----:B--2--5:R-:W-:Y:S01]  /*d150*/  HFMA2.MMA R36, R36, 1, 1, R44 ;  /* 0x3c003c0024247835 */ /* 0x024fe2000000002c */
[----:B------:R-:W-:Y:S01]  /*d160*/  HADD2 R37, R37, R45 ;  /* 0x0000002d25257230 */ /* 0x000fe20000000000 */
[----:B------:R-:W-:Y:S01]  /*d170*/  HFMA2.MMA R38, R38, 1, 1, R46 ;  /* 0x3c003c0026267835 */ /* 0x000fe2000000002e */
[----:B------:R-:W-:-:S04]  /*d180*/  HADD2 R39, R39, R47 ;  /* 0x0000002f27277230 */ /* 0x000fc80000000000 */
[----:B---3--:R-:W-:-:S03]  /*d190*/  @P5 HFMA2.MMA R37, R37, R41, -RZ ;  /* 0x0000002925255235 */ /* 0x008fc600001000ff */
[----:B------:R-:W-:Y:S01]  /*d1a0*/  @P5 HMUL2 R36, R36, R40 ;  /* 0x0000002824245232 */ /* 0x000fe20000000000 */
[----:B------:R-:W-:Y:S01]  /*d1b0*/  @P5 HFMA2.MMA R39, R39, R43, -RZ ;  /* 0x0000002b27275235 */ /* 0x000fe200001000ff */
[----:B------:R-:W-:-:S06]  /*d1c0*/  @P5 HMUL2 R38, R38, R42 ;  /* 0x0000002a26265232 */ /* 0x000fcc0000000000 */
[----:B------:R2:W-:Y:S04]  /*d1d0*/  STG.E.128 desc[UR36][R26.64], R36 ;  /* 0x000000241a007986 */ /* 0x0005e8000c101d24 */
.L_x_141:
[--C-:B-----5:R-:W-:Y:S02]  /*d1e0*/  HADD2.F32 R34, -RZ, R38.reuse.H0_H0 ;  /* 0x20000026ff227230 */ /* 0x120fe40000004100 */
[----:B-12---:R-:W-:Y:S02]  /*d1f0*/  HADD2.F32 R27, -RZ, R38.H1_H1 ;  /* 0x30000026ff1b7230 */ /* 0x006fe40000004100 */
[----:B------:R-:W-:Y:S02]  /*d200*/  HADD2.F32 R15, -RZ, R36.H0_H0 ;  /* 0x20000024ff0f7230 */ /* 0x000fe40000004100 */
[C---:B------:R-:W-:Y:S01]  /*d210*/  FFMA.FTZ R9, R11.reuse, R34, R9 ;  /* 0x000000220b097223 */ /* 0x040fe20000010009 */
[----:B------:R-:W-:Y:S02]  /*d220*/  HADD2.F32 R26, -RZ, R37.H0_H0 ;  /* 0x20000025ff1a7230 */ /* 0x000fe40000004100 */
[----:B------:R-:W-:Y:S01]  /*d230*/  FFMA.FTZ R24, R11, R27, R24 ;  /* 0x0000001b0b187223 */ /* 0x000fe20000010018 */
[----:B------:R-:W-:-:S02]  /*d240*/  HADD2.F32 R38, -RZ, R39.H0_H0 ;  /* 0x20000027ff267230 */ /* 0x000fc40000004100 */
[C---:B------:R-:W-:Y:S01]  /*d250*/  FFMA.FTZ R20, R11.reuse, R15, R20 ;  /* 0x0000000f0b147223 */ /* 0x040fe20000010014 */
[----:B------:R-:W-:Y:S02]  /*d260*/  HADD2.F32 R36, -RZ, R36.H1_H1 ;  /* 0x30000024ff247230 */ /* 0x000fe40000004100 */
[C---:B------:R-:W-:Y:S01]  /*d270*/  FFMA.FTZ R5, R11.reuse, R26, R5 ;  /* 0x0000001a0b057223 */ /* 0x040fe20000010005 */
[----:B------:R-:W-:Y:S02]  /*d280*/  HADD2.F32 R37, -RZ, R37.H1_H1 ;  /* 0x30000025ff257230 */ /* 0x000fe40000004100 */
[C---:B------:R-:W-:Y:S01]  /*d290*/  FFMA.FTZ R13, R11.reuse, R38, R13 ;  /* 0x000000260b0d7223 */ /* 0x040fe2000001000d */
[----:B------:R-:W-:Y:S02]  /*d2a0*/  HADD2.F32 R39, -RZ, R39.H1_H1 ;  /* 0x30000027ff277230 */ /* 0x000fe40000004100 */
[C---:B------:R-:W-:Y:S01]  /*d2b0*/  FFMA.FTZ R3, R11.reuse, R36, R3 ;  /* 0x000000240b037223 */ /* 0x040fe20000010003 */
[----:B------:R-:W-:-:S02]  /*d2c0*/  FFMA.FTZ R22, R11, R37, R22 ;  /* 0x000000250b167223 */ /* 0x000fc40000010016 */
[----:B------:R-:W-:-:S07]  /*d2d0*/  FFMA.FTZ R0, R11, R39, R0 ;  /* 0x000000270b007223 */ /* 0x000fce0000010000 */
.L_x_140:
[----:B------:R-:W-:Y:S05]  /*d2e0*/  BSYNC B2 ;  /* 0x0000000000027941 */ /* 0x000fea0003800000 */
.L_x_139:
[----:B------:R-:W-:-:S07]  /*d2f0*/  IADD3 R31, R31, 0x8, RZ ;  /* 0x000000081f1f7810 */ /* 0x000fce0007ffe0ff */
.L_x_138:
[----:B------:R-:W-:Y:S05]  /*d300*/  BSYNC B1 ;  /* 0x0000000000017941 */ /* 0x000fea0003800000 */
.L_x_137:
[----:B------:R-:W-:-:S13]  /*d310*/  LOP3.LUT P3, RZ, R7, 0xfffffff8, RZ, 0xc0, !PT ;  /* 0xfffffff807ff7812 */ /* 0x000fda000786c0ff */
[----:B------:R-:W-:Y:S05]  /*d320*/  @!P3 BRA `(.L_x_128) ;  /* 0x0000000800d4b947 */ /* 0x000fea0003800000 */
[----:B------:R-:W-:Y:S01]  /*d330*/  IADD3 R57, R57, 0x4, RZ ;  /* 0x0000000439397810 */ /* 0x000fe20007ffe0ff */
[----:B------:R-:W-:-:S03]  /*d340*/  HFMA2.MMA R15, -RZ, RZ, 0, 0 ;  /* 0x00000000ff0f7435 */ /* 0x000fc600000001ff */
[----:B-1----:R-:W-:-:S04]  /*d350*/  SHF.R.S32.HI R26, RZ, 0x1f, R57 ;  /* 0x0000001fff1a7819 */ /* 0x002fc80000011439 */
[----:B------:R-:W-:-:S05]  /*d360*/  LEA.HI R26, R26, R57, RZ, 0x2 ;  /* 0x000000391a1a7211 */ /* 0x000fca00078f10ff */
[----:B------:R-:W-:-:S05]  /*d370*/  IMAD.SHL.U32 R26, R26, 0x4, RZ ;  /* 0x000000041a1a7824 */ /* 0x000fca00078e00ff */
[----:B------:R-:W-:-:S04]  /*d380*/  LOP3.LUT R26, R26, 0xfffffff0, RZ, 0xc0, !PT ;  /* 0xfffffff01a1a7812 */ /* 0x000fc800078ec0ff */
[----:B------:R-:W-:Y:S02]  /*d390*/  LEA R7, R31, R26, 0x1 ;  /* 0x0000001a1f077211 */ /* 0x000fe400078e08ff */
[----:B------:R-:W-:-:S03]  /*d3a0*/  MOV R26, 0xa0 ;  /* 0x000000a0001a7802 */ /* 0x000fc60000000f00 */
[----:B------:R-:W-:Y:S02]  /*d3b0*/  IMAD R7, R48, -0x2, R7 ;  /* 0xfffffffe30077824 */ /* 0x000fe400078e0207 */
[----:B------:R-:W-:-:S03]  /*d3c0*/  IMAD R11, R31, R26, 0x500 ;  /* 0x000005001f0b7424 */ /* 0x000fc600078e021a */
[----:B------:R-:W-:-:S07]  /*d3d0*/  IADD3 R52, R7, UR4, RZ ;  /* 0x0000000407347c10 */ /* 0x000fce000fffe0ff */
.L_x_148:
[----:B------:R-:W1:Y:S01]  /*d3e0*/  LDC R53, c[0x0][0x284] ;  /* 0x0000a100ff357b82 */ /* 0x000e620000000800 */
[----:B------:R-:W-:Y:S01]  /*d3f0*/  IADD3 R7, R11, -0x500, RZ ;  /* 0xfffffb000b077810 */ /* 0x000fe20007ffe0ff */
[----:B------:R-:W-:Y:S01]  /*d400*/  BSSY B1, `(.L_x_142) ;  /* 0x0000053000017945 */ /* 0x000fe20003800000 */
[----:B------:R-:W-:Y:S02]  /*d410*/  IADD3 R39, R52, R15, RZ ;  /* 0x0000000f34277210 */ /* 0x000fe40007ffe0ff */
[----:B------:R-:W-:-:S03]  /*d420*/  IADD3 R26, P3, R12, R7, RZ ;  /* 0x000000070c1a7210 */ /* 0x000fc60007f7e0ff */
[----:B------:R-:W2:Y:S01]  /*d430*/  LDC.64 R54, c[0x0][0x250] ;  /* 0x00009400ff367b82 */ /* 0x000ea20000000a00 */
[----:B------:R-:W-:Y:S02]  /*d440*/  LEA.HI.X.SX32 R7, R7, R14, 0x1, P3 ;  /* 0x0000000e07077211 */ /* 0x000fe400018f0eff */
[----:B-1----:R-:W-:Y:S02]  /*d450*/  ISETP.GE.AND P3, PT, R31, R53, PT ;  /* 0x000000351f00720c */ /* 0x002fe40003f66270 */
[----:B--2---:R-:W-:-:S04]  /*d460*/  LEA R36, P4, R26, R54, 0x1 ;  /* 0x000000361a247211 */ /* 0x004fc800078808ff */
[----:B------:R-:W-:-:S07]  /*d470*/  LEA.HI.X R37, R26, R55, R7, 0x1, P4 ;  /* 0x000000371a257211 */ /* 0x000fce00020f0c07 */
[----:B------:R-:W-:Y:S05]  /*d480*/  @!P3 BRA `(.L_x_143) ;  /* 0x000000040028b947 */ /* 0x000fea0003800000 */
[----:B------:R-:W-:Y:S01]  /*d490*/  IABS R34, R53 ;  /* 0x0000003500227213 */ /* 0x000fe20000000000 */
[----:B------:R-:W1:Y:S01]  /*d4a0*/  S2R R40, SR_CTAID.Y ;  /* 0x0000000000287919 */ /* 0x000e620000002600 */
[----:B------:R-:W-:Y:S01]  /*d4b0*/  MOV R26, RZ ;  /* 0x000000ff001a7202 */ /* 0x000fe20000000f00 */
[----:B------:R-:W-:Y:S01]  /*d4c0*/  ULDC.64 UR8, c[0x0][0x258] ;  /* 0x0000960000087ab9 */ /* 0x000fe20000000a00 */
[----:B------:R-:W2:Y:S01]  /*d4d0*/  I2F.RP R35, R34 ;  /* 0x0000002200237306 */ /* 0x000ea20000209400 */
[----:B------:R-:W-:Y:S01]  /*d4e0*/  IABS R38, R31 ;  /* 0x0000001f00267213 */ /* 0x000fe20000000000 */
[----:B------:R-:W-:Y:S01]  /*d4f0*/  ULDC UR5, c[0x0][0x288] ;  /* 0x0000a20000057ab9 */ /* 0x000fe20000000800 */
[----:B------:R-:W-:Y:S02]  /*d500*/  ISETP.GE.AND P3, PT, R31, RZ, PT ;  /* 0x000000ff1f00720c */ /* 0x000fe40003f66270 */
[----:B------:R-:W-:-:S03]  /*d510*/  ISETP.NE.AND P4, PT, R53, RZ, PT ;  /* 0x000000ff3500720c */ /* 0x000fc60003f85270 */
[----:B--2---:R-:W2:Y:S02]  /*d520*/  MUFU.RCP R35, R35 ;  /* 0x0000002300237308 */ /* 0x004ea40000001000 */
[----:B--2---:R-:W-:-:S06]  /*d530*/  IADD3 R27, R35, 0xffffffe, RZ ;  /* 0x0ffffffe231b7810 */ /* 0x004fcc0007ffe0ff */
[----:B------:R-:W2:Y:S02]  /*d540*/  F2I.FTZ.U32.TRUNC.NTZ R27, R27 ;  /* 0x0000001b001b7305 */ /* 0x000ea4000021f000 */
[----:B--2---:R-:W-:-:S04]  /*d550*/  IMAD.MOV R7, RZ, RZ, -R27 ;  /* 0x000000ffff077224 */ /* 0x004fc800078e0a1b */
[----:B------:R-:W-:-:S04]  /*d560*/  IMAD R7, R7, R34, RZ ;  /* 0x0000002207077224 */ /* 0x000fc800078e02ff */
[----:B------:R-:W-:Y:S01]  /*d570*/  IMAD.HI.U32 R7, R27, R7, R26 ;  /* 0x000000071b077227 */ /* 0x000fe200078e001a */
[----:B------:R-:W-:-:S05]  /*d580*/  MOV R26, R38 ;  /* 0x00000026001a7202 */ /* 0x000fca0000000f00 */
[----:B------:R-:W-:-:S05]  /*d590*/  IMAD.HI.U32 R7, R7, R26, RZ ;  /* 0x0000001a07077227 */ /* 0x000fca00078e00ff */
[----:B------:R-:W-:-:S05]  /*d5a0*/  IADD3 R7, -R7, RZ, RZ ;  /* 0x000000ff07077210 */ /* 0x000fca0007ffe1ff */
[----:B------:R-:W-:-:S05]  /*d5b0*/  IMAD R7, R34, R7, R26 ;  /* 0x0000000722077224 */ /* 0x000fca00078e021a */
[----:B------:R-:W-:-:S13]  /*d5c0*/  ISETP.GT.U32.AND P2, PT, R34, R7, PT ;  /* 0x000000072200720c */ /* 0x000fda0003f44070 */
[----:B------:R-:W-:-:S04]  /*d5d0*/  @!P2 IADD3 R7, R7, -R34, RZ ;  /* 0x800000220707a210 */ /* 0x000fc80007ffe0ff */
[----:B------:R-:W-:-:S13]  /*d5e0*/  ISETP.GT.U32.AND P2, PT, R34, R7, PT ;  /* 0x000000072200720c */ /* 0x000fda0003f44070 */
[----:B------:R-:W-:Y:S01]  /*d5f0*/  @!P2 IADD3 R7, R7, -R34, RZ ;  /* 0x800000220707a210 */ /* 0x000fe20007ffe0ff */
[----:B-1----:R-:W-:-:S03]  /*d600*/  IMAD R34, R40, R53, RZ ;  /* 0x0000003528227224 */ /* 0x002fc600078e02ff */
        /* <DEDUP_REMOVED lines=8> */
[----:B--2---:R-:W-:Y:S01]  /*d690*/  IMAD R34, R26, UR5, RZ ;  /* 0x000000051a227c24 */ /* 0x004fe2000f8e02ff */
[----:B------:R-:W-:-:S03]  /*d6a0*/  ULDC UR5, c[0x0][0x29c] ;  /* 0x0000a70000057ab9 */ /* 0x000fc60000000800 */
        /* <DEDUP_REMOVED lines=24> */
.L_x_144:
[--C-:B-----5:R-:W-:Y:S02]  /*d830*/  HADD2.F32 R38, -RZ, R42.reuse.H0_H0 ;  /* 0x2000002aff267230 */ /* 0x120fe40000004100 */
[----:B------:R-:W-:Y:S02]  /*d840*/  HADD2.F32 R27, -RZ, R42.H1_H1 ;  /* 0x3000002aff1b7230 */ /* 0x000fe40000004100 */
[----:B------:R-:W-:Y:S02]  /*d850*/  HADD2.F32 R26, -RZ, R40.H0_H0 ;  /* 0x20000028ff1a7230 */ /* 0x000fe40000004100 */
[C---:B------:R-:W-:Y:S01]  /*d860*/  FFMA.FTZ R9, R7.reuse, R38, R9 ;  /* 0x0000002607097223 */ /* 0x040fe20000010009 */
[----:B------:R-:W-:Y:S02]  /*d870*/  HADD2.F32 R34, -RZ, R41.H0_H0 ;  /* 0x20000029ff227230 */ /* 0x000fe40000004100 */
[----:B------:R-:W-:Y:S01]  /*d880*/  FFMA.FTZ R24, R7, R27, R24 ;  /* 0x0000001b07187223 */ /* 0x000fe20000010018 */
[----:B-1----:R-:W-:-:S02]  /*d890*/  HADD2.F32 R42, -RZ, R43.H0_H0 ;  /* 0x2000002bff2a7230 */ /* 0x002fc40000004100 */
        /* <DEDUP_REMOVED lines=9> */
.L_x_143:
[----:B------:R-:W-:Y:S05]  /*d930*/  BSYNC B1 ;  /* 0x0000000000017941 */ /* 0x000fea0003800000 */
.L_x_142:
[----:B------:R-:W-:Y:S01]  /*d940*/  IADD3 R34, R31, 0x8, RZ ;  /* 0x000000081f227810 */ /* 0x000fe20007ffe0ff */
[----:B------:R-:W-:Y:S03]  /*d950*/  BSSY B1, `(.L_x_145) ;  /* 0x000004d000017945 */ /* 0x000fe60003800000 */
[----:B------:R-:W-:-:S13]  /*d960*/  ISETP.GE.AND P3, PT, R34, R53, PT ;  /* 0x000000352200720c */ /* 0x000fda0003f66270 */
        /* <DEDUP_REMOVED lines=10> */
[----:B--2---:R-:W2:Y:S01]  /*da10*/  MUFU.RCP R35, R35 ;  /* 0x0000002300237308 */ /* 0x004ea20000001000 */
[----:B-1----:R-:W-:Y:S02]  /*da20*/  IMAD R34, R41, R53, RZ ;  /* 0x0000003529227224 */ /* 0x002fe400078e02ff */
[----:B--2---:R-:W-:-:S06]  /*da30*/  VIADD R27, R35, 0xffffffe ;  /* 0x0ffffffe231b7836 */ /* 0x004fcc0000000000 */
[----:B------:R-:W1:Y:S02]  /*da40*/  F2I.FTZ.U32.TRUNC.NTZ R27, R27 ;  /* 0x0000001b001b7305 */ /* 0x000e64000021f000 */
[----:B-1----:R-:W-:-:S05]  /*da50*/  IADD3 R7, RZ, -R27, RZ ;  /* 0x8000001bff077210 */ /* 0x002fca0007ffe0ff */
        /* <DEDUP_REMOVED lines=9> */
[----:B------:R-:W-:-:S04]  /*daf0*/  @!P2 IADD3 R7, R7, -R38, RZ ;  /* 0x800000260707a210 */ /* 0x000fc80007ffe0ff */
        /* <DEDUP_REMOVED lines=16> */
[----:B------:R-:W1:Y:S04]  /*dc00*/  LDS.U16 R7, [R39+0x10] ;  /* 0x0000100027077984 */ /* 0x000e680000000400 */
        /* <DEDUP_REMOVED lines=17> */
.L_x_147:
[--C-:B-----5:R-:W-:Y:S02]  /*dd20*/  HADD2.F32 R26, -RZ, R40.reuse.H0_H0 ;  /* 0x20000028ff1a7230 */ /* 0x120fe40000004100 */
[----:B------:R-:W-:Y:S02]  /*dd30*/  HADD2.F32 R34, -RZ, R41.H0_H0 ;  /* 0x20000029ff227230 */ /* 0x000fe40000004100 */
[----:B------:R-:W-:Y:S02]  /*dd40*/  HADD2.F32 R38, -RZ, R43.H0_H0 ;  /* 0x2000002bff267230 */ /* 0x000fe40000004100 */
[C---:B------:R-:W-:Y:S01]  /*dd50*/  FFMA.FTZ R20, R7.reuse, R26, R20 ;  /* 0x0000001a07147223 */ /* 0x040fe20000010014 */
[----:B-1----:R-:W-:Y:S02]  /*dd60*/  HADD2.F32 R40, -RZ, R40.H1_H1 ;  /* 0x30000028ff287230 */ /* 0x002fe40000004100 */
[----:B------:R-:W-:Y:S01]  /*dd70*/  FFMA.FTZ R5, R7, R34, R5 ;  /* 0x0000002207057223 */ /* 0x000fe20000010005 */
[----:B------:R-:W-:-:S02]  /*dd80*/  HADD2.F32 R41, -RZ, R41.H1_H1 ;  /* 0x30000029ff297230 */ /* 0x000fc40000004100 */
[C---:B------:R-:W-:Y:S01]  /*dd90*/  FFMA.FTZ R13, R7.reuse, R38, R13 ;  /* 0x00000026070d7223 */ /* 0x040fe2000001000d */
[--C-:B------:R-:W-:Y:S02]  /*dda0*/  HADD2.F32 R36, -RZ, R42.reuse.H0_H0 ;  /* 0x2000002aff247230 */ /* 0x100fe40000004100 */
[C---:B------:R-:W-:Y:S01]  /*ddb0*/  FFMA.FTZ R3, R7.reuse, R40, R3 ;  /* 0x0000002807037223 */ /* 0x040fe20000010003 */
[----:B------:R-:W-:Y:S02]  /*ddc0*/  HADD2.F32 R27, -RZ, R42.H1_H1 ;  /* 0x3000002aff1b7230 */ /* 0x000fe40000004100 */
[C---:B------:R-:W-:Y:S01]  /*ddd0*/  FFMA.FTZ R22, R7.reuse, R41, R22 ;  /* 0x0000002907167223 */ /* 0x040fe20000010016 */
[----:B------:R-:W-:Y:S02]  /*dde0*/  HADD2.F32 R43, -RZ, R43.H1_H1 ;  /* 0x3000002bff2b7230 */ /* 0x000fe40000004100 */
[C---:B------:R-:W-:Y:S01]  /*ddf0*/  FFMA.FTZ R9, R7.reuse, R36, R9 ;  /* 0x0000002407097223 */ /* 0x040fe20000010009 */
[----:B------:R-:W-:-:S02]  /*de00*/  FFMA.FTZ R24, R7, R27, R24 ;  /* 0x0000001b07187223 */ /* 0x000fc40000010018 */
[----:B------:R-:W-:-:S07]  /*de10*/  FFMA.FTZ R0, R7, R43, R0 ;  /* 0x0000002b07007223 */ /* 0x000fce0000010000 */
.L_x_146:
[----:B------:R-:W-:Y:S05]  /*de20*/  BSYNC B1 ;  /* 0x0000000000017941 */ /* 0x000fea0003800000 */
.L_x_145:
[----:B------:R-:W-:Y:S01]  /*de30*/  VIADD R31, R31, 0x10 ;  /* 0x000000101f1f7836 */ /* 0x000fe20000000000 */
[----:B------:R-:W-:Y:S02]  /*de40*/  IADD3 R15, R15, 0x20, RZ ;  /* 0x000000200f0f7810 */ /* 0x000fe40007ffe0ff */
[----:B------:R-:W-:Y:S02]  /*de50*/  IADD3 R11, R11, 0xa00, RZ ;  /* 0x00000a000b0b7810 */ /* 0x000fe40007ffe0ff */
[----:B------:R-:W-:-:S13]  /*de60*/  ISETP.GE.AND P3, PT, R31, R10, PT ;  /* 0x0000000a1f00720c */ /* 0x000fda0003f66270 */
[----:B------:R-:W-:Y:S05]  /*de70*/  @!P3 BRA `(.L_x_148) ;  /* 0xfffffff40058b947 */ /* 0x000fea000383ffff */
.L_x_128:
[----:B------:R-:W-:Y:S05]  /*de80*/  BSYNC B0 ;  /* 0x0000000000007941 */ /* 0x000fea0003800000 */
.L_x_127:
[----:B------:R-:W-:Y:S01]  /*de90*/  ISETP.GT.OR P0, PT, R4, 0x13, P0 ;  /* 0x000000130400780c */ /* 0x000fe20000704670 */
[----:B------:R-:W-:-:S12]  /*dea0*/  BSSY B0, `(.L_x_149) ;  /* 0x0000038000007945 */ /* 0x000fd80003800000 */
[----:B------:R-:W-:Y:S05]  /*deb0*/  @P0 BRA `(.L_x_150) ;  /* 0x0000000000d80947 */ /* 0x000fea0003800000 */
[----:B------:R-:W2:Y:S01]  /*dec0*/  LDL.LU R34, [R1+0x26c] ;  /* 0x00026c0001227983 */ /* 0x000ea20000300800 */
[----:B------:R-:W1:Y:S01]  /*ded0*/  LDC.64 R36, c[0x0][0x250] ;  /* 0x00009400ff247b82 */ /* 0x000e620000000a00 */
[----:B------:R-:W-:-:S05]  /*dee0*/  MOV R7, 0xa0 ;  /* 0x000000a000077802 */ /* 0x000fca0000000f00 */
[----:B------:R-:W-:-:S05]  /*def0*/  IMAD R7, R244, R7, -0xa0 ;  /* 0xffffff60f4077424 */ /* 0x000fca00078e0207 */
[----:B------:R-:W-:-:S04]  /*df00*/  IADD3 R4, P0, R12, R7, RZ ;  /* 0x000000070c047210 */ /* 0x000fc80007f1e0ff */
[----:B------:R-:W-:Y:S02]  /*df10*/  LEA.HI.X.SX32 R7, R7, R14, 0x1, P0 ;  /* 0x0000000e07077211 */ /* 0x000fe400000f0eff */
[----:B-1----:R-:W-:-:S04]  /*df20*/  LEA R26, P0, R4, R36, 0x1 ;  /* 0x00000024041a7211 */ /* 0x002fc800078008ff */
[----:B------:R-:W-:-:S05]  /*df30*/  LEA.HI.X R27, R4, R37, R7, 0x1, P0 ;  /* 0x00000025041b7211 */ /* 0x000fca00000f0c07 */
[----:B0-----:R0:W5:Y:S01]  /*df40*/  LDG.E.128 R28, desc[UR36][R26.64] ;  /* 0x000000241a1c7981 */ /* 0x001162000c1e1d00 */
[----:B------:R-:W-:Y:S01]  /*df50*/  BSSY B1, `(.L_x_151) ;  /* 0x000001c000017945 */ /* 0x000fe20003800000 */
[----:B--2---:R-:W-:-:S04]  /*df60*/  IADD3 R4, R10, -R34, RZ ;  /* 0x800000220a047210 */ /* 0x004fc80007ffe0ff */
[----:B------:R-:W-:-:S06]  /*df70*/  LEA R4, R4, UR7, 0x1 ;  /* 0x0000000704047c11 */ /* 0x000fcc000f8e08ff */
[----:B------:R-:W1:Y:S02]  /*df80*/  LDS.U16 R4, [R4] ;  /* 0x0000000004047984 */ /* 0x000e640000000400 */
[----:B-1----:R-:W-:Y:S01]  /*df90*/  HADD2.F32 R15, -RZ, R4.H0_H0 ;  /* 0x20000004ff0f7230 */ /* 0x002fe20000004100 */
[----:B0-----:R-:W-:Y:S06]  /*dfa0*/  @P2 BRA `(.L_x_152) ;  /* 0x0000000000582947 */ /* 0x001fec0003800000 */
[----:B------:R-:W-:Y:S01]  /*dfb0*/  LOP3.LUT P3, RZ, R2, 0x8, RZ, 0xc0, !PT ;  /* 0x0000000802ff7812 */ /* 0x000fe2000786c0ff */
[----:B------:R-:W2:-:S12]  /*dfc0*/  LDL.LU R38, [R1+0x270] ;  /* 0x0002700001267983 */ /* 0x000e980000300800 */
[----:B------:R-:W0:Y:S08]  /*dfd0*/  @P3 LDC R2, c[0x0][0x288] ;  /* 0x0000a200ff023b82 */ /* 0x000e300000000800 */
[----:B------:R-:W1:Y:S01]  /*dfe0*/  @P3 LDC.64 R10, c[0x0][0x2e8] ;  /* 0x0000ba00ff0a3b82 */ /* 0x000e620000000a00 */
[----:B0-----:R-:W-:-:S04]  /*dff0*/  @P3 IMAD R2, R252, R2, R25 ;  /* 0x00000002fc023224 */ /* 0x001fc800078e0219 */
[----:B------:R-:W-:-:S04]  /*e000*/  @P3 IMAD R27, R2, 0xa0, R23 ;  /* 0x000000a0021b3824 */ /* 0x000fc800078e0217 */
[----:B-1----:R-:W-:-:S05]  /*e010*/  @P3 IMAD.WIDE R26, R27, 0x2, R10 ;  /* 0x000000021b1a3825 */ /* 0x002fca00078e020a */
[----:B------:R-:W3:Y:S01]  /*e020*/  @P3 LDG.E.128 R32, desc[UR36][R26.64] ;  /* 0x000000241a203981 */ /* 0x000ee2000c1e1d00 */
[----:B-----5:R-:W-:Y:S01]  /*e030*/  HFMA2.MMA R28, R28, 1, 1, R16 ;  /* 0x3c003c001c1c7835 */ /* 0x020fe20000000010 */
[----:B------:R-:W-:Y:S01]  /*e040*/  HADD2 R29, R29, R17 ;  /* 0x000000111d1d7230 */ /* 0x000fe20000000000 */
[----:B------:R-:W-:Y:S01]  /*e050*/  HFMA2.MMA R30, R30, 1, 1, R18 ;  /* 0x3c003c001e1e7835 */ /* 0x000fe20000000012 */
[----:B------:R-:W-:Y:S02]  /*e060*/  HADD2 R31, R31, R19 ;  /* 0x000000131f1f7230 */ /* 0x000fe40000000000 */
[----:B--2---:R-:W-:-:S05]  /*e070*/  IMAD R7, R38, 0xa0, RZ ;  /* 0x000000a026077824 */ /* 0x004fca00078e02ff */
[----:B------:R-:W-:-:S04]  /*e080*/  IADD3 R12, P0, R12, R7, RZ ;  /* 0x000000070c0c7210 */ /* 0x000fc80007f1e0ff */
[----:B------:R-:W-:Y:S02]  /*e090*/  LEA.HI.X.SX32 R7, R7, R14, 0x1, P0 ;  /* 0x0000000e07077211 */ /* 0x000fe400000f0eff */
[----:B------:R-:W-:-:S04]  /*e0a0*/  LEA R10, P0, R12, R36, 0x1 ;  /* 0x000000240c0a7211 */ /* 0x000fc800078008ff */
[----:B------:R-:W-:Y:S01]  /*e0b0*/  LEA.HI.X R11, R12, R37, R7, 0x1, P0 ;  /* 0x000000250c0b7211 */ /* 0x000fe200000f0c07 */
[----:B---3--:R-:W-:Y:S01]  /*e0c0*/  @P3 HFMA2.MMA R29, R29, R33, -RZ ;  /* 0x000000211d1d3235 */ /* 0x008fe200001000ff */
[----:B------:R-:W-:Y:S01]  /*e0d0*/  @P3 HMUL2 R28, R28, R32 ;  /* 0x000000201c1c3232 */ /* 0x000fe20000000000 */
[----:B------:R-:W-:Y:S01]  /*e0e0*/  @P3 HFMA2.MMA R31, R31, R35, -RZ ;  /* 0x000000231f1f3235 */ /* 0x000fe200001000ff */
[----:B------:R-:W-:-:S06]  /*e0f0*/  @P3 HMUL2 R30, R30, R34 ;  /* 0x000000221e1e3232 */ /* 0x000fcc0000000000 */
[----:B------:R0:W-:Y:S04]  /*e100*/  STG.E.128 desc[UR36][R10.64], R28 ;  /* 0x0000001c0a007986 */ /* 0x0001e8000c101d24 */
.L_x_152:
[----:B------:R-:W-:Y:S05]  /*e110*/  BSYNC B1 ;  /* 0x0000000000017941 */ /* 0x000fea0003800000 */
.L_x_151:
[--C-:B-----5:R-:W-:Y:S02]  /*e120*/  HADD2.F32 R2, -RZ, R28.reuse.H0_H0 ;  /* 0x2000001cff027230 */ /* 0x120fe40000004100 */
[----:B------:R-:W-:Y:S02]  /*e130*/  HADD2.F32 R4, -RZ, R29.H0_H0 ;  /* 0x2000001dff047230 */ /* 0x000fe40000004100 */
[----:B------:R-:W-:Y:S02]  /*e140*/  HADD2.F32 R12, -RZ, R31.H0_H0 ;  /* 0x2000001fff0c7230 */ /* 0x000fe40000004100 */
[C---:B------:R-:W-:Y:S01]  /*e150*/  FFMA.FTZ R20, R15.reuse, R2, R20 ;  /* 0x000000020f147223 */ /* 0x040fe20000010014 */
[----:B0-----:R-:W-:Y:S02]  /*e160*/  HADD2.F32 R28, -RZ, R28.H1_H1 ;  /* 0x3000001cff1c7230 */ /* 0x001fe40000004100 */
        /* <DEDUP_REMOVED lines=11> */
.L_x_150:
[----:B------:R-:W-:Y:S05]  /*e220*/  BSYNC B0 ;  /* 0x0000000000007941 */ /* 0x000fea0003800000 */
.L_x_149:
[----:B------:R-:W-:Y:S06]  /*e230*/  BAR.SYNC.DEFER_BLOCKING 0x0 ;  /* 0x0000000000007b1d */ /* 0x000fec0000010000 */
[----:B------:R-:W-:Y:S05]  /*e240*/  @P1 BRA `(.L_x_153) ;  /* 0x0000000400901947 */ /* 0x000fea0003800000 */
[C---:B------:R-:W-:Y:S01]  /*e250*/  LOP3.LUT R2, R21.reuse, 0xffffff80, RZ, 0xc0, !PT ;  /* 0xffffff8015027812 */ /* 0x040fe200078ec0ff */
[----:B------:R-:W-:Y:S01]  /*e260*/  IMAD R8, R8, 0xa0, R23 ;  /* 0x000000a008087824 */ /* 0x000fe200078e0217 */
[C---:B------:R-:W-:Y:S02]  /*e270*/  LOP3.LUT R4, R21.reuse, 0xffffffc0, RZ, 0xc0, !PT ;  /* 0xffffffc015047812 */ /* 0x040fe400078ec0ff */
[----:B------:R-:W-:Y:S02]  /*e280*/  ISETP.NE.AND P0, PT, R2, 0x80, PT ;  /* 0x000000800200780c */ /* 0x000fe40003f05270 */
[----:B------:R-:W-:Y:S02]  /*e290*/  LOP3.LUT R7, R21, 0xffffffe0, RZ, 0xc0, !PT ;  /* 0xffffffe015077812 */ /* 0x000fe400078ec0ff */
[----:B------:R-:W-:Y:S02]  /*e2a0*/  ISETP.NE.AND P3, PT, R4, 0x40, PT ;  /* 0x000000400400780c */ /* 0x000fe40003f65270 */
[----:B------:R-:W-:-:S02]  /*e2b0*/  ISETP.NE.AND P5, PT, R7, 0x20, PT ;  /* 0x000000200700780c */ /* 0x000fc40003fa5270 */
[C---:B------:R-:W-:Y:S02]  /*e2c0*/  ISETP.GT.AND P2, PT, R21.reuse, 0x7f, PT ;  /* 0x0000007f1500780c */ /* 0x040fe40003f44270 */
[C---:B------:R-:W-:Y:S02]  /*e2d0*/  ISETP.GT.AND P4, PT, R21.reuse, 0x3f, PT ;  /* 0x0000003f1500780c */ /* 0x040fe40003f84270 */
[----:B------:R-:W-:Y:S02]  /*e2e0*/  ISETP.GT.AND P6, PT, R21, 0x1f, PT ;  /* 0x0000001f1500780c */ /* 0x000fe40003fc4270 */
[----:B------:R-:W-:Y:S01]  /*e2f0*/  LEA R8, R8, UR4, 0x1 ;  /* 0x0000000408087c11 */ /* 0x000fe2000f8e08ff */
[----:B------:R-:W-:Y:S10]  /*e300*/  @P0 BRA `(.L_x_154) ;  /* 0x0000000000140947 */ /* 0x000ff40003800000 */
[----:B0-----:R-:W-:Y:S02]  /*e310*/  F2FP.F16.F32.PACK_AB R16, R3, R20 ;  /* 0x000000140310723e */ /* 0x001fe400000000ff */
[----:B------:R-:W-:Y:S02]  /*e320*/  F2FP.F16.F32.PACK_AB R17, R22, R5 ;  /* 0x000000051611723e */ /* 0x000fe400000000ff */
[----:B------:R-:W-:Y:S02]  /*e330*/  F2FP.F16.F32.PACK_AB R18, R24, R9 ;  /* 0x000000091812723e */ /* 0x000fe400000000ff */
[----:B------:R-:W-:-:S05]  /*e340*/  F2FP.F16.F32.PACK_AB R19, R0, R13 ;  /* 0x0000000d0013723e */ /* 0x000fca00000000ff */
[----:B------:R2:W-:Y:S02]  /*e350*/  STS.128 [R8+-0x500], R16 ;  /* 0xfffb001008007388 */ /* 0x0005e40000000c00 */
.L_x_154:
[----:B------:R-:W-:Y:S05]  /*e360*/  WARPSYNC.ALL ;  /* 0x0000000000007948 */ /* 0x000fea0003800000 */
[----:B------:R-:W-:Y:S06]  /*e370*/  BAR.SYNC.DEFER_BLOCKING 0x0 ;  /* 0x0000000000007b1d */ /* 0x000fec0000010000 */
[----:B------:R-:W-:Y:S04]  /*e380*/  BSSY B0, `(.L_x_155) ;  /* 0x0000013000007945 */ /* 0x000fe80003800000 */
[----:B------:R-:W-:Y:S05]  /*e390*/  @P2 BRA `(.L_x_156) ;  /* 0x0000000000442947 */ /* 0x000fea0003800000 */
[----:B0-2---:R-:W0:Y:S02]  /*e3a0*/  LDS.128 R16, [R8] ;  /* 0x0000000008107984 */ /* 0x005e240000000c00 */
[--C-:B0-----:R-:W-:Y:S02]  /*e3b0*/  HADD2.F32 R7, -RZ, R16.reuse.H0_H0 ;  /* 0x20000010ff077230 */ /* 0x101fe40000004100 */
[----:B------:R-:W-:Y:S02]  /*e3c0*/  HADD2.F32 R2, -RZ, R17.H0_H0 ;  /* 0x20000011ff027230 */ /* 0x000fe40000004100 */
[----:B------:R-:W-:Y:S02]  /*e3d0*/  HADD2.F32 R10, -RZ, R19.H0_H0 ;  /* 0x20000013ff0a7230 */ /* 0x000fe40000004100 */
[----:B------:R-:W-:Y:S01]  /*e3e0*/  FADD.FTZ R20, R20, R7 ;  /* 0x0000000714147221 */ /* 0x000fe20000010000 */
[----:B------:R-:W-:Y:S02]  /*e3f0*/  HADD2.F32 R16, -RZ, R16.H1_H1 ;  /* 0x30000010ff107230 */ /* 0x000fe40000004100 */
[----:B------:R-:W-:Y:S01]  /*e400*/  FADD.FTZ R5, R5, R2 ;  /* 0x0000000205057221 */ /* 0x000fe20000010000 */
[----:B------:R-:W-:-:S02]  /*e410*/  HADD2.F32 R17, -RZ, R17.H1_H1 ;  /* 0x30000011ff117230 */ /* 0x000fc40000004100 */
[----:B------:R-:W-:Y:S01]  /*e420*/  FADD.FTZ R13, R13, R10 ;  /* 0x0000000a0d0d7221 */ /* 0x000fe20000010000 */
[--C-:B------:R-:W-:Y:S02]  /*e430*/  HADD2.F32 R4, -RZ, R18.reuse.H0_H0 ;  /* 0x20000012ff047230 */ /* 0x100fe40000004100 */
[----:B------:R-:W-:Y:S01]  /*e440*/  FADD.FTZ R3, R3, R16 ;  /* 0x0000001003037221 */ /* 0x000fe20000010000 */
[----:B------:R-:W-:Y:S02]  /*e450*/  HADD2.F32 R11, -RZ, R18.H1_H1 ;  /* 0x30000012ff0b7230 */ /* 0x000fe40000004100 */
[----:B------:R-:W-:Y:S01]  /*e460*/  FADD.FTZ R22, R22, R17 ;  /* 0x0000001116167221 */ /* 0x000fe20000010000 */
[----:B------:R-:W-:Y:S02]  /*e470*/  HADD2.F32 R19, -RZ, R19.H1_H1 ;  /* 0x30000013ff137230 */ /* 0x000fe40000004100 */
[----:B------:R-:W-:Y:S01]  /*e480*/  FADD.FTZ R9, R9, R4 ;  /* 0x0000000409097221 */ /* 0x000fe20000010000 */
[----:B------:R-:W-:-:S02]  /*e490*/  FADD.FTZ R24, R24, R11 ;  /* 0x0000000b18187221 */ /* 0x000fc40000010000 */
[----:B------:R-:W-:-:S07]  /*e4a0*/  FADD.FTZ R0, R0, R19 ;  /* 0x0000001300007221 */ /* 0x000fce0000010000 */
.L_x_156:
[----:B------:R-:W-:Y:S05]  /*e4b0*/  BSYNC B0 ;  /* 0x0000000000007941 */ /* 0x000fea0003800000 */
.L_x_155:
[----:B------:R-:W-:Y:S06]  /*e4c0*/  BAR.SYNC.DEFER_BLOCKING 0x0 ;  /* 0x0000000000007b1d */ /* 0x000fec0000010000 */
[----:B------:R-:W-:Y:S04]  /*e4d0*/  BSSY B0, `(.L_x_157) ;  /* 0x0000007000007945 */ /* 0x000fe80003800000 */
[----:B------:R-:W-:Y:S05]  /*e4e0*/  @P3 BRA `(.L_x_158) ;  /* 0x0000000000143947 */ /* 0x000fea0003800000 */
[----:B0-2---:R-:W-:Y:S02]  /*e4f0*/  F2FP.F16.F32.PACK_AB R16, R3, R20 ;  /* 0x000000140310723e */ /* 0x005fe400000000ff */
[----:B------:R-:W-:Y:S02]  /*e500*/  F2FP.F16.F32.PACK_AB R17, R22, R5 ;  /* 0x000000051611723e */ /* 0x000fe400000000ff */
[----:B------:R-:W-:Y:S02]  /*e510*/  F2FP.F16.F32.PACK_AB R18, R24, R9 ;  /* 0x000000091812723e */ /* 0x000fe400000000ff */
[----:B------:R-:W-:-:S05]  /*e520*/  F2FP.F16.F32.PACK_AB R19, R0, R13 ;  /* 0x0000000d0013723e */ /* 0x000fca00000000ff */
[----:B------:R3:W-:Y:S02]  /*e530*/  STS.128 [R8+-0x280], R16 ;  /* 0xfffd801008007388 */ /* 0x0007e40000000c00 */
.L_x_158:
[----:B------:R-:W-:Y:S05]  /*e540*/  BSYNC B0 ;  /* 0x0000000000007941 */ /* 0x000fea0003800000 */
.L_x_157:
[----:B------:R-:W-:Y:S06]  /*e550*/  BAR.SYNC.DEFER_BLOCKING 0x0 ;  /* 0x0000000000007b1d */ /* 0x000fec0000010000 */
[----:B------:R-:W-:Y:S04]  /*e560*/  BSSY B0, `(.L_x_159) ;  /* 0x0000013000007945 */ /* 0x000fe80003800000 */
[----:B------:R-:W-:Y:S05]  /*e570*/  @P4 BRA `(.L_x_160) ;  /* 0x0000000000444947 */ /* 0x000fea0003800000 */
[----:B0-23--:R-:W0:Y:S02]  /*e580*/  LDS.128 R16, [R8] ;  /* 0x0000000008107984 */ /* 0x00de240000000c00 */
        /* <DEDUP_REMOVED lines=16> */
.L_x_160:
[----:B------:R-:W-:Y:S05]  /*e690*/  BSYNC B0 ;  /* 0x0000000000007941 */ /* 0x000fea0003800000 */
.L_x_159:
[----:B------:R-:W-:Y:S06]  /*e6a0*/  BAR.SYNC.DEFER_BLOCKING 0x0 ;  /* 0x0000000000007b1d */ /* 0x000fec0000010000 */
[----:B------:R-:W-:Y:S04]  /*e6b0*/  BSSY B0, `(.L_x_161) ;  /* 0x0000007000007945 */ /* 0x000fe80003800000 */
[----:B------:R-:W-:Y:S05]  /*e6c0*/  @P5 BRA `(.L_x_162) ;  /* 0x0000000000145947 */ /* 0x000fea0003800000 */
[----:B0-23--:R-:W-:Y:S02]  /*e6d0*/  F2FP.F16.F32.PACK_AB R16, R3, R20 ;  /* 0x000000140310723e */ /* 0x00dfe400000000ff */
[----:B------:R-:W-:Y:S02]  /*e6e0*/  F2FP.F16.F32.PACK_AB R17, R22, R5 ;  /* 0x000000051611723e */ /* 0x000fe400000000ff */
[----:B------:R-:W-:Y:S02]  /*e6f0*/  F2FP.F16.F32.PACK_AB R18, R24, R9 ;  /* 0x000000091812723e */ /* 0x000fe400000000ff */
[----:B------:R-:W-:-:S05]  /*e700*/  F2FP.F16.F32.PACK_AB R19, R0, R13 ;  /* 0x0000000d0013723e */ /* 0x000fca00000000ff */
[----:B------:R4:W-:Y:S02]  /*e710*/  STS.128 [R8+-0x140], R16 ;  /* 0xfffec01008007388 */ /* 0x0009e40000000c00 */
.L_x_162:
[----:B------:R-:W-:Y:S05]  /*e720*/  BSYNC B0 ;  /* 0x0000000000007941 */ /* 0x000fea0003800000 */
.L_x_161:
[----:B------:R-:W-:Y:S06]  /*e730*/  BAR.SYNC.DEFER_BLOCKING 0x0 ;  /* 0x0000000000007b1d */ /* 0x000fec0000010000 */
[----:B------:R-:W-:Y:S04]  /*e740*/  BSSY B0, `(.L_x_163) ;  /* 0x0000013000007945 */ /* 0x000fe80003800000 */
[----:B------:R-:W-:Y:S05]  /*e750*/  @P6 BRA `(.L_x_164) ;  /* 0x0000000000446947 */ /* 0x000fea0003800000 */
[----:B0-234-:R-:W0:Y:S02]  /*e760*/  LDS.128 R16, [R8] ;  /* 0x0000000008107984 */ /* 0x01de240000000c00 */
        /* <DEDUP_REMOVED lines=16> */
.L_x_164:
[----:B------:R-:W-:Y:S05]  /*e870*/  BSYNC B0 ;  /* 0x0000000000007941 */ /* 0x000fea0003800000 */
.L_x_163:
[----:B------:R-:W-:Y:S06]  /*e880*/  BAR.SYNC.DEFER_BLOCKING 0x0 ;  /* 0x0000000000007b1d */ /* 0x000fec0000010000 */
.L_x_153:
[----:B------:R-:W-:-:S04]  /*e890*/  IADD3 R21, R21, 0x1f, RZ ;  /* 0x0000001f15157810 */ /* 0x000fc80007ffe0ff */
[----:B------:R-:W-:-:S13]  /*e8a0*/  ISETP.GT.U32.OR P1, PT, R21, 0x3e, P1 ;  /* 0x0000003e1500780c */ /* 0x000fda0000f24470 */
[----:B------:R-:W-:Y:S05]  /*e8b0*/  @P1 EXIT ;  /* 0x000000000000194d */ /* 0x000fea0003800000 */
[----:B------:R-:W5:Y:S02]  /*e8c0*/  LDC R2, c[0x0][0x308] ;  /* 0x0000c200ff027b82 */ /* 0x000f640000000800 */
[----:B-----5:R-:W-:-:S13]  /*e8d0*/  ISETP.NE.AND P0, PT, R2, 0x2, PT ;  /* 0x000000020200780c */ /* 0x020fda0003f05270 */
[----:B------:R-:W-:Y:S05]  /*e8e0*/  @!P0 BRA `(.L_x_165) ;  /* 0x0000000000308947 */ /* 0x000fea0003800000 */
[----:B------:R-:W5:Y:S01]  /*e8f0*/  LDC.64 R10, c[0x0][0x210] ;  /* 0x00008400ff0a7b82 */ /* 0x000f620000000a00 */
[----:B------:R-:W-:Y:S01]  /*e900*/  IMAD R23, R6, 0xa0, R23 ;  /* 0x000000a006177824 */ /* 0x000fe200078e0217 */
[----:B------:R-:W-:Y:S02]  /*e910*/  F2FP.F16.F32.PACK_AB R7, R3, R20 ;  /* 0x000000140307723e */ /* 0x000fe400000000ff */
[----:B------:R-:W-:Y:S02]  /*e920*/  F2FP.F16.F32.PACK_AB R5, R22, R5 ;  /* 0x000000051605723e */ /* 0x000fe400000000ff */
[----:B------:R-:W-:Y:S02]  /*e930*/  F2FP.F16.F32.PACK_AB R9, R24, R9 ;  /* 0x000000091809723e */ /* 0x000fe400000000ff */
[----:B------:R-:W-:Y:S01]  /*e940*/  F2FP.F16.F32.PACK_AB R13, R0, R13 ;  /* 0x0000000d000d723e */ /* 0x000fe200000000ff */
[----:B-----5:R-:W-:-:S05]  /*e950*/  IMAD.WIDE R2, R23, 0x2, R10 ;  /* 0x0000000217027825 */ /* 0x020fca00078e020a */
[----:B------:R-:W-:Y:S04]  /*e960*/  STG.E desc[UR36][R2.64], R7 ;  /* 0x0000000702007986 */ /* 0x000fe8000c101924 */
[----:B------:R-:W-:Y:S04]  /*e970*/  STG.E desc[UR36][R2.64+0x4], R5 ;  /* 0x0000040502007986 */ /* 0x000fe8000c101924 */
[----:B------:R-:W-:Y:S04]  /*e980*/  STG.E desc[UR36][R2.64+0x8], R9 ;  /* 0x0000080902007986 */ /* 0x000fe8000c101924 */
[----:B------:R-:W-:Y:S01]  /*e990*/  STG.E desc[UR36][R2.64+0xc], R13 ;  /* 0x00000c0d02007986 */ /* 0x000fe2000c101924 */
[----:B------:R-:W-:Y:S05]  /*e9a0*/  EXIT ;  /* 0x000000000000794d */ /* 0x000fea0003800000 */
.L_x_165:
[----:B------:R-:W5:Y:S01]  /*e9b0*/  LDC.64 R10, c[0x0][0x300] ;  /* 0x0000c000ff0a7b82 */ /* 0x000f620000000a00 */
[----:B------:R-:W-:Y:S01]  /*e9c0*/  IMAD R6, R6, 0xa0, R23 ;  /* 0x000000a006067824 */ /* 0x000fe200078e0217 */
[----:B------:R-:W-:Y:S01]  /*e9d0*/  ULDC.64 UR6, c[0x0][0x210] ;  /* 0x0000840000067ab9 */ /* 0x000fe20000000a00 */
[----:B-----5:R-:W5:Y:S02]  /*e9e0*/  LDG.E R10, desc[UR36][R10.64] ;  /* 0x000000240a0a7981 */ /* 0x020f64000c1e1900 */
[C---:B-----5:R-:W-:Y:S01]  /*e9f0*/  FMUL.FTZ R3, R10.reuse, R3 ;  /* 0x000000030a037220 */ /* 0x060fe20000410000 */
[C---:B------:R-:W-:Y:S01]  /*ea00*/  FMUL.FTZ R5, R10.reuse, R5 ;  /* 0x000000050a057220 */ /* 0x040fe20000410000 */
[C---:B------:R-:W-:Y:S01]  /*ea10*/  FMUL.FTZ R22, R10.reuse, R22 ;  /* 0x000000160a167220 */ /* 0x040fe20000410000 */
[C---:B------:R-:W-:Y:S01]  /*ea20*/  FMUL.FTZ R9, R10.reuse, R9 ;  /* 0x000000090a097220 */ /* 0x040fe20000410000 */
[C---:B------:R-:W-:Y:S01]  /*ea30*/  FMUL.FTZ R20, R10.reuse, R20 ;  /* 0x000000140a147220 */ /* 0x040fe20000410000 */
[C---:B------:R-:W-:Y:S01]  /*ea40*/  FMUL.FTZ R24, R10.reuse, R24 ;  /* 0x000000180a187220 */ /* 0x040fe20000410000 */
[----:B------:R-:W5:Y:S01]  /*ea50*/  F2I.S8.NTZ R3, R3 ;  /* 0x0000000300037305 */ /* 0x000f620000202100 */
[C---:B------:R-:W-:Y:S01]  /*ea60*/  FMUL.FTZ R13, R10.reuse, R13 ;  /* 0x0000000d0a0d7220 */ /* 0x040fe20000410000 */
[----:B------:R-:W-:-:S06]  /*ea70*/  FMUL.FTZ R0, R10, R0 ;  /* 0x000000000a007220 */ /* 0x000fcc0000410000 */
[----:B------:R-:W0:Y:S01]  /*ea80*/  F2I.S8.NTZ R5, R5 ;  /* 0x0000000500057305 */ /* 0x000e220000202100 */
[----:B-----5:R-:W-:-:S07]  /*ea90*/  PRMT R2, R3, 0x8880, RZ ;  /* 0x0000888003027816 */ /* 0x020fce00000000ff */
[----:B------:R-:W5:Y:S01]  /*eaa0*/  F2I.S8.NTZ R22, R22 ;  /* 0x0000001600167305 */ /* 0x000f620000202100 */
[----:B------:R-:W-:Y:S02]  /*eab0*/  PRMT R2, R2, 0x7710, RZ ;  /* 0x0000771002027816 */ /* 0x000fe400000000ff */
[----:B0-----:R-:W-:-:S05]  /*eac0*/  PRMT R3, R5, 0x8880, RZ ;  /* 0x0000888005037816 */ /* 0x001fca00000000ff */
[----:B------:R-:W0:Y:S01]  /*ead0*/  F2I.S8.NTZ R9, R9 ;  /* 0x0000000900097305 */ /* 0x000e220000202100 */
[----:B------:R-:W-:Y:S02]  /*eae0*/  LOP3.LUT R11, R2, 0xff, RZ, 0xc0, !PT ;  /* 0x000000ff020b7812 */ /* 0x000fe400078ec0ff */
[----:B------:R-:W-:Y:S02]  /*eaf0*/  PRMT R3, R3, 0x7710, RZ ;  /* 0x0000771003037816 */ /* 0x000fe400000000ff */
[----:B-----5:R-:W-:-:S03]  /*eb00*/  PRMT R4, R22, 0x8880, RZ ;  /* 0x0000888016047816 */ /* 0x020fc600000000ff */
[----:B------:R-:W5:Y:S01]  /*eb10*/  F2I.S8.NTZ R20, R20 ;  /* 0x0000001400147305 */ /* 0x000f620000202100 */
[----:B--234-:R-:W-:Y:S02]  /*eb20*/  LOP3.LUT R8, R3, 0xff, RZ, 0xc0, !PT ;  /* 0x000000ff03087812 */ /* 0x01cfe400078ec0ff */
[----:B------:R-:W-:Y:S02]  /*eb30*/  PRMT R4, R4, 0x7710, RZ ;  /* 0x0000771004047816 */ /* 0x000fe400000000ff */
[----:B------:R-:W-:Y:S02]  /*eb40*/  SHF.L.U64.HI R3, R8, 0x10, RZ ;  /* 0x0000001008037819 */ /* 0x000fe400000102ff */
[----:B------:R-:W-:Y:S01]  /*eb50*/  LOP3.LUT R7, R4, 0xff, RZ, 0xc0, !PT ;  /* 0x000000ff04077812 */ /* 0x000fe200078ec0ff */
[----:B------:R-:W2:Y:S01]  /*eb60*/  F2I.S8.NTZ R24, R24 ;  /* 0x0000001800187305 */ /* 0x000ea20000202100 */
[----:B0-----:R-:W-:Y:S02]  /*eb70*/  PRMT R2, R9, 0x8880, RZ ;  /* 0x0000888009027816 */ /* 0x001fe400000000ff */
[----:B------:R-:W-:-:S02]  /*eb80*/  SHF.L.U64.HI R9, R11, 0x8, RZ ;  /* 0x000000080b097819 */ /* 0x000fc400000102ff */
[----:B------:R-:W-:Y:S02]  /*eb90*/  SHF.L.U64.HI R4, R7, 0x18, RZ ;  /* 0x0000001807047819 */ /* 0x000fe400000102ff */
[----:B-----5:R-:W-:Y:S01]  /*eba0*/  PRMT R20, R20, 0x8880, RZ ;  /* 0x0000888014147816 */ /* 0x020fe200000000ff */
[----:B------:R-:W0:Y:S01]  /*ebb0*/  F2I.S8.NTZ R13, R13 ;  /* 0x0000000d000d7305 */ /* 0x000e220000202100 */
[----:B------:R-:W-:Y:S02]  /*ebc0*/  PRMT R2, R2, 0x7710, RZ ;  /* 0x0000771002027816 */ /* 0x000fe400000000ff */
[----:B------:R-:W-:Y:S02]  /*ebd0*/  LOP3.LUT R4, R4, R3, R9, 0xfe, !PT ;  /* 0x0000000304047212 */ /* 0x000fe400078efe09 */
[----:B------:R-:W-:Y:S02]  /*ebe0*/  LOP3.LUT R3, R2, 0xff, RZ, 0xc0, !PT ;  /* 0x000000ff02037812 */ /* 0x000fe400078ec0ff */
[----:B--2---:R-:W-:Y:S01]  /*ebf0*/  PRMT R24, R24, 0x8880, RZ ;  /* 0x0000888018187816 */ /* 0x004fe200000000ff */
[----:B------:R2:W3:Y:S01]  /*ec00*/  F2I.S8.NTZ R5, R0 ;  /* 0x0000000000057305 */ /* 0x0004e20000202100 */
[----:B------:R-:W-:-:S02]  /*ec10*/  LOP3.LUT R3, R3, 0xffffff00, R4, 0xf8, !PT ;  /* 0xffffff0003037812 */ /* 0x000fc400078ef804 */
[----:B------:R-:W-:Y:S02]  /*ec20*/  PRMT R2, R24, 0x7710, RZ ;  /* 0x0000771018027816 */ /* 0x000fe400000000ff */
[----:B------:R-:W-:Y:S02]  /*ec30*/  SHF.L.U32 R4, R8, 0x10, RZ ;  /* 0x0000001008047819 */ /* 0x000fe400000006ff */
[----:B0-----:R-:W-:Y:S02]  /*ec40*/  PRMT R13, R13, 0x8880, RZ ;  /* 0x000088800d0d7816 */ /* 0x001fe400000000ff */
[----:B--2---:R-:W-:Y:S02]  /*ec50*/  PRMT R0, R20, 0x7710, RZ ;  /* 0x0000771014007816 */ /* 0x004fe400000000ff */
[----:B------:R-:W-:Y:S02]  /*ec60*/  PRMT R2, R2, 0x7604, RZ ;  /* 0x0000760402027816 */ /* 0x000fe400000000ff */
[----:B------:R-:W-:-:S02]  /*ec70*/  PRMT R9, R0, 0x6540, R11 ;  /* 0x0000654000097816 */ /* 0x000fc4000000000b */
[----:B------:R-:W-:Y:S02]  /*ec80*/  PRMT R0, R13, 0x7710, RZ ;  /* 0x000077100d007816 */ /* 0x000fe400000000ff */
[----:B------:R-:W-:Y:S02]  /*ec90*/  LOP3.LUT R3, R2, 0xffff00ff, R3, 0xf8, !PT ;  /* 0xffff00ff02037812 */ /* 0x000fe400078ef803 */
[----:B------:R-:W-:Y:S02]  /*eca0*/  PRMT R0, R0, 0x7054, RZ ;  /* 0x0000705400007816 */ /* 0x000fe400000000ff */
[----:B---3--:R-:W-:Y:S02]  /*ecb0*/  PRMT R5, R5, 0x8880, RZ ;  /* 0x0000888005057816 */ /* 0x008fe400000000ff */
[----:B------:R-:W-:Y:S02]  /*ecc0*/  LOP3.LUT R2, R4, 0xff00ffff, R9, 0xf8, !PT ;  /* 0xff00ffff04027812 */ /* 0x000fe400078ef809 */
[----:B------:R-:W-:-:S02]  /*ecd0*/  LOP3.LUT R3, R0, 0xff00ffff, R3, 0xf8, !PT ;  /* 0xff00ffff00037812 */ /* 0x000fc400078ef803 */
[----:B------:R-:W-:Y:S02]  /*ece0*/  IADD3 R4, P0, R6, UR6, RZ ;  /* 0x0000000606047c10 */ /* 0x000fe4000ff1e0ff */
[----:B------:R-:W-:Y:S02]  /*ecf0*/  PRMT R0, R5, 0x7710, RZ ;  /* 0x0000771005007816 */ /* 0x000fe400000000ff */
[----:B------:R-:W-:Y:S02]  /*ed00*/  PRMT R2, R2, 0x4210, R7 ;  /* 0x0000421002027816 */ /* 0x000fe40000000007 */
[----:B------:R-:W-:Y:S02]  /*ed10*/  LEA.HI.X.SX32 R5, R6, UR7, 0x1, P0 ;  /* 0x0000000706057c11 */ /* 0x000fe400080f0eff */
[----:B------:R-:W-:-:S05]  /*ed20*/  PRMT R3, R3, 0x4210, R0 ;  /* 0x0000421003037816 */ /* 0x000fca0000000000 */
[----:B------:R-:W-:Y:S01]  /*ed30*/  STG.E.64 desc[UR36][R4.64], R2 ;  /* 0x0000000204007986 */ /* 0x000fe2000c101b24 */
[----:B------:R-:W-:Y:S05]  /*ed40*/  EXIT ;  /* 0x000000000000794d */ /* 0x000fea0003800000 */
.L_x_23:
[----:B------:R-:W-:Y:S01]  /*ed50*/  MOV R12, 0x10 ;  /* 0x00000010000c7802 */ /* 0x000fe20000000f00 */
[----:B------:R-:W-:Y:S01]  /*ed60*/  IMAD.MOV.U32 R15, RZ, RZ, -0x1 ;  /* 0xffffffffff0f7424 */ /* 0x000fe200078e00ff */
[----:B------:R-:W-:-:S07]  /*ed70*/  MOV R11, 0x1f ;  /* 0x0000001f000b7802 */ /* 0x000fce0000000f00 */
[----:B-123--:R-:W-:Y:S05]  /*ed80*/  WARPSYNC.COLLECTIVE R15, `(.L_x_166) ;  /* 0x000000000f087348 */ /* 0x00efea0003c00000 */
[----:B------:R0:W4:Y:S02]  /*ed90*/  SHFL.BFLY P6, R14, R13, R12, R11 ;  /* 0x0c00000c0d0e7389 */ /* 0x00012400000c000b */
[----:B01234-:R-:W-:Y:S01]  /*eda0*/  ENDCOLLECTIVE ;  /* 0x000000000000791b */ /* 0x01ffe20003800000 */
.L_x_166:
[----:B------:R-:W-:Y:S01]  /*edb0*/  MOV R12, 0x8 ;  /* 0x00000008000c7802 */ /* 0x000fe20000000f00 */
[----:B------:R-:W-:-:S05]  /*edc0*/  FADD.FTZ R0, R13, R14 ;  /* 0x0000000e0d007221 */ /* 0x000fca0000010000 */
[----:B------:R-:W-:-:S07]  /*edd0*/  MOV R13, R0 ;  /* 0x00000000000d7202 */ /* 0x000fce0000000f00 */
[----:B------:R-:W-:Y:S05]  /*ede0*/  WARPSYNC.COLLECTIVE R15, `(.L_x_167) ;  /* 0x000000000f087348 */ /* 0x000fea0003c00000 */
[----:B------:R0:W1:Y:S02]  /*edf0*/  SHFL.BFLY P6, R14, R13, R12, R11 ;  /* 0x0c00000c0d0e7389 */ /* 0x00006400000c000b */
[----:B01----:R-:W-:Y:S01]  /*ee00*/  ENDCOLLECTIVE ;  /* 0x000000000000791b */ /* 0x003fe20003800000 */
.L_x_167:
[----:B------:R-:W-:Y:S01]  /*ee10*/  MOV R12, 0x4 ;  /* 0x00000004000c7802 */ /* 0x000fe20000000f00 */
[----:B------:R-:W-:-:S05]  /*ee20*/  FADD.FTZ R3, R0, R14 ;  /* 0x0000000e00037221 */ /* 0x000fca0000010000 */
[----:B------:R-:W-:-:S07]  /*ee30*/  MOV R13, R3 ;  /* 0x00000003000d7202 */ /* 0x000fce0000000f00 */
[----:B------:R-:W-:Y:S05]  /*ee40*/  WARPSYNC.COLLECTIVE R15, `(.L_x_168) ;  /* 0x000000000f087348 */ /* 0x000fea0003c00000 */
[----:B------:R0:W1:Y:S02]  /*ee50*/  SHFL.BFLY P6, R14, R13, R12, R11 ;  /* 0x0c00000c0d0e7389 */ /* 0x00006400000c000b */
[----:B01----:R-:W-:Y:S01]  /*ee60*/  ENDCOLLECTIVE ;  /* 0x000000000000791b */ /* 0x003fe20003800000 */
.L_x_168:
[----:B------:R-:W-:Y:S01]  /*ee70*/  MOV R12, 0x2 ;  /* 0x00000002000c7802 */ /* 0x000fe20000000f00 */
[----:B------:R-:W-:-:S05]  /*ee80*/  FADD.FTZ R4, R3, R14 ;  /* 0x0000000e03047221 */ /* 0x000fca0000010000 */
[----:B------:R-:W-:-:S07]  /*ee90*/  MOV R13, R4 ;  /* 0x00000004000d7202 */ /* 0x000fce0000000f00 */
[----:B------:R-:W-:Y:S05]  /*eea0*/  WARPSYNC.COLLECTIVE R15, `(.L_x_169) ;  /* 0x000000000f087348 */ /* 0x000fea0003c00000 */
[----:B------:R0:W1:Y:S02]  /*eeb0*/  SHFL.BFLY P6, R14, R13, R12, R11 ;  /* 0x0c00000c0d0e7389 */ /* 0x00006400000c000b */
[----:B01----:R-:W-:Y:S01]  /*eec0*/  ENDCOLLECTIVE ;  /* 0x000000000000791b */ /* 0x003fe20003800000 */
.L_x_169:
[----:B------:R-:W-:Y:S01]  /*eed0*/  MOV R12, 0x1 ;  /* 0x00000001000c7802 */ /* 0x000fe20000000f00 */
[----:B------:R-:W-:-:S05]  /*eee0*/  FADD.FTZ R5, R4, R14 ;  /* 0x0000000e04057221 */ /* 0x000fca0000010000 */
[----:B------:R-:W-:-:S07]  /*eef0*/  MOV R13, R5 ;  /* 0x00000005000d7202 */ /* 0x000fce0000000f00 */
[----:B------:R-:W-:Y:S05]  /*ef00*/  WARPSYNC.COLLECTIVE R15, `(.L_x_170) ;  /* 0x000000000f087348 */ /* 0x000fea0003c00000 */
[----:B------:R0:W1:Y:S02]  /*ef10*/  SHFL.BFLY P6, R14, R13, R12, R11 ;  /* 0x0c00000c0d0e7389 */ /* 0x00006400000c000b */
[----:B01----:R-:W-:Y:S01]  /*ef20*/  ENDCOLLECTIVE ;  /* 0x000000000000791b */ /* 0x003fe20003800000 */
.L_x_170:
[----:B------:R-:W-:Y:S05]  /*ef30*/  BRA `(.L_x_171) ;  /* 0xffffff3c00c07947 */ /* 0x000fea000383ffff */
.L_x_172:
[----:B------:R-:W-:-:S00]  /*ef40*/  BRA `(.L_x_172) ;  /* 0xfffffffc00fc7947 */ /* 0x000fc0000383ffff */
[----:B------:R-:W-:-:S00]  /*ef50*/  NOP ;  /* 0x0000000000007918 */ /* 0x000fc00000000000 */
        /* <DEDUP_REMOVED lines=10> */
.L_x_4238:


//--------------------- .text._ZN4mmha33masked_multihead_attention_kernelItLi160ELi256ELi2ELi32ELi128ELb1ELb1EEEv26Multihead_attention_paramsIT_XT5_EE --------------------------
	.section	.text._ZN4mmha33masked_multihead_attention_kernelItLi160ELi256ELi2ELi32ELi128ELb1ELb1EEEv26Multihead_attention_paramsIT_XT5_EE,"ax",@progbits
	.align	128
        .global         _ZN4mmha33masked_multihead_attention_kernelItLi160ELi256ELi2ELi32ELi128ELb1ELb1EEEv26Multihead_attention_paramsIT_XT5_EE
        .type           _ZN4mmha33masked_multihead_attention_kernelItLi160ELi256ELi2ELi32ELi128ELb1ELb1EEEv26Multihead_attention_paramsIT_XT5_EE,@function
        .size           _ZN4mmha33masked_multihead_attention_kernelItLi160ELi256ELi2ELi32ELi128ELb1ELb1EEEv26Multihead_attention_paramsIT_XT5_EE,(.L_x_4239 - _ZN4mmha33masked_multihead_attention_kernelItLi160ELi256ELi2ELi32ELi128ELb1ELb1EEEv26Multihead_attention_paramsIT_XT5_EE)
        .other          _ZN4mmha33masked_multihead_attention_kernelItLi160ELi256ELi2ELi32ELi128ELb1ELb1EEEv26Multihead_attention_paramsIT_XT5_EE,@"STO_CUDA_ENTRY STV_DEFAULT"
_ZN4mmha33masked_multihead_attention_kernelItLi160ELi256ELi2ELi32ELi128ELb1ELb1EEEv26Multihead_attention_paramsIT_XT5_EE:
.text._ZN4mmha33masked_multihead_attention_kernelItLi160ELi256ELi2ELi32ELi128ELb1ELb1EEEv26Multihead_attention_paramsIT_XT5_EE:
[----:B------:R-:W0:Y:S08]  /*0000*/  LDC R1, c[0x0][0x28] ;  /* 0x00000a00ff017b82 */ /* 0x000e300000000800 */
[----:B------:R-:W1:Y:S01]  /*0010*/  LDC.64 R4, c[0x0][0x320] ;  /* 0x0000c800ff047b82 */ /* 0x000e620000000a00 */
[----:B------:R-:W2:Y:S01]  /*0020*/  S2R R2, SR_CTAID.Y ;  /* 0x0000000000027919 */ /* 0x000ea20000002600 */
[----:B------:R-:W-:Y:S01]  /*0030*/  ULDC.64 UR36, c[0x0][0x208] ;  /* 0x0000820000247ab9 */ /* 0x000fe20000000a00 */
[----:B-1----:R-:W-:-:S04]  /*0040*/  ISETP.NE.U32.AND P0, PT, R4, RZ, PT ;  /* 0x000000ff0400720c */ /* 0x002fc80003f05070 */
[----:B------:R-:W-:-:S13]  /*0050*/  ISETP.NE.AND.EX P0, PT, R5, RZ, PT, P0 ;  /* 0x000000ff0500720c */ /* 0x000fda0003f05300 */
[----:B0-2---:R-:W-:Y:S05]  /*0060*/  @!P0 BRA `(.L_x_173) ;  /* 0x0000000000148947 */ /* 0x005fea0003800000 */
[----:B------:R-:W-:-:S04]  /*0070*/  IADD3 R4, P0, R2, R4, RZ ;  /* 0x0000000402047210 */ /* 0x000fc80007f1e0ff */
[----:B------:R-:W-:-:S05]  /*0080*/  LEA.HI.X.SX32 R5, R2, R5, 0x1, P0 ;  /* 0x0000000502057211 */ /* 0x000fca00000f0eff */
[----:B------:R-:W2:Y:S02]  /*0090*/  LDG.E.U8 R4, desc[UR36][R4.64] ;  /* 0x0000002404047981 */ /* 0x000ea4000c1e1100 */
[----:B--2---:R-:W-:-:S13]  /*00a0*/  ISETP.NE.AND P0, PT, R4, 0x1, PT ;  /* 0x000000010400780c */ /* 0x004fda0003f05270 */
[----:B------:R-:W-:Y:S05]  /*00b0*/  @!P0 EXIT ;  /* 0x000000000000894d */ /* 0x000fea0003800000 */
.L_x_173:
[----:B------:R-:W0:Y:S01]  /*00c0*/  LDC R9, c[0x0][0x280] ;  /* 0x0000a000ff097b82 */ /* 0x000e220000000800 */
[----:B------:R-:W-:-:S07]  /*00d0*/  MOV R17, RZ ;  /* 0x000000ff00117202 */ /* 0x000fce0000000f00 */
[----:B------:R-:W1:Y:S08]  /*00e0*/  LDC.64 R10, c[0x0][0x2f0] ;  /* 0x0000bc00ff0a7b82 */ /* 0x000e700000000a00 */
[----:B------:R-:W2:Y:S01]  /*00f0*/  LDC R45, c[0x0][0x29c] ;  /* 0x0000a700ff2d7b82 */ /* 0x000ea20000000800 */
[----:B------:R-:W3:Y:S01]  /*0100*/  S2R R23, SR_TID.X ;  /* 0x0000000000177919 */ /* 0x000ee20000002100 */
[----:B------:R-:W-:Y:S01]  /*0110*/  ULDC UR5, c[0x0][0x288] ;  /* 0x0000a20000057ab9 */ /* 0x000fe20000000800 */
[----:B------:R-:W-:-:S02]  /*0120*/  LOP3.LUT R29, R29, 0xfffffff7, RZ, 0xc0, !PT ;  /* 0xfffffff71d1d7812 */ /* 0x000fc400078ec0ff */
[----:B0-----:R-:W-:Y:S01]  /*0130*/  IABS R3, R9 ;  /* 0x0000000900037213 */ /* 0x001fe20000000000 */
[----:B------:R-:W0:Y:S02]  /*0140*/  S2R R19, SR_CTAID.X ;  /* 0x0000000000137919 */ /* 0x000e240000002500 */
[----:B------:R-:W4:Y:S01]  /*0150*/  S2UR UR38, SR_CgaCtaId ;  /* 0x00000000002679c3 */ /* 0x000f220000008800 */
[----:B------:R-:W3:Y:S01]  /*0160*/  I2F.RP R0, R3 ;  /* 0x0000000300007306 */ /* 0x000ee20000209400 */
[----:B-1----:R-:W-:-:S06]  /*0170*/  ISETP.NE.U32.AND P0, PT, R10, RZ, PT ;  /* 0x000000ff0a00720c */ /* 0x002fcc0003f05070 */
[----:B------:R-:W1:Y:S01]  /*0180*/  LDC.64 R20, c[0x0][0x2a8] ;  /* 0x0000aa00ff147b82 */ /* 0x000e620000000a00 */
[----:B------:R-:W-:-:S04]  /*0190*/  ISETP.NE.AND.EX P0, PT, R11, RZ, PT, P0 ;  /* 0x000000ff0b00720c */ /* 0x000fc80003f05300 */
[----:B--2---:R-:W-:Y:S01]  /*01a0*/  ISETP.EQ.AND P3, PT, R45, RZ, P0 ;  /* 0x000000ff2d00720c */ /* 0x004fe20000762270 */
[----:B---3--:R-:W2:Y:S01]  /*01b0*/  MUFU.RCP R0, R0 ;  /* 0x0000000000007308 */ /* 0x008ea20000001000 */
[----:B------:R-:W-:Y:S01]  /*01c0*/  UMOV UR4, 0x400 ;  /* 0x0000040000047882 */ /* 0x000fe20000000000 */
[----:B------:R-:W-:Y:S01]  /*01d0*/  BSSY B0, `(.L_x_174) ;  /* 0x0000054000007945 */ /* 0x000fe20003800000 */
[----:B------:R-:W-:Y:S02]  /*01e0*/  CS2R R42, SRZ ;  /* 0x00000000002a7805 */ /* 0x000fe4000001ff00 */
[----:B------:R-:W-:Y:S01]  /*01f0*/  CS2R R40, SRZ ;  /* 0x0000000000287805 */ /* 0x000fe2000001ff00 */
[----:B------:R-:W-:-:S06]  /*0200*/  IMAD.SHL.U32 R12, R23, 0x8, RZ ;  /* 0x00000008170c7824 */ /* 0x000fcc00078e00ff */
[----:B------:R-:W-:Y:S02]  /*0210*/  @P3 LOP3.LUT R29, R29, 0x8, RZ, 0xfc, !PT ;  /* 0x000000081d1d3812 */ /* 0x000fe400078efcff */
[----:B--2---:R-:W-:-:S04]  /*0220*/  IADD3 R4, R0, 0xffffffe, RZ ;  /* 0x0ffffffe00047810 */ /* 0x004fc80007ffe0ff */
[----:B------:R2:W3:Y:S02]  /*0230*/  F2I.FTZ.U32.TRUNC.NTZ R5, R4 ;  /* 0x0000000400057305 */ /* 0x0004e4000021f000 */
[----:B--2---:R-:W-:Y:S01]  /*0240*/  HFMA2.MMA R4, -RZ, RZ, 0, 0 ;  /* 0x00000000ff047435 */ /* 0x004fe200000001ff */
[----:B---3--:R-:W-:-:S04]  /*0250*/  IMAD.MOV R6, RZ, RZ, -R5 ;  /* 0x000000ffff067224 */ /* 0x008fc800078e0a05 */
[----:B------:R-:W-:Y:S01]  /*0260*/  IMAD R7, R6, R3, RZ ;  /* 0x0000000306077224 */ /* 0x000fe200078e02ff */
[----:B------:R-:W-:-:S04]  /*0270*/  IABS R6, R2 ;  /* 0x0000000200067213 */ /* 0x000fc80000000000 */
[----:B------:R-:W-:-:S06]  /*0280*/  IMAD.HI.U32 R5, R5, R7, R4 ;  /* 0x0000000705057227 */ /* 0x000fcc00078e0004 */
[----:B------:R-:W-:Y:S02]  /*0290*/  IMAD.HI.U32 R16, R5, R6, RZ ;  /* 0x0000000605107227 */ /* 0x000fe400078e00ff */
[----:B------:R-:W2:Y:S02]  /*02a0*/  LDC.64 R4, c[0x0][0x328] ;  /* 0x0000ca00ff047b82 */ /* 0x000ea40000000a00 */
[----:B------:R-:W-:-:S04]  /*02b0*/  IMAD.MOV R0, RZ, RZ, -R16 ;  /* 0x000000ffff007224 */ /* 0x000fc800078e0a10 */
[C---:B------:R-:W-:Y:S02]  /*02c0*/  IMAD R0, R3.reuse, R0, R6 ;  /* 0x0000000003007224 */ /* 0x040fe400078e0206 */
[----:B------:R-:W3:Y:S03]  /*02d0*/  @P3 LDC.64 R6, c[0x0][0x2f0] ;  /* 0x0000bc00ff063b82 */ /* 0x000ee60000000a00 */
[----:B------:R-:W-:-:S13]  /*02e0*/  ISETP.GT.U32.AND P1, PT, R3, R0, PT ;  /* 0x000000000300720c */ /* 0x000fda0003f24070 */
[-C--:B------:R-:W-:Y:S01]  /*02f0*/  @!P1 IADD3 R0, R0, -R3.reuse, RZ ;  /* 0x8000000300009210 */ /* 0x080fe20007ffe0ff */
[----:B------:R-:W-:Y:S01]  /*0300*/  @!P1 VIADD R16, R16, 0x1 ;  /* 0x0000000110109836 */ /* 0x000fe20000000000 */
[----:B------:R-:W-:Y:S01]  /*0310*/  ISETP.NE.AND P1, PT, R9, RZ, PT ;  /* 0x000000ff0900720c */ /* 0x000fe20003f25270 */
[----:B--2---:R-:W-:Y:S01]  /*0320*/  IMAD.WIDE R4, R2, 0x4, R4 ;  /* 0x0000000402047825 */ /* 0x004fe200078e0204 */
[----:B------:R-:W-:Y:S02]  /*0330*/  ISETP.GE.U32.AND P0, PT, R0, R3, PT ;  /* 0x000000030000720c */ /* 0x000fe40003f06070 */
[C---:B------:R-:W-:Y:S01]  /*0340*/  LOP3.LUT R0, R2.reuse, R9, RZ, 0x3c, !PT ;  /* 0x0000000902007212 */ /* 0x040fe200078e3cff */
[----:B0-----:R-:W-:Y:S01]  /*0350*/  IMAD R22, R2, UR5, R19 ;  /* 0x0000000502167c24 */ /* 0x001fe2000f8e0213 */
[----:B------:R-:W-:Y:S01]  /*0360*/  UIADD3 UR4, UR4, 0x420, URZ ;  /* 0x0000042004047890 */ /* 0x000fe2000fffe03f */
[----:B------:R0:W5:Y:S01]  /*0370*/  LDG.E R18, desc[UR36][R4.64] ;  /* 0x0000002404127981 */ /* 0x000162000c1e1900 */
[----:B------:R-:W-:-:S02]  /*0380*/  ISETP.GE.AND P2, PT, R0, RZ, PT ;  /* 0x000000ff0000720c */ /* 0x000fc40003f46270 */
[----:B------:R-:W2:Y:S05]  /*0390*/  LDC R0, c[0x0][0x278] ;  /* 0x00009e00ff007b82 */ /* 0x000eaa0000000800 */
[----:B------:R-:W-:-:S06]  /*03a0*/  @P0 IADD3 R16, R16, 0x1, RZ ;  /* 0x0000000110100810 */ /* 0x000fcc0007ffe0ff */
[----:B------:R-:W-:Y:S01]  /*03b0*/  @!P2 IMAD.MOV R16, RZ, RZ, -R16 ;  /* 0x000000ffff10a224 */ /* 0x000fe200078e0a10 */
[----:B------:R-:W-:-:S05]  /*03c0*/  @!P1 LOP3.LUT R16, RZ, R9, RZ, 0x33, !PT ;  /* 0x00000009ff109212 */ /* 0x000fca00078e33ff */
[----:B---3--:R-:W-:-:S05]  /*03d0*/  @P3 IMAD.WIDE R6, R16, 0x4, R6 ;  /* 0x0000000410063825 */ /* 0x008fca00078e0206 */
[----:B------:R3:W5:Y:S01]  /*03e0*/  @P3 LDG.E R17, desc[UR36][R6.64] ;  /* 0x0000002406113981 */ /* 0x000762000c1e1900 */
[----:B------:R-:W-:Y:S01]  /*03f0*/  ISETP.GT.AND P0, PT, R23, 0x13, PT ;  /* 0x000000131700780c */ /* 0x000fe20003f04270 */
[----:B------:R-:W-:Y:S01]  /*0400*/  IMAD R3, R19, 0xa0, RZ ;  /* 0x000000a013037824 */ /* 0x000fe200078e02ff */
[----:B--2---:R-:W-:Y:S01]  /*0410*/  ISETP.NE.AND P1, PT, R0, RZ, PT ;  /* 0x000000ff0000720c */ /* 0x004fe20003f25270 */
[----:B------:R-:W-:Y:S02]  /*0420*/  IMAD R30, R22, 0xa0, RZ ;  /* 0x000000a0161e7824 */ /* 0x000fe400078e02ff */
[----:B0-----:R-:W-:Y:S01]  /*0430*/  IMAD R5, R2, R0, R3 ;  /* 0x0000000002057224 */ /* 0x001fe200078e0203 */
[----:B----4-:R-:W-:-:S04]  /*0440*/  ULEA UR38, UR38, UR4, 0x18 ;  /* 0x0000000426267291 */ /* 0x010fc8000f8ec03f */
[----:B------:R-:W-:-:S03]  /*0450*/  SEL R5, R30, R5, !P1 ;  /* 0x000000051e057207 */ /* 0x000fc60004800000 */
[----:B-1-3--:R-:W-:Y:S05]  /*0460*/  @P0 BRA `(.L_x_175) ;  /* 0x0000000000a80947 */ /* 0x00afea0003800000 */
        /* <DEDUP_REMOVED lines=42> */
.L_x_175:
[----:B------:R-:W-:Y:S05]  /*0710*/  BSYNC B0 ;  /* 0x0000000000007941 */ /* 0x000fea0003800000 */
.L_x_174:
[----:B------:R-:W-:Y:S01]  /*0720*/  ISETP.LT.AND P2, PT, R23, 0x20, P3 ;  /* 0x000000201700780c */ /* 0x000fe20001f41270 */
[----:B------:R-:W0:Y:S01]  /*0730*/  LDC R14, c[0x0][0x284] ;  /* 0x0000a100ff0e7b82 */ /* 0x000e220000000800 */
[----:B------:R-:W-:Y:S01]  /*0740*/  ISETP.NE.U32.AND P3, PT, R20, RZ, PT ;  /* 0x000000ff1400720c */ /* 0x000fe20003f65070 */
[----:B------:R-:W-:Y:S01]  /*0750*/  ULDC.64 UR6, c[0x0][0x220] ;  /* 0x0000880000067ab9 */ /* 0x000fe20000000a00 */
[----:B------:R-:W-:Y:S02]  /*0760*/  SHF.R.S32.HI R0, RZ, 0x1f, R2 ;  /* 0x0000001fff007819 */ /* 0x000fe40000011402 */
[----:B------:R-:W-:Y:S02]  /*0770*/  CS2R R48, SRZ ;  /* 0x0000000000307805 */ /* 0x000fe4000001ff00 */
[----:B------:R-:W-:Y:S01]  /*0780*/  ISETP.NE.AND.EX P3, PT, R21, RZ, PT, P3 ;  /* 0x000000ff1500720c */ /* 0x000fe20003f65330 */
[----:B-----5:R-:W-:Y:S01]  /*0790*/  VIADD R25, R18, 0xffffffff ;  /* 0xffffffff12197836 */ /* 0x020fe20000000000 */
[-C--:B------:R-:W-:Y:S01]  /*07a0*/  IADD3 R31, R30, R12.reuse, RZ ;  /* 0x0000000c1e1f7210 */ /* 0x080fe20007ffe0ff */
[----:B------:R-:W-:Y:S01]  /*07b0*/  IMAD.MOV.U32 R24, RZ, RZ, RZ ;  /* 0x000000ffff187224 */ /* 0x000fe200078e00ff */
[----:B------:R-:W-:-:S02]  /*07c0*/  IADD3 R13, R3, R12, RZ ;  /* 0x0000000c030d7210 */ /* 0x000fc40007ffe0ff */
[----:B------:R-:W-:Y:S02]  /*07d0*/  CS2R R32, SRZ ;  /* 0x0000000000207805 */ /* 0x000fe4000001ff00 */
[----:B------:R-:W-:Y:S01]  /*07e0*/  CS2R R34, SRZ ;  /* 0x0000000000227805 */ /* 0x000fe2000001ff00 */
[----:B------:R-:W1:Y:S01]  /*07f0*/  @P2 LDC.64 R8, c[0x0][0x2e0] ;  /* 0x0000b800ff082b82 */ /* 0x000e620000000a00 */
[----:B------:R-:W-:Y:S01]  /*0800*/  @P2 IMAD R5, R17, UR5, R19 ;  /* 0x0000000511052c24 */ /* 0x000fe2000f8e0213 */
[----:B------:R-:W-:Y:S02]  /*0810*/  ISETP.EQ.U32.AND P1, PT, RZ, UR6, PT ;  /* 0x00000006ff007c0c */ /* 0x000fe4000bf22070 */
[----:B------:R-:W-:Y:S01]  /*0820*/  CS2R R50, SRZ ;  /* 0x0000000000327805 */ /* 0x000fe2000001ff00 */
[----:B------:R-:W-:Y:S01]  /*0830*/  @P2 IMAD R5, R5, 0xa0, R12 ;  /* 0x000000a005052824 */ /* 0x000fe200078e020c */
[----:B------:R-:W-:Y:S02]  /*0840*/  @P3 LEA R10, P4, R2, R20, 0x2 ;  /* 0x00000014020a3211 */ /* 0x000fe400078810ff */
[----:B------:R-:W-:-:S02]  /*0850*/  ISETP.EQ.OR.EX P1, PT, RZ, UR7, P0, P1 ;  /* 0x00000007ff007c0c */ /* 0x000fc40008722710 */
[----:B------:R-:W-:Y:S01]  /*0860*/  @P3 LEA.HI.X R11, R2, R21, R0, 0x2, P4 ;  /* 0x00000015020b3211 */ /* 0x000fe200020f1400 */
[----:B-1----:R-:W-:-:S10]  /*0870*/  @P2 IMAD.WIDE R8, R5, 0x2, R8 ;  /* 0x0000000205082825 */ /* 0x002fd400078e0208 */
[----:B------:R-:W1:Y:S01]  /*0880*/  @!P1 LDC.64 R6, c[0x0][0x220] ;  /* 0x00008800ff069b82 */ /* 0x000e620000000a00 */
[----:B------:R-:W-:Y:S01]  /*0890*/  IABS R26, R25 ;  /* 0x00000019001a7213 */ /* 0x000fe20000000000 */
[----:B------:R-:W5:Y:S01]  /*08a0*/  @P3 LDG.E R24, desc[UR36][R10.64] ;  /* 0x000000240a183981 */ /* 0x000f62000c1e1900 */
[----:B------:R-:W-:-:S03]  /*08b0*/  @!P0 IMAD.SHL.U32 R0, R25, 0x8, RZ ;  /* 0x0000000819008824 */ /* 0x000fc600078e00ff */
[----:B------:R-:W5:Y:S02]  /*08c0*/  @P2 LDG.E.128 R52, desc[UR36][R8.64] ;  /* 0x0000002408342981 */ /* 0x000f64000c1e1d00 */
[----:B------:R-:W2:Y:S01]  /*08d0*/  @!P0 LDC.64 R4, c[0x0][0x248] ;  /* 0x00009200ff048b82 */ /* 0x000ea20000000a00 */
[----:B0-----:R-:W-:Y:S02]  /*08e0*/  @!P0 IMAD R3, R31, R14, R0 ;  /* 0x0000000e1f038224 */ /* 0x001fe400078e0200 */
[----:B-1----:R-:W-:-:S05]  /*08f0*/  @!P1 IMAD.WIDE R6, R13, 0x2, R6 ;  /* 0x000000020d069825 */ /* 0x002fca00078e0206 */
[----:B------:R0:W5:Y:S01]  /*0900*/  @!P1 LDG.E.128 R48, desc[UR36][R6.64] ;  /* 0x0000002406309981 */ /* 0x000162000c1e1d00 */
[----:B--2---:R-:W-:-:S05]  /*0910*/  @!P0 IMAD.WIDE R4, R3, 0x2, R4 ;  /* 0x0000000203048825 */ /* 0x004fca00078e0204 */
[----:B------:R1:W5:Y:S01]  /*0920*/  @!P0 LDG.E.128 R32, desc[UR36][R4.64] ;  /* 0x0000002404208981 */ /* 0x000362000c1e1d00 */
[----:B------:R-:W-:-:S04]  /*0930*/  IABS R3, R14 ;  /* 0x0000000e00037213 */ /* 0x000fc80000000000 */
[----:B------:R-:W2:Y:S08]  /*0940*/  I2F.RP R0, R3 ;  /* 0x0000000300007306 */ /* 0x000eb00000209400 */
[----:B--2---:R-:W0:Y:S02]  /*0950*/  MUFU.RCP R0, R0 ;  /* 0x0000000000007308 */ /* 0x004e240000001000 */
[----:B0-----:R-:W-:-:S06]  /*0960*/  IADD3 R6, R0, 0xffffffe, RZ ;  /* 0x0ffffffe00067810 */ /* 0x001fcc0007ffe0ff */
[----:B------:R0:W2:Y:S02]  /*0970*/  F2I.FTZ.U32.TRUNC.NTZ R7, R6 ;  /* 0x0000000600077305 */ /* 0x0000a4000021f000 */
[----:B0-----:R-:W-:Y:S01]  /*0980*/  HFMA2.MMA R6, -RZ, RZ, 0, 0 ;  /* 0x00000000ff067435 */ /* 0x001fe200000001ff */
[----:B--2---:R-:W-:-:S04]  /*0990*/  IMAD.MOV R8, RZ, RZ, -R7 ;  /* 0x000000ffff087224 */ /* 0x004fc800078e0a07 */
[----:B------:R-:W-:-:S05]  /*09a0*/  IMAD R9, R8, R3, RZ ;  /* 0x0000000308097224 */ /* 0x000fca00078e02ff */
[----:B------:R-:W-:-:S06]  /*09b0*/  IMAD.HI.U32 R7, R7, R9, R6 ;  /* 0x0000000907077227 */ /* 0x000fcc00078e0006 */
[----:B------:R-:W-:-:S04]  /*09c0*/  IMAD.HI.U32 R7, R7, R26, RZ ;  /* 0x0000001a07077227 */ /* 0x000fc800078e00ff */
[----:B------:R-:W-:-:S04]  /*09d0*/  IMAD.MOV R7, RZ, RZ, -R7 ;  /* 0x000000ffff077224 */ /* 0x000fc800078e0a07 */
[C---:B------:R-:W-:Y:S02]  /*09e0*/  IMAD R26, R3.reuse, R7, R26 ;  /* 0x00000007031a7224 */ /* 0x040fe400078e021a */
[----:B------:R-:W0:Y:S03]  /*09f0*/  LDC R7, c[0x0][0x290] ;  /* 0x0000a400ff077b82 */ /* 0x000e260000000800 */
[----:B------:R-:W-:Y:S02]  /*0a00*/  ISETP.GT.U32.AND P1, PT, R3, R26, PT ;  /* 0x0000001a0300720c */ /* 0x000fe40003f24070 */
[----:B------:R-:W-:Y:S02]  /*0a10*/  ISETP.NE.AND P5, PT, R45, RZ, PT ;  /* 0x000000ff2d00720c */ /* 0x000fe40003fa5270 */
[----:B------:R-:W-:-:S09]  /*0a20*/  ISETP.GE.AND P4, PT, R25, RZ, PT ;  /* 0x000000ff1900720c */ /* 0x000fd20003f86270 */
[----:B------:R-:W-:-:S04]  /*0a30*/  @!P1 IADD3 R26, R26, -R3, RZ ;  /* 0x800000031a1a9210 */ /* 0x000fc80007ffe0ff */
[----:B------:R-:W-:Y:S02]  /*0a40*/  ISETP.GT.U32.AND P3, PT, R3, R26, PT ;  /* 0x0000001a0300720c */ /* 0x000fe40003f64070 */
[C---:B------:R-:W-:Y:S02]  /*0a50*/  ISETP.NE.AND P1, PT, R14.reuse, RZ, PT ;  /* 0x000000ff0e00720c */ /* 0x040fe40003f25270 */
[----:B------:R-:W-:Y:S02]  /*0a60*/  IADD3 R0, R14, 0x4, RZ ;  /* 0x000000040e007810 */ /* 0x000fe40007ffe0ff */
[----:B------:R-:W-:Y:S02]  /*0a70*/  CS2R R38, SRZ ;  /* 0x0000000000267805 */ /* 0x000fe4000001ff00 */
[----:B------:R-:W-:-:S05]  /*0a80*/  CS2R R36, SRZ ;  /* 0x0000000000247805 */ /* 0x000fca000001ff00 */
[----:B------:R-:W-:Y:S01]  /*0a90*/  @!P3 IMAD.IADD R26, R26, 0x1, -R3 ;  /* 0x000000011a1ab824 */ /* 0x000fe200078e0a03 */
[----:B------:R-:W-:-:S03]  /*0aa0*/  SHF.R.S32.HI R3, RZ, 0x1f, R0 ;  /* 0x0000001fff037819 */ /* 0x000fc60000011400 */
[----:B------:R-:W-:Y:S01]  /*0ab0*/  @!P4 IMAD.MOV R26, RZ, RZ, -R26 ;  /* 0x000000ffff1ac224 */ /* 0x000fe200078e0a1a */
[----:B------:R-:W-:Y:S02]  /*0ac0*/  LEA.HI R3, R3, R0, RZ, 0x2 ;  /* 0x0000000003037211 */ /* 0x000fe400078f10ff */
[----:B------:R-:W-:Y:S02]  /*0ad0*/  @!P1 LOP3.LUT R26, RZ, R14, RZ, 0x33, !PT ;  /* 0x0000000eff1a9212 */ /* 0x000fe400078e33ff */
[----:B------:R-:W-:Y:S01]  /*0ae0*/  P2R R0, PR, RZ, 0x20 ;  /* 0x00000020ff007803 */ /* 0x000fe20000000000 */
[----:B-1----:R-:W-:Y:S06]  /*0af0*/  @P5 BRA `(.L_x_176) ;  /* 0x00000000002c5947 */ /* 0x002fec0003800000 */
[----:B------:R-:W-:Y:S01]  /*0b00*/  ULDC.64 UR6, c[0x0][0x230] ;  /* 0x00008c0000067ab9 */ /* 0x000fe20000000a00 */
[----:B------:R-:W-:Y:S01]  /*0b10*/  BSSY B0, `(.L_x_176) ;  /* 0x0000009000007945 */ /* 0x000fe20003800000 */
[----:B------:R-:W-:Y:S02]  /*0b20*/  ISETP.EQ.U32.AND P1, PT, RZ, UR6, PT ;  /* 0x00000006ff007c0c */ /* 0x000fe4000bf22070 */
[----:B------:R-:W-:Y:S02]  /*0b30*/  CS2R R36, SRZ ;  /* 0x0000000000247805 */ /* 0x000fe4000001ff00 */
[----:B------:R-:W-:Y:S02]  /*0b40*/  CS2R R38, SRZ ;  /* 0x0000000000267805 */ /* 0x000fe4000001ff00 */
[----:B------:R-:W-:-:S13]  /*0b50*/  ISETP.EQ.OR.EX P0, PT, RZ, UR7, P0, P1 ;  /* 0x00000007ff007c0c */ /* 0x000fda0008702710 */
[----:B------:R-:W-:Y:S05]  /*0b60*/  @P0 BRA `(.L_x_177) ;  /* 0x00000000000c0947 */ /* 0x000fea0003800000 */
[----:B------:R-:W1:Y:S02]  /*0b70*/  LDC.64 R36, c[0x0][0x230] ;  /* 0x00008c00ff247b82 */ /* 0x000e640000000a00 */
[----:B-1----:R-:W-:-:S06]  /*0b80*/  IMAD.WIDE R36, R13, 0x2, R36 ;  /* 0x000000020d247825 */ /* 0x002fcc00078e0224 */
[----:B------:R-:W5:Y:S02]  /*0b90*/  LDG.E.128 R36, desc[UR36][R36.64] ;  /* 0x0000002424247981 */ /* 0x000f64000c1e1d00 */
.L_x_177:
[----:B------:R-:W-:Y:S05]  /*0ba0*/  BSYNC B0 ;  /* 0x0000000000007941 */ /* 0x000fea0003800000 */
.L_x_176:
[----:B-----5:R-:W-:Y:S01]  /*0bb0*/  HFMA2.MMA R41, R41, 1, 1, R49 ;  /* 0x3c003c0029297835 */ /* 0x020fe20000000031 */
[----:B------:R-:W-:Y:S01]  /*0bc0*/  HADD2 R40, R40, R48 ;  /* 0x0000003028287230 */ /* 0x000fe20000000000 */
[----:B------:R-:W-:Y:S01]  /*0bd0*/  HFMA2.MMA R43, R43, 1, 1, R51 ;  /* 0x3c003c002b2b7835 */ /* 0x000fe20000000033 */
[----:B------:R-:W-:Y:S01]  /*0be0*/  HADD2 R42, R42, R50 ;  /* 0x000000322a2a7230 */ /* 0x000fe20000000000 */
[----:B------:R-:W-:Y:S09]  /*0bf0*/  @P5 BRA `(.L_x_178) ;  /* 0x0000000000105947 */ /* 0x000ff20003800000 */
[----:B------:R-:W-:Y:S01]  /*0c00*/  HFMA2.MMA R33, R33, 1, 1, R37 ;  /* 0x3c003c0021217835 */ /* 0x000fe20000000025 */
[----:B------:R-:W-:Y:S01]  /*0c10*/  HADD2 R32, R32, R36 ;  /* 0x0000002420207230 */ /* 0x000fe20000000000 */
[----:B------:R-:W-:Y:S01]  /*0c20*/  HFMA2.MMA R35, R35, 1, 1, R39 ;  /* 0x3c003c0023237835 */ /* 0x000fe20000000027 */
[----:B------:R-:W-:-:S10]  /*0c30*/  HADD2 R34, R34, R38 ;  /* 0x0000002622227230 */ /* 0x000fd40000000000 */
.L_x_178:
[----:B------:R-:W-:Y:S01]  /*0c40*/  ISETP.NE.AND P1, PT, R45, RZ, PT ;  /* 0x000000ff2d00720c */ /* 0x000fe20003f25270 */
[----:B------:R-:W-:Y:S01]  /*0c50*/  ULDC.U8 UR4, c[0x0][0x294] ;  /* 0x0000a50000047ab9 */ /* 0x000fe20000000000 */
[----:B0-----:R-:W-:Y:S01]  /*0c60*/  ISETP.GT.AND P3, PT, R7, RZ, PT ;  /* 0x000000ff0700720c */ /* 0x001fe20003f64270 */
[----:B------:R-:W-:Y:S01]  /*0c70*/  @P2 HFMA2.MMA R33, R33, R53, -RZ ;  /* 0x0000003521212235 */ /* 0x000fe200001000ff */
[----:B------:R-:W-:Y:S01]  /*0c80*/  P2R R0, PR, RZ, 0x2 ;  /* 0x00000002ff007803 */ /* 0x000fe20000000000 */
[----:B------:R-:W-:Y:S01]  /*0c90*/  @P2 HFMA2.MMA R35, R35, R55, -RZ ;  /* 0x0000003723232235 */ /* 0x000fe200001000ff */
[----:B------:R-:W-:Y:S01]  /*0ca0*/  ISETP.NE.AND P1, PT, RZ, UR4, PT ;  /* 0x00000004ff007c0c */ /* 0x000fe2000bf25270 */
[----:B------:R-:W-:Y:S01]  /*0cb0*/  @P2 HMUL2 R32, R32, R52 ;  /* 0x0000003420202232 */ /* 0x000fe20000000000 */
[----:B------:R-:W-:Y:S01]  /*0cc0*/  SHF.L.U32 R3, R3, 0x2, RZ ;  /* 0x0000000203037819 */ /* 0x000fe200000006ff */
[----:B------:R-:W-:Y:S01]  /*0cd0*/  @P2 HMUL2 R34, R34, R54 ;  /* 0x0000003622222232 */ /* 0x000fe20000000000 */
[----:B------:R-:W-:Y:S01]  /*0ce0*/  ISETP.GE.AND P0, PT, R23, 0x20, PT ;  /* 0x000000201700780c */ /* 0x000fe20003f06270 */
[----:B------:R-:W-:Y:S01]  /*0cf0*/  IMAD R160, R16, UR5, RZ ;  /* 0x0000000510a07c24 */ /* 0x000fe2000f8e02ff */
[----:B------:R-:W-:-:S05]  /*0d00*/  LOP3.LUT R27, R3, 0xfffffff0, RZ, 0xc0, !PT ;  /* 0xfffffff0031b7812 */ /* 0x000fca00078ec0ff */
[----:B------:R-:W-:Y:S02]  /*0d10*/  VIADD R28, R27, UR38 ;  /* 0x000000261b1c7c36 */ /* 0x000fe40008000000 */
        /* <DEDUP_REMOVED lines=10> */
[----:B0-----:R-:W-:-:S02]  /*0dc0*/  IADD3 R4, R0, 0xffffffe, RZ ;  /* 0x0ffffffe00047810 */ /* 0x001fc40007ffe0ff */
[----:B------:R-:W-:-:S04]  /*0dd0*/  IADD3 R0, RZ, -R10, RZ ;  /* 0x8000000aff007210 */ /* 0x000fc80007ffe0ff */
[----:B------:R0:W1:Y:S02]  /*0de0*/  F2I.FTZ.U32.TRUNC.NTZ R5, R4 ;  /* 0x0000000400057305 */ /* 0x000064000021f000 */
[----:B0-----:R-:W-:Y:S02]  /*0df0*/  IMAD.MOV.U32 R4, RZ, RZ, RZ ;  /* 0x000000ffff047224 */ /* 0x001fe400078e00ff */
[----:B-1----:R-:W-:-:S04]  /*0e00*/  IMAD.MOV R6, RZ, RZ, -R5 ;  /* 0x000000ffff067224 */ /* 0x002fc800078e0a05 */
[----:B------:R-:W-:Y:S01]  /*0e10*/  IMAD R9, R6, R3, RZ ;  /* 0x0000000306097224 */ /* 0x000fe200078e02ff */
[----:B------:R-:W-:-:S03]  /*0e20*/  MOV R6, R8 ;  /* 0x0000000800067202 */ /* 0x000fc60000000f00 */
[----:B------:R-:W-:-:S06]  /*0e30*/  IMAD.HI.U32 R5, R5, R9, R4 ;  /* 0x0000000905057227 */ /* 0x000fcc00078e0004 */
[----:B------:R-:W-:-:S04]  /*0e40*/  IMAD.HI.U32 R5, R5, R6, RZ ;  /* 0x0000000605057227 */ /* 0x000fc800078e00ff */
[----:B------:R-:W-:-:S05]  /*0e50*/  IMAD R0, R5, R0, R6 ;  /* 0x0000000005007224 */ /* 0x000fca00078e0206 */
[----:B------:R-:W-:-:S13]  /*0e60*/  ISETP.GT.U32.AND P3, PT, R3, R0, PT ;  /* 0x000000000300720c */ /* 0x000fda0003f64070 */
[----:B------:R-:W-:Y:S01]  /*0e70*/  @!P3 IMAD.IADD R0, R0, 0x1, -R3 ;  /* 0x000000010000b824 */ /* 0x000fe200078e0a03 */
[----:B------:R-:W-:Y:S02]  /*0e80*/  @!P3 IADD3 R5, R5, 0x1, RZ ;  /* 0x000000010505b810 */ /* 0x000fe40007ffe0ff */
[----:B------:R-:W-:Y:S02]  /*0e90*/  ISETP.NE.AND P3, PT, R47, RZ, PT ;  /* 0x000000ff2f00720c */ /* 0x000fe40003f65270 */
[----:B------:R-:W-:Y:S02]  /*0ea0*/  ISETP.GE.U32.AND P1, PT, R0, R3, PT ;  /* 0x000000030000720c */ /* 0x000fe40003f26070 */
[----:B------:R-:W-:-:S04]  /*0eb0*/  LOP3.LUT R0, R12, R47, RZ, 0x3c, !PT ;  /* 0x0000002f0c007212 */ /* 0x000fc800078e3cff */
[----:B------:R-:W-:-:S07]  /*0ec0*/  ISETP.GE.AND P2, PT, R0, RZ, PT ;  /* 0x000000ff0000720c */ /* 0x000fce0003f46270 */
[----:B------:R-:W-:Y:S01]  /*0ed0*/  @P1 VIADD R5, R5, 0x1 ;  /* 0x0000000105051836 */ /* 0x000fe20000000000 */
[----:B------:R-:W-:Y:S02]  /*0ee0*/  ISETP.LT.AND P1, PT, R12, R7, !P0 ;  /* 0x000000070c00720c */ /* 0x000fe40004721270 */
[----:B------:R-:W-:Y:S02]  /*0ef0*/  LOP3.LUT P0, RZ, R47, 0x7, RZ, 0xc0, !PT ;  /* 0x000000072fff7812 */ /* 0x000fe4000780c0ff */
[----:B------:R-:W-:Y:S02]  /*0f00*/  MOV R44, R5 ;  /* 0x00000005002c7202 */ /* 0x000fe40000000f00 */
[----:B------:R-:W-:-:S03]  /*0f10*/  P2R R48, PR, RZ, 0x2 ;  /* 0x00000002ff307803 */ /* 0x000fc60000000000 */
[----:B------:R-:W-:Y:S01]  /*0f20*/  @!P2 IMAD.MOV R44, RZ, RZ, -R44 ;  /* 0x000000ffff2ca224 */ /* 0x000fe200078e0a2c */
[----:B------:R-:W-:-:S04]  /*0f30*/  @!P3 LOP3.LUT R44, RZ, R47, RZ, 0x33, !PT ;  /* 0x0000002fff2cb212 */ /* 0x000fc800078e33ff */
[----:B------:R-:W-:-:S05]  /*0f40*/  IADD3 R0, -R44, RZ, RZ ;  /* 0x000000ff2c007210 */ /* 0x000fca0007ffe1ff */
[----:B------:R-:W-:Y:S01]  /*0f50*/  IMAD R46, R47, R0, R12 ;  /* 0x000000002f2e7224 */ /* 0x000fe200078e020c */
[----:B------:R-:W-:Y:S06]  /*0f60*/  @!P0 BRA `(.L_x_181) ;  /* 0x0000000000408947 */ /* 0x000fec0003800000 */
[----:B------:R-:W-:Y:S01]  /*0f70*/  MOV R0, 0x0 ;  /* 0x0000000000007802 */ /* 0x000fe20000000f00 */
[----:B------:R-:W-:Y:S01]  /*0f80*/  ULDC.64 UR4, c[0x4][0xc8] ;  /* 0x0100320000047ab9 */ /* 0x000fe20000000a00 */
[----:B------:R-:W-:Y:S01]  /*0f90*/  ULDC.64 UR6, c[0x4][0xb8] ;  /* 0x01002e0000067ab9 */ /* 0x000fe20000000a00 */
[----:B------:R-:W-:Y:S01]  /*0fa0*/  IMAD.U32 R4, RZ, RZ, UR4 ;  /* 0x00000004ff047e24 */ /* 0x000fe2000f8e00ff */
[----:B------:R0:W1:Y:S01]  /*0fb0*/  LDC.64 R14, c[0x4][R0] ;  /* 0x01000000000e7b82 */ /* 0x0000620000000a00 */
[----:B------:R-:W-:Y:S01]  /*0fc0*/  MOV R5, UR5 ;  /* 0x0000000500057c02 */ /* 0x000fe20008000f00 */
[----:B------:R-:W-:Y:S01]  /*0fd0*/  ULDC.64 UR4, c[0x4][0xd0] ;  /* 0x0100340000047ab9 */ /* 0x000fe20000000a00 */
[----:B------:R-:W-:Y:S01]  /*0fe0*/  HFMA2.MMA R12, -RZ, RZ, 0, 5.9604644775390625e-08 ;  /* 0x00000001ff0c7435 */ /* 0x000fe200000001ff */
[----:B------:R-:W-:Y:S01]  /*0ff0*/  IMAD.U32 R6, RZ, RZ, UR4 ;  /* 0x00000004ff067e24 */ /* 0x000fe2000f8e00ff */
[----:B------:R-:W-:Y:S01]  /*1000*/  MOV R7, UR5 ;  /* 0x0000000500077c02 */ /* 0x000fe20008000f00 */
[----:B------:R-:W-:Y:S01]  /*1010*/  IMAD.U32 R10, RZ, RZ, UR6 ;  /* 0x00000006ff0a7e24 */ /* 0x000fe2000f8e00ff */
[----:B------:R-:W-:Y:S01]  /*1020*/  MOV R11, UR7 ;  /* 0x00000007000b7c02 */ /* 0x000fe20008000f00 */
[----:B------:R-:W-:-:S02]  /*1030*/  IMAD.MOV.U32 R8, RZ, RZ, 0x53f ;  /* 0x0000053fff087424 */ /* 0x000fc400078e00ff */
[----:B0-----:R-:W-:-:S07]  /*1040*/  IMAD.MOV.U32 R13, RZ, RZ, RZ ;  /* 0x000000ffff0d7224 */ /* 0x001fce00078e00ff */
[----:B------:R-:W-:-:S07]  /*1050*/  LEPC R20, `(.L_x_181) ;  /* 0x000000001014794e */ /* 0x000fce0000000000 */
[----:B-1----:R-:W-:Y:S05]  /*1060*/  CALL.ABS.NOINC R14 ;  /* 0x000000000e007343 */ /* 0x002fea0003c00000 */
.L_x_181:
[----:B------:R-:W0:Y:S01]  /*1070*/  LDC R7, c[0x0][0x290] ;  /* 0x0000a400ff077b82 */ /* 0x000e220000000800 */
[----:B------:R-:W-:Y:S01]  /*1080*/  ISETP.NE.AND P6, PT, R48, RZ, PT ;  /* 0x000000ff3000720c */ /* 0x000fe20003fc5270 */
[----:B------:R-:W-:-:S05]  /*1090*/  IMAD R0, R47, R44, R46 ;  /* 0x0000002c2f007224 */ /* 0x000fca00078e022e */
[----:B------:R-:W-:-:S04]  /*10a0*/  LEA R0, R0, UR38, 0x1 ;  /* 0x0000002600007c11 */ /* 0x000fc8000f8e08ff */
[----:B0-----:R-:W-:-:S03]  /*10b0*/  LEA R3, R7, R0, 0x1 ;  /* 0x0000000007037211 */ /* 0x001fc600078e08ff */
[----:B------:R-:W-:Y:S05]  /*10c0*/  @!P6 BRA `(.L_x_182) ;  /* 0x00000000000ce947 */ /* 0x000fea0003800000 */
[----:B------:R-:W-:Y:S01]  /*10d0*/  ISETP.NE.AND P5, PT, R45, RZ, PT ;  /* 0x000000ff2d00720c */ /* 0x000fe20003fa5270 */
[----:B------:R0:W-:-:S12]  /*10e0*/  STS.128 [R0], R40 ;  /* 0x0000002800007388 */ /* 0x0001d80000000c00 */
[----:B------:R0:W-:Y:S02]  /*10f0*/  @!P5 STS.128 [R3], R32 ;  /* 0x000000200300d388 */ /* 0x0001e40000000c00 */
.L_x_182:
        /* <DEDUP_REMOVED lines=13> */
[----:B------:R-:W-:-:S03]  /*11d0*/  ISETP.NE.AND P0, PT, R45, RZ, PT ;  /* 0x000000ff2d00720c */ /* 0x000fc60003f05270 */
[----:B------:R-:W-:Y:S01]  /*11e0*/  IMAD R47, R47, 0x2, R46 ;  /* 0x000000022f2f7824 */ /* 0x000fe200078e022e */
[----:B------:R-:W1:Y:S04]  /*11f0*/  LDS.64 R8, [R46] ;  /* 0x000000002e087984 */ /* 0x000e680000000a00 */
[----:B------:R-:W0:Y:S01]  /*1200*/  LDS.64 R10, [R47] ;  /* 0x000000002f0a7984 */ /* 0x000e220000000a00 */
[--C-:B-1----:R-:W-:Y:S02]  /*1210*/  SHF.R.U64 R6, R8, 0x10, R9.reuse ;  /* 0x0000001008067819 */ /* 0x102fe40000001209 */
[----:B------:R-:W-:Y:S02]  /*1220*/  SHF.R.U32.HI R4, RZ, 0x10, R9 ;  /* 0x00000010ff047819 */ /* 0x000fe40000011609 */
[----:B0-----:R-:W-:-:S02]  /*1230*/  SHF.R.U64 R41, R10, 0x10, R11 ;  /* 0x000000100a297819 */ /* 0x001fc4000000120b */
[--C-:B------:R-:W-:Y:S02]  /*1240*/  SHF.R.U32.HI R43, RZ, 0x10, R11.reuse ;  /* 0x00000010ff2b7819 */ /* 0x100fe4000001160b */
[----:B------:R-:W-:Y:S02]  /*1250*/  PRMT R40, R8, 0x5410, R10 ;  /* 0x0000541008287816 */ /* 0x000fe4000000000a */
[----:B------:R-:W-:Y:S02]  /*1260*/  PRMT R42, R9, 0x5410, R11 ;  /* 0x00005410092a7816 */ /* 0x000fe4000000000b */
[----:B------:R-:W-:Y:S02]  /*1270*/  PRMT R41, R6, 0x5410, R41 ;  /* 0x0000541006297816 */ /* 0x000fe40000000029 */
        /* <DEDUP_REMOVED lines=9> */
[C---:B------:R-:W-:Y:S01]  /*1310*/  VIADD R6, R8.reuse, 0x2 ;  /* 0x0000000208067836 */ /* 0x040fe20000000000 */
[C---:B------:R-:W-:Y:S01]  /*1320*/  IADD3 R7, R8.reuse, 0x4, RZ ;  /* 0x0000000408077810 */ /* 0x040fe20007ffe0ff */
[----:B------:R-:W-:Y:S01]  /*1330*/  ULDC UR4, c[0x0][0x29c] ;  /* 0x0000a70000047ab9 */ /* 0x000fe20000000800 */
[----:B------:R0:W1:Y:S01]  /*1340*/  MUFU.RCP R9, R4 ;  /* 0x0000000400097308 */ /* 0x0000620000001000 */
[----:B------:R-:W-:Y:S02]  /*1350*/  I2FP.F32.S32 R5, R8 ;  /* 0x0000000800057245 */ /* 0x000fe40000201400 */
[----:B------:R-:W-:Y:S02]  /*1360*/  I2FP.F32.S32 R7, R7 ;  /* 0x0000000700077245 */ /* 0x000fe40000201400 */
[----:B------:R-:W-:Y:S01]  /*1370*/  I2FP.F32.S32 R6, R6 ;  /* 0x0000000600067245 */ /* 0x000fe20000201400 */
[----:B0-----:R-:W-:-:S05]  /*1380*/  VIADD R4, R8, 0x6 ;  /* 0x0000000608047836 */ /* 0x001fca0000000000 */
[----:B------:R-:W-:Y:S01]  /*1390*/  I2FP.F32.S32 R4, R4 ;  /* 0x0000000400047245 */ /* 0x000fe20000201400 */
[-C--:B-1----:R-:W-:Y:S01]  /*13a0*/  FMUL.FTZ R5, R5, R9.reuse ;  /* 0x0000000905057220 */ /* 0x082fe20000410000 */
        /* <DEDUP_REMOVED lines=10> */
[----:B------:R-:W1:Y:S08]  /*1450*/  MUFU.EX2 R5, -R5 ;  /* 0x8000000500057308 */ /* 0x000e700000000800 */
[----:B------:R-:W2:Y:S01]  /*1460*/  MUFU.EX2 R11, -R11 ;  /* 0x8000000b000b7308 */ /* 0x000ea20000000800 */
[----:B0-----:R-:W-:-:S04]  /*1470*/  FMUL.FTZ R7, R4, R13 ;  /* 0x0000000d04077220 */ /* 0x001fc80000410000 */
[----:B------:R-:W-:Y:S01]  /*1480*/  FMUL.RZ R21, R7, 0.15915493667125701904 ;  /* 0x3e22f98307157820 */ /* 0x000fe2000040c000 */
[C---:B------:R-:W-:Y:S01]  /*1490*/  FMUL.FTZ R7, R4.reuse, R15 ;  /* 0x0000000f04077220 */ /* 0x040fe20000410000 */
[----:B-1----:R-:W-:-:S03]  /*14a0*/  FMUL.FTZ R5, R4, R5 ;  /* 0x0000000504057220 */ /* 0x002fc60000410000 */
[----:B------:R-:W-:Y:S01]  /*14b0*/  FMUL.RZ R7, R7, 0.15915493667125701904 ;  /* 0x3e22f98307077820 */ /* 0x000fe2000040c000 */
[----:B------:R-:W-:Y:S01]  /*14c0*/  MUFU.SIN R10, R21 ;  /* 0x00000015000a7308 */ /* 0x000fe20000000400 */
[----:B------:R-:W-:Y:S01]  /*14d0*/  FMUL.RZ R14, R5, 0.15915493667125701904 ;  /* 0x3e22f983050e7820 */ /* 0x000fe2000040c000 */
[----:B--2---:R-:W-:Y:S01]  /*14e0*/  FMUL.FTZ R4, R4, R11 ;  /* 0x0000000b04047220 */ /* 0x004fe20000410000 */
[----:B------:R-:W-:-:S05]  /*14f0*/  HADD2.F32 R11, -RZ, R41.H1_H1 ;  /* 0x30000029ff0b7230 */ /* 0x000fca0000004100 */
[----:B------:R-:W-:Y:S01]  /*1500*/  MUFU.COS R5, R14 ;  /* 0x0000000e00057308 */ /* 0x000fe20000000000 */
[----:B------:R-:W-:Y:S02]  /*1510*/  HADD2.F32 R41, -RZ, R41.H0_H0 ;  /* 0x20000029ff297230 */ /* 0x000fe40000004100 */
[----:B------:R-:W-:Y:S01]  /*1520*/  FMUL.RZ R44, R4, 0.15915493667125701904 ;  /* 0x3e22f983042c7820 */ /* 0x000fe2000040c000 */
[--C-:B------:R-:W-:Y:S02]  /*1530*/  HADD2.F32 R4, -RZ, R40.reuse.H1_H1 ;  /* 0x30000028ff047230 */ /* 0x100fe40000004100 */
[----:B------:R-:W-:Y:S02]  /*1540*/  HADD2.F32 R40, -RZ, R40.H0_H0 ;  /* 0x20000028ff287230 */ /* 0x000fe40000004100 */
[----:B------:R0:W1:Y:S08]  /*1550*/  MUFU.SIN R6, R14 ;  /* 0x0000000e00067308 */ /* 0x0000700000000400 */
[----:B------:R-:W2:Y:S01]  /*1560*/  MUFU.SIN R13, R7 ;  /* 0x00000007000d7308 */ /* 0x000ea20000000400 */
[----:B0-----:R-:W-:-:S02]  /*1570*/  HADD2.F32 R14, -RZ, R42.H1_H1 ;  /* 0x3000002aff0e7230 */ /* 0x001fc40000004100 */
[----:B------:R-:W-:-:S05]  /*1580*/  HADD2.F32 R42, -RZ, R42.H0_H0 ;  /* 0x2000002aff2a7230 */ /* 0x000fca0000004100 */
[----:B------:R-:W-:Y:S01]  /*1590*/  MUFU.SIN R20, R44 ;  /* 0x0000002c00147308 */ /* 0x000fe20000000400 */
[----:B-1----:R-:W-:-:S04]  /*15a0*/  FMUL.FTZ R8, R6, R4 ;  /* 0x0000000406087220 */ /* 0x002fc80000410000 */
[----:B------:R-:W-:-:S03]  /*15b0*/  FFMA.FTZ R8, R5, R40, -R8 ;  /* 0x0000002805087223 */ /* 0x000fc60000010808 */
[----:B------:R0:W1:Y:S08]  /*15c0*/  MUFU.COS R9, R21 ;  /* 0x0000001500097308 */ /* 0x0000700000000000 */
[----:B------:R3:W4:Y:S01]  /*15d0*/  MUFU.COS R12, R7 ;  /* 0x00000007000c7308 */ /* 0x0007220000000000 */
[--C-:B0-----:R-:W-:Y:S02]  /*15e0*/  HADD2.F32 R21, -RZ, R43.reuse.H1_H1 ;  /* 0x3000002bff157230 */ /* 0x101fe40000004100 */
[----:B------:R-:W-:-:S05]  /*15f0*/  HADD2.F32 R43, -RZ, R43.H0_H0 ;  /* 0x2000002bff2b7230 */ /* 0x000fca0000004100 */
[----:B------:R-:W0:Y:S01]  /*1600*/  MUFU.COS R15, R44 ;  /* 0x0000002c000f7308 */ /* 0x000e220000000000 */
[----:B---3--:R-:W-:Y:S01]  /*1610*/  FMUL.FTZ R7, R5, R4 ;  /* 0x0000000405077220 */ /* 0x008fe20000410000 */
[-C--:B------:R-:W-:Y:S01]  /*1620*/  FMUL.FTZ R4, R10, R11.reuse ;  /* 0x0000000b0a047220 */ /* 0x080fe20000410000 */
[----:B--2---:R-:W-:Y:S01]  /*1630*/  FMUL.FTZ R5, R13, R14 ;  /* 0x0000000e0d057220 */ /* 0x004fe20000410000 */
[C---:B-1----:R-:W-:Y:S01]  /*1640*/  FMUL.FTZ R11, R9.reuse, R11 ;  /* 0x0000000b090b7220 */ /* 0x042fe20000410000 */
[----:B------:R-:W-:Y:S01]  /*1650*/  FFMA.FTZ R7, R6, R40, R7 ;  /* 0x0000002806077223 */ /* 0x000fe20000010007 */
[----:B------:R-:W-:Y:S01]  /*1660*/  FMUL.FTZ R6, R20, R21 ;  /* 0x0000001514067220 */ /* 0x000fe20000410000 */
[-C--:B------:R-:W-:Y:S01]  /*1670*/  FFMA.FTZ R4, R9, R41.reuse, -R4 ;  /* 0x0000002909047223 */ /* 0x080fe20000010804 */
[----:B------:R-:W-:Y:S01]  /*1680*/  FFMA.FTZ R41, R10, R41, R11 ;  /* 0x000000290a297223 */ /* 0x000fe2000001000b */
[C---:B----4-:R-:W-:Y:S01]  /*1690*/  FMUL.FTZ R14, R12.reuse, R14 ;  /* 0x0000000e0c0e7220 */ /* 0x050fe20000410000 */
        /* <DEDUP_REMOVED lines=10> */
.L_x_186:
[C---:B------:R-:W-:Y:S01]  /*1740*/  LEA R49, R7.reuse, R46, 0x1 ;  /* 0x0000002e07317211 */ /* 0x040fe200078e08ff */
[----:B------:R-:W-:Y:S01]  /*1750*/  IMAD R51, R7, 0x2, R47 ;  /* 0x0000000207337824 */ /* 0x000fe200078e022f */
[----:B------:R-:W-:Y:S01]  /*1760*/  SHF.R.S32.HI R4, RZ, 0x1f, R5 ;  /* 0x0000001fff047819 */ /* 0x000fe20000011405 */
[----:B------:R-:W-:Y:S02]  /*1770*/  BSSY B2, `(.L_x_188) ;  /* 0x0000070000027945 */ /* 0x000fe40003800000 */
[----:B------:R-:W0:Y:S01]  /*1780*/  LDS.64 R10, [R49] ;  /* 0x00000000310a7984 */ /* 0x000e220000000a00 */
[----:B------:R-:W-:-:S03]  /*1790*/  LEA.HI R4, R4, R5, RZ, 0x2 ;  /* 0x0000000504047211 */ /* 0x000fc600078f10ff */
[----:B------:R-:W1:Y:S01]  /*17a0*/  LDS.64 R12, [R51] ;  /* 0x00000000330c7984 */ /* 0x000e620000000a00 */
[----:B------:R-:W-:-:S04]  /*17b0*/  SHF.L.U32 R4, R4, 0x1, RZ ;  /* 0x0000000104047819 */ /* 0x000fc800000006ff */
[----:B------:R-:W-:-:S04]  /*17c0*/  LOP3.LUT R8, R4, 0xfffffff8, RZ, 0xc0, !PT ;  /* 0xfffffff804087812 */ /* 0x000fc800078ec0ff */
[----:B------:R-:W-:Y:S02]  /*17d0*/  ISETP.GE.AND P0, PT, R8, R7, PT ;  /* 0x000000070800720c */ /* 0x000fe40003f06270 */
[--C-:B0-----:R-:W-:Y:S02]  /*17e0*/  SHF.R.U64 R6, R10, 0x10, R11.reuse ;  /* 0x000000100a067819 */ /* 0x101fe4000000120b */
[----:B------:R-:W-:Y:S02]  /*17f0*/  SHF.R.U32.HI R4, RZ, 0x10, R11 ;  /* 0x00000010ff047819 */ /* 0x000fe4000001160b */
[--C-:B-1----:R-:W-:Y:S02]  /*1800*/  SHF.R.U64 R33, R12, 0x10, R13.reuse ;  /* 0x000000100c217819 */ /* 0x102fe4000000120d */
[----:B------:R-:W-:Y:S02]  /*1810*/  SHF.R.U32.HI R35, RZ, 0x10, R13 ;  /* 0x00000010ff237819 */ /* 0x000fe4000001160d */
[----:B------:R-:W-:-:S02]  /*1820*/  PRMT R32, R10, 0x5410, R12 ;  /* 0x000054100a207816 */ /* 0x000fc4000000000c */
[----:B------:R-:W-:Y:S02]  /*1830*/  PRMT R34, R11, 0x5410, R13 ;  /* 0x000054100b227816 */ /* 0x000fe4000000000d */
[----:B------:R-:W-:Y:S02]  /*1840*/  PRMT R33, R6, 0x5410, R33 ;  /* 0x0000541006217816 */ /* 0x000fe40000000021 */
[----:B------:R-:W-:Y:S01]  /*1850*/  PRMT R35, R4, 0x5410, R35 ;  /* 0x0000541004237816 */ /* 0x000fe20000000023 */
[----:B------:R-:W-:Y:S06]  /*1860*/  @P0 BRA `(.L_x_189) ;  /* 0x0000000400800947 */ /* 0x000fec0003800000 */
[----:B------:R-:W-:Y:S01]  /*1870*/  I2FP.F32.S32 R7, R7 ;  /* 0x0000000700077245 */ /* 0x000fe20000201400 */
[----:B------:R-:W-:Y:S01]  /*1880*/  VIADD R5, R8, 0x2 ;  /* 0x0000000208057836 */ /* 0x000fe20000000000 */
[----:B------:R-:W-:Y:S01]  /*1890*/  I2FP.F32.S32 R4, R8 ;  /* 0x0000000800047245 */ /* 0x000fe20000201400 */
[----:B------:R-:W-:Y:S01]  /*18a0*/  ULDC UR4, c[0x0][0x29c] ;  /* 0x0000a70000047ab9 */ /* 0x000fe20000000800 */
[----:B------:R0:W1:Y:S01]  /*18b0*/  MUFU.RCP R9, R7 ;  /* 0x0000000700097308 */ /* 0x0000620000001000 */
[--C-:B------:R-:W-:Y:S01]  /*18c0*/  HADD2.F32 R50, -RZ, R41.reuse.H1_H1 ;  /* 0x30000029ff327230 */ /* 0x100fe20000004100 */
[----:B------:R-:W-:Y:S01]  /*18d0*/  I2FP.F32.S32 R6, R5 ;  /* 0x0000000500067245 */ /* 0x000fe20000201400 */
[----:B------:R-:W-:Y:S02]  /*18e0*/  HADD2.F32 R55, -RZ, R41.H0_H0 ;  /* 0x20000029ff377230 */ /* 0x000fe40000004100 */
[--C-:B------:R-:W-:Y:S02]  /*18f0*/  HADD2.F32 R48, -RZ, R40.reuse.H1_H1 ;  /* 0x30000028ff307230 */ /* 0x100fe40000004100 */
[----:B------:R-:W-:-:S02]  /*1900*/  HADD2.F32 R53, -RZ, R40.H0_H0 ;  /* 0x20000028ff357230 */ /* 0x000fc40000004100 */
[----:B0-----:R-:W-:Y:S02]  /*1910*/  VIADD R7, R8, 0x6 ;  /* 0x0000000608077836 */ /* 0x001fe40000000000 */
[----:B------:R-:W-:Y:S02]  /*1920*/  HADD2.F32 R20, -RZ, R34.H1_H1 ;  /* 0x30000022ff147230 */ /* 0x000fe40000004100 */
[----:B------:R-:W-:Y:S01]  /*1930*/  HADD2.F32 R52, -RZ, R42.H1_H1 ;  /* 0x3000002aff347230 */ /* 0x000fe20000004100 */
[----:B------:R-:W-:Y:S01]  /*1940*/  I2FP.F32.S32 R7, R7 ;  /* 0x0000000700077245 */ /* 0x000fe20000201400 */
[----:B------:R-:W-:Y:S02]  /*1950*/  HADD2.F32 R34, -RZ, R34.H0_H0 ;  /* 0x20000022ff227230 */ /* 0x000fe40000004100 */
[-C--:B-1----:R-:W-:Y:S01]  /*1960*/  FMUL.FTZ R4, R4, R9.reuse ;  /* 0x0000000904047220 */ /* 0x082fe20000410000 */
[-C--:B------:R-:W-:Y:S01]  /*1970*/  FMUL.FTZ R6, R6, R9.reuse ;  /* 0x0000000906067220 */ /* 0x080fe20000410000 */
[----:B------:R-:W-:Y:S01]  /*1980*/  FMUL.FTZ R7, R7, R9 ;  /* 0x0000000907077220 */ /* 0x000fe20000410000 */
[----:B------:R-:W-:-:S02]  /*1990*/  HADD2.F32 R42, -RZ, R42.H0_H0 ;  /* 0x2000002aff2a7230 */ /* 0x000fc40000004100 */
[----:B------:R-:W-:Y:S01]  /*19a0*/  FMUL.FTZ R5, R4, 13.28771209716796875 ;  /* 0x41549a7804057820 */ /* 0x000fe20000410000 */
[----:B------:R-:W-:Y:S01]  /*19b0*/  IADD3 R4, R8, 0x4, RZ ;  /* 0x0000000408047810 */ /* 0x000fe20007ffe0ff */
[----:B------:R-:W-:Y:S01]  /*19c0*/  FMUL.FTZ R6, R6, 13.28771209716796875 ;  /* 0x41549a7806067820 */ /* 0x000fe20000410000 */
[----:B------:R-:W-:Y:S02]  /*19d0*/  HADD2.F32 R40, -RZ, R35.H1_H1 ;  /* 0x30000023ff287230 */ /* 0x000fe40000004100 */
[----:B------:R-:W-:Y:S01]  /*19e0*/  I2FP.F32.S32 R4, R4 ;  /* 0x0000000400047245 */ /* 0x000fe20000201400 */
[----:B------:R-:W0:Y:S01]  /*19f0*/  MUFU.EX2 R5, -R5 ;  /* 0x8000000500057308 */ /* 0x000e220000000800 */
[----:B------:R-:W-:Y:S02]  /*1a00*/  HADD2.F32 R54, -RZ, R43.H1_H1 ;  /* 0x3000002bff367230 */ /* 0x000fe40000004100 */
[----:B------:R-:W-:Y:S02]  /*1a10*/  HADD2.F32 R35, -RZ, R35.H0_H0 ;  /* 0x20000023ff237230 */ /* 0x000fe40000004100 */
[----:B------:R-:W-:Y:S01]  /*1a20*/  FMUL.FTZ R4, R4, R9 ;  /* 0x0000000904047220 */ /* 0x000fe20000410000 */
[----:B------:R-:W-:Y:S01]  /*1a30*/  FMUL.FTZ R9, R7, 13.28771209716796875 ;  /* 0x41549a7807097820 */ /* 0x000fe20000410000 */
[----:B------:R-:W-:-:S02]  /*1a40*/  HADD2.F32 R43, -RZ, R43.H0_H0 ;  /* 0x2000002bff2b7230 */ /* 0x000fc40000004100 */
[----:B------:R-:W-:Y:S01]  /*1a50*/  FMUL.FTZ R8, R4, 13.28771209716796875 ;  /* 0x41549a7804087820 */ /* 0x000fe20000410000 */
[----:B------:R-:W-:Y:S01]  /*1a60*/  IADD3 R4, -R24, UR4, RZ ;  /* 0x0000000418047c10 */ /* 0x000fe2000fffe1ff */
[----:B------:R-:W1:Y:S03]  /*1a70*/  MUFU.EX2 R11, -R6 ;  /* 0x80000006000b7308 */ /* 0x000e660000000800 */
[----:B------:R-:W-:-:S05]  /*1a80*/  I2FP.F32.S32 R4, R4 ;  /* 0x0000000400047245 */ /* 0x000fca0000201400 */
[----:B------:R2:W3:Y:S01]  /*1a90*/  MUFU.EX2 R13, -R8 ;  /* 0x80000008000d7308 */ /* 0x0004e20000000800 */
[----:B0-----:R-:W-:-:S04]  /*1aa0*/  FMUL.FTZ R5, R4, R5 ;  /* 0x0000000504057220 */ /* 0x001fc80000410000 */
[----:B------:R-:W-:-:S03]  /*1ab0*/  FMUL.RZ R10, R5, 0.15915493667125701904 ;  /* 0x3e22f983050a7820 */ /* 0x000fc6000040c000 */
[----:B------:R-:W0:Y:S01]  /*1ac0*/  MUFU.EX2 R9, -R9 ;  /* 0x8000000900097308 */ /* 0x000e220000000800 */
[C---:B-1----:R-:W-:Y:S01]  /*1ad0*/  FMUL.FTZ R7, R4.reuse, R11 ;  /* 0x0000000b04077220 */ /* 0x042fe20000410000 */
[--C-:B--2---:R-:W-:Y:S02]  /*1ae0*/  HADD2.F32 R8, -RZ, R32.reuse.H1_H1 ;  /* 0x30000020ff087230 */ /* 0x104fe40000004100 */
[----:B------:R-:W-:Y:S02]  /*1af0*/  HADD2.F32 R32, -RZ, R32.H0_H0 ;  /* 0x20000020ff207230 */ /* 0x000fe40000004100 */
[----:B------:R-:W-:Y:S02]  /*1b00*/  FMUL.RZ R15, R7, 0.15915493667125701904 ;  /* 0x3e22f983070f7820 */ /* 0x000fe4000040c000 */
[----:B------:R-:W1:Y:S01]  /*1b10*/  MUFU.COS R5, R10 ;  /* 0x0000000a00057308 */ /* 0x000e620000000000 */
[----:B---3--:R-:W-:Y:S01]  /*1b20*/  FMUL.FTZ R7, R4, R13 ;  /* 0x0000000d04077220 */ /* 0x008fe20000410000 */
[----:B------:R-:W-:-:S02]  /*1b30*/  HADD2.F32 R13, -RZ, R33.H1_H1 ;  /* 0x30000021ff0d7230 */ /* 0x000fc40000004100 */
[----:B------:R-:W-:Y:S02]  /*1b40*/  HADD2.F32 R33, -RZ, R33.H0_H0 ;  /* 0x20000021ff217230 */ /* 0x000fe40000004100 */
[----:B------:R-:W-:Y:S02]  /*1b50*/  FMUL.RZ R44, R7, 0.15915493667125701904 ;  /* 0x3e22f983072c7820 */ /* 0x000fe4000040c000 */
[----:B------:R-:W2:Y:S01]  /*1b60*/  MUFU.SIN R6, R10 ;  /* 0x0000000a00067308 */ /* 0x000ea20000000400 */
[----:B0-----:R-:W-:-:S04]  /*1b70*/  FMUL.FTZ R4, R4, R9 ;  /* 0x0000000904047220 */ /* 0x001fc80000410000 */
[----:B------:R-:W-:-:S03]  /*1b80*/  FMUL.RZ R41, R4, 0.15915493667125701904 ;  /* 0x3e22f98304297820 */ /* 0x000fc6000040c000 */
[----:B------:R-:W0:Y:S01]  /*1b90*/  MUFU.SIN R12, R15 ;  /* 0x0000000f000c7308 */ /* 0x000e220000000400 */
[----:B-1----:R-:W-:Y:S01]  /*1ba0*/  FMUL.FTZ R9, R5, R8 ;  /* 0x0000000805097220 */ /* 0x002fe20000410000 */
[----:B------:R-:W-:-:S06]  /*1bb0*/  FMUL.FTZ R7, R48, R5 ;  /* 0x0000000530077220 */ /* 0x000fcc0000410000 */
[----:B------:R-:W1:Y:S01]  /*1bc0*/  MUFU.COS R11, R15 ;  /* 0x0000000f000b7308 */ /* 0x000e620000000000 */
[C---:B--2---:R-:W-:Y:S01]  /*1bd0*/  FMUL.FTZ R10, R6.reuse, R8 ;  /* 0x00000008060a7220 */ /* 0x044fe20000410000 */
[----:B------:R-:W-:Y:S01]  /*1be0*/  FFMA.FTZ R9, R6, R32, R9 ;  /* 0x0000002006097223 */ /* 0x000fe20000010009 */
[-C--:B------:R-:W-:Y:S01]  /*1bf0*/  FMUL.FTZ R4, R48, R6.reuse ;  /* 0x0000000630047220 */ /* 0x080fe20000410000 */
[----:B------:R-:W-:Y:S01]  /*1c00*/  FFMA.FTZ R7, R53, R6, R7 ;  /* 0x0000000635077223 */ /* 0x000fe20000010007 */
[----:B------:R-:W-:Y:S02]  /*1c10*/  FFMA.FTZ R10, R5, R32, -R10 ;  /* 0x00000020050a7223 */ /* 0x000fe4000001080a */
[----:B------:R-:W-:Y:S01]  /*1c20*/  FFMA.FTZ R4, R53, R5, -R4 ;  /* 0x0000000535047223 */ /* 0x000fe20000010804 */
[----:B------:R-:W2:Y:S01]  /*1c30*/  MUFU.SIN R15, R44 ;  /* 0x0000002c000f7308 */ /* 0x000ea20000000400 */
[----:B0-----:R-:W-:Y:S01]  /*1c40*/  FMUL.FTZ R8, R12, R13 ;  /* 0x0000000d0c087220 */ /* 0x001fe20000410000 */
[----:B------:R-:W-:-:S06]  /*1c50*/  FMUL.FTZ R6, R50, R12 ;  /* 0x0000000c32067220 */ /* 0x000fcc0000410000 */
[----:B------:R-:W0:Y:S01]  /*1c60*/  MUFU.COS R14, R44 ;  /* 0x0000002c000e7308 */ /* 0x000e220000000000 */
[C---:B-1----:R-:W-:Y:S01]  /*1c70*/  FMUL.FTZ R13, R11.reuse, R13 ;  /* 0x0000000d0b0d7220 */ /* 0x042fe20000410000 */
[----:B------:R-:W-:Y:S01]  /*1c80*/  FMUL.FTZ R5, R50, R11 ;  /* 0x0000000b32057220 */ /* 0x000fe20000410000 */
[----:B------:R-:W-:Y:S01]  /*1c90*/  FFMA.FTZ R8, R11, R33, -R8 ;  /* 0x000000210b087223 */ /* 0x000fe20000010808 */
[C---:B------:R-:W-:Y:S01]  /*1ca0*/  FFMA.FTZ R6, R55.reuse, R11, -R6 ;  /* 0x0000000b37067223 */ /* 0x040fe20000010806 */
[----:B------:R-:W-:Y:S01]  /*1cb0*/  FFMA.FTZ R33, R12, R33, R13 ;  /* 0x000000210c217223 */ /* 0x000fe2000001000d */
[----:B------:R-:W-:Y:S02]  /*1cc0*/  FFMA.FTZ R5, R55, R12, R5 ;  /* 0x0000000c37057223 */ /* 0x000fe40000010005 */
[----:B------:R-:W1:Y:S01]  /*1cd0*/  MUFU.SIN R32, R41 ;  /* 0x0000002900207308 */ /* 0x000e620000000400 */
[----:B--2---:R-:W-:Y:S01]  /*1ce0*/  FMUL.FTZ R13, R15, R20 ;  /* 0x000000140f0d7220 */ /* 0x004fe20000410000 */
[----:B------:R-:W-:Y:S01]  /*1cf0*/  FMUL.FTZ R11, R52, R15 ;  /* 0x0000000f340b7220 */ /* 0x000fe20000410000 */
[----:B------:R-:W-:-:S05]  /*1d00*/  F2FP.F16.F32.PACK_AB R33, R33, R8 ;  /* 0x000000082121723e */ /* 0x000fca00000000ff */
[----:B------:R-:W2:Y:S01]  /*1d10*/  MUFU.COS R21, R41 ;  /* 0x0000002900157308 */ /* 0x000ea20000000000 */
[----:B0-----:R-:W-:Y:S01]  /*1d20*/  FMUL.FTZ R20, R14, R20 ;  /* 0x000000140e147220 */ /* 0x001fe20000410000 */
[----:B------:R-:W-:Y:S01]  /*1d30*/  FMUL.FTZ R12, R52, R14 ;  /* 0x0000000e340c7220 */ /* 0x000fe20000410000 */
[----:B------:R-:W-:Y:S01]  /*1d40*/  FFMA.FTZ R13, R14, R34, -R13 ;  /* 0x000000220e0d7223 */ /* 0x000fe2000001080d */
[C---:B------:R-:W-:Y:S01]  /*1d50*/  FFMA.FTZ R11, R42.reuse, R14, -R11 ;  /* 0x0000000e2a0b7223 */ /* 0x040fe2000001080b */
[----:B------:R-:W-:Y:S01]  /*1d60*/  FFMA.FTZ R34, R15, R34, R20 ;  /* 0x000000220f227223 */ /* 0x000fe20000010014 */
[----:B------:R-:W-:Y:S01]  /*1d70*/  FFMA.FTZ R12, R42, R15, R12 ;  /* 0x0000000f2a0c7223 */ /* 0x000fe2000001000c */
[----:B-1----:R-:W-:Y:S01]  /*1d80*/  FMUL.FTZ R20, R32, R40 ;  /* 0x0000002820147220 */ /* 0x002fe20000410000 */
[----:B------:R-:W-:-:S03]  /*1d90*/  FMUL.FTZ R14, R54, R32 ;  /* 0x00000020360e7220 */ /* 0x000fc60000410000 */
[----:B------:R-:W-:Y:S02]  /*1da0*/  F2FP.F16.F32.PACK_AB R42, R12, R11 ;  /* 0x0000000b0c2a723e */ /* 0x000fe400000000ff */
[----:B------:R-:W-:Y:S01]  /*1db0*/  F2FP.F16.F32.PACK_AB R34, R34, R13 ;  /* 0x0000000d2222723e */ /* 0x000fe200000000ff */
[----:B--2---:R-:W-:Y:S01]  /*1dc0*/  FMUL.FTZ R15, R54, R21 ;  /* 0x00000015360f7220 */ /* 0x004fe20000410000 */
[C---:B------:R-:W-:Y:S01]  /*1dd0*/  FMUL.FTZ R41, R21.reuse, R40 ;  /* 0x0000002815297220 */ /* 0x040fe20000410000 */
[----:B------:R-:W-:Y:S01]  /*1de0*/  FFMA.FTZ R20, R21, R35, -R20 ;  /* 0x0000002315147223 */ /* 0x000fe20000010814 */
[C---:B------:R-:W-:Y:S01]  /*1df0*/  FFMA.FTZ R14, R43.reuse, R21, -R14 ;  /* 0x000000152b0e7223 */ /* 0x040fe2000001080e */
[----:B------:R-:W-:Y:S01]  /*1e00*/  FFMA.FTZ R15, R43, R32, R15 ;  /* 0x000000202b0f7223 */ /* 0x000fe2000001000f */
[----:B------:R-:W-:Y:S01]  /*1e10*/  FFMA.FTZ R35, R32, R35, R41 ;  /* 0x0000002320237223 */ /* 0x000fe20000010029 */
[----:B------:R-:W-:Y:S02]  /*1e20*/  F2FP.F16.F32.PACK_AB R40, R7, R4 ;  /* 0x000000040728723e */ /* 0x000fe400000000ff */
[----:B------:R-:W-:-:S02]  /*1e30*/  F2FP.F16.F32.PACK_AB R32, R9, R10 ;  /* 0x0000000a0920723e */ /* 0x000fc400000000ff */
[----:B------:R-:W-:Y:S02]  /*1e40*/  F2FP.F16.F32.PACK_AB R41, R5, R6 ;  /* 0x000000060529723e */ /* 0x000fe400000000ff */
[----:B------:R-:W-:Y:S02]  /*1e50*/  F2FP.F16.F32.PACK_AB R43, R15, R14 ;  /* 0x0000000e0f2b723e */ /* 0x000fe400000000ff */
[----:B------:R-:W-:-:S07]  /*1e60*/  F2FP.F16.F32.PACK_AB R35, R35, R20 ;  /* 0x000000142323723e */ /* 0x000fce00000000ff */
.L_x_189:
[----:B------:R-:W-:Y:S05]  /*1e70*/  BSYNC B2 ;  /* 0x0000000000027941 */ /* 0x000fea0003800000 */
.L_x_188:
        /* <DEDUP_REMOVED lines=16> */
.L_x_187:
[----:B------:R-:W-:Y:S05]  /*1f80*/  BSYNC B1 ;  /* 0x0000000000017941 */ /* 0x000fea0003800000 */
.L_x_185:
        /* <DEDUP_REMOVED lines=8> */
[----:B------:R-:W-:Y:S01]  /*2010*/  PRMT R13, R42, 0x5410, R43 ;  /* 0x000054102a0d7816 */ /* 0x000fe2000000002b */
[----:B------:R-:W-:Y:S01]  /*2020*/  IMAD.MOV.U32 R9, RZ, RZ, R10 ;  /* 0x000000ffff097224 */ /* 0x000fe200078e000a */
[----:B------:R-:W-:Y:S02]  /*2030*/  LOP3.LUT R4, R4, 0xffff, R40, 0xf8, !PT ;  /* 0x0000ffff04047812 */ /* 0x000fe400078ef828 */
[----:B------:R-:W-:Y:S02]  /*2040*/  LOP3.LUT R5, R13, R5, RZ, 0xfc, !PT ;  /* 0x000000050d057212 */ /* 0x000fe400078efcff */
[----:B------:R-:W-:Y:S02]  /*2050*/  LOP3.LUT R7, R11, R7, RZ, 0xfc, !PT ;  /* 0x000000070b077212 */ /* 0x000fe400078efcff */
[----:B------:R-:W-:Y:S01]  /*2060*/  LOP3.LUT R6, R6, R9, RZ, 0xfc, !PT ;  /* 0x0000000906067212 */ /* 0x000fe200078efcff */
[----:B------:R1:W-:Y:S04]  /*2070*/  STS.64 [R46], R4 ;  /* 0x000000042e007388 */ /* 0x0003e80000000a00 */
[----:B------:R1:W-:Y:S02]  /*2080*/  STS.64 [R47], R6 ;  /* 0x000000062f007388 */ /* 0x0003e40000000a00 */
.L_x_184:
[----:B------:R-:W-:Y:S05]  /*2090*/  BSYNC B0 ;  /* 0x0000000000007941 */ /* 0x000fea0003800000 */
.L_x_183:
[----:B------:R-:W-:Y:S06]  /*20a0*/  BAR.SYNC.DEFER_BLOCKING 0x0 ;  /* 0x0000000000007b1d */ /* 0x000fec0000010000 */
[----:B------:R-:W-:Y:S04]  /*20b0*/  BSSY B0, `(.L_x_190) ;  /* 0x0000005000007945 */ /* 0x000fe80003800000 */
[----:B------:R-:W-:Y:S05]  /*20c0*/  @!P6 BRA `(.L_x_191) ;  /* 0x00000000000ce947 */ /* 0x000fea0003800000 */
[----:B------:R-:W-:Y:S01]  /*20d0*/  ISETP.NE.AND P0, PT, R45, RZ, PT ;  /* 0x000000ff2d00720c */ /* 0x000fe20003f05270 */
[----:B0-----:R2:W3:-:S12]  /*20e0*/  LDS.128 R40, [R0] ;  /* 0x0000000000287984 */ /* 0x0014d80000000c00 */
[----:B------:R2:W4:Y:S02]  /*20f0*/  @!P0 LDS.128 R32, [R3] ;  /* 0x0000000003208984 */ /* 0x0005240000000c00 */
.L_x_191:
[----:B------:R-:W-:Y:S05]  /*2100*/  BSYNC B0 ;  /* 0x0000000000007941 */ /* 0x000fea0003800000 */
.L_x_190:
[----:B------:R-:W-:Y:S06]  /*2110*/  BAR.SYNC.DEFER_BLOCKING 0x0 ;  /* 0x0000000000007b1d */ /* 0x000fec0000010000 */
[----:B------:R-:W-:Y:S05]  /*2120*/  BRA `(.L_x_180) ;  /* 0x0000000800a87947 */ /* 0x000fea0003800000 */
.L_x_179:
[----:B------:R-:W-:Y:S01]  /*2130*/  ISETP.NE.AND P0, PT, R45, RZ, PT ;  /* 0x000000ff2d00720c */ /* 0x000fe20003f05270 */
[----:B------:R-:W-:Y:S01]  /*2140*/  BSSY B0, `(.L_x_180) ;  /* 0x00000a8000007945 */ /* 0x000fe20003800000 */
[----:B------:R-:W-:-:S11]  /*2150*/  IADD3 R45, -R24, R45, RZ ;  /* 0x0000002d182d7210 */ /* 0x000fd60007ffe1ff */
[----:B------:R-:W-:Y:S05]  /*2160*/  @!P0 BRA `(.L_x_192) ;  /* 0x0000000400148947 */ /* 0x000fea0003800000 */
[----:B------:R-:W-:-:S13]  /*2170*/  ISETP.GE.AND P0, PT, R12, R7, PT ;  /* 0x000000070c00720c */ /* 0x000fda0003f06270 */
[----:B------:R-:W-:Y:S05]  /*2180*/  @P0 BRA `(.L_x_193) ;  /* 0x00000008008c0947 */ /* 0x000fea0003800000 */
[----:B------:R-:W-:Y:S01]  /*2190*/  I2FP.F32.S32 R7, R7 ;  /* 0x0000000700077245 */ /* 0x000fe20000201400 */
[----:B------:R-:W-:Y:S01]  /*21a0*/  VIADD R3, R12, 0x2 ;  /* 0x000000020c037836 */ /* 0x000fe20000000000 */
[----:B------:R-:W-:Y:S01]  /*21b0*/  I2FP.F32.S32 R0, R12 ;  /* 0x0000000c00007245 */ /* 0x000fe20000201400 */
[--C-:B------:R-:W-:Y:S01]  /*21c0*/  HADD2.F32 R20, -RZ, R41.reuse.H1_H1 ;  /* 0x30000029ff147230 */ /* 0x100fe20000004100 */
[----:B------:R-:W0:Y:S01]  /*21d0*/  MUFU.RCP R9, R7 ;  /* 0x0000000700097308 */ /* 0x000e220000001000 */
[----:B------:R-:W-:Y:S01]  /*21e0*/  HADD2.F32 R41, -RZ, R41.H0_H0 ;  /* 0x20000029ff297230 */ /* 0x000fe20000004100 */
[----:B------:R-:W-:Y:S01]  /*21f0*/  I2FP.F32.S32 R4, R3 ;  /* 0x0000000300047245 */ /* 0x000fe20000201400 */
[--C-:B------:R-:W-:Y:S02]  /*2200*/  HADD2.F32 R21, -RZ, R43.reuse.H1_H1 ;  /* 0x3000002bff157230 */ /* 0x100fe40000004100 */
[----:B------:R-:W-:Y:S02]  /*2210*/  HADD2.F32 R43, -RZ, R43.H0_H0 ;  /* 0x2000002bff2b7230 */ /* 0x000fe40000004100 */
[-C--:B0-----:R-:W-:Y:S01]  /*2220*/  FMUL.FTZ R0, R0, R9.reuse ;  /* 0x0000000900007220 */ /* 0x081fe20000410000 */
[----:B------:R-:W-:-:S03]  /*2230*/  FMUL.FTZ R4, R4, R9 ;  /* 0x0000000904047220 */ /* 0x000fc60000410000 */
[----:B------:R-:W-:Y:S01]  /*2240*/  FMUL.FTZ R3, R0, 13.28771209716796875 ;  /* 0x41549a7800037820 */ /* 0x000fe20000410000 */
[C---:B------:R-:W-:Y:S01]  /*2250*/  IADD3 R0, R12.reuse, 0x4, RZ ;  /* 0x000000040c007810 */ /* 0x040fe20007ffe0ff */
[----:B------:R-:W-:Y:S02]  /*2260*/  VIADD R12, R12, 0x6 ;  /* 0x000000060c0c7836 */ /* 0x000fe40000000000 */
[----:B------:R-:W-:Y:S01]  /*2270*/  FMUL.FTZ R4, R4, 13.28771209716796875 ;  /* 0x41549a7804047820 */ /* 0x000fe20000410000 */
[----:B------:R-:W-:Y:S01]  /*2280*/  I2FP.F32.S32 R0, R0 ;  /* 0x0000000000007245 */ /* 0x000fe20000201400 */
[----:B------:R-:W0:Y:S01]  /*2290*/  MUFU.EX2 R3, -R3 ;  /* 0x8000000300037308 */ /* 0x000e220000000800 */
[----:B------:R-:W-:-:S03]  /*22a0*/  I2FP.F32.S32 R12, R12 ;  /* 0x0000000c000c7245 */ /* 0x000fc60000201400 */
[-C--:B------:R-:W-:Y:S02]  /*22b0*/  FMUL.FTZ R0, R0, R9.reuse ;  /* 0x0000000900007220 */ /* 0x080fe40000410000 */
[----:B------:R-:W-:Y:S02]  /*22c0*/  FMUL.FTZ R12, R12, R9 ;  /* 0x000000090c0c7220 */ /* 0x000fe40000410000 */
[----:B------:R-:W-:Y:S01]  /*22d0*/  FMUL.FTZ R7, R0, 13.28771209716796875 ;  /* 0x41549a7800077820 */ /* 0x000fe20000410000 */
[----:B------:R-:W1:Y:S01]  /*22e0*/  MUFU.EX2 R5, -R4 ;  /* 0x8000000400057308 */ /* 0x000e620000000800 */
[----:B------:R-:W-:Y:S01]  /*22f0*/  FMUL.FTZ R12, R12, 13.28771209716796875 ;  /* 0x41549a780c0c7820 */ /* 0x000fe20000410000 */
[----:B------:R-:W-:-:S06]  /*2300*/  I2FP.F32.S32 R0, R45 ;  /* 0x0000002d00007245 */ /* 0x000fcc0000201400 */
[----:B------:R-:W2:Y:S01]  /*2310*/  MUFU.EX2 R7, -R7 ;  /* 0x8000000700077308 */ /* 0x000ea20000000800 */
[----:B0-----:R-:W-:-:S04]  /*2320*/  FMUL.FTZ R3, R0, R3 ;  /* 0x0000000300037220 */ /* 0x001fc80000410000 */
[----:B------:R-:W-:-:S03]  /*2330*/  FMUL.RZ R8, R3, 0.15915493667125701904 ;  /* 0x3e22f98303087820 */ /* 0x000fc6000040c000 */
[----:B------:R-:W0:Y:S01]  /*2340*/  MUFU.EX2 R9, -R12 ;  /* 0x8000000c00097308 */ /* 0x000e220000000800 */
[----:B-1----:R-:W-:-:S04]  /*2350*/  FMUL.FTZ R5, R0, R5 ;  /* 0x0000000500057220 */ /* 0x002fc80000410000 */
[----:B------:R-:W-:-:S03]  /*2360*/  FMUL.RZ R14, R5, 0.15915493667125701904 ;  /* 0x3e22f983050e7820 */ /* 0x000fc6000040c000 */
[----:B------:R-:W-:Y:S01]  /*2370*/  MUFU.COS R3, R8 ;  /* 0x0000000800037308 */ /* 0x000fe20000000000 */
[----:B--2---:R-:W-:-:S04]  /*2380*/  FMUL.FTZ R5, R0, R7 ;  /* 0x0000000700057220 */ /* 0x004fc80000410000 */
[----:B------:R-:W-:-:S03]  /*2390*/  FMUL.RZ R5, R5, 0.15915493667125701904 ;  /* 0x3e22f98305057820 */ /* 0x000fc6000040c000 */
[----:B------:R1:W2:Y:S01]  /*23a0*/  MUFU.SIN R4, R8 ;  /* 0x0000000800047308 */ /* 0x0002a20000000400 */
[----:B0-----:R-:W-:-:S04]  /*23b0*/  FMUL.FTZ R0, R0, R9 ;  /* 0x0000000900007220 */ /* 0x001fc80000410000 */
[----:B------:R-:W-:-:S03]  /*23c0*/  FMUL.RZ R15, R0, 0.15915493667125701904 ;  /* 0x3e22f983000f7820 */ /* 0x000fc6000040c000 */
[----:B------:R-:W-:Y:S01]  /*23d0*/  MUFU.COS R6, R14 ;  /* 0x0000000e00067308 */ /* 0x000fe20000000000 */
[--C-:B-1----:R-:W-:Y:S02]  /*23e0*/  HADD2.F32 R8, -RZ, R40.reuse.H1_H1 ;  /* 0x30000028ff087230 */ /* 0x102fe40000004100 */
[----:B------:R-:W-:-:S05]  /*23f0*/  HADD2.F32 R40, -RZ, R40.H0_H0 ;  /* 0x20000028ff287230 */ /* 0x000fca0000004100 */
[----:B------:R0:W1:Y:S01]  /*2400*/  MUFU.SIN R7, R14 ;  /* 0x0000000e00077308 */ /* 0x0000620000000400 */
[----:B--2---:R-:W-:-:S04]  /*2410*/  FMUL.FTZ R0, R4, R8 ;  /* 0x0000000804007220 */ /* 0x004fc80000410000 */
[----:B------:R-:W-:-:S03]  /*2420*/  FFMA.FTZ R0, R3, R40, -R0 ;  /* 0x0000002803007223 */ /* 0x000fc60000010800 */
[----:B------:R-:W2:Y:S01]  /*2430*/  MUFU.COS R10, R5 ;  /* 0x00000005000a7308 */ /* 0x000ea20000000000 */
[--C-:B0-----:R-:W-:Y:S02]  /*2440*/  HADD2.F32 R14, -RZ, R42.reuse.H1_H1 ;  /* 0x3000002aff0e7230 */ /* 0x101fe40000004100 */
[----:B------:R-:W-:-:S05]  /*2450*/  HADD2.F32 R42, -RZ, R42.H0_H0 ;  /* 0x2000002aff2a7230 */ /* 0x000fca0000004100 */
[----:B------:R0:W3:Y:S01]  /*2460*/  MUFU.SIN R11, R5 ;  /* 0x00000005000b7308 */ /* 0x0000e20000000400 */
[----:B-1----:R-:W-:-:S04]  /*2470*/  FMUL.FTZ R9, R7, R20 ;  /* 0x0000001407097220 */ /* 0x002fc80000410000 */
[----:B------:R-:W-:-:S03]  /*2480*/  FFMA.FTZ R9, R6, R41, -R9 ;  /* 0x0000002906097223 */ /* 0x000fc60000010809 */
[----:B------:R-:W1:Y:S01]  /*2490*/  MUFU.SIN R13, R15 ;  /* 0x0000000f000d7308 */ /* 0x000e620000000400 */
[----:B0-----:R-:W-:Y:S01]  /*24a0*/  FMUL.FTZ R5, R3, R8 ;  /* 0x0000000803057220 */ /* 0x001fe20000410000 */
[----:B------:R-:W-:-:S03]  /*24b0*/  FMUL.FTZ R8, R6, R20 ;  /* 0x0000001406087220 */ /* 0x000fc60000410000 */
[----:B------:R-:W-:Y:S01]  /*24c0*/  FFMA.FTZ R5, R4, R40, R5 ;  /* 0x0000002804057223 */ /* 0x000fe20000010005 */
[----:B------:R-:W-:Y:S01]  /*24d0*/  FFMA.FTZ R8, R7, R41, R8 ;  /* 0x0000002907087223 */ /* 0x000fe20000010008 */
[-C--:B--2---:R-:W-:Y:S01]  /*24e0*/  FMUL.FTZ R4, R10, R14.reuse ;  /* 0x0000000e0a047220 */ /* 0x084fe20000410000 */
[----:B------:R-:W0:Y:S01]  /*24f0*/  MUFU.COS R12, R15 ;  /* 0x0000000f000c7308 */ /* 0x000e220000000000 */
[----:B---3--:R-:W-:Y:S01]  /*2500*/  FMUL.FTZ R3, R11, R14 ;  /* 0x0000000e0b037220 */ /* 0x008fe20000410000 */
[----:B------:R-:W-:Y:S01]  /*2510*/  F2FP.F16.F32.PACK_AB R40, R5, R0 ;  /* 0x000000000528723e */ /* 0x000fe200000000ff */
[-C--:B------:R-:W-:Y:S01]  /*2520*/  FFMA.FTZ R4, R11, R42.reuse, R4 ;  /* 0x0000002a0b047223 */ /* 0x080fe20000010004 */
[----:B------:R-:W-:Y:S01]  /*2530*/  F2FP.F16.F32.PACK_AB R41, R8, R9 ;  /* 0x000000090829723e */ /* 0x000fe200000000ff */
[----:B------:R-:W-:Y:S01]  /*2540*/  FFMA.FTZ R3, R10, R42, -R3 ;  /* 0x0000002a0a037223 */ /* 0x000fe20000010803 */
[----:B-1----:R-:W-:-:S04]  /*2550*/  FMUL.FTZ R7, R13, R21 ;  /* 0x000000150d077220 */ /* 0x002fc80000410000 */
[----:B------:R-:W-:Y:S01]  /*2560*/  F2FP.F16.F32.PACK_AB R42, R4, R3 ;  /* 0x00000003042a723e */ /* 0x000fe200000000ff */
[C---:B0-----:R-:W-:Y:S01]  /*2570*/  FMUL.FTZ R6, R12.reuse, R21 ;  /* 0x000000150c067220 */ /* 0x041fe20000410000 */
[----:B------:R-:W-:-:S03]  /*2580*/  FFMA.FTZ R7, R12, R43, -R7 ;  /* 0x0000002b0c077223 */ /* 0x000fc60000010807 */
[----:B------:R-:W-:-:S05]  /*2590*/  FFMA.FTZ R6, R13, R43, R6 ;  /* 0x0000002b0d067223 */ /* 0x000fca0000010006 */
[----:B------:R-:W-:Y:S01]  /*25a0*/  F2FP.F16.F32.PACK_AB R43, R6, R7 ;  /* 0x00000007062b723e */ /* 0x000fe200000000ff */
[----:B------:R-:W-:Y:S06]  /*25b0*/  BRA `(.L_x_193) ;  /* 0x0000000400807947 */ /* 0x000fec0003800000 */
.L_x_192:
[----:B------:R-:W-:-:S13]  /*25c0*/  ISETP.GE.AND P0, PT, R12, R7, PT ;  /* 0x000000070c00720c */ /* 0x000fda0003f06270 */
[----:B------:R-:W-:Y:S05]  /*25d0*/  @P0 BRA `(.L_x_193) ;  /* 0x0000000400780947 */ /* 0x000fea0003800000 */
[----:B------:R-:W-:Y:S01]  /*25e0*/  I2FP.F32.S32 R7, R7 ;  /* 0x0000000700077245 */ /* 0x000fe20000201400 */
[--C-:B------:R-:W-:Y:S01]  /*25f0*/  HADD2.F32 R47, -RZ, R43.reuse.H1_H1 ;  /* 0x3000002bff2f7230 */ /* 0x100fe20000004100 */
[----:B------:R-:W-:Y:S01]  /*2600*/  I2FP.F32.S32 R0, R12 ;  /* 0x0000000c00007245 */ /* 0x000fe20000201400 */
[----:B------:R-:W-:Y:S01]  /*2610*/  HADD2.F32 R46, -RZ, R43.H0_H0 ;  /* 0x2000002bff2e7230 */ /* 0x000fe20000004100 */
[C---:B------:R-:W-:Y:S01]  /*2620*/  IADD3 R3, R12.reuse, 0x2, RZ ;  /* 0x000000020c037810 */ /* 0x040fe20007ffe0ff */
[----:B------:R-:W-:Y:S01]  /*2630*/  HADD2.F32 R9, -RZ, R32.H0_H0 ;  /* 0x20000020ff097230 */ /* 0x000fe20000004100 */
[----:B------:R-:W0:Y:S01]  /*2640*/  MUFU.RCP R7, R7 ;  /* 0x0000000700077308 */ /* 0x000e220000001000 */
[----:B------:R-:W-:Y:S01]  /*2650*/  I2FP.F32.S32 R45, R45 ;  /* 0x0000002d002d7245 */ /* 0x000fe20000201400 */
[----:B------:R-:W-:Y:S01]  /*2660*/  HADD2.F32 R43, -RZ, R34.H0_H0 ;  /* 0x20000022ff2b7230 */ /* 0x000fe20000004100 */
[----:B------:R-:W-:Y:S01]  /*2670*/  I2FP.F32.S32 R4, R3 ;  /* 0x0000000300047245 */ /* 0x000fe20000201400 */
[C---:B------:R-:W-:Y:S01]  /*2680*/  VIADD R3, R12.reuse, 0x4 ;  /* 0x000000040c037836 */ /* 0x040fe20000000000 */
[----:B------:R-:W-:Y:S01]  /*2690*/  IADD3 R12, R12, 0x6, RZ ;  /* 0x000000060c0c7810 */ /* 0x000fe20007ffe0ff */
[----:B------:R-:W-:-:S02]  /*26a0*/  HADD2.F32 R48, -RZ, R35.H1_H1 ;  /* 0x30000023ff307230 */ /* 0x000fc40000004100 */
[----:B------:R-:W-:Y:S01]  /*26b0*/  HADD2.F32 R49, -RZ, R35.H0_H0 ;  /* 0x20000023ff317230 */ /* 0x000fe20000004100 */
[----:B------:R-:W-:Y:S01]  /*26c0*/  I2FP.F32.S32 R6, R3 ;  /* 0x0000000300067245 */ /* 0x000fe20000201400 */
[--C-:B------:R-:W-:Y:S01]  /*26d0*/  HADD2.F32 R14, -RZ, R41.reuse.H1_H1 ;  /* 0x30000029ff0e7230 */ /* 0x100fe20000004100 */
[----:B------:R-:W-:Y:S01]  /*26e0*/  I2FP.F32.S32 R12, R12 ;  /* 0x0000000c000c7245 */ /* 0x000fe20000201400 */
[----:B------:R-:W-:Y:S02]  /*26f0*/  HADD2.F32 R41, -RZ, R41.H0_H0 ;  /* 0x20000029ff297230 */ /* 0x000fe40000004100 */
[--C-:B------:R-:W-:Y:S02]  /*2700*/  HADD2.F32 R15, -RZ, R33.reuse.H1_H1 ;  /* 0x30000021ff0f7230 */ /* 0x100fe40000004100 */
[----:B------:R-:W-:Y:S02]  /*2710*/  HADD2.F32 R44, -RZ, R42.H1_H1 ;  /* 0x3000002aff2c7230 */ /* 0x000fe40000004100 */
[-C--:B0-----:R-:W-:Y:S01]  /*2720*/  FMUL.FTZ R0, R0, R7.reuse ;  /* 0x0000000700007220 */ /* 0x081fe20000410000 */
[-C--:B------:R-:W-:Y:S01]  /*2730*/  FMUL.FTZ R4, R4, R7.reuse ;  /* 0x0000000704047220 */ /* 0x080fe20000410000 */
[-C--:B------:R-:W-:Y:S01]  /*2740*/  FMUL.FTZ R6, R6, R7.reuse ;  /* 0x0000000706067220 */ /* 0x080fe20000410000 */
[----:B------:R-:W-:Y:S01]  /*2750*/  FMUL.FTZ R12, R12, R7 ;  /* 0x000000070c0c7220 */ /* 0x000fe20000410000 */
[----:B------:R-:W-:Y:S01]  /*2760*/  FMUL.FTZ R0, R0, 13.28771209716796875 ;  /* 0x41549a7800007820 */ /* 0x000fe20000410000 */
[----:B------:R-:W-:Y:S01]  /*2770*/  FMUL.FTZ R4, R4, 13.28771209716796875 ;  /* 0x41549a7804047820 */ /* 0x000fe20000410000 */
[----:B------:R-:W-:Y:S01]  /*2780*/  FMUL.FTZ R8, R6, 13.28771209716796875 ;  /* 0x41549a7806087820 */ /* 0x000fe20000410000 */
[----:B------:R-:W-:Y:S01]  /*2790*/  FMUL.FTZ R7, R12, 13.28771209716796875 ;  /* 0x41549a780c077820 */ /* 0x000fe20000410000 */
[----:B------:R-:W-:-:S02]  /*27a0*/  HADD2.F32 R33, -RZ, R33.H0_H0 ;  /* 0x20000021ff217230 */ /* 0x000fc40000004100 */
[----:B------:R-:W0:Y:S01]  /*27b0*/  MUFU.EX2 R0, -R0 ;  /* 0x8000000000007308 */ /* 0x000e220000000800 */
[----:B------:R-:W-:-:S07]  /*27c0*/  HADD2.F32 R42, -RZ, R42.H0_H0 ;  /* 0x2000002aff2a7230 */ /* 0x000fce0000004100 */
[----:B------:R-:W1:Y:S08]  /*27d0*/  MUFU.EX2 R4, -R4 ;  /* 0x8000000400047308 */ /* 0x000e700000000800 */
[----:B------:R-:W2:Y:S01]  /*27e0*/  MUFU.EX2 R8, -R8 ;  /* 0x8000000800087308 */ /* 0x000ea20000000800 */
[----:B0-----:R-:W-:-:S04]  /*27f0*/  FMUL.FTZ R0, R45, R0 ;  /* 0x000000002d007220 */ /* 0x001fc80000410000 */
[----:B------:R-:W-:-:S03]  /*2800*/  FMUL.RZ R0, R0, 0.15915493667125701904 ;  /* 0x3e22f98300007820 */ /* 0x000fc6000040c000 */
[----:B------:R-:W0:Y:S01]  /*2810*/  MUFU.EX2 R20, -R7 ;  /* 0x8000000700147308 */ /* 0x000e220000000800 */
[----:B-1----:R-:W-:-:S04]  /*2820*/  FMUL.FTZ R3, R45, R4 ;  /* 0x000000042d037220 */ /* 0x002fc80000410000 */
[----:B------:R-:W-:Y:S01]  /*2830*/  FMUL.RZ R6, R3, 0.15915493667125701904 ;  /* 0x3e22f98303067820 */ /* 0x000fe2000040c000 */
[--C-:B------:R-:W-:Y:S02]  /*2840*/  HADD2.F32 R3, -RZ, R40.reuse.H1_H1 ;  /* 0x30000028ff037230 */ /* 0x100fe40000004100 */
[----:B------:R-:W1:Y:S01]  /*2850*/  MUFU.SIN R4, R0 ;  /* 0x0000000000047308 */ /* 0x000e620000000400 */
[----:B--2---:R-:W-:Y:S01]  /*2860*/  FMUL.FTZ R8, R45, R8 ;  /* 0x000000082d087220 */ /* 0x004fe20000410000 */
[----:B------:R-:W-:-:S03]  /*2870*/  HADD2.F32 R40, -RZ, R40.H0_H0 ;  /* 0x20000028ff287230 */ /* 0x000fc60000004100 */
[----:B------:R-:W-:Y:S01]  /*2880*/  FMUL.RZ R10, R8, 0.15915493667125701904 ;  /* 0x3e22f983080a7820 */ /* 0x000fe2000040c000 */
[----:B------:R-:W-:Y:S02]  /*2890*/  HADD2.F32 R8, -RZ, R32.H1_H1 ;  /* 0x30000020ff087230 */ /* 0x000fe40000004100 */
[----:B------:R1:W2:Y:S01]  /*28a0*/  MUFU.COS R5, R0 ;  /* 0x0000000000057308 */ /* 0x0002a20000000000 */
[----:B0-----:R-:W-:Y:S01]  /*28b0*/  FMUL.FTZ R45, R45, R20 ;  /* 0x000000142d2d7220 */ /* 0x001fe20000410000 */
[----:B------:R-:W-:-:S03]  /*28c0*/  HADD2.F32 R32, -RZ, R34.H1_H1 ;  /* 0x30000022ff207230 */ /* 0x000fc60000004100 */
[----:B------:R-:W-:-:S03]  /*28d0*/  FMUL.RZ R45, R45, 0.15915493667125701904 ;  /* 0x3e22f9832d2d7820 */ /* 0x000fc6000040c000 */
[----:B------:R-:W0:Y:S01]  /*28e0*/  MUFU.SIN R12, R6 ;  /* 0x00000006000c7308 */ /* 0x000e220000000400 */
[----:B-1----:R-:W-:-:S07]  /*28f0*/  FMUL.FTZ R0, R4, R8 ;  /* 0x0000000804007220 */ /* 0x002fce0000410000 */
[----:B------:R1:W3:Y:S01]  /*2900*/  MUFU.COS R13, R6 ;  /* 0x00000006000d7308 */ /* 0x0002e20000000000 */
[C---:B--2---:R-:W-:Y:S01]  /*2910*/  FMUL.FTZ R7, R5.reuse, R3 ;  /* 0x0000000305077220 */ /* 0x044fe20000410000 */
[----:B------:R-:W-:-:S03]  /*2920*/  FFMA.FTZ R0, R5, R9, -R0 ;  /* 0x0000000905007223 */ /* 0x000fc60000010800 */
[----:B------:R-:W-:-:S03]  /*2930*/  FFMA.FTZ R11, R4, R40, R7 ;  /* 0x00000028040b7223 */ /* 0x000fc60000010007 */
[----:B------:R-:W2:Y:S01]  /*2940*/  MUFU.COS R21, R10 ;  /* 0x0000000a00157308 */ /* 0x000ea20000000000 */
[----:B-1----:R-:W-:Y:S01]  /*2950*/  FMUL.FTZ R6, R4, R3 ;  /* 0x0000000304067220 */ /* 0x002fe20000410000 */
[----:B------:R-:W-:-:S04]  /*2960*/  FMUL.FTZ R3, R5, R8 ;  /* 0x0000000805037220 */ /* 0x000fc80000410000 */
[----:B------:R-:W-:Y:S01]  /*2970*/  FFMA.FTZ R3, R4, R9, R3 ;  /* 0x0000000904037223 */ /* 0x000fe20000010003 */
[----:B0-----:R-:W-:Y:S01]  /*2980*/  FMUL.FTZ R4, R12, R15 ;  /* 0x0000000f0c047220 */ /* 0x001fe20000410000 */
[----:B------:R0:W1:Y:S01]  /*2990*/  MUFU.SIN R20, R10 ;  /* 0x0000000a00147308 */ /* 0x0000620000000400 */
[C---:B---3--:R-:W-:Y:S02]  /*29a0*/  FMUL.FTZ R7, R13.reuse, R14 ;  /* 0x0000000e0d077220 */ /* 0x048fe40000410000 */
[----:B------:R-:W-:-:S05]  /*29b0*/  FFMA.FTZ R4, R13, R33, -R4 ;  /* 0x000000210d047223 */ /* 0x000fca0000010804 */
[----:B------:R-:W3:Y:S01]  /*29c0*/  MUFU.SIN R34, R45 ;  /* 0x0000002d00227308 */ /* 0x000ee20000000400 */
[----:B0-----:R-:W-:Y:S01]  /*29d0*/  FFMA.FTZ R10, R5, R40, -R6 ;  /* 0x00000028050a7223 */ /* 0x001fe20000010806 */
[C---:B------:R-:W-:Y:S01]  /*29e0*/  FMUL.FTZ R6, R12.reuse, R14 ;  /* 0x0000000e0c067220 */ /* 0x040fe20000410000 */
[----:B------:R-:W-:Y:S01]  /*29f0*/  FMUL.FTZ R5, R13, R15 ;  /* 0x0000000f0d057220 */ /* 0x000fe20000410000 */
[----:B--2---:R-:W-:Y:S02]  /*2a00*/  FMUL.FTZ R9, R21, R44 ;  /* 0x0000002c15097220 */ /* 0x004fe40000410000 */
[-C--:B------:R-:W-:Y:S01]  /*2a10*/  FFMA.FTZ R14, R13, R41.reuse, -R6 ;  /* 0x000000290d0e7223 */ /* 0x080fe20000010806 */
[----:B------:R-:W-:Y:S01]  /*2a20*/  FFMA.FTZ R41, R12, R41, R7 ;  /* 0x000000290c297223 */ /* 0x000fe20000010007 */
[----:B------:R-:W0:Y:S01]  /*2a30*/  MUFU.COS R35, R45 ;  /* 0x0000002d00237308 */ /* 0x000e220000000000 */
[C---:B------:R-:W-:Y:S01]  /*2a40*/  FMUL.FTZ R7, R21.reuse, R32 ;  /* 0x0000002015077220 */ /* 0x040fe20000410000 */
[----:B-1----:R-:W-:Y:S01]  /*2a50*/  FMUL.FTZ R8, R20, R44 ;  /* 0x0000002c14087220 */ /* 0x002fe20000410000 */
[----:B------:R-:W-:Y:S01]  /*2a60*/  FFMA.FTZ R5, R12, R33, R5 ;  /* 0x000000210c057223 */ /* 0x000fe20000010005 */
[C---:B------:R-:W-:Y:S01]  /*2a70*/  FMUL.FTZ R6, R20.reuse, R32 ;  /* 0x0000002014067220 */ /* 0x040fe20000410000 */
[CC--:B------:R-:W-:Y:S01]  /*2a80*/  FFMA.FTZ R13, R20.reuse, R42.reuse, R9 ;  /* 0x0000002a140d7223 */ /* 0x0c0fe20000010009 */
[-C--:B------:R-:W-:Y:S01]  /*2a90*/  FFMA.FTZ R7, R20, R43.reuse, R7 ;  /* 0x0000002b14077223 */ /* 0x080fe20000010007 */
[C---:B------:R-:W-:Y:S01]  /*2aa0*/  FFMA.FTZ R12, R21.reuse, R42, -R8 ;  /* 0x0000002a150c7223 */ /* 0x040fe20000010808 */
[----:B------:R-:W-:Y:S01]  /*2ab0*/  FFMA.FTZ R6, R21, R43, -R6 ;  /* 0x0000002b15067223 */ /* 0x000fe20000010806 */
[C---:B---3--:R-:W-:Y:S01]  /*2ac0*/  FMUL.FTZ R20, R34.reuse, R47 ;  /* 0x0000002f22147220 */ /* 0x048fe20000410000 */
[----:B------:R-:W-:Y:S01]  /*2ad0*/  FMUL.FTZ R8, R34, R48 ;  /* 0x0000003022087220 */ /* 0x000fe20000410000 */
[----:B------:R-:W-:-:S02]  /*2ae0*/  F2FP.F16.F32.PACK_AB R40, R11, R10 ;  /* 0x0000000a0b28723e */ /* 0x000fc400000000ff */
[----:B------:R-:W-:Y:S02]  /*2af0*/  F2FP.F16.F32.PACK_AB R32, R3, R0 ;  /* 0x000000000320723e */ /* 0x000fe400000000ff */
[----:B------:R-:W-:Y:S01]  /*2b00*/  F2FP.F16.F32.PACK_AB R41, R41, R14 ;  /* 0x0000000e2929723e */ /* 0x000fe200000000ff */
[C---:B0-----:R-:W-:Y:S01]  /*2b10*/  FMUL.FTZ R47, R35.reuse, R47 ;  /* 0x0000002f232f7220 */ /* 0x041fe20000410000 */
[C---:B------:R-:W-:Y:S01]  /*2b20*/  FMUL.FTZ R9, R35.reuse, R48 ;  /* 0x0000003023097220 */ /* 0x040fe20000410000 */
[CC--:B------:R-:W-:Y:S01]  /*2b30*/  FFMA.FTZ R20, R35.reuse, R46.reuse, -R20 ;  /* 0x0000002e23147223 */ /* 0x0c0fe20000010814 */
[-C--:B------:R-:W-:Y:S01]  /*2b40*/  FFMA.FTZ R8, R35, R49.reuse, -R8 ;  /* 0x0000003123087223 */ /* 0x080fe20000010808 */
[C---:B------:R-:W-:Y:S01]  /*2b50*/  FFMA.FTZ R43, R34.reuse, R46, R47 ;  /* 0x0000002e222b7223 */ /* 0x040fe2000001002f */
[----:B------:R-:W-:Y:S01]  /*2b60*/  FFMA.FTZ R9, R34, R49, R9 ;  /* 0x0000003122097223 */ /* 0x000fe20000010009 */
[----:B------:R-:W-:Y:S02]  /*2b70*/  F2FP.F16.F32.PACK_AB R33, R5, R4 ;  /* 0x000000040521723e */ /* 0x000fe400000000ff */
[----:B------:R-:W-:-:S02]  /*2b80*/  F2FP.F16.F32.PACK_AB R42, R13, R12 ;  /* 0x0000000c0d2a723e */ /* 0x000fc400000000ff */
[----:B------:R-:W-:Y:S02]  /*2b90*/  F2FP.F16.F32.PACK_AB R34, R7, R6 ;  /* 0x000000060722723e */ /* 0x000fe400000000ff */
[----:B------:R-:W-:Y:S02]  /*2ba0*/  F2FP.F16.F32.PACK_AB R43, R43, R20 ;  /* 0x000000142b2b723e */ /* 0x000fe400000000ff */
[----:B------:R-:W-:-:S07]  /*2bb0*/  F2FP.F16.F32.PACK_AB R35, R9, R8 ;  /* 0x000000080923723e */ /* 0x000fce00000000ff */
.L_x_193:
[----:B------:R-:W-:Y:S05]  /*2bc0*/  BSYNC B0 ;  /* 0x0000000000007941 */ /* 0x000fea0003800000 */
.L_x_180:
[----:B------:R-:W-:Y:S01]  /*2bd0*/  ISETP.GT.AND P0, PT, R23, 0x1f, PT ;  /* 0x0000001f1700780c */ /* 0x000fe20003f04270 */
[----:B------:R-:W-:Y:S01]  /*2be0*/  BSSY B0, `(.L_x_194) ;  /* 0x0000029000007945 */ /* 0x000fe20003800000 */
[----:B-1----:R-:W-:-:S11]  /*2bf0*/  IMAD.MOV.U32 R5, RZ, RZ, RZ ;  /* 0x000000ffff057224 */ /* 0x002fd600078e00ff */
[----:B------:R-:W-:Y:S05]  /*2c00*/  @P0 BRA `(.L_x_195) ;  /* 0x0000000000980947 */ /* 0x000fea0003800000 */
[----:B0-2---:R-:W0:Y:S01]  /*2c10*/  LDC R0, c[0x0][0x29c] ;  /* 0x0000a700ff007b82 */ /* 0x005e220000000800 */
[----:B------:R-:W1:Y:S01]  /*2c20*/  S2R R6, SR_CgaCtaId ;  /* 0x0000000000067919 */ /* 0x000e620000008800 */
[----:B------:R-:W-:Y:S01]  /*2c30*/  MOV R3, 0x400 ;  /* 0x0000040000037802 */ /* 0x000fe20000000f00 */
[----:B---34-:R-:W-:Y:S01]  /*2c40*/  HMUL2 R20, R41, R33 ;  /* 0x0000002129147232 */ /* 0x018fe20000000000 */
[----:B------:R-:W-:-:S05]  /*2c50*/  UMOV UR4, 0xffffffff ;  /* 0xffffffff00047882 */ /* 0x000fca0000000000 */
[----:B------:R-:W-:-:S10]  /*2c60*/  HFMA2.MMA R21, R40, R32, R20 ;  /* 0x0000002028157235 */ /* 0x000fd40000000014 */
[----:B------:R-:W-:Y:S01]  /*2c70*/  HFMA2 R21, R42, R34, R21 ;  /* 0x000000222a157231 */ /* 0x000fe20000000015 */
[----:B0-----:R-:W-:-:S05]  /*2c80*/  ISETP.NE.AND P1, PT, R0, RZ, PT ;  /* 0x000000ff0000720c */ /* 0x001fca0003f25270 */
[----:B------:R-:W-:Y:S01]  /*2c90*/  HFMA2.MMA R21, R43, R35, R21 ;  /* 0x000000232b157235 */ /* 0x000fe20000000015 */
[----:B------:R-:W-:Y:S02]  /*2ca0*/  IADD3 R0, R3, 0x20, RZ ;  /* 0x0000002003007810 */ /* 0x000fe40007ffe0ff */
[----:B------:R-:W-:Y:S02]  /*2cb0*/  ISETP.GT.OR P0, PT, R23, 0x13, P1 ;  /* 0x000000131700780c */ /* 0x000fe40000f04670 */
[----:B-1----:R-:W-:-:S05]  /*2cc0*/  LEA R0, R6, R0, 0x18 ;  /* 0x0000000006007211 */ /* 0x002fca00078ec0ff */
[----:B------:R-:W-:Y:S02]  /*2cd0*/  HADD2.F32 R13, -RZ, R21.H0_H0 ;  /* 0x20000015ff0d7230 */ /* 0x000fe40000004100 */
[----:B------:R-:W-:Y:S02]  /*2ce0*/  @!P1 VIADD R3, R3, 0x220 ;  /* 0x0000022003039836 */ /* 0x000fe40000000000 */
[C---:B------:R-:W-:Y:S02]  /*2cf0*/  IMAD R0, R23.reuse, 0x10, R0 ;  /* 0x0000001017007824 */ /* 0x040fe400078e0200 */
[----:B------:R-:W0:Y:S01]  /*2d00*/  @!P0 LDC R7, c[0x0][0x284] ;  /* 0x0000a100ff078b82 */ /* 0x000e220000000800 */
[----:B------:R-:W-:Y:S02]  /*2d10*/  @!P0 SHF.L.U32 R8, R26, 0x3, RZ ;  /* 0x000000031a088819 */ /* 0x000fe400000006ff */
[----:B------:R-:W-:Y:S01]  /*2d20*/  @!P1 LEA R6, R6, R3, 0x18 ;  /* 0x0000000306069211 */ /* 0x000fe200078ec0ff */
[----:B------:R1:W-:Y:S03]  /*2d30*/  STS.128 [R0], R40 ;  /* 0x0000002800007388 */ /* 0x0003e60000000c00 */
[----:B------:R-:W-:Y:S01]  /*2d40*/  @!P1 LEA R6, R23, R6, 0x4 ;  /* 0x0000000617069211 */ /* 0x000fe200078e20ff */
[----:B------:R-:W2:Y:S04]  /*2d50*/  @!P0 LDC.64 R4, c[0x0][0x248] ;  /* 0x00009200ff048b82 */ /* 0x000ea80000000a00 */
[----:B------:R1:W-:Y:S01]  /*2d60*/  @!P1 STS.128 [R6], R36 ;  /* 0x0000002406009388 */ /* 0x0003e20000000c00 */
[----:B0-----:R-:W-:-:S02]  /*2d70*/  @!P0 IMAD R31, R31, R7, R8 ;  /* 0x000000071f1f8224 */ /* 0x001fc400078e0208 */
[----:B------:R-:W-:-:S05]  /*2d80*/  HADD2.F32 R8, -RZ, R21.H1_H1 ;  /* 0x30000015ff087230 */ /* 0x000fca0000004100 */
[----:B------:R-:W-:Y:S01]  /*2d90*/  FADD.FTZ R13, R13, R8 ;  /* 0x000000080d0d7221 */ /* 0x000fe20000010000 */
[----:B--2---:R-:W-:-:S05]  /*2da0*/  @!P0 IMAD.WIDE R4, R31, 0x2, R4 ;  /* 0x000000021f048825 */ /* 0x004fca00078e0204 */
[----:B------:R1:W-:Y:S01]  /*2db0*/  @!P0 STG.E.128 desc[UR36][R4.64], R32 ;  /* 0x0000002004008986 */ /* 0x0003e2000c101d24 */
[----:B------:R-:W-:Y:S05]  /*2dc0*/  BRA.DIV UR4, `(.L_x_196) ;  /* 0x00000092047c7947 */ /* 0x000fea000b800000 */
[----:B------:R-:W1:Y:S02]  /*2dd0*/  SHFL.BFLY PT, R14, R13, 0x10, 0x1f ;  /* 0x0e001f000d0e7f89 */ /* 0x000e6400000e0000 */
[----:B-1----:R-:W-:-:S05]  /*2de0*/  FADD.FTZ R0, R13, R14 ;  /* 0x0000000e0d007221 */ /* 0x002fca0000010000 */
[----:B------:R-:W0:Y:S02]  /*2df0*/  SHFL.BFLY PT, R14, R0, 0x8, 0x1f ;  /* 0x0d001f00000e7f89 */ /* 0x000e2400000e0000 */
[----:B0-----:R-:W-:-:S05]  /*2e00*/  FADD.FTZ R3, R0, R14 ;  /* 0x0000000e00037221 */ /* 0x001fca0000010000 */
[----:B------:R-:W0:Y:S02]  /*2e10*/  SHFL.BFLY PT, R14, R3, 0x4, 0x1f ;  /* 0x0c801f00030e7f89 */ /* 0x000e2400000e0000 */
[----:B0-----:R-:W-:-:S05]  /*2e20*/  FADD.FTZ R4, R3, R14 ;  /* 0x0000000e03047221 */ /* 0x001fca0000010000 */
[----:B------:R-:W0:Y:S02]  /*2e30*/  SHFL.BFLY PT, R14, R4, 0x2, 0x1f ;  /* 0x0c401f00040e7f89 */ /* 0x000e2400000e0000 */
[----:B0-----:R-:W-:-:S05]  /*2e40*/  FADD.FTZ R5, R4, R14 ;  /* 0x0000000e04057221 */ /* 0x001fca0000010000 */
[----:B------:R0:W1:Y:S02]  /*2e50*/  SHFL.BFLY PT, R14, R5, 0x1, 0x1f ;  /* 0x0c201f00050e7f89 */ /* 0x00006400000e0000 */
.L_x_342:
[----:B01----:R-:W-:-:S07]  /*2e60*/  FADD.FTZ R5, R5, R14 ;  /* 0x0000000e05057221 */ /* 0x003fce0000010000 */
.L_x_195:
[----:B------:R-:W-:Y:S05]  /*2e70*/  BSYNC B0 ;  /* 0x0000000000007941 */ /* 0x000fea0003800000 */
.L_x_194:
[----:B------:R-:W1:Y:S01]  /*2e80*/  LDC R13, c[0x0][0x284] ;  /* 0x0000a100ff0d7b82 */ /* 0x000e620000000800 */
[----:B------:R-:W-:Y:S01]  /*2e90*/  ISETP.NE.AND P0, PT, R23, RZ, PT ;  /* 0x000000ff1700720c */ /* 0x000fe20003f05270 */
[----:B0-2---:R-:W-:Y:S01]  /*2ea0*/  IMAD.MOV.U32 R0, RZ, RZ, -0x800001 ;  /* 0xff7fffffff007424 */ /* 0x005fe200078e00ff */
[----:B-1----:R-:W-:-:S11]  /*2eb0*/  VIADDMNMX R4, R18, -R13, RZ, !PT ;  /* 0x8000000d12047246 */ /* 0x002fd600078001ff */
[----:B------:R-:W-:Y:S05]  /*2ec0*/  @P0 BRA `(.L_x_197) ;  /* 0x0000000000440947 */ /* 0x000fea0003800000 */
[----:B------:R-:W-:Y:S02]  /*2ed0*/  ULDC.64 UR4, c[0x0][0x2c8] ;  /* 0x0000b20000047ab9 */ /* 0x000fe40000000a00 */
[----:B------:R-:W-:Y:S01]  /*2ee0*/  ISETP.NE.U32.AND P0, PT, RZ, UR4, PT ;  /* 0x00000004ff007c0c */ /* 0x000fe2000bf05070 */
[----:B------:R-:W-:-:S03]  /*2ef0*/  ULDC UR4, c[0x0][0x2a0] ;  /* 0x0000a80000047ab9 */ /* 0x000fc60000000800 */
[----:B------:R-:W-:-:S13]  /*2f00*/  ISETP.NE.AND.EX P0, PT, RZ, UR5, PT, P0 ;  /* 0x00000005ff007c0c */ /* 0x000fda000bf05300 */
[----:B------:R-:W0:Y:S01]  /*2f10*/  @P0 LDC R8, c[0x0][0x2d0] ;  /* 0x0000b400ff080b82 */ /* 0x000e220000000800 */
[----:B------:R-:W-:-:S07]  /*2f20*/  @P0 IADD3 R0, R25, -R24, RZ ;  /* 0x8000001819000210 */ /* 0x000fce0007ffe0ff */
[----:B------:R-:W1:Y:S01]  /*2f30*/  @P0 LDC.64 R6, c[0x0][0x2c8] ;  /* 0x0000b200ff060b82 */ /* 0x000e620000000a00 */
[----:B0-----:R-:W-:-:S04]  /*2f40*/  @P0 IMAD R3, R19, R8, R0 ;  /* 0x0000000813030224 */ /* 0x001fc800078e0200 */
[----:B------:R-:W-:-:S04]  /*2f50*/  @P0 IMAD R3, R3, R8, R0 ;  /* 0x0000000803030224 */ /* 0x000fc800078e0200 */
[----:B-1----:R-:W-:-:S06]  /*2f60*/  @P0 IMAD.WIDE R6, R3, 0x2, R6 ;  /* 0x0000000203060825 */ /* 0x002fcc00078e0206 */
[----:B------:R-:W2:Y:S01]  /*2f70*/  @P0 LDG.E.U16 R6, desc[UR36][R6.64] ;  /* 0x0000002406060981 */ /* 0x000ea2000c1e1500 */
[----:B------:R-:W-:Y:S02]  /*2f80*/  IMAD.IADD R8, R25, 0x1, -R4 ;  /* 0x0000000119087824 */ /* 0x000fe400078e0a04 */
[----:B------:R-:W-:-:S03]  /*2f90*/  FMUL.FTZ R0, R5, UR4 ;  /* 0x0000000405007c20 */ /* 0x000fc60008410000 */
[----:B------:R-:W-:Y:S01]  /*2fa0*/  LEA R5, R8, UR38, 0x2 ;  /* 0x0000002608057c11 */ /* 0x000fe2000f8e10ff */
[----:B--2---:R-:W-:-:S05]  /*2fb0*/  @P0 HADD2.F32 R3, -RZ, R6.H0_H0 ;  /* 0x20000006ff030230 */ /* 0x004fca0000004100 */
[----:B------:R-:W-:-:S05]  /*2fc0*/  @P0 FADD.FTZ R0, R0, R3 ;  /* 0x0000000300000221 */ /* 0x000fca0000010000 */
[----:B------:R0:W-:Y:S02]  /*2fd0*/  STS [R5], R0 ;  /* 0x0000000005007388 */ /* 0x0001e40000000800 */
.L_x_197:
[----:B------:R-:W-:Y:S05]  /*2fe0*/  WARPSYNC.ALL ;  /* 0x0000000000007948 */ /* 0x000fea0003800000 */
[----:B------:R-:W1:Y:S08]  /*2ff0*/  S2UR UR6, SR_CgaCtaId ;  /* 0x00000000000679c3 */ /* 0x000e700000008800 */
[----:B------:R-:W-:Y:S01]  /*3000*/  BAR.SYNC.DEFER_BLOCKING 0x0 ;  /* 0x0000000000007b1d */ /* 0x000fe20000010000 */
[----:B------:R-:W-:-:S02]  /*3010*/  LEA.HI R3, R23, R23, RZ, 0x1 ;  /* 0x0000001717037211 */ /* 0x000fc400078f08ff */
[----:B------:R-:W-:Y:S02]  /*3020*/  IADD3 R7, R25, 0xf, -R4 ;  /* 0x0000000f19077810 */ /* 0x000fe40007ffe804 */
[C---:B------:R-:W-:Y:S01]  /*3030*/  LOP3.LUT R6, R3.reuse, 0xfffffffe, RZ, 0xc0, !PT ;  /* 0xfffffffe03067812 */ /* 0x040fe200078ec0ff */
[----:B------:R-:W-:Y:S01]  /*3040*/  UMOV UR4, 0x400 ;  /* 0x0000040000047882 */ /* 0x000fe20000000000 */
[----:B------:R-:W-:Y:S01]  /*3050*/  SHF.R.S32.HI R8, RZ, 0x1f, R7 ;  /* 0x0000001fff087819 */ /* 0x000fe20000011407 */
[----:B------:R-:W-:Y:S01]  /*3060*/  UIADD3 UR5, UR4, 0x20, URZ ;  /* 0x0000002004057890 */ /* 0x000fe2000fffe03f */
[----:B------:R-:W-:Y:S01]  /*3070*/  IADD3 R6, -R6, R23, RZ ;  /* 0x0000001706067210 */ /* 0x000fe20007ffe1ff */
[----:B------:R-:W-:Y:S01]  /*3080*/  ULDC UR10, c[0x0][0x29c] ;  /* 0x0000a700000a7ab9 */ /* 0x000fe20000000800 */
[----:B------:R-:W-:Y:S01]  /*3090*/  LEA.HI R8, R8, R7, RZ, 0x4 ;  /* 0x0000000708087211 */ /* 0x000fe200078f20ff */
[----:B------:R-:W-:Y:S01]  /*30a0*/  ULDC UR11, c[0x0][0x2a0] ;  /* 0x0000a800000b7ab9 */ /* 0x000fe20000000800 */
[----:B------:R-:W-:Y:S01]  /*30b0*/  LEA.HI.SX32 R10, R3, R4, 0x1f ;  /* 0x00000004030a7211 */ /* 0x000fe200078ffaff */
[----:B------:R-:W-:Y:S01]  /*30c0*/  ULDC.64 UR8, c[0x0][0x258] ;  /* 0x0000960000087ab9 */ /* 0x000fe20000000a00 */
[----:B------:R-:W-:-:S05]  /*30d0*/  LOP3.LUT R7, R8, 0xfffffff0, RZ, 0xc0, !PT ;  /* 0xfffffff008077812 */ /* 0x000fca00078ec0ff */
[----:B------:R-:W-:Y:S01]  /*30e0*/  IMAD.IADD R3, R7, 0x1, R4 ;  /* 0x0000000107037824 */ /* 0x000fe200078e0204 */
[----:B-1----:R-:W-:-:S04]  /*30f0*/  ULEA UR5, UR6, UR5, 0x18 ;  /* 0x0000000506057291 */ /* 0x002fc8000f8ec03f */
[----:B------:R-:W-:Y:S02]  /*3100*/  ISETP.GE.AND P0, PT, R10, R3, PT ;  /* 0x000000030a00720c */ /* 0x000fe40003f06270 */
[----:B0-----:R-:W-:Y:S01]  /*3110*/  LEA R5, R6, UR5, 0x3 ;  /* 0x0000000506057c11 */ /* 0x001fe2000f8e18ff */
[----:B------:R-:W-:Y:S02]  /*3120*/  ULDC UR5, c[0x0][0x29c] ;  /* 0x0000a70000057ab9 */ /* 0x000fe40000000800 */
[----:B------:R-:W-:Y:S02]  /*3130*/  UISETP.NE.AND UP0, UPT, UR5, URZ, UPT ;  /* 0x0000003f0500728c */ /* 0x000fe4000bf05270 */
[----:B------:R0:W1:Y:S01]  /*3140*/  LDS.64 R158, [R5] ;  /* 0x00000000059e7984 */ /* 0x0000620000000a00 */
[----:B------:R-:W-:-:S03]  /*3150*/  ULDC UR5, c[0x0][0x280] ;  /* 0x0000a00000057ab9 */ /* 0x000fc60000000800 */
[----:B------:R0:W2:Y:S01]  /*3160*/  LDS.64 R156, [R5+0x10] ;  /* 0x00001000059c7984 */ /* 0x0000a20000000a00 */
[----:B------:R-:W-:-:S03]  /*3170*/  PLOP3.LUT P2, PT, PT, PT, UP0, 0x80, 0x0 ;  /* 0x000000000000781c */ /* 0x000fc60003f4f008 */
[----:B------:R0:W0:Y:S04]  /*3180*/  LDS.64 R154, [R5+0x20] ;  /* 0x00002000059a7984 */ /* 0x0000280000000a00 */
        /* <DEDUP_REMOVED lines=28> */
[----:B------:R0:W0:Y:S01]  /*3350*/  LDS.64 R96, [R5+0x1f0] ;  /* 0x0001f00005607984 */ /* 0x0000220000000a00 */
[----:B-12---:R-:W-:Y:S05]  /*3360*/  @P2 BRA `(.L_x_198) ;  /* 0x00000000008c2947 */ /* 0x006fea0003800000 */
[----:B------:R-:W-:-:S04]  /*3370*/  UIADD3 UR4, UR4, 0x220, URZ ;  /* 0x0000022004047890 */ /* 0x000fc8000fffe03f */
[----:B------:R-:W-:-:S06]  /*3380*/  ULEA UR4, UR6, UR4, 0x18 ;  /* 0x0000000406047291 */ /* 0x000fcc000f8ec03f */
[----:B0-----:R-:W-:-:S05]  /*3390*/  LEA R5, R6, UR4, 0x3 ;  /* 0x0000000406057c11 */ /* 0x001fca000f8e18ff */
[----:B------:R1:W2:Y:S04]  /*33a0*/  LDS.64 R94, [R5] ;  /* 0x00000000055e7984 */ /* 0x0002a80000000a00 */
        /* <DEDUP_REMOVED lines=25> */
[----:B---3--:R1:W3:Y:S04]  /*3540*/  LDS.64 R42, [R5+0x1a0] ;  /* 0x0001a000052a7984 */ /* 0x0082e80000000a00 */
[----:B------:R1:W0:Y:S04]  /*3550*/  LDS.64 R40, [R5+0x1b0] ;  /* 0x0001b00005287984 */ /* 0x0002280000000a00 */
[----:B------:R1:W0:Y:S04]  /*3560*/  LDS.64 R38, [R5+0x1c0] ;  /* 0x0001c00005267984 */ /* 0x0002280000000a00 */
[----:B------:R1:W0:Y:S04]  /*3570*/  LDS.64 R36, [R5+0x1d0] ;  /* 0x0001d00005247984 */ /* 0x0002280000000a00 */
[----:B----4-:R1:W4:Y:S04]  /*3580*/  LDS.64 R34, [R5+0x1e0] ;  /* 0x0001e00005227984 */ /* 0x0103280000000a00 */
[----:B--2---:R1:W0:Y:S02]  /*3590*/  LDS.64 R32, [R5+0x1f0] ;  /* 0x0001f00005207984 */ /* 0x0042240000000a00 */
.L_x_198:
[----:B------:R-:W-:Y:S01]  /*35a0*/  IMAD R8, R160, UR5, R19 ;  /* 0x00000005a0087c24 */ /* 0x000fe2000f8e0213 */
[----:B------:R-:W-:Y:S01]  /*35b0*/  ULDC.64 UR6, c[0x0][0x2b0] ;  /* 0x0000ac0000067ab9 */ /* 0x000fe20000000a00 */
[----:B------:R-:W-:Y:S01]  /*35c0*/  ULDC.64 UR12, c[0x0][0x2c8] ;  /* 0x0000b200000c7ab9 */ /* 0x000fe20000000a00 */
[----:B------:R-:W-:Y:S01]  /*35d0*/  BSSY B0, `(.L_x_199) ;  /* 0x00004c7000007945 */ /* 0x000fe20003800000 */
[----:B------:R-:W-:-:S03]  /*35e0*/  SHF.L.U32 R11, R6, 0x2, RZ ;  /* 0x00000002060b7819 */ /* 0x000fc600000006ff */
[----:B------:R-:W-:Y:S05]  /*35f0*/  @P0 BRA `(.L_x_200) ;  /* 0x0000004c00100947 */ /* 0x000fea0003800000 */
[-C--:B01----:R-:W-:Y:S01]  /*3600*/  IABS R5, R13.reuse ;  /* 0x0000000d00057213 */ /* 0x083fe20000000000 */
[----:B------:R-:W0:Y:S01]  /*3610*/  LDC R12, c[0x0][0x2c0] ;  /* 0x0000b000ff0c7b82 */ /* 0x000e220000000800 */
[----:B------:R-:W-:Y:S01]  /*3620*/  ULDC UR4, c[0x0][0x288] ;  /* 0x0000a20000047ab9 */ /* 0x000fe20000000800 */
[----:B------:R-:W-:Y:S01]  /*3630*/  IMAD R8, R8, 0xa0, RZ ;  /* 0x000000a008087824 */ /* 0x000fe200078e02ff */
[----:B------:R-:W1:Y:S01]  /*3640*/  I2F.RP R7, R5 ;  /* 0x0000000500077306 */ /* 0x000e620000209400 */
[----:B------:R-:W-:Y:S01]  /*3650*/  IMAD R14, R17, UR4, R19 ;  /* 0x00000004110e7c24 */ /* 0x000fe2000f8e0213 */
[----:B------:R-:W-:Y:S01]  /*3660*/  ULDC UR4, c[0x0][0x298] ;  /* 0x0000a60000047ab9 */ /* 0x000fe20000000800 */
[----:B------:R-:W-:Y:S02]  /*3670*/  IMAD R6, R30, R13, R11 ;  /* 0x0000000d1e067224 */ /* 0x000fe400078e020b */
[----:B------:R-:W2:Y:S03]  /*3680*/  LDC.64 R226, c[0x0][0x2e0] ;  /* 0x0000b800ffe27b82 */ /* 0x000ea60000000a00 */
[----:B-1----:R-:W1:Y:S01]  /*3690*/  MUFU.RCP R7, R7 ;  /* 0x0000000700077308 */ /* 0x002e620000001000 */
[----:B0-----:R-:W-:-:S02]  /*36a0*/  VIADD R30, R12, UR4 ;  /* 0x000000040c1e7c36 */ /* 0x001fc40008000000 */
[----:B-1----:R-:W-:Y:S02]  /*36b0*/  VIADD R9, R7, 0xffffffe ;  /* 0x0ffffffe07097836 */ /* 0x002fe40000000000 */
[--C-:B------:R-:W-:Y:S02]  /*36c0*/  IMAD R7, R8, R13, R11.reuse ;  /* 0x0000000d08077224 */ /* 0x100fe400078e020b */
[----:B------:R-:W-:Y:S02]  /*36d0*/  IMAD.MOV.U32 R8, RZ, RZ, RZ ;  /* 0x000000ffff087224 */ /* 0x000fe400078e00ff */
[----:B------:R-:W0:Y:S01]  /*36e0*/  F2I.FTZ.U32.TRUNC.NTZ R9, R9 ;  /* 0x0000000900097305 */ /* 0x000e22000021f000 */
[----:B------:R-:W-:Y:S01]  /*36f0*/  IMAD R11, R14, 0xa0, R11 ;  /* 0x000000a00e0b7824 */ /* 0x000fe200078e020b */
[----:B------:R-:W-:-:S03]  /*3700*/  SHF.R.S32.HI R21, RZ, 0x1f, R7 ;  /* 0x0000001fff157819 */ /* 0x000fc60000011407 */
[C---:B--2---:R-:W-:Y:S01]  /*3710*/  IMAD.WIDE R226, R11.reuse, 0x2, R226 ;  /* 0x000000020be27825 */ /* 0x044fe200078e02e2 */
[----:B------:R-:W-:Y:S02]  /*3720*/  IADD3 R31, R11, 0x8, RZ ;  /* 0x000000080b1f7810 */ /* 0x000fe40007ffe0ff */
[----:B0-----:R-:W-:-:S05]  /*3730*/  IADD3 R20, RZ, -R9, RZ ;  /* 0x80000009ff147210 */ /* 0x001fca0007ffe0ff */
[----:B------:R-:W-:Y:S01]  /*3740*/  IMAD R15, R20, R5, RZ ;  /* 0x00000005140f7224 */ /* 0x000fe200078e02ff */
[----:B------:R-:W-:-:S03]  /*3750*/  SHF.R.S32.HI R20, RZ, 0x1f, R6 ;  /* 0x0000001fff147819 */ /* 0x000fc60000011406 */
[----:B------:R-:W-:Y:S01]  /*3760*/  IMAD.HI.U32 R8, R9, R15, R8 ;  /* 0x0000000f09087227 */ /* 0x000fe200078e0008 */
[----:B------:R-:W-:-:S03]  /*3770*/  MOV R9, R10 ;  /* 0x0000000a00097202 */ /* 0x000fc60000000f00 */
[----:B------:R-:W-:-:S07]  /*3780*/  IMAD R10, R13, 0xa0, RZ ;  /* 0x000000a00d0a7824 */ /* 0x000fce00078e02ff */
.L_x_268:
[----:B01----:R-:W0:Y:S01]  /*3790*/  LDC R11, c[0x0][0x284] ;  /* 0x0000a100ff0b7b82 */ /* 0x003e220000000800 */
[----:B------:R-:W-:Y:S02]  /*37a0*/  IABS R13, R9 ;  /* 0x00000009000d7213 */ /* 0x000fe40000000000 */
[----:B------:R-:W-:-:S03]  /*37b0*/  ISETP.GE.AND P3, PT, R9, RZ, PT ;  /* 0x000000ff0900720c */ /* 0x000fc60003f66270 */
[----:B------:R-:W-:Y:S02]  /*37c0*/  IMAD.HI.U32 R12, R8, R13, RZ ;  /* 0x0000000d080c7227 */ /* 0x000fe400078e00ff */
[----:B------:R-:W1:Y:S02]  /*37d0*/  LDC.64 R228, c[0x0][0x2e0] ;  /* 0x0000b800ffe47b82 */ /* 0x000e640000000a00 */
[----:B------:R-:W-:Y:S01]  /*37e0*/  IMAD.MOV R12, RZ, RZ, -R12 ;  /* 0x000000ffff0c7224 */ /* 0x000fe200078e0a0c */
[-C--:B0-----:R-:W-:Y:S01]  /*37f0*/  IABS R15, R11.reuse ;  /* 0x0000000b000f7213 */ /* 0x081fe20000000000 */
[----:B------:R-:W-:-:S04]  /*3800*/  IMAD R14, R2, R11, RZ ;  /* 0x0000000b020e7224 */ /* 0x000fc800078e02ff */
[----:B------:R-:W-:-:S05]  /*3810*/  IMAD R224, R15, R12, R13 ;  /* 0x0000000c0fe07224 */ /* 0x000fca00078e020d */
[----:B------:R-:W-:-:S13]  /*3820*/  ISETP.GT.U32.AND P0, PT, R5, R224, PT ;  /* 0x000000e00500720c */ /* 0x000fda0003f04070 */
[----:B------:R-:W-:Y:S02]  /*3830*/  @!P0 IADD3 R224, R224, -R15, RZ ;  /* 0x8000000fe0e08210 */ /* 0x000fe40007ffe0ff */
[----:B------:R-:W-:Y:S02]  /*3840*/  ISETP.NE.U32.AND P0, PT, RZ, UR6, PT ;  /* 0x00000006ff007c0c */ /* 0x000fe4000bf05070 */
[----:B------:R-:W-:Y:S02]  /*3850*/  ISETP.GT.U32.AND P1, PT, R5, R224, PT ;  /* 0x000000e00500720c */ /* 0x000fe40003f24070 */
[----:B------:R-:W-:-:S11]  /*3860*/  ISETP.NE.AND.EX P0, PT, RZ, UR7, PT, P0 ;  /* 0x00000007ff007c0c */ /* 0x000fd6000bf05300 */
[----:B------:R-:W-:Y:S01]  /*3870*/  @!P1 IMAD.IADD R224, R224, 0x1, -R15 ;  /* 0x00000001e0e09824 */ /* 0x000fe200078e0a0f */
[----:B------:R-:W-:Y:S02]  /*3880*/  ISETP.NE.AND P1, PT, R11, RZ, PT ;  /* 0x000000ff0b00720c */ /* 0x000fe40003f25270 */
[----:B------:R-:W-:Y:S02]  /*3890*/  @P0 SHF.R.S32.HI R13, RZ, 0x1f, R9 ;  /* 0x0000001fff0d0819 */ /* 0x000fe40000011409 */
[----:B------:R-:W-:Y:S02]  /*38a0*/  @!P3 IADD3 R224, -R224, RZ, RZ ;  /* 0x000000ffe0e0b210 */ /* 0x000fe40007ffe1ff */
[----:B------:R-:W-:-:S07]  /*38b0*/  @P0 SHF.R.S32.HI R230, RZ, 0x1f, R14 ;  /* 0x0000001fffe60819 */ /* 0x000fce000001140e */
[----:B------:R-:W-:Y:S02]  /*38c0*/  @!P1 LOP3.LUT R224, RZ, R11, RZ, 0x33, !PT ;  /* 0x0000000bffe09212 */ /* 0x000fe400078e33ff */
[----:B------:R-:W-:Y:S02]  /*38d0*/  @P0 IADD3 R12, P1, P3, R9, UR6, R14 ;  /* 0x00000006090c0c10 */ /* 0x000fe4000fb3e00e */
[----:B------:R-:W-:Y:S02]  /*38e0*/  SHF.R.S32.HI R15, RZ, 0x1f, R224 ;  /* 0x0000001fff0f7819 */ /* 0x000fe400000114e0 */
[----:B------:R-:W-:Y:S02]  /*38f0*/  IADD3 R225, P4, R224, R14, RZ ;  /* 0x0000000ee0e17210 */ /* 0x000fe40007f9e0ff */
[----:B------:R-:W-:Y:S02]  /*3900*/  @P0 IADD3.X R13, R13, UR7, R230, P1, P3 ;  /* 0x000000070d0d0c10 */ /* 0x000fe40008fe64e6 */
[----:B------:R-:W-:-:S02]  /*3910*/  LEA.HI.X.SX32 R14, R14, R15, 0x1, P4 ;  /* 0x0000000f0e0e7211 */ /* 0x000fc400020f0eff */
[----:B------:R-:W-:Y:S02]  /*3920*/  LEA R230, P3, R225, UR8, 0x2 ;  /* 0x00000008e1e67c11 */ /* 0x000fe4000f8610ff */
[----:B------:R-:W-:Y:S02]  /*3930*/  ISETP.GE.AND P1, PT, R9, R25, PT ;  /* 0x000000190900720c */ /* 0x000fe40003f26270 */
[----:B------:R-:W-:Y:S02]  /*3940*/  LEA.HI.X R231, R225, UR9, R14, 0x2, P3 ;  /* 0x00000009e1e77c11 */ /* 0x000fe400098f140e */
[----:B------:R0:W5:Y:S01]  /*3950*/  @P0 LDG.E.U8 R225, desc[UR36][R12.64] ;  /* 0x000000240ce10981 */ /* 0x000162000c1e1100 */
[----:B------:R-:W-:Y:S01]  /*3960*/  BSSY B1, `(.L_x_201) ;  /* 0x0000020000017945 */ /* 0x000fe20003800000 */
[----:B-1----:R-:W-:-:S07]  /*3970*/  IMAD.WIDE R228, R31, 0x2, R228 ;  /* 0x000000021fe47825 */ /* 0x002fce00078e02e4 */
[----:B------:R-:W-:Y:S05]  /*3980*/  @P1 BRA `(.L_x_202) ;  /* 0x0000000000741947 */ /* 0x000fea0003800000 */
[----:B------:R-:W-:-:S05]  /*3990*/  IMAD.SHL.U32 R233, R224, 0x8, RZ ;  /* 0x00000008e0e97824 */ /* 0x000fca00078e00ff */
[----:B------:R-:W-:-:S13]  /*39a0*/  ISETP.GE.AND P3, PT, R233, R10, PT ;  /* 0x0000000ae900720c */ /* 0x000fda0003f66270 */
[----:B------:R-:W2:Y:S01]  /*39b0*/  @!P3 LDG.E R14, desc[UR36][R230.64] ;  /* 0x00000024e60eb981 */ /* 0x000ea2000c1e1900 */
[----:B------:R-:W2:Y:S01]  /*39c0*/  @!P3 LDC R15, c[0x0][0x288] ;  /* 0x0000a200ff0fbb82 */ /* 0x000ea20000000800 */
[----:B------:R-:W-:-:S07]  /*39d0*/  CS2R R160, SRZ ;  /* 0x0000000000a07805 */ /* 0x000fce000001ff00 */
[----:B0-----:R-:W0:Y:S01]  /*39e0*/  @!P3 LDC.64 R12, c[0x0][0x248] ;  /* 0x00009200ff0cbb82 */ /* 0x001e220000000a00 */
[----:B--2---:R-:W-:-:S04]  /*39f0*/  @!P3 IMAD R14, R14, R15, RZ ;  /* 0x0000000f0e0eb224 */ /* 0x004fc800078e02ff */
[----:B------:R-:W-:-:S04]  /*3a00*/  @!P3 IMAD R14, R14, 0xa0, RZ ;  /* 0x000000a00e0eb824 */ /* 0x000fc800078e02ff */
[----:B------:R-:W-:-:S05]  /*3a10*/  @!P3 IMAD R14, R14, R11, R233 ;  /* 0x0000000b0e0eb224 */ /* 0x000fca00078e02e9 */
[----:B------:R-:W-:-:S04]  /*3a20*/  @!P3 IADD3 R15, P2, R7, R14, RZ ;  /* 0x0000000e070fb210 */ /* 0x000fc80007f5e0ff */
[----:B------:R-:W-:Y:S02]  /*3a30*/  @!P3 LEA.HI.X.SX32 R14, R14, R21, 0x1, P2 ;  /* 0x000000150e0eb211 */ /* 0x000fe400010f0eff */
[----:B0-----:R-:W-:-:S04]  /*3a40*/  @!P3 LEA R12, P2, R15, R12, 0x1 ;  /* 0x0000000c0f0cb211 */ /* 0x001fc800078408ff */
[----:B------:R-:W-:-:S05]  /*3a50*/  @!P3 LEA.HI.X R13, R15, R13, R14, 0x1, P2 ;  /* 0x0000000d0f0db211 */ /* 0x000fca00010f0c0e */
[----:B------:R1:W5:Y:S01]  /*3a60*/  @!P3 LDG.E.64 R160, desc[UR36][R12.64] ;  /* 0x000000240ca0b981 */ /* 0x000362000c1e1b00 */
[----:B------:R-:W-:-:S06]  /*3a70*/  UISETP.NE.AND UP0, UPT, UR10, URZ, UPT ;  /* 0x0000003f0a00728c */ /* 0x000fcc000bf05270 */
[----:B------:R-:W-:-:S13]  /*3a80*/  PLOP3.LUT P2, PT, PT, PT, UP0, 0x80, 0x0 ;  /* 0x000000000000781c */ /* 0x000fda0003f4f008 */
[----:B-1----:R-:W-:Y:S05]  /*3a90*/  @P2 BRA `(.L_x_202) ;  /* 0x0000000000302947 */ /* 0x002fea0003800000 */
[----:B------:R-:W-:Y:S01]  /*3aa0*/  LOP3.LUT P5, RZ, R29, 0x8, RZ, 0xc0, !PT ;  /* 0x000000081dff7812 */ /* 0x000fe200078ac0ff */
[----:B------:R-:W0:-:S12]  /*3ab0*/  @!P3 LDC.64 R14, c[0x0][0x248] ;  /* 0x00009200ff0ebb82 */ /* 0x000e180000000a00 */
[----:B------:R-:W2:Y:S01]  /*3ac0*/  @P5 LDG.E.64 R12, desc[UR36][R226.64] ;  /* 0x00000024e20c5981 */ /* 0x000ea2000c1e1b00 */
[----:B-----5:R-:W-:Y:S01]  /*3ad0*/  HFMA2.MMA R160, R160, 1, 1, R94 ;  /* 0x3c003c00a0a07835 */ /* 0x020fe2000000005e */
[----:B------:R-:W-:Y:S01]  /*3ae0*/  @!P3 IADD3 R232, P4, R6, R233, RZ ;  /* 0x000000e906e8b210 */ /* 0x000fe20007f9e0ff */
[----:B------:R-:W-:-:S03]  /*3af0*/  HADD2 R161, R161, R95 ;  /* 0x0000005fa1a17230 */ /* 0x000fc60000000000 */
[----:B------:R-:W-:Y:S02]  /*3b00*/  @!P3 LEA.HI.X.SX32 R233, R233, R20, 0x1, P4 ;  /* 0x00000014e9e9b211 */ /* 0x000fe400020f0eff */
[----:B0-----:R-:W-:-:S04]  /*3b10*/  @!P3 LEA R14, P4, R232, R14, 0x1 ;  /* 0x0000000ee80eb211 */ /* 0x001fc800078808ff */
[----:B------:R-:W-:Y:S01]  /*3b20*/  @!P3 LEA.HI.X R15, R232, R15, R233, 0x1, P4 ;  /* 0x0000000fe80fb211 */ /* 0x000fe200020f0ce9 */
[----:B--2---:R-:W-:Y:S01]  /*3b30*/  @P5 HFMA2.MMA R161, R161, R13, -RZ ;  /* 0x0000000da1a15235 */ /* 0x004fe200001000ff */
[----:B------:R-:W-:-:S06]  /*3b40*/  @P5 HMUL2 R160, R160, R12 ;  /* 0x0000000ca0a05232 */ /* 0x000fcc0000000000 */
[----:B------:R1:W-:Y:S04]  /*3b50*/  @!P3 STG.E.64 desc[UR36][R14.64], R160 ;  /* 0x000000a00e00b986 */ /* 0x0003e8000c101b24 */
.L_x_202:
[----:B------:R-:W-:Y:S05]  /*3b60*/  BSYNC B1 ;  /* 0x0000000000017941 */ /* 0x000fea0003800000 */
.L_x_201:
[----:B------:R-:W-:Y:S04]  /*3b70*/  BSSY B1, `(.L_x_203) ;  /* 0x0000020000017945 */ /* 0x000fe80003800000 */
[----:B------:R-:W-:Y:S05]  /*3b80*/  @P1 BRA `(.L_x_204) ;  /* 0x0000000000781947 */ /* 0x000fea0003800000 */
[----:B0-----:R-:W-:-:S05]  /*3b90*/  IADD3 R12, R224, R11, RZ ;  /* 0x0000000be00c7210 */ /* 0x001fca0007ffe0ff */
[----:B------:R-:W-:-:S05]  /*3ba0*/  IMAD.SHL.U32 R233, R12, 0x8, RZ ;  /* 0x000000080ce97824 */ /* 0x000fca00078e00ff */
[----:B------:R-:W-:-:S13]  /*3bb0*/  ISETP.GE.AND P3, PT, R233, R10, PT ;  /* 0x0000000ae900720c */ /* 0x000fda0003f66270 */
[----:B-1----:R-:W2:Y:S01]  /*3bc0*/  @!P3 LDG.E R14, desc[UR36][R230.64] ;  /* 0x00000024e60eb981 */ /* 0x002ea2000c1e1900 */
[----:B------:R-:W2:Y:S01]  /*3bd0*/  @!P3 LDC R15, c[0x0][0x288] ;  /* 0x0000a200ff0fbb82 */ /* 0x000ea20000000800 */
[----:B------:R-:W-:-:S07]  /*3be0*/  CS2R R162, SRZ ;  /* 0x0000000000a27805 */ /* 0x000fce000001ff00 */
[----:B------:R-:W0:Y:S01]  /*3bf0*/  @!P3 LDC.64 R12, c[0x0][0x248] ;  /* 0x00009200ff0cbb82 */ /* 0x000e220000000a00 */
        /* <DEDUP_REMOVED lines=10> */
[----:B--2---:R-:W-:Y:S05]  /*3ca0*/  @P2 BRA `(.L_x_204) ;  /* 0x0000000000302947 */ /* 0x004fea0003800000 */
        /* <DEDUP_REMOVED lines=12> */
.L_x_204:
[----:B------:R-:W-:Y:S05]  /*3d70*/  BSYNC B1 ;  /* 0x0000000000017941 */ /* 0x000fea0003800000 */
.L_x_203:
[----:B------:R-:W-:Y:S04]  /*3d80*/  BSSY B1, `(.L_x_205) ;  /* 0x0000020000017945 */ /* 0x000fe80003800000 */
[----:B------:R-:W-:Y:S05]  /*3d90*/  @P1 BRA `(.L_x_206) ;  /* 0x0000000000781947 */ /* 0x000fea0003800000 */
[----:B0-----:R-:W-:-:S05]  /*3da0*/  LEA R12, R11, R224, 0x1 ;  /* 0x000000e00b0c7211 */ /* 0x001fca00078e08ff */
[----:B------:R-:W-:-:S05]  /*3db0*/  IMAD.SHL.U32 R233, R12, 0x8, RZ ;  /* 0x000000080ce97824 */ /* 0x000fca00078e00ff */
[----:B------:R-:W-:-:S13]  /*3dc0*/  ISETP.GE.AND P3, PT, R233, R10, PT ;  /* 0x0000000ae900720c */ /* 0x000fda0003f66270 */
[----:B-12---:R-:W2:Y:S01]  /*3dd0*/  @!P3 LDG.E R14, desc[UR36][R230.64] ;  /* 0x00000024e60eb981 */ /* 0x006ea2000c1e1900 */
        /* <DEDUP_REMOVED lines=13> */
[----:B0-----:R-:W-:Y:S05]  /*3eb0*/  @P2 BRA `(.L_x_206) ;  /* 0x0000000000302947 */ /* 0x001fea0003800000 */
        /* <DEDUP_REMOVED lines=12> */
.L_x_206:
[----:B------:R-:W-:Y:S05]  /*3f80*/  BSYNC B1 ;  /* 0x0000000000017941 */ /* 0x000fea0003800000 */
.L_x_205:
[----:B------:R-:W-:Y:S04]  /*3f90*/  BSSY B1, `(.L_x_207) ;  /* 0x0000020000017945 */ /* 0x000fe80003800000 */
[----:B------:R-:W-:Y:S05]  /*3fa0*/  @P1 BRA `(.L_x_208) ;  /* 0x0000000000781947 */ /* 0x000fea0003800000 */
[----:B0-----:R-:W-:-:S05]  /*3fb0*/  IMAD R12, R11, 0x3, R224 ;  /* 0x000000030b0c7824 */ /* 0x001fca00078e02e0 */
[----:B------:R-:W-:-:S04]  /*3fc0*/  SHF.L.U32 R233, R12, 0x3, RZ ;  /* 0x000000030ce97819 */ /* 0x000fc800000006ff */
        /* <DEDUP_REMOVED lines=28> */
.L_x_208:
[----:B------:R-:W-:Y:S05]  /*4190*/  BSYNC B1 ;  /* 0x0000000000017941 */ /* 0x000fea0003800000 */
.L_x_207:
        /* <DEDUP_REMOVED lines=32> */
.L_x_210:
[----:B------:R-:W-:Y:S05]  /*43a0*/  BSYNC B1 ;  /* 0x0000000000017941 */ /* 0x000fea0003800000 */
.L_x_209:
[----:B------:R-:W-:Y:S04]  /*43b0*/  BSSY B1, `(.L_x_211) ;  /* 0x0000020000017945 */ /* 0x000fe80003800000 */
[----:B------:R-:W-:Y:S05]  /*43c0*/  @P1 BRA `(.L_x_212) ;  /* 0x0000000000781947 */ /* 0x000fea0003800000 */
[----:B0-----:R-:W-:-:S04]  /*43d0*/  IMAD R12, R11, 0x5, R224 ;  /* 0x000000050b0c7824 */ /* 0x001fc800078e02e0 */
        /* <DEDUP_REMOVED lines=29> */
.L_x_212:
[----:B------:R-:W-:Y:S05]  /*45b0*/  BSYNC B1 ;  /* 0x0000000000017941 */ /* 0x000fea0003800000 */
.L_x_211:
        /* <DEDUP_REMOVED lines=32> */
.L_x_214:
[----:B------:R-:W-:Y:S05]  /*47c0*/  BSYNC B1 ;  /* 0x0000000000017941 */ /* 0x000fea0003800000 */
.L_x_213:
        /* <DEDUP_REMOVED lines=32> */
.L_x_216:
[----:B------:R-:W-:Y:S05]  /*49d0*/  BSYNC B1 ;  /* 0x0000000000017941 */ /* 0x000fea0003800000 */
.L_x_215:
        /* <DEDUP_REMOVED lines=32> */
.L_x_218:
[----:B------:R-:W-:Y:S05]  /*4be0*/  BSYNC B1 ;  /* 0x0000000000017941 */ /* 0x000fea0003800000 */
.L_x_217:
        /* <DEDUP_REMOVED lines=32> */
.L_x_220:
[----:B------:R-:W-:Y:S05]  /*4df0*/  BSYNC B1 ;  /* 0x0000000000017941 */ /* 0x000fea0003800000 */
.L_x_219:
        /* <DEDUP_REMOVED lines=32> */
.L_x_222:
[----:B------:R-:W-:Y:S05]  /*5000*/  BSYNC B1 ;  /* 0x0000000000017941 */ /* 0x000fea0003800000 */
.L_x_221:
        /* <DEDUP_REMOVED lines=32> */
.L_x_224:
[----:B------:R-:W-:Y:S05]  /*5210*/  BSYNC B1 ;  /* 0x0000000000017941 */ /* 0x000fea0003800000 */
.L_x_223:
        /* <DEDUP_REMOVED lines=32> */
.L_x_226:
[----:B------:R-:W-:Y:S05]  /*5420*/  BSYNC B1 ;  /* 0x0000000000017941 */ /* 0x000fea0003800000 */
.L_x_225:
        /* <DEDUP_REMOVED lines=32> */
.L_x_228:
[----:B------:R-:W-:Y:S05]  /*5630*/  BSYNC B1 ;  /* 0x0000000000017941 */ /* 0x000fea0003800000 */
.L_x_227:
        /* <DEDUP_REMOVED lines=32> */
.L_x_230:
[----:B------:R-:W-:Y:S05]  /*5840*/  BSYNC B1 ;  /* 0x0000000000017941 */ /* 0x000fea0003800000 */
.L_x_229:
        /* <DEDUP_REMOVED lines=32> */
.L_x_232:
[----:B------:R-:W-:Y:S05]  /*5a50*/  BSYNC B1 ;  /* 0x0000000000017941 */ /* 0x000fea0003800000 */
.L_x_231:
        /* <DEDUP_REMOVED lines=32> */
.L_x_234:
[----:B------:R-:W-:Y:S05]  /*5c60*/  BSYNC B1 ;  /* 0x0000000000017941 */ /* 0x000fea0003800000 */
.L_x_233:
        /* <DEDUP_REMOVED lines=32> */
.L_x_236:
[----:B------:R-:W-:Y:S05]  /*5e70*/  BSYNC B1 ;  /* 0x0000000000017941 */ /* 0x000fea0003800000 */
.L_x_235:
        /* <DEDUP_REMOVED lines=32> */
.L_x_238:
[----:B------:R-:W-:Y:S05]  /*6080*/  BSYNC B1 ;  /* 0x0000000000017941 */ /* 0x000fea0003800000 */
.L_x_237:
        /* <DEDUP_REMOVED lines=32> */
.L_x_240:
[----:B------:R-:W-:Y:S05]  /*6290*/  BSYNC B1 ;  /* 0x0000000000017941 */ /* 0x000fea0003800000 */
.L_x_239:
        /* <DEDUP_REMOVED lines=32> */
.L_x_242:
[----:B------:R-:W-:Y:S05]  /*64a0*/  BSYNC B1 ;  /* 0x0000000000017941 */ /* 0x000fea0003800000 */
.L_x_241:
        /* <DEDUP_REMOVED lines=32> */
.L_x_244:
[----:B------:R-:W-:Y:S05]  /*66b0*/  BSYNC B1 ;  /* 0x0000000000017941 */ /* 0x000fea0003800000 */
.L_x_243:
        /* <DEDUP_REMOVED lines=32> */
.L_x_246:
[----:B------:R-:W-:Y:S05]  /*68c0*/  BSYNC B1 ;  /* 0x0000000000017941 */ /* 0x000fea0003800000 */
.L_x_245:
        /* <DEDUP_REMOVED lines=32> */
.L_x_248:
[----:B------:R-:W-:Y:S05]  /*6ad0*/  BSYNC B1 ;  /* 0x0000000000017941 */ /* 0x000fea0003800000 */
.L_x_247:
        /* <DEDUP_REMOVED lines=32> */
.L_x_250:
[----:B------:R-:W-:Y:S05]  /*6ce0*/  BSYNC B1 ;  /* 0x0000000000017941 */ /* 0x000fea0003800000 */
.L_x_249:
        /* <DEDUP_REMOVED lines=32> */
.L_x_252:
[----:B------:R-:W-:Y:S05]  /*6ef0*/  BSYNC B1 ;  /* 0x0000000000017941 */ /* 0x000fea0003800000 */
.L_x_251:
        /* <DEDUP_REMOVED lines=23> */
[----:B---3-5:R-:W-:Y:S01]  /*7070*/  HFMA2.MMA R213, R213, 1, 1, R43 ;  /* 0x3c003c00d5d57835 */ /* 0x028fe2000000002b */
        /* <DEDUP_REMOVED lines=8> */
.L_x_254:
[----:B------:R-:W-:Y:S05]  /*7100*/  BSYNC B1 ;  /* 0x0000000000017941 */ /* 0x000fea0003800000 */
.L_x_253:
        /* <DEDUP_REMOVED lines=32> */
.L_x_256:
[----:B------:R-:W-:Y:S05]  /*7310*/  BSYNC B1 ;  /* 0x0000000000017941 */ /* 0x000fea0003800000 */
.L_x_255:
        /* <DEDUP_REMOVED lines=32> */
.L_x_258:
[----:B------:R-:W-:Y:S05]  /*7520*/  BSYNC B1 ;  /* 0x0000000000017941 */ /* 0x000fea0003800000 */
.L_x_257:
        /* <DEDUP_REMOVED lines=32> */
.L_x_260:
[----:B------:R-:W-:Y:S05]  /*7730*/  BSYNC B1 ;  /* 0x0000000000017941 */ /* 0x000fea0003800000 */
.L_x_259:
        /* <DEDUP_REMOVED lines=23> */
[----:B----45:R-:W-:Y:S01]  /*78b0*/  HFMA2.MMA R221, R221, 1, 1, R35 ;  /* 0x3c003c00dddd7835 */ /* 0x030fe20000000023 */
        /* <DEDUP_REMOVED lines=8> */
.L_x_262:
[----:B------:R-:W-:Y:S05]  /*7940*/  BSYNC B1 ;  /* 0x0000000000017941 */ /* 0x000fea0003800000 */
.L_x_261:
[----:B------:R-:W-:Y:S04]  /*7950*/  BSSY B1, `(.L_x_263) ;  /* 0x0000020000017945 */ /* 0x000fe80003800000 */
[----:B------:R-:W-:Y:S05]  /*7960*/  @P1 BRA `(.L_x_264) ;  /* 0x0000000000781947 */ /* 0x000fea0003800000 */
[----:B------:R-:W-:-:S04]  /*7970*/  IMAD R224, R11, 0x1f, R224 ;  /* 0x0000001f0be07824 */ /* 0x000fc800078e02e0 */
[----:B------:R-:W-:-:S05]  /*7980*/  IMAD.SHL.U32 R233, R224, 0x8, RZ ;  /* 0x00000008e0e97824 */ /* 0x000fca00078e00ff */
[----:B------:R-:W-:-:S13]  /*7990*/  ISETP.GE.AND P3, PT, R233, R10, PT ;  /* 0x0000000ae900720c */ /* 0x000fda0003f66270 */
[----:B------:R-:W3:Y:S01]  /*79a0*/  @!P3 LDG.E R230, desc[UR36][R230.64] ;  /* 0x00000024e6e6b981 */ /* 0x000ee2000c1e1900 */
[----:B012---:R-:W3:Y:S01]  /*79b0*/  @!P3 LDC R15, c[0x0][0x288] ;  /* 0x0000a200ff0fbb82 */ /* 0x007ee20000000800 */
[----:B------:R-:W-:-:S07]  /*79c0*/  CS2R R222, SRZ ;  /* 0x0000000000de7805 */ /* 0x000fce000001ff00 */
[----:B------:R-:W0:Y:S01]  /*79d0*/  @!P3 LDC.64 R12, c[0x0][0x248] ;  /* 0x00009200ff0cbb82 */ /* 0x000e220000000a00 */
[----:B---3--:R-:W-:-:S04]  /*79e0*/  @!P3 IMAD R14, R230, R15, RZ ;  /* 0x0000000fe60eb224 */ /* 0x008fc800078e02ff */
        /* <DEDUP_REMOVED lines=22> */
.L_x_264:
[----:B------:R-:W-:Y:S05]  /*7b50*/  BSYNC B1 ;  /* 0x0000000000017941 */ /* 0x000fea0003800000 */
.L_x_263:
[----:B-----5:R-:W-:Y:S01]  /*7b60*/  HMUL2 R11, R158, R160 ;  /* 0x000000a09e0b7232 */ /* 0x020fe20000000000 */
[----:B0-----:R-:W-:Y:S01]  /*7b70*/  HFMA2.MMA R12, R159, R161, -RZ ;  /* 0x000000a19f0c7235 */ /* 0x001fe200001000ff */
[----:B------:R-:W-:Y:S01]  /*7b80*/  UMOV UR4, 0xffffffff ;  /* 0xffffffff00047882 */ /* 0x000fe20000000000 */
[----:B------:R-:W-:Y:S02]  /*7b90*/  ISETP.NE.AND P0, PT, R225, RZ, P0 ;  /* 0x000000ffe100720c */ /* 0x000fe40000705270 */
[----:B------:R-:W-:Y:S01]  /*7ba0*/  LOP3.LUT R224, R23, 0x1, RZ, 0xc0, !PT ;  /* 0x0000000117e07812 */ /* 0x000fe200078ec0ff */
[----:B------:R-:W-:-:S05]  /*7bb0*/  HFMA2.MMA R11, R156, R162, R11 ;  /* 0x000000a29c0b7235 */ /* 0x000fca000000000b */
[----:B------:R-:W-:-:S03]  /*7bc0*/  HFMA2 R12, R157, R163, R12 ;  /* 0x000000a39d0c7231 */ /* 0x000fc6000000000c */
[----:B------:R-:W-:Y:S01]  /*7bd0*/  HFMA2.MMA R11, R154, R164, R11 ;  /* 0x000000a49a0b7235 */ /* 0x000fe2000000000b */
[----:B------:R-:W-:-:S04]  /*7be0*/  HFMA2 R12, R155, R165, R12 ;  /* 0x000000a59b0c7231 */ /* 0x000fc8000000000c */
        /* <DEDUP_REMOVED lines=43> */
[----:B------:R-:W-:-:S08]  /*7ea0*/  HFMA2.MMA R11, R124, R194, R11 ;  /* 0x000000c27c0b7235 */ /* 0x000fd0000000000b */
        /* <DEDUP_REMOVED lines=13> */
[----:B------:R-:W-:-:S10]  /*7f80*/  HFMA2.MMA R11, R96, R222, R11 ;  /* 0x000000de600b7235 */ /* 0x000fd4000000000b */
[----:B------:R-:W-:-:S05]  /*7f90*/  HADD2 R11, R11, R12 ;  /* 0x0000000c0b0b7230 */ /* 0x000fca0000000000 */
[--C-:B------:R-:W-:Y:S02]  /*7fa0*/  HADD2.F32 R13, -RZ, R11.reuse.H0_H0 ;  /* 0x2000000bff0d7230 */ /* 0x100fe40000004100 */
[----:B------:R-:W-:-:S05]  /*7fb0*/  HADD2.F32 R12, -RZ, R11.H1_H1 ;  /* 0x3000000bff0c7230 */ /* 0x000fca0000004100 */
[----:B------:R-:W-:Y:S01]  /*7fc0*/  FADD.FTZ R13, R13, R12 ;  /* 0x0000000c0d0d7221 */ /* 0x000fe20000010000 */
[----:B------:R-:W-:Y:S06]  /*7fd0*/  BRA.DIV UR4, `(.L_x_265) ;  /* 0x0000004204747947 */ /* 0x000fec000b800000 */
[----:B-12---:R0:W1:Y:S02]  /*7fe0*/  SHFL.BFLY PT, R14, R13, 0x1, 0x1f ;  /* 0x0c201f000d0e7f89 */ /* 0x00606400000e0000 */
.L_x_345:
[----:B------:R-:W-:Y:S01]  /*7ff0*/  ISETP.EQ.U32.OR P1, PT, R224, 0x1, P1 ;  /* 0x00000001e000780c */ /* 0x000fe20000f22470 */
[----:B-1----:R-:W-:Y:S01]  /*8000*/  FADD.FTZ R14, R13, R14 ;  /* 0x0000000e0d0e7221 */ /* 0x002fe20000010000 */
[----:B------:R-:W-:Y:S03]  /*8010*/  BSSY B1, `(.L_x_266) ;  /* 0x000001f000017945 */ /* 0x000fe60003800000 */
[----:B------:R-:W-:-:S08]  /*8020*/  FMUL.FTZ R11, R14, UR11 ;  /* 0x0000000b0e0b7c20 */ /* 0x000fd00008410000 */
[----:B------:R-:W-:Y:S05]  /*8030*/  @P1 BRA `(.L_x_267) ;  /* 0x0000000000701947 */ /* 0x000fea0003800000 */
[----:B0-----:R-:W0:Y:S01]  /*8040*/  LDC.64 R12, c[0x0][0x2d8] ;  /* 0x0000b600ff0c7b82 */ /* 0x001e220000000a00 */
[----:B------:R-:W-:-:S04]  /*8050*/  ISETP.NE.U32.AND P1, PT, RZ, UR12, PT ;  /* 0x0000000cff007c0c */ /* 0x000fc8000bf25070 */
[----:B------:R-:W-:-:S13]  /*8060*/  ISETP.NE.AND.EX P3, PT, RZ, UR13, PT, P1 ;  /* 0x0000000dff007c0c */ /* 0x000fda000bf65310 */
[----:B------:R-:W1:Y:S01]  /*8070*/  @P3 LDC R225, c[0x0][0x2d0] ;  /* 0x0000b400ffe13b82 */ /* 0x000e620000000800 */
[----:B0-----:R-:W-:-:S07]  /*8080*/  ISETP.NE.U32.AND P1, PT, R12, RZ, PT ;  /* 0x000000ff0c00720c */ /* 0x001fce0003f25070 */
[----:B------:R-:W0:Y:S01]  /*8090*/  @P3 LDC.64 R14, c[0x0][0x2c8] ;  /* 0x0000b200ff0e3b82 */ /* 0x000e220000000a00 */
[----:B------:R-:W-:-:S13]  /*80a0*/  ISETP.NE.AND.EX P1, PT, R13, RZ, PT, P1 ;  /* 0x000000ff0d00720c */ /* 0x000fda0003f25310 */
[----:B------:R-:W2:Y:S01]  /*80b0*/  @P1 LDC.64 R12, c[0x0][0x2d8] ;  /* 0x0000b600ff0c1b82 */ /* 0x000ea20000000a00 */
[----:B-1----:R-:W-:-:S05]  /*80c0*/  @P3 IMAD R224, R19, R225, R18 ;  /* 0x000000e113e03224 */ /* 0x002fca00078e0212 */
[----:B------:R-:W-:-:S05]  /*80d0*/  @P3 IADD3 R224, R224, -0x1, RZ ;  /* 0xffffffffe0e03810 */ /* 0x000fca0007ffe0ff */
[----:B------:R-:W-:-:S04]  /*80e0*/  @P3 IMAD R225, R224, R225, R9 ;  /* 0x000000e1e0e13224 */ /* 0x000fc800078e0209 */
[----:B0-----:R-:W-:-:S06]  /*80f0*/  @P3 IMAD.WIDE R14, R225, 0x2, R14 ;  /* 0x00000002e10e3825 */ /* 0x001fcc00078e020e */
[----:B------:R-:W5:Y:S01]  /*8100*/  @P3 LDG.E.U16 R14, desc[UR36][R14.64] ;  /* 0x000000240e0e3981 */ /* 0x000f62000c1e1500 */
[----:B--2---:R-:W-:-:S06]  /*8110*/  @P1 IMAD.WIDE R12, R19, 0x2, R12 ;  /* 0x00000002130c1825 */ /* 0x004fcc00078e020c */
[----:B------:R-:W2:Y:S01]  /*8120*/  @P1 LDG.E.U16 R12, desc[UR36][R12.64] ;  /* 0x000000240c0c1981 */ /* 0x000ea2000c1e1500 */
[C---:B------:R-:W-:Y:S02]  /*8130*/  @P1 ISETP.GE.AND P4, PT, R9.reuse, R30, PT ;  /* 0x0000001e0900120c */ /* 0x040fe40003f86270 */
[----:B------:R-:W-:Y:S02]  /*8140*/  @P1 IADD3 R225, R9, 0x1, -R18 ;  /* 0x0000000109e11810 */ /* 0x000fe40007ffe812 */
[----:B------:R-:W-:-:S05]  /*8150*/  @P1 SEL R224, R24, RZ, !P4 ;  /* 0x000000ff18e01207 */ /* 0x000fca0006000000 */
[----:B------:R-:W-:Y:S01]  /*8160*/  @P1 IMAD.IADD R225, R224, 0x1, R225 ;  /* 0x00000001e0e11824 */ /* 0x000fe200078e02e1 */
[----:B------:R-:W-:-:S04]  /*8170*/  IADD3 R229, R9, -R4, RZ ;  /* 0x8000000409e57210 */ /* 0x000fc80007ffe0ff */
[----:B------:R-:W-:Y:S01]  /*8180*/  @P1 I2FP.F32.S32 R228, R225 ;  /* 0x000000e100e41245 */ /* 0x000fe20000201400 */
[----:B-----5:R-:W-:-:S05]  /*8190*/  @P3 HADD2.F32 R224, -RZ, R14.H0_H0 ;  /* 0x2000000effe03230 */ /* 0x020fca0000004100 */
[----:B------:R-:W-:Y:S01]  /*81a0*/  @P3 FADD.FTZ R11, R11, R224 ;  /* 0x000000e00b0b3221 */ /* 0x000fe20000010000 */
[----:B--2---:R-:W-:Y:S01]  /*81b0*/  @P1 HADD2.F32 R225, -RZ, R12.H0_H0 ;  /* 0x2000000cffe11230 */ /* 0x004fe20000004100 */
[----:B------:R-:W-:-:S04]  /*81c0*/  LEA R12, R229, UR38, 0x2 ;  /* 0x00000026e50c7c11 */ /* 0x000fc8000f8e10ff */
[----:B------:R-:W-:-:S05]  /*81d0*/  @P1 FFMA.FTZ R11, R228, R225, R11 ;  /* 0x000000e1e40b1223 */ /* 0x000fca000001000b */
[----:B------:R1:W-:Y:S01]  /*81e0*/  STS [R12], R11 ;  /* 0x0000000b0c007388 */ /* 0x0003e20000000800 */
[----:B------:R-:W-:-:S07]  /*81f0*/  @!P0 FMNMX.FTZ R0, R0, R11, !PT ;  /* 0x0000000b00008209 */ /* 0x000fce0007810000 */
.L_x_267:
[----:B------:R-:W-:Y:S05]  /*8200*/  BSYNC B1 ;  /* 0x0000000000017941 */ /* 0x000fea0003800000 */
.L_x_266:
[----:B------:R-:W-:-:S05]  /*8210*/  VIADD R9, R9, 0x40 ;  /* 0x0000004009097836 */ /* 0x000fca0000000000 */
[----:B------:R-:W-:-:S13]  /*8220*/  ISETP.GE.AND P0, PT, R9, R3, PT ;  /* 0x000000030900720c */ /* 0x000fda0003f06270 */
[----:B------:R-:W-:Y:S05]  /*8230*/  @!P0 BRA `(.L_x_268) ;  /* 0xffffffb400548947 */ /* 0x000fea000383ffff */
.L_x_200:
[----:B------:R-:W-:Y:S05]  /*8240*/  BSYNC B0 ;  /* 0x0000000000007941 */ /* 0x000fea0003800000 */
.L_x_199:
[----:B------:R-:W-:-:S03]  /*8250*/  UMOV UR4, 0xffffffff ;  /* 0xffffffff00047882 */ /* 0x000fc60000000000 */
[----:B------:R-:W-:Y:S05]  /*8260*/  BRA.DIV UR4, `(.L_x_269) ;  /* 0x0000003e04f47947 */ /* 0x000fea000b800000 */
[----:B------:R-:W0:Y:S02]  /*8270*/  SHFL.BFLY PT, R14, R0, 0x10, 0x1f ;  /* 0x0e001f00000e7f89 */ /* 0x000e2400000e0000 */
[----:B0-----:R-:W-:-:S05]  /*8280*/  FMNMX.FTZ R13, R14, R0, !PT ;  /* 0x000000000e0d7209 */ /* 0x001fca0007810000 */
[----:B------:R-:W0:Y:S02]  /*8290*/  SHFL.BFLY PT, R14, R13, 0x8, 0x1f ;  /* 0x0d001f000d0e7f89 */ /* 0x000e2400000e0000 */
[----:B0-----:R-:W-:-:S05]  /*82a0*/  FMNMX.FTZ R3, R13, R14, !PT ;  /* 0x0000000e0d037209 */ /* 0x001fca0007810000 */
[----:B------:R-:W1:Y:S02]  /*82b0*/  SHFL.BFLY PT, R14, R3, 0x4, 0x1f ;  /* 0x0c801f00030e7f89 */ /* 0x000e6400000e0000 */
[----:B-1----:R-:W-:-:S05]  /*82c0*/  FMNMX.FTZ R5, R3, R14, !PT ;  /* 0x0000000e03057209 */ /* 0x002fca0007810000 */
[----:B------:R0:W1:Y:S02]  /*82d0*/  SHFL.BFLY PT, R14, R5, 0x2, 0x1f ;  /* 0x0c401f00050e7f89 */ /* 0x00006400000e0000 */
.L_x_351:
[----:B------:R-:W-:Y:S01]  /*82e0*/  SHF.R.S32.HI R0, RZ, 0x1f, R23 ;  /* 0x0000001fff007819 */ /* 0x000fe20000011417 */
[----:B------:R-:W-:Y:S05]  /*82f0*/  WARPSYNC.ALL ;  /* 0x0000000000007948 */ /* 0x000fea0003800000 */
[----:B------:R-:W-:Y:S02]  /*8300*/  LEA.HI R0, R0, R23, RZ, 0x5 ;  /* 0x0000001700007211 */ /* 0x000fe400078f28ff */
[----:B-1----:R-:W-:Y:S02]  /*8310*/  FMNMX.FTZ R14, R5, R14, !PT ;  /* 0x0000000e050e7209 */ /* 0x002fe40007810000 */
[----:B------:R-:W-:-:S04]  /*8320*/  LOP3.LUT R6, R0, 0xffffffe0, RZ, 0xc0, !PT ;  /* 0xffffffe000067812 */ /* 0x000fc800078ec0ff */
[----:B------:R-:W-:-:S04]  /*8330*/  IADD3 R6, -R6, R23, RZ ;  /* 0x0000001706067210 */ /* 0x000fc80007ffe1ff */
[----:B------:R-:W-:-:S13]  /*8340*/  ISETP.NE.AND P0, PT, R6, RZ, PT ;  /* 0x000000ff0600720c */ /* 0x000fda0003f05270 */
[----:B------:R-:W1:Y:S01]  /*8350*/  @!P0 S2R R7, SR_CgaCtaId ;  /* 0x0000000000078919 */ /* 0x000e620000008800 */
[----:B------:R-:W-:Y:S02]  /*8360*/  @!P0 MOV R8, 0x400 ;  /* 0x0000040000088802 */ /* 0x000fe40000000f00 */
[----:B------:R-:W-:Y:S02]  /*8370*/  @!P0 SHF.R.S32.HI R3, RZ, 0x5, R0 ;  /* 0x00000005ff038819 */ /* 0x000fe40000011400 */
[----:B-1----:R-:W-:-:S05]  /*8380*/  @!P0 LEA R8, R7, R8, 0x18 ;  /* 0x0000000807088211 */ /* 0x002fca00078ec0ff */
[----:B------:R-:W-:-:S05]  /*8390*/  @!P0 IMAD R3, R3, 0x4, R8 ;  /* 0x0000000403038824 */ /* 0x000fca00078e0208 */
[----:B------:R1:W-:Y:S01]  /*83a0*/  @!P0 STS [R3], R14 ;  /* 0x0000000e03008388 */ /* 0x0003e20000000800 */
[----:B------:R-:W-:Y:S01]  /*83b0*/  BAR.SYNC.DEFER_BLOCKING 0x0 ;  /* 0x0000000000007b1d */ /* 0x000fe20000010000 */
[----:B------:R-:W-:Y:S01]  /*83c0*/  ISETP.GT.AND P0, PT, R6, 0x3, PT ;  /* 0x000000030600780c */ /* 0x000fe20003f04270 */
[----:B------:R-:W-:Y:S01]  /*83d0*/  IMAD.MOV.U32 R10, RZ, RZ, RZ ;  /* 0x000000ffff0a7224 */ /* 0x000fe200078e00ff */
[----:B------:R-:W-:-:S03]  /*83e0*/  IADD3 R13, R23, R4, RZ ;  /* 0x00000004170d7210 */ /* 0x000fc60007ffe0ff */
[----:B------:R-:W-:Y:S01]  /*83f0*/  ULDC UR6, c[0x0][0x284] ;  /* 0x0000a10000067ab9 */ /* 0x000fe20000000800 */
[----:B------:R-:W-:Y:S01]  /*8400*/  ISETP.GE.AND P1, PT, R13, R18, PT ;  /* 0x000000120d00720c */ /* 0x000fe20003f26270 */
[----:B------:R-:W-:Y:S01]  /*8410*/  ULDC.64 UR8, c[0x0][0x2b0] ;  /* 0x0000ac0000087ab9 */ /* 0x000fe20000000a00 */
[----:B------:R-:W-:Y:S01]  /*8420*/  ULDC.64 UR10, c[0x0][0x2b0] ;  /* 0x0000ac00000a7ab9 */ /* 0x000fe20000000a00 */
[----:B------:R-:W-:Y:S04]  /*8430*/  BSSY B0, `(.L_x_270) ;  /* 0x0000077000007945 */ /* 0x000fe80003800000 */
[----:B------:R-:W0:Y:S01]  /*8440*/  @!P0 S2R R8, SR_CgaCtaId ;  /* 0x0000000000088919 */ /* 0x000e220000008800 */
[----:B-1----:R-:W-:-:S04]  /*8450*/  @!P0 MOV R3, 0x400 ;  /* 0x0000040000038802 */ /* 0x002fc80000000f00 */
[----:B0-----:R-:W-:Y:S02]  /*8460*/  @!P0 LEA R5, R8, R3, 0x18 ;  /* 0x0000000308058211 */ /* 0x001fe400078ec0ff */
[----:B------:R-:W-:-:S03]  /*8470*/  MOV R3, 0xff7fffff ;  /* 0xff7fffff00037802 */ /* 0x000fc60000000f00 */
[----:B------:R-:W-:-:S05]  /*8480*/  @!P0 IMAD R5, R6, 0x4, R5 ;  /* 0x0000000406058824 */ /* 0x000fca00078e0205 */
[----:B------:R-:W0:Y:S04]  /*8490*/  @!P0 LDS R3, [R5] ;  /* 0x0000000005038984 */ /* 0x000e280000000800 */
[----:B0-----:R-:W0:Y:S02]  /*84a0*/  SHFL.BFLY PT, R8, R3, 0x2, 0x1f ;  /* 0x0c401f0003087f89 */ /* 0x001e2400000e0000 */
[----:B0-----:R-:W-:-:S05]  /*84b0*/  FMNMX.FTZ R8, R8, R3, !PT ;  /* 0x0000000308087209 */ /* 0x001fca0007810000 */
[----:B------:R-:W0:Y:S02]  /*84c0*/  SHFL.BFLY PT, R7, R8, 0x1, 0x1f ;  /* 0x0c201f0008077f89 */ /* 0x000e2400000e0000 */
[----:B0-----:R-:W-:-:S05]  /*84d0*/  FMNMX.FTZ R7, R8, R7, !PT ;  /* 0x0000000708077209 */ /* 0x001fca0007810000 */
[----:B------:R0:W1:Y:S01]  /*84e0*/  SHFL.IDX PT, R12, R7, RZ, 0x1f ;  /* 0x00001fff070c7589 */ /* 0x00006200000e0000 */
[----:B------:R-:W-:Y:S05]  /*84f0*/  @P1 BRA `(.L_x_271) ;  /* 0x0000000400a81947 */ /* 0x000fea0003800000 */
[----:B------:R-:W-:Y:S01]  /*8500*/  LOP3.LUT R3, RZ, R4, RZ, 0x33, !PT ;  /* 0x00000004ff037212 */ /* 0x000fe200078e33ff */
[----:B------:R-:W-:Y:S01]  /*8510*/  BSSY B1, `(.L_x_272) ;  /* 0x0000024000017945 */ /* 0x000fe20003800000 */
[----:B------:R-:W-:Y:S01]  /*8520*/  HFMA2.MMA R10, -RZ, RZ, 0, 0 ;  /* 0x00000000ff0a7435 */ /* 0x000fe200000001ff */
[----:B0-----:R-:W-:Y:S01]  /*8530*/  IMAD.MOV.U32 R7, RZ, RZ, R13 ;  /* 0x000000ffff077224 */ /* 0x001fe200078e000d */
[----:B------:R-:W-:-:S04]  /*8540*/  IADD3 R3, -R23, R18, R3 ;  /* 0x0000001217037210 */ /* 0x000fc80007ffe103 */
[----:B------:R-:W-:-:S04]  /*8550*/  LEA.HI R5, R3, 0x1, RZ, 0x19 ;  /* 0x0000000103057811 */ /* 0x000fc800078fc8ff */
[----:B------:R-:W-:-:S13]  /*8560*/  LOP3.LUT P0, R5, R5, 0x3, RZ, 0xc0, !PT ;  /* 0x0000000305057812 */ /* 0x000fda000780c0ff */
[----:B------:R-:W-:Y:S05]  /*8570*/  @!P0 BRA `(.L_x_273) ;  /* 0x0000000000748947 */ /* 0x000fea0003800000 */
[----:B------:R-:W-:Y:S01]  /*8580*/  ULDC.64 UR4, c[0x0][0x2b0] ;  /* 0x0000ac0000047ab9 */ /* 0x000fe20000000a00 */
[----:B------:R-:W-:Y:S01]  /*8590*/  MOV R10, RZ ;  /* 0x000000ff000a7202 */ /* 0x000fe20000000f00 */
[----:B------:R-:W-:Y:S01]  /*85a0*/  IMAD.MOV.U32 R7, RZ, RZ, R13 ;  /* 0x000000ffff077224 */ /* 0x000fe200078e000d */
[----:B------:R-:W-:-:S04]  /*85b0*/  ISETP.NE.U32.AND P0, PT, RZ, UR4, PT ;  /* 0x00000004ff007c0c */ /* 0x000fc8000bf05070 */
[----:B------:R-:W-:-:S13]  /*85c0*/  ISETP.NE.AND.EX P0, PT, RZ, UR5, PT, P0 ;  /* 0x00000005ff007c0c */ /* 0x000fda000bf05300 */
.L_x_277:
[----:B0-----:R-:W-:Y:S01]  /*85d0*/  IMAD.IADD R8, R7, 0x1, -R4 ;  /* 0x0000000107087824 */ /* 0x001fe200078e0a04 */
[----:B------:R-:W-:Y:S01]  /*85e0*/  IADD3 R5, R5, -0x1, RZ ;  /* 0xffffffff05057810 */ /* 0x000fe20007ffe0ff */
[----:B------:R-:W-:Y:S03]  /*85f0*/  BSSY B2, `(.L_x_274) ;  /* 0x0000011000027945 */ /* 0x000fe60003800000 */
[----:B------:R-:W-:Y:S02]  /*8600*/  ISETP.NE.AND P3, PT, R5, RZ, PT ;  /* 0x000000ff0500720c */ /* 0x000fe40003f65270 */
[----:B--2---:R-:W-:Y:S01]  /*8610*/  LEA R14, R8, UR38, 0x2 ;  /* 0x00000026080e7c11 */ /* 0x004fe2000f8e10ff */
[----:B------:R-:W-:Y:S10]  /*8620*/  @!P0 BRA `(.L_x_275) ;  /* 0x0000000000248947 */ /* 0x000ff40003800000 */
[----:B------:R-:W-:Y:S01]  /*8630*/  IMAD R8, R2, UR6, RZ ;  /* 0x0000000602087c24 */ /* 0x000fe2000f8e02ff */
[----:B------:R-:W-:-:S04]  /*8640*/  SHF.R.S32.HI R9, RZ, 0x1f, R7 ;  /* 0x0000001fff097819 */ /* 0x000fc80000011407 */
[--C-:B------:R-:W-:Y:S02]  /*8650*/  SHF.R.S32.HI R20, RZ, 0x1f, R8.reuse ;  /* 0x0000001fff147819 */ /* 0x100fe40000011408 */
[----:B------:R-:W-:-:S04]  /*8660*/  IADD3 R8, P4, P5, R7, UR8, R8 ;  /* 0x0000000807087c10 */ /* 0x000fc8000fd9e008 */
[----:B------:R-:W-:-:S05]  /*8670*/  IADD3.X R9, R9, UR9, R20, P4, P5 ;  /* 0x0000000909097c10 */ /* 0x000fca000a7ea414 */
[----:B------:R-:W2:Y:S02]  /*8680*/  LDG.E.U8 R8, desc[UR36][R8.64] ;  /* 0x0000002408087981 */ /* 0x000ea4000c1e1100 */
[----:B--2---:R-:W-:-:S13]  /*8690*/  ISETP.NE.AND P4, PT, R8, RZ, PT ;  /* 0x000000ff0800720c */ /* 0x004fda0003f85270 */
[----:B------:R-:W-:Y:S01]  /*86a0*/  @P4 MOV R11, RZ ;  /* 0x000000ff000b4202 */ /* 0x000fe20000000f00 */
[----:B------:R-:W-:Y:S06]  /*86b0*/  @P4 BRA `(.L_x_276) ;  /* 0x0000000000104947 */ /* 0x000fec0003800000 */
.L_x_275:
[----:B------:R-:W1:Y:S02]  /*86c0*/  LDS R8, [R14] ;  /* 0x000000000e087984 */ /* 0x000e640000000800 */
[----:B-1----:R-:W-:-:S04]  /*86d0*/  FADD.FTZ R8, -R12, R8 ;  /* 0x000000080c087221 */ /* 0x002fc80000010100 */
[----:B------:R-:W-:-:S04]  /*86e0*/  FMUL.FTZ R8, R8, 1.4426950216293334961 ;  /* 0x3fb8aa3b08087820 */ /* 0x000fc80000410000 */
[----:B------:R0:W2:Y:S03]  /*86f0*/  MUFU.EX2 R11, R8 ;  /* 0x00000008000b7308 */ /* 0x0000a60000000800 */
.L_x_276:
[----:B------:R-:W-:Y:S05]  /*8700*/  BSYNC B2 ;  /* 0x0000000000027941 */ /* 0x000fea0003800000 */
.L_x_274:
[----:B--2---:R2:W-:Y:S01]  /*8710*/  STS [R14], R11 ;  /* 0x0000000b0e007388 */ /* 0x0045e20000000800 */
[----:B------:R-:W-:Y:S01]  /*8720*/  FADD.FTZ R10, R11, R10 ;  /* 0x0000000a0b0a7221 */ /* 0x000fe20000010000 */
[----:B------:R-:W-:Y:S01]  /*8730*/  VIADD R7, R7, 0x80 ;  /* 0x0000008007077836 */ /* 0x000fe20000000000 */
[----:B------:R-:W-:Y:S06]  /*8740*/  @P3 BRA `(.L_x_277) ;  /* 0xfffffffc00a03947 */ /* 0x000fec000383ffff */
.L_x_273:
[----:B------:R-:W-:Y:S05]  /*8750*/  BSYNC B1 ;  /* 0x0000000000017941 */ /* 0x000fea0003800000 */
.L_x_272:
[----:B------:R-:W-:-:S13]  /*8760*/  ISETP.GE.U32.AND P0, PT, R3, 0x180, PT ;  /* 0x000001800300780c */ /* 0x000fda0003f06070 */
[----:B------:R-:W-:Y:S05]  /*8770*/  @!P0 BRA `(.L_x_271) ;  /* 0x0000000400088947 */ /* 0x000fea0003800000 */
[----:B------:R-:W-:Y:S02]  /*8780*/  ULDC.64 UR4, c[0x0][0x2b0] ;  /* 0x0000ac0000047ab9 */ /* 0x000fe40000000a00 */
[----:B------:R-:W-:Y:S01]  /*8790*/  ISETP.NE.U32.AND P0, PT, RZ, UR4, PT ;  /* 0x00000004ff007c0c */ /* 0x000fe2000bf05070 */
[----:B------:R-:W-:Y:S02]  /*87a0*/  ULDC UR4, c[0x0][0x284] ;  /* 0x0000a10000047ab9 */ /* 0x000fe40000000800 */
[----:B------:R-:W-:Y:S01]  /*87b0*/  IMAD R20, R2, UR4, RZ ;  /* 0x0000000402147c24 */ /* 0x000fe2000f8e02ff */
[----:B------:R-:W-:-:S04]  /*87c0*/  ISETP.NE.AND.EX P0, PT, RZ, UR5, PT, P0 ;  /* 0x00000005ff007c0c */ /* 0x000fc8000bf05300 */
[----:B------:R-:W-:-:S09]  /*87d0*/  SHF.R.S32.HI R24, RZ, 0x1f, R20 ;  /* 0x0000001fff187819 */ /* 0x000fd20000011414 */
.L_x_290:
[----:B------:R-:W-:Y:S01]  /*87e0*/  SHF.R.S32.HI R5, RZ, 0x1f, R7 ;  /* 0x0000001fff057819 */ /* 0x000fe20000011407 */
[----:B------:R-:W-:Y:S01]  /*87f0*/  BSSY B1, `(.L_x_278) ;  /* 0x0000010000017945 */ /* 0x000fe20003800000 */
[C---:B0-----:R-:W-:Y:S02]  /*8800*/  IADD3 R8, P4, P5, R7.reuse, UR10, R20 ;  /* 0x0000000a07087c10 */ /* 0x041fe4000fd9e014 */
[----:B------:R-:W-:Y:S01]  /*8810*/  IADD3 R3, -R4, R7, RZ ;  /* 0x0000000704037210 */ /* 0x000fe20007ffe1ff */
[----:B------:R-:W-:Y:S01]  /*8820*/  VIADD R7, R7, 0x200 ;  /* 0x0000020007077836 */ /* 0x000fe20000000000 */
[----:B------:R-:W-:Y:S02]  /*8830*/  IADD3.X R9, R5, UR11, R24, P4, P5 ;  /* 0x0000000b05097c10 */ /* 0x000fe4000a7ea418 */
[----:B--2---:R-:W-:Y:S02]  /*8840*/  LEA R14, R3, UR38, 0x2 ;  /* 0x00000026030e7c11 */ /* 0x004fe4000f8e10ff */
[----:B------:R-:W-:Y:S01]  /*8850*/  ISETP.GE.AND P3, PT, R7, R18, PT ;  /* 0x000000120700720c */ /* 0x000fe20003f66270 */
[----:B------:R-:W-:-:S12]  /*8860*/  @!P0 BRA `(.L_x_279) ;  /* 0x0000000000108947 */ /* 0x000fd80003800000 */
[----:B------:R-:W2:Y:S02]  /*8870*/  LDG.E.U8 R3, desc[UR36][R8.64] ;  /* 0x0000002408037981 */ /* 0x000ea4000c1e1100 */
[----:B--2---:R-:W-:-:S13]  /*8880*/  ISETP.NE.AND P4, PT, R3, RZ, PT ;  /* 0x000000ff0300720c */ /* 0x004fda0003f85270 */
[----:B------:R-:W-:Y:S01]  /*8890*/  @P4 MOV R3, RZ ;  /* 0x000000ff00034202 */ /* 0x000fe20000000f00 */
[----:B------:R-:W-:Y:S06]  /*88a0*/  @P4 BRA `(.L_x_280) ;  /* 0x0000000000104947 */ /* 0x000fec0003800000 */
.L_x_279:
[----:B------:R-:W1:Y:S02]  /*88b0*/  LDS R3, [R14] ;  /* 0x000000000e037984 */ /* 0x000e640000000800 */
[----:B-1----:R-:W-:-:S04]  /*88c0*/  FADD.FTZ R3, -R12, R3 ;  /* 0x000000030c037221 */ /* 0x002fc80000010100 */
[----:B------:R-:W-:-:S06]  /*88d0*/  FMUL.FTZ R3, R3, 1.4426950216293334961 ;  /* 0x3fb8aa3b03037820 */ /* 0x000fcc0000410000 */
[----:B------:R-:W0:Y:S02]  /*88e0*/  MUFU.EX2 R3, R3 ;  /* 0x0000000300037308 */ /* 0x000e240000000800 */
.L_x_280:
[----:B------:R-:W-:Y:S05]  /*88f0*/  BSYNC B1 ;  /* 0x0000000000017941 */ /* 0x000fea0003800000 */
.L_x_278:
[----:B0-----:R0:W-:Y:S01]  /*8900*/  STS [R14], R3 ;  /* 0x000000030e007388 */ /* 0x0011e20000000800 */
[----:B------:R-:W-:Y:S01]  /*8910*/  BSSY B1, `(.L_x_281) ;  /* 0x000000b000017945 */ /* 0x000fe20003800000 */
[----:B------:R-:W-:-:S03]  /*8920*/  FADD.FTZ R10, R3, R10 ;  /* 0x0000000a030a7221 */ /* 0x000fc60000010000 */
[----:B------:R-:W-:Y:S05]  /*8930*/  @!P0 BRA `(.L_x_282) ;  /* 0x0000000000108947 */ /* 0x000fea0003800000 */
[----:B0-----:R-:W2:Y:S02]  /*8940*/  LDG.E.U8 R3, desc[UR36][R8.64+0x80] ;  /* 0x0000802408037981 */ /* 0x001ea4000c1e1100 */
[----:B--2---:R-:W-:-:S13]  /*8950*/  ISETP.NE.AND P4, PT, R3, RZ, PT ;  /* 0x000000ff0300720c */ /* 0x004fda0003f85270 */
[----:B------:R-:W-:Y:S01]  /*8960*/  @P4 IMAD.MOV.U32 R3, RZ, RZ, RZ ;  /* 0x000000ffff034224 */ /* 0x000fe200078e00ff */
[----:B------:R-:W-:Y:S06]  /*8970*/  @P4 BRA `(.L_x_283) ;  /* 0x0000000000104947 */ /* 0x000fec0003800000 */
.L_x_282:
[----:B0-----:R-:W1:Y:S02]  /*8980*/  LDS R3, [R14+0x200] ;  /* 0x000200000e037984 */ /* 0x001e640000000800 */
[----:B-1----:R-:W-:-:S04]  /*8990*/  FADD.FTZ R3, -R12, R3 ;  /* 0x000000030c037221 */ /* 0x002fc80000010100 */
[----:B------:R-:W-:-:S06]  /*89a0*/  FMUL.FTZ R3, R3, 1.4426950216293334961 ;  /* 0x3fb8aa3b03037820 */ /* 0x000fcc0000410000 */
[----:B------:R-:W0:Y:S02]  /*89b0*/  MUFU.EX2 R3, R3 ;  /* 0x0000000300037308 */ /* 0x000e240000000800 */
.L_x_283:
[----:B------:R-:W-:Y:S05]  /*89c0*/  BSYNC B1 ;  /* 0x0000000000017941 */ /* 0x000fea0003800000 */
.L_x_281:
[----:B0-----:R0:W-:Y:S01]  /*89d0*/  STS [R14+0x200], R3 ;  /* 0x000200030e007388 */ /* 0x0011e20000000800 */
[----:B------:R-:W-:Y:S01]  /*89e0*/  BSSY B1, `(.L_x_284) ;  /* 0x000000b000017945 */ /* 0x000fe20003800000 */
[----:B------:R-:W-:-:S03]  /*89f0*/  FADD.FTZ R10, R10, R3 ;  /* 0x000000030a0a7221 */ /* 0x000fc60000010000 */
[----:B------:R-:W-:Y:S05]  /*8a00*/  @!P0 BRA `(.L_x_285) ;  /* 0x0000000000108947 */ /* 0x000fea0003800000 */
[----:B0-----:R-:W2:Y:S02]  /*8a10*/  LDG.E.U8 R3, desc[UR36][R8.64+0x100] ;  /* 0x0001002408037981 */ /* 0x001ea4000c1e1100 */
[----:B--2---:R-:W-:-:S13]  /*8a20*/  ISETP.NE.AND P4, PT, R3, RZ, PT ;  /* 0x000000ff0300720c */ /* 0x004fda0003f85270 */
[----:B------:R-:W-:Y:S01]  /*8a30*/  @P4 MOV R3, RZ ;  /* 0x000000ff00034202 */ /* 0x000fe20000000f00 */
[----:B------:R-:W-:Y:S06]  /*8a40*/  @P4 BRA `(.L_x_286) ;  /* 0x0000000000104947 */ /* 0x000fec0003800000 */
.L_x_285:
[----:B0-----:R-:W1:Y:S02]  /*8a50*/  LDS R3, [R14+0x400] ;  /* 0x000400000e037984 */ /* 0x001e640000000800 */
[----:B-1----:R-:W-:-:S04]  /*8a60*/  FADD.FTZ R3, -R12, R3 ;  /* 0x000000030c037221 */ /* 0x002fc80000010100 */
[----:B------:R-:W-:-:S06]  /*8a70*/  FMUL.FTZ R3, R3, 1.4426950216293334961 ;  /* 0x3fb8aa3b03037820 */ /* 0x000fcc0000410000 */
[----:B------:R-:W0:Y:S02]  /*8a80*/  MUFU.EX2 R3, R3 ;  /* 0x0000000300037308 */ /* 0x000e240000000800 */
.L_x_286:
[----:B------:R-:W-:Y:S05]  /*8a90*/  BSYNC B1 ;  /* 0x0000000000017941 */ /* 0x000fea0003800000 */
.L_x_284:
[----:B0-----:R0:W-:Y:S01]  /*8aa0*/  STS [R14+0x400], R3 ;  /* 0x000400030e007388 */ /* 0x0011e20000000800 */
[----:B------:R-:W-:Y:S01]  /*8ab0*/  BSSY B1, `(.L_x_287) ;  /* 0x000000b000017945 */ /* 0x000fe20003800000 */
[----:B------:R-:W-:-:S03]  /*8ac0*/  FADD.FTZ R10, R10, R3 ;  /* 0x000000030a0a7221 */ /* 0x000fc60000010000 */
[----:B------:R-:W-:Y:S05]  /*8ad0*/  @!P0 BRA `(.L_x_288) ;  /* 0x0000000000108947 */ /* 0x000fea0003800000 */
[----:B------:R-:W2:Y:S02]  /*8ae0*/  LDG.E.U8 R8, desc[UR36][R8.64+0x180] ;  /* 0x0001802408087981 */ /* 0x000ea4000c1e1100 */
[----:B--2---:R-:W-:-:S13]  /*8af0*/  ISETP.NE.AND P4, PT, R8, RZ, PT ;  /* 0x000000ff0800720c */ /* 0x004fda0003f85270 */
[----:B0-----:R-:W-:Y:S01]  /*8b00*/  @P4 IMAD.MOV.U32 R3, RZ, RZ, RZ ;  /* 0x000000ffff034224 */ /* 0x001fe200078e00ff */
[----:B------:R-:W-:Y:S06]  /*8b10*/  @P4 BRA `(.L_x_289) ;  /* 0x0000000000104947 */ /* 0x000fec0003800000 */
.L_x_288:
[----:B0-----:R-:W1:Y:S02]  /*8b20*/  LDS R3, [R14+0x600] ;  /* 0x000600000e037984 */ /* 0x001e640000000800 */
[----:B-1----:R-:W-:-:S04]  /*8b30*/  FADD.FTZ R3, -R12, R3 ;  /* 0x000000030c037221 */ /* 0x002fc80000010100 */
[----:B------:R-:W-:-:S06]  /*8b40*/  FMUL.FTZ R3, R3, 1.4426950216293334961 ;  /* 0x3fb8aa3b03037820 */ /* 0x000fcc0000410000 */
[----:B------:R-:W0:Y:S02]  /*8b50*/  MUFU.EX2 R3, R3 ;  /* 0x0000000300037308 */ /* 0x000e240000000800 */
.L_x_289:
[----:B------:R-:W-:Y:S05]  /*8b60*/  BSYNC B1 ;  /* 0x0000000000017941 */ /* 0x000fea0003800000 */
.L_x_287:
[----:B0-----:R0:W-:Y:S01]  /*8b70*/  STS [R14+0x600], R3 ;  /* 0x000600030e007388 */ /* 0x0011e20000000800 */
[----:B------:R-:W-:Y:S01]  /*8b80*/  FADD.FTZ R10, R10, R3 ;  /* 0x000000030a0a7221 */ /* 0x000fe20000010000 */
[----:B------:R-:W-:Y:S06]  /*8b90*/  @!P3 BRA `(.L_x_290) ;  /* 0xfffffffc0010b947 */ /* 0x000fec000383ffff */
.L_x_271:
[----:B------:R-:W-:Y:S05]  /*8ba0*/  BSYNC B0 ;  /* 0x0000000000007941 */ /* 0x000fea0003800000 */
.L_x_270:
[----:B0-----:R-:W0:Y:S01]  /*8bb0*/  SHFL.BFLY PT, R3, R10, 0x10, 0x1f ;  /* 0x0e001f000a037f89 */ /* 0x001e2200000e0000 */
[----:B------:R-:W-:Y:S01]  /*8bc0*/  LOP3.LUT P0, R9, R23, 0x1f, RZ, 0xc0, !PT ;  /* 0x0000001f17097812 */ /* 0x000fe2000780c0ff */
[----:B------:R-:W-:-:S03]  /*8bd0*/  ULDC.U8 UR4, c[0x0][0x31c] ;  /* 0x0000c70000047ab9 */ /* 0x000fc60000000000 */
[----:B------:R-:W-:-:S09]  /*8be0*/  ISETP.GT.U32.AND P3, PT, R9, 0x3, PT ;  /* 0x000000030900780c */ /* 0x000fd20003f64070 */
[----:B--2---:R-:W2:Y:S04]  /*8bf0*/  @!P0 S2R R11, SR_CgaCtaId ;  /* 0x00000000000b8919 */ /* 0x004ea80000008800 */
[----:B------:R-:W5:Y:S01]  /*8c00*/  @!P3 S2R R15, SR_CgaCtaId ;  /* 0x00000000000fb919 */ /* 0x000f620000008800 */
[----:B0-----:R-:W-:Y:S01]  /*8c10*/  FADD.FTZ R3, R3, R10 ;  /* 0x0000000a03037221 */ /* 0x001fe20000010000 */
[----:B------:R-:W-:-:S04]  /*8c20*/  @!P0 MOV R10, 0x400 ;  /* 0x00000400000a8802 */ /* 0x000fc80000000f00 */
[----:B------:R-:W0:Y:S02]  /*8c30*/  SHFL.BFLY PT, R8, R3, 0x8, 0x1f ;  /* 0x0d001f0003087f89 */ /* 0x000e2400000e0000 */
[----:B0-----:R-:W-:Y:S01]  /*8c40*/  FADD.FTZ R8, R3, R8 ;  /* 0x0000000803087221 */ /* 0x001fe20000010000 */
[----:B------:R-:W-:-:S04]  /*8c50*/  @!P0 SHF.R.U32.HI R3, RZ, 0x3, R23 ;  /* 0x00000003ff038819 */ /* 0x000fc80000011617 */
[----:B------:R-:W0:Y:S01]  /*8c60*/  SHFL.BFLY PT, R5, R8, 0x4, 0x1f ;  /* 0x0c801f0008057f89 */ /* 0x000e2200000e0000 */
[----:B------:R-:W-:Y:S01]  /*8c70*/  @!P0 LOP3.LUT R3, R3, 0x1ffffffc, RZ, 0xc0, !PT ;  /* 0x1ffffffc03038812 */ /* 0x000fe200078ec0ff */
[----:B0-----:R-:W-:Y:S01]  /*8c80*/  FADD.FTZ R5, R8, R5 ;  /* 0x0000000508057221 */ /* 0x001fe20000010000 */
[----:B--2---:R-:W-:Y:S02]  /*8c90*/  @!P0 LEA R8, R11, R10, 0x18 ;  /* 0x0000000a0b088211 */ /* 0x004fe400078ec0ff */
[----:B------:R-:W-:Y:S02]  /*8ca0*/  @!P3 MOV R10, 0x400 ;  /* 0x00000400000ab802 */ /* 0x000fe40000000f00 */
[----:B-1----:R-:W0:Y:S01]  /*8cb0*/  SHFL.BFLY PT, R12, R5, 0x2, 0x1f ;  /* 0x0c401f00050c7f89 */ /* 0x002e2200000e0000 */
[----:B------:R-:W-:Y:S02]  /*8cc0*/  @!P0 IADD3 R8, R8, R3, RZ ;  /* 0x0000000308088210 */ /* 0x000fe40007ffe0ff */
[----:B-----5:R-:W-:-:S05]  /*8cd0*/  @!P3 LEA R10, R15, R10, 0x18 ;  /* 0x0000000a0f0ab211 */ /* 0x020fca00078ec0ff */
[----:B------:R-:W-:Y:S02]  /*8ce0*/  @!P3 IMAD R3, R9, 0x4, R10 ;  /* 0x000000040903b824 */ /* 0x000fe400078e020a */
[----:B0-----:R-:W-:-:S05]  /*8cf0*/  FADD.FTZ R12, R5, R12 ;  /* 0x0000000c050c7221 */ /* 0x001fca0000010000 */
[----:B------:R-:W0:Y:S02]  /*8d00*/  SHFL.BFLY PT, R7, R12, 0x1, 0x1f ;  /* 0x0c201f000c077f89 */ /* 0x000e2400000e0000 */
[----:B0-----:R-:W-:-:S05]  /*8d10*/  FADD.FTZ R7, R12, R7 ;  /* 0x000000070c077221 */ /* 0x001fca0000010000 */
[----:B------:R0:W-:Y:S01]  /*8d20*/  @!P0 STS [R8+0x10], R7 ;  /* 0x0000100708008388 */ /* 0x0001e20000000800 */
[----:B------:R-:W-:Y:S01]  /*8d30*/  BAR.SYNC.DEFER_BLOCKING 0x0 ;  /* 0x0000000000007b1d */ /* 0x000fe20000010000 */
[----:B------:R-:W-:Y:S02]  /*8d40*/  ISETP.NE.AND P0, PT, RZ, UR4, PT ;  /* 0x00000004ff007c0c */ /* 0x000fe4000bf05270 */
[----:B0-----:R-:W-:-:S03]  /*8d50*/  CS2R R8, SRZ ;  /* 0x0000000000087805 */ /* 0x001fc6000001ff00 */
[----:B------:R-:W0:Y:S04]  /*8d60*/  @!P3 LDS R7, [R3+0x10] ;  /* 0x000010000307b984 */ /* 0x000e280000000800 */
[----:B0-----:R-:W0:Y:S02]  /*8d70*/  SHFL.BFLY PT, R10, R7, 0x2, 0x1f ;  /* 0x0c401f00070a7f89 */ /* 0x001e2400000e0000 */
[----:B0-----:R-:W-:-:S05]  /*8d80*/  FADD.FTZ R10, R10, R7 ;  /* 0x000000070a0a7221 */ /* 0x001fca0000010000 */
[----:B------:R-:W0:Y:S02]  /*8d90*/  SHFL.BFLY PT, R5, R10, 0x1, 0x1f ;  /* 0x0c201f000a057f89 */ /* 0x000e2400000e0000 */
[----:B0-----:R-:W-:-:S06]  /*8da0*/  FADD.FTZ R5, R10, R5 ;  /* 0x000000050a057221 */ /* 0x001fcc0000010000 */
[----:B------:R-:W0:Y:S02]  /*8db0*/  SHFL.IDX PT, R5, R5, RZ, 0x1f ;  /* 0x00001fff05057589 */ /* 0x000e2400000e0000 */
[----:B0-----:R-:W-:-:S04]  /*8dc0*/  FADD.FTZ R11, R5, 9.9999999747524270788e-07 ;  /* 0x358637bd050b7421 */ /* 0x001fc80000010000 */
[----:B------:R0:W1:Y:S01]  /*8dd0*/  MUFU.RCP R14, R11 ;  /* 0x0000000b000e7308 */ /* 0x0000620000001000 */
[----:B------:R-:W-:Y:S05]  /*8de0*/  @!P0 BRA `(.L_x_291) ;  /* 0x0000000000188947 */ /* 0x000fea0003800000 */
[----:B------:R-:W2:Y:S08]  /*8df0*/  LDC R3, c[0x0][0x318] ;  /* 0x0000c600ff037b82 */ /* 0x000eb00000000800 */
[----:B------:R-:W2:Y:S08]  /*8e00*/  LDC R5, c[0x0][0x29c] ;  /* 0x0000a700ff057b82 */ /* 0x000eb00000000800 */
[----:B------:R-:W5:Y:S01]  /*8e10*/  LDC R7, c[0x0][0x284] ;  /* 0x0000a100ff077b82 */ /* 0x000f620000000800 */
[----:B--2---:R-:W-:-:S04]  /*8e20*/  IMAD R22, R22, R3, R5 ;  /* 0x0000000316167224 */ /* 0x004fc800078e0205 */
[----:B-----5:R-:W-:-:S05]  /*8e30*/  IMAD R8, R22, R7, RZ ;  /* 0x0000000716087224 */ /* 0x020fca00078e02ff */
[----:B------:R-:W-:-:S07]  /*8e40*/  SHF.R.S32.HI R9, RZ, 0x1f, R8 ;  /* 0x0000001fff097819 */ /* 0x000fce0000011408 */
.L_x_291:
[----:B------:R-:W-:Y:S01]  /*8e50*/  ULDC.64 UR6, c[0x0][0x310] ;  /* 0x0000c40000067ab9 */ /* 0x000fe20000000a00 */
[----:B------:R-:W-:Y:S01]  /*8e60*/  ULDC.64 UR8, c[0x0][0x310] ;  /* 0x0000c40000087ab9 */ /* 0x000fe20000000a00 */
[----:B------:R-:W-:Y:S04]  /*8e70*/  BSSY B0, `(.L_x_292) ;  /* 0x0000045000007945 */ /* 0x000fe80003800000 */
[----:B------:R-:W-:Y:S05]  /*8e80*/  @P1 BRA `(.L_x_293) ;  /* 0x00000004000c1947 */ /* 0x000fea0003800000 */
[----:B------:R-:W-:Y:S01]  /*8e90*/  LOP3.LUT R3, RZ, R4, RZ, 0x33, !PT ;  /* 0x00000004ff037212 */ /* 0x000fe200078e33ff */
[----:B------:R-:W-:Y:S03]  /*8ea0*/  BSSY B1, `(.L_x_294) ;  /* 0x0000016000017945 */ /* 0x000fe60003800000 */
[----:B------:R-:W-:-:S04]  /*8eb0*/  IADD3 R19, -R23, R18, R3 ;  /* 0x0000001217137210 */ /* 0x000fc80007ffe103 */
[----:B------:R-:W-:-:S04]  /*8ec0*/  LEA.HI R3, R19, 0x1, RZ, 0x19 ;  /* 0x0000000113037811 */ /* 0x000fc800078fc8ff */
[----:B------:R-:W-:-:S13]  /*8ed0*/  LOP3.LUT P1, R3, R3, 0x3, RZ, 0xc0, !PT ;  /* 0x0000000303037812 */ /* 0x000fda000782c0ff */
[----:B------:R-:W-:Y:S05]  /*8ee0*/  @!P1 BRA `(.L_x_295) ;  /* 0x0000000000449947 */ /* 0x000fea0003800000 */
.L_x_297:
[----:B-1----:R-:W-:Y:S02]  /*8ef0*/  IADD3 R7, R13, -R4, RZ ;  /* 0x800000040d077210 */ /* 0x002fe40007ffe0ff */
[----:B------:R-:W-:Y:S02]  /*8f00*/  IADD3 R3, R3, -0x1, RZ ;  /* 0xffffffff03037810 */ /* 0x000fe40007ffe0ff */
[C---:B------:R-:W-:Y:S01]  /*8f10*/  LEA R5, R7.reuse, UR38, 0x2 ;  /* 0x0000002607057c11 */ /* 0x040fe2000f8e10ff */
[----:B------:R-:W-:Y:S01]  /*8f20*/  IMAD R7, R7, 0x2, R28 ;  /* 0x0000000207077824 */ /* 0x000fe200078e021c */
[----:B------:R-:W-:-:S04]  /*8f30*/  ISETP.NE.AND P3, PT, R3, RZ, PT ;  /* 0x000000ff0300720c */ /* 0x000fc80003f65270 */
[----:B------:R-:W1:Y:S02]  /*8f40*/  LDS R5, [R5] ;  /* 0x0000000005057984 */ /* 0x000e640000000800 */
[----:B-12---:R-:W-:-:S05]  /*8f50*/  FMUL.FTZ R15, R5, R14 ;  /* 0x0000000e050f7220 */ /* 0x006fca0000410000 */
[----:B------:R-:W-:-:S05]  /*8f60*/  F2FP.F16.F32.PACK_AB R10, RZ, R15 ;  /* 0x0000000fff0a723e */ /* 0x000fca00000000ff */
[----:B------:R1:W-:Y:S01]  /*8f70*/  STS.U16 [R7], R10 ;  /* 0x0000000a07007388 */ /* 0x0003e20000000400 */
[----:B------:R-:W-:Y:S05]  /*8f80*/  @!P0 BRA `(.L_x_296) ;  /* 0x0000000000148947 */ /* 0x000fea0003800000 */
[----:B------:R-:W-:-:S04]  /*8f90*/  IADD3 R5, P1, R13, R8, RZ ;  /* 0x000000080d057210 */ /* 0x000fc80007f3e0ff */
[----:B------:R-:W-:Y:S02]  /*8fa0*/  LEA.HI.X.SX32 R12, R13, R9, 0x1, P1 ;  /* 0x000000090d0c7211 */ /* 0x000fe400008f0eff */
[----:B-1----:R-:W-:-:S04]  /*8fb0*/  LEA R10, P1, R5, UR6, 0x2 ;  /* 0x00000006050a7c11 */ /* 0x002fc8000f8210ff */
[----:B0-----:R-:W-:-:S05]  /*8fc0*/  LEA.HI.X R11, R5, UR7, R12, 0x2, P1 ;  /* 0x00000007050b7c11 */ /* 0x001fca00088f140c */
[----:B------:R2:W-:Y:S04]  /*8fd0*/  STG.E desc[UR36][R10.64], R15 ;  /* 0x0000000f0a007986 */ /* 0x0005e8000c101924 */
.L_x_296:
[----:B------:R-:W-:Y:S01]  /*8fe0*/  VIADD R13, R13, 0x80 ;  /* 0x000000800d0d7836 */ /* 0x000fe20000000000 */
[----:B------:R-:W-:Y:S06]  /*8ff0*/  @P3 BRA `(.L_x_297) ;  /* 0xfffffffc00bc3947 */ /* 0x000fec000383ffff */
.L_x_295:
[----:B------:R-:W-:Y:S05]  /*9000*/  BSYNC B1 ;  /* 0x0000000000017941 */ /* 0x000fea0003800000 */
.L_x_294:
[----:B------:R-:W-:-:S13]  /*9010*/  ISETP.GE.U32.AND P0, PT, R19, 0x180, PT ;  /* 0x000001801300780c */ /* 0x000fda0003f06070 */
[----:B------:R-:W-:Y:S05]  /*9020*/  @!P0 BRA `(.L_x_293) ;  /* 0x0000000000a48947 */ /* 0x000fea0003800000 */
[----:B------:R-:W-:Y:S01]  /*9030*/  LEA R3, R13, R27, 0x1 ;  /* 0x0000001b0d037211 */ /* 0x000fe200078e08ff */
[----:B-12---:R-:W-:Y:S01]  /*9040*/  IMAD.SHL.U32 R10, R4, 0x4, RZ ;  /* 0x00000004040a7824 */ /* 0x006fe200078e00ff */
[----:B------:R-:W-:-:S03]  /*9050*/  ISETP.NE.AND P1, PT, RZ, UR4, PT ;  /* 0x00000004ff007c0c */ /* 0x000fc6000bf25270 */
[----:B------:R-:W-:Y:S01]  /*9060*/  IMAD R3, R4, -0x2, R3 ;  /* 0xfffffffe04037824 */ /* 0x000fe200078e0203 */
[----:B------:R-:W-:-:S03]  /*9070*/  LEA R10, R13, -R10, 0x2 ;  /* 0x8000000a0d0a7211 */ /* 0x000fc600078e10ff */
[----:B------:R-:W-:Y:S01]  /*9080*/  VIADD R3, R3, UR38 ;  /* 0x0000002603037c36 */ /* 0x000fe20008000000 */
[----:B------:R-:W-:-:S07]  /*9090*/  IADD3 R5, R10, UR38, RZ ;  /* 0x000000260a057c10 */ /* 0x000fce000fffe0ff */
.L_x_298:
[----:B------:R-:W1:Y:S01]  /*90a0*/  LDS R7, [R5] ;  /* 0x0000000005077984 */ /* 0x000e620000000800 */
[----:B0-----:R-:W-:-:S04]  /*90b0*/  IADD3 R11, P0, R13, R8, RZ ;  /* 0x000000080d0b7210 */ /* 0x001fc80007f1e0ff */
[C---:B------:R-:W-:Y:S01]  /*90c0*/  LEA.HI.X.SX32 R12, R13.reuse, R9, 0x1, P0 ;  /* 0x000000090d0c7211 */ /* 0x040fe200000f0eff */
[----:B------:R-:W-:Y:S02]  /*90d0*/  VIADD R13, R13, 0x200 ;  /* 0x000002000d0d7836 */ /* 0x000fe40000000000 */
[----:B-1----:R-:W-:-:S05]  /*90e0*/  FMUL.FTZ R15, R7, R14 ;  /* 0x0000000e070f7220 */ /* 0x002fca0000410000 */
[----:B------:R-:W-:-:S04]  /*90f0*/  F2FP.F16.F32.PACK_AB R7, RZ, R15 ;  /* 0x0000000fff07723e */ /* 0x000fc800000000ff */
[----:B------:R-:W-:-:S05]  /*9100*/  PRMT R10, R7, 0x7610, R10 ;  /* 0x00007610070a7816 */ /* 0x000fca000000000a */
[----:B------:R0:W-:Y:S04]  /*9110*/  STS.U16 [R3], R10 ;  /* 0x0000000a03007388 */ /* 0x0001e80000000400 */
[----:B------:R-:W1:Y:S01]  /*9120*/  LDS R7, [R5+0x200] ;  /* 0x0002000005077984 */ /* 0x000e620000000800 */
[----:B0-----:R-:W-:-:S04]  /*9130*/  LEA R10, P0, R11, UR8, 0x2 ;  /* 0x000000080b0a7c11 */ /* 0x001fc8000f8010ff */
[----:B------:R-:W-:Y:S02]  /*9140*/  LEA.HI.X R11, R11, UR9, R12, 0x2, P0 ;  /* 0x000000090b0b7c11 */ /* 0x000fe400080f140c */
[----:B------:R-:W-:-:S03]  /*9150*/  ISETP.GE.AND P0, PT, R13, R18, PT ;  /* 0x000000120d00720c */ /* 0x000fc60003f06270 */
[----:B------:R-:W-:Y:S01]  /*9160*/  @P1 STG.E desc[UR36][R10.64], R15 ;  /* 0x0000000f0a001986 */ /* 0x000fe2000c101924 */
[----:B-1----:R-:W-:-:S05]  /*9170*/  FMUL.FTZ R19, R7, R14 ;  /* 0x0000000e07137220 */ /* 0x002fca0000410000 */
        /* <DEDUP_REMOVED lines=10> */
[----:B------:R0:W1:Y:S02]  /*9220*/  LDS R7, [R5+0x600] ;  /* 0x0006000005077984 */ /* 0x0000640000000800 */
[----:B0-----:R-:W-:Y:S02]  /*9230*/  VIADD R5, R5, 0x800 ;  /* 0x0000080005057836 */ /* 0x001fe40000000000 */
[----:B-1----:R-:W-:-:S05]  /*9240*/  FMUL.FTZ R31, R7, R14 ;  /* 0x0000000e071f7220 */ /* 0x002fca0000410000 */
[----:B------:R-:W-:Y:S01]  /*9250*/  @P1 STG.E desc[UR36][R10.64+0x600], R31 ;  /* 0x0006001f0a001986 */ /* 0x000fe2000c101924 */
[----:B------:R-:W-:-:S04]  /*9260*/  F2FP.F16.F32.PACK_AB R7, RZ, R31 ;  /* 0x0000001fff07723e */ /* 0x000fc800000000ff */
[----:B------:R-:W-:Y:S02]  /*9270*/  PRMT R12, R7, 0x7610, R12 ;  /* 0x00007610070c7816 */ /* 0x000fe4000000000c */
[----:B------:R-:W-:-:S03]  /*9280*/  IADD3 R7, R3, 0x400, RZ ;  /* 0x0000040003077810 */ /* 0x000fc60007ffe0ff */
[----:B------:R0:W-:Y:S02]  /*9290*/  STS.U16 [R3+0x300], R12 ;  /* 0x0003000c03007388 */ /* 0x0001e40000000400 */
[----:B0-----:R-:W-:Y:S01]  /*92a0*/  MOV R3, R7 ;  /* 0x0000000700037202 */ /* 0x001fe20000000f00 */
[----:B------:R-:W-:Y:S06]  /*92b0*/  @!P0 BRA `(.L_x_298) ;  /* 0xfffffffc00788947 */ /* 0x000fec000383ffff */
.L_x_293:
[----:B------:R-:W-:Y:S05]  /*92c0*/  BSYNC B0 ;  /* 0x0000000000007941 */ /* 0x000fea0003800000 */
.L_x_292:
[----:B-12---:R-:W1:Y:S01]  /*92d0*/  S2R R10, SR_CTAID.X ;  /* 0x00000000000a7919 */ /* 0x006e620000002500 */
[----:B------:R-:W2:Y:S01]  /*92e0*/  S2UR UR5, SR_CgaCtaId ;  /* 0x00000000000579c3 */ /* 0x000ea20000008800 */
[----:B------:R-:W-:Y:S01]  /*92f0*/  SHF.R.S32.HI R8, RZ, 0x1f, R25 ;  /* 0x0000001fff087819 */ /* 0x000fe20000011419 */
[----:B------:R-:W-:Y:S01]  /*9300*/  ULDC UR4, c[0x0][0x288] ;  /* 0x0000a20000047ab9 */ /* 0x000fe20000000800 */
[----:B------:R-:W-:Y:S01]  /*9310*/  SHF.R.S32.HI R31, RZ, 0x5, R0 ;  /* 0x00000005ff1f7819 */ /* 0x000fe20000011400 */
[----:B------:R-:W-:Y:S01]  /*9320*/  IMAD.U32 R61, RZ, RZ, UR4 ;  /* 0x00000004ff3d7e24 */ /* 0x000fe2000f8e00ff */
[----:B------:R-:W-:Y:S01]  /*9330*/  LEA.HI R8, R8, R25, RZ, 0x2 ;  /* 0x0000001908087211 */ /* 0x000fe200078f10ff */
[----:B------:R-:W-:Y:S01]  /*9340*/  ULDC.64 UR6, c[0x0][0x280] ;  /* 0x0000a00000067ab9 */ /* 0x000fe20000000a00 */
[----:B------:R-:W-:Y:S01]  /*9350*/  ISETP.GT.OR P1, PT, R6, 0x13, P2 ;  /* 0x000000130600780c */ /* 0x000fe20001724670 */
[----:B------:R-:W-:Y:S01]  /*9360*/  IMAD R3, R16, R61, RZ ;  /* 0x0000003d10037224 */ /* 0x000fe200078e02ff */
[----:B------:R-:W-:Y:S01]  /*9370*/  LOP3.LUT R8, R8, 0xfffffffc, RZ, 0xc0, !PT ;  /* 0xfffffffc08087812 */ /* 0x000fe200078ec0ff */
[----:B------:R-:W-:Y:S01]  /*9380*/  UMOV UR4, 0x400 ;  /* 0x0000040000047882 */ /* 0x000fe20000000000 */
[----:B------:R-:W-:Y:S01]  /*9390*/  SHF.L.U32 R19, R6, 0x3, RZ ;  /* 0x0000000306137819 */ /* 0x000fe200000006ff */
[----:B------:R-:W-:Y:S01]  /*93a0*/  UIADD3 UR4, UR4, 0x220, URZ ;  /* 0x0000022004047890 */ /* 0x000fe2000fffe03f */
[----:B------:R-:W-:Y:S01]  /*93b0*/  IADD3 R8, R25, -R8, RZ ;  /* 0x8000000819087210 */ /* 0x000fe20007ffe0ff */
[----:B------:R-:W-:Y:S01]  /*93c0*/  IMAD.U32 R63, RZ, RZ, UR7 ;  /* 0x00000007ff3f7e24 */ /* 0x000fe2000f8e00ff */
[----:B------:R-:W-:Y:S01]  /*93d0*/  BSSY B0, `(.L_x_299) ;  /* 0x000001b000007945 */ /* 0x000fe20003800000 */
[----:B----4-:R-:W-:-:S02]  /*93e0*/  CS2R R34, SRZ ;  /* 0x0000000000227805 */ /* 0x010fc4000001ff00 */
[CC--:B------:R-:W-:Y:S02]  /*93f0*/  ISETP.NE.OR P3, PT, R31.reuse, R8.reuse, P1 ;  /* 0x000000081f00720c */ /* 0x0c0fe40000f65670 */
[----:B------:R-:W-:Y:S02]  /*9400*/  CS2R R32, SRZ ;  /* 0x0000000000207805 */ /* 0x000fe4000001ff00 */
[----:B------:R-:W-:Y:S02]  /*9410*/  ISETP.NE.AND P0, PT, R31, R8, PT ;  /* 0x000000081f00720c */ /* 0x000fe40003f05270 */
[----:B------:R-:W-:Y:S01]  /*9420*/  ISETP.GT.AND P1, PT, R6, 0x13, PT ;  /* 0x000000130600780c */ /* 0x000fe20003f24270 */
[----:B--2---:R-:W-:-:S06]  /*9430*/  ULEA UR4, UR5, UR4, 0x18 ;  /* 0x0000000405047291 */ /* 0x004fcc000f8ec03f */
[----:B------:R-:W-:Y:S01]  /*9440*/  LEA R36, R6, UR4, 0x4 ;  /* 0x0000000406247c11 */ /* 0x000fe2000f8e20ff */
[--C-:B-1----:R-:W-:Y:S02]  /*9450*/  IMAD R0, R3, UR6, R10.reuse ;  /* 0x0000000603007c24 */ /* 0x102fe4000f8e020a */
[----:B------:R-:W-:Y:S02]  /*9460*/  IMAD R8, R2, R61, R10 ;  /* 0x0000003d02087224 */ /* 0x000fe400078e020a */
[----:B------:R-:W-:Y:S02]  /*9470*/  IMAD R0, R0, 0xa0, RZ ;  /* 0x000000a000007824 */ /* 0x000fe400078e02ff */
[----:B------:R-:W-:Y:S02]  /*9480*/  IMAD R12, R8, 0xa0, RZ ;  /* 0x000000a0080c7824 */ /* 0x000fe400078e02ff */
[-CC-:B------:R-:W-:Y:S02]  /*9490*/  IMAD R30, R0, R63.reuse, R19.reuse ;  /* 0x0000003f001e7224 */ /* 0x180fe400078e0213 */
[----:B------:R-:W-:-:S03]  /*94a0*/  IMAD R12, R12, R63, R19 ;  /* 0x0000003f0c0c7224 */ /* 0x000fc600078e0213 */
[----:B------:R-:W-:Y:S02]  /*94b0*/  SHF.R.S32.HI R37, RZ, 0x1f, R30 ;  /* 0x0000001fff257819 */ /* 0x000fe4000001141e */
[----:B------:R-:W-:Y:S01]  /*94c0*/  SHF.R.S32.HI R14, RZ, 0x1f, R12 ;  /* 0x0000001fff0e7819 */ /* 0x000fe2000001140c */
[----:B------:R-:W-:Y:S06]  /*94d0*/  @P3 BRA `(.L_x_300) ;  /* 0x0000000000283947 */ /* 0x000fec0003800000 */
[----:B------:R-:W-:Y:S01]  /*94e0*/  ULDC.64 UR4, c[0x0][0x240] ;  /* 0x0000900000047ab9 */ /* 0x000fe20000000a00 */
[----:B------:R-:W-:Y:S01]  /*94f0*/  IMAD.MOV.U32 R35, RZ, RZ, RZ ;  /* 0x000000ffff237224 */ /* 0x000fe200078e00ff */
[----:B------:R-:W-:-:S04]  /*9500*/  ISETP.NE.U32.AND P3, PT, RZ, UR4, PT ;  /* 0x00000004ff007c0c */ /* 0x000fc8000bf65070 */
[----:B------:R-:W-:-:S13]  /*9510*/  ISETP.NE.AND.EX P3, PT, RZ, UR5, PT, P3 ;  /* 0x00000005ff007c0c */ /* 0x000fda000bf65330 */
[----:B------:R-:W-:Y:S05]  /*9520*/  @!P3 BRA `(.L_x_301) ;  /* 0x000000000010b947 */ /* 0x000fea0003800000 */
[----:B------:R-:W1:Y:S01]  /*9530*/  LDC.64 R32, c[0x0][0x240] ;  /* 0x00009000ff207b82 */ /* 0x000e620000000a00 */
[----:B------:R-:W-:-:S04]  /*9540*/  IMAD R3, R10, 0xa0, R19 ;  /* 0x000000a00a037824 */ /* 0x000fc800078e0213 */
[----:B-1----:R-:W-:-:S06]  /*9550*/  IMAD.WIDE R32, R3, 0x2, R32 ;  /* 0x0000000203207825 */ /* 0x002fcc00078e0220 */
[----:B------:R-:W5:Y:S02]  /*9560*/  LDG.E.128 R32, desc[UR36][R32.64] ;  /* 0x0000002420207981 */ /* 0x000f64000c1e1d00 */
.L_x_301:
[----:B-----5:R1:W-:Y:S02]  /*9570*/  STS.128 [R36], R32 ;  /* 0x0000002024007388 */ /* 0x0203e40000000c00 */
.L_x_300:
[----:B------:R-:W-:Y:S05]  /*9580*/  BSYNC B0 ;  /* 0x0000000000007941 */ /* 0x000fea0003800000 */
.L_x_299:
[----:B------:R-:W-:Y:S01]  /*9590*/  BAR.SYNC.DEFER_BLOCKING 0x0 ;  /* 0x0000000000007b1d */ /* 0x000fe20000010000 */
[----:B------:R-:W-:Y:S01]  /*95a0*/  HFMA2.MMA R0, -RZ, RZ, 0, 0 ;  /* 0x00000000ff007435 */ /* 0x000fe200000001ff */
[----:B------:R-:W-:Y:S01]  /*95b0*/  IMAD.MOV.U32 R13, RZ, RZ, RZ ;  /* 0x000000ffff0d7224 */ /* 0x000fe200078e00ff */
[----:B------:R-:W-:Y:S01]  /*95c0*/  HFMA2.MMA R22, -RZ, RZ, 0, 0 ;  /* 0x00000000ff167435 */ /* 0x000fe200000001ff */
[----:B------:R-:W-:Y:S01]  /*95d0*/  MOV R24, RZ ;  /* 0x000000ff00187202 */ /* 0x000fe20000000f00 */
[----:B------:R-:W-:Y:S01]  /*95e0*/  IMAD.MOV.U32 R9, RZ, RZ, RZ ;  /* 0x000000ffff097224 */ /* 0x000fe200078e00ff */
[----:B------:R-:W-:Y:S01]  /*95f0*/  ULDC UR9, c[0x0][0x284] ;  /* 0x0000a10000097ab9 */ /* 0x000fe20000000800 */
[----:B------:R-:W-:Y:S01]  /*9600*/  ULDC UR8, c[0x0][0x288] ;  /* 0x0000a20000087ab9 */ /* 0x000fe20000000800 */
[----:B------:R-:W-:Y:S01]  /*9610*/  ULDC.64 UR6, c[0x0][0x258] ;  /* 0x0000960000067ab9 */ /* 0x000fe20000000a00 */
[----:B------:R-:W-:Y:S01]  /*9620*/  ULDC.64 UR10, c[0x0][0x250] ;  /* 0x00009400000a7ab9 */ /* 0x000fe20000000a00 */
[----:B------:R-:W-:Y:S01]  /*9630*/  BSSY B0, `(.L_x_302) ;  /* 0x00001cf000007945 */ /* 0x000fe20003800000 */
[----:B------:R-:W-:Y:S01]  /*9640*/  IMAD.MOV.U32 R5, RZ, RZ, RZ ;  /* 0x000000ffff057224 */ /* 0x000fe200078e00ff */
[----:B------:R-:W-:Y:S01]  /*9650*/  MOV R3, RZ ;  /* 0x000000ff00037202 */ /* 0x000fe20000000f00 */
[----:B------:R-:W-:Y:S01]  /*9660*/  IMAD.MOV.U32 R16, RZ, RZ, RZ ;  /* 0x000000ffff107224 */ /* 0x000fe200078e00ff */
[----:B------:R-:W-:Y:S06]  /*9670*/  @P1 BRA `(.L_x_303) ;  /* 0x0000001c00281947 */ /* 0x000fec0003800000 */
[----:B------:R-:W-:Y:S01]  /*9680*/  IADD3 R38, R31, R4, RZ ;  /* 0x000000041f267210 */ /* 0x000fe20007ffe0ff */
[----:B------:R-:W-:Y:S01]  /*9690*/  ULDC.64 UR4, c[0x0][0x250] ;  /* 0x0000940000047ab9 */ /* 0x000fe20000000a00 */
[----:B------:R-:W-:Y:S01]  /*96a0*/  VIMNMX R39, R25, R63, PT ;  /* 0x0000003f19277248 */ /* 0x000fe20003fe0100 */
[----:B------:R-:W-:Y:S01]  /*96b0*/  IMAD.U32 R60, RZ, RZ, UR4 ;  /* 0x00000004ff3c7e24 */ /* 0x000fe2000f8e00ff */
[----:B------:R-:W-:Y:S01]  /*96c0*/  MOV R55, UR5 ;  /* 0x0000000500377c02 */ /* 0x000fe20008000f00 */
[----:B------:R-:W-:Y:S01]  /*96d0*/  IMAD R7, R38, 0xa0, RZ ;  /* 0x000000a026077824 */ /* 0x000fe200078e02ff */
[----:B------:R-:W-:Y:S01]  /*96e0*/  BSSY B1, `(.L_x_304) ;  /* 0x00000bb000017945 */ /* 0x000fe20003800000 */
[----:B------:R-:W-:-:S03]  /*96f0*/  IMAD R54, R31, 0x2, R28 ;  /* 0x000000021f367824 */ /* 0x000fc600078e021c */
[----:B------:R-:W-:-:S04]  /*9700*/  IADD3 R0, P3, R12, R7, RZ ;  /* 0x000000070c007210 */ /* 0x000fc80007f7e0ff */
[----:B------:R-:W-:Y:S02]  /*9710*/  LEA.HI.X.SX32 R7, R7, R14, 0x1, P3 ;  /* 0x0000000e07077211 */ /* 0x000fe400018f0eff */
[----:B------:R-:W-:Y:S02]  /*9720*/  ISETP.GE.AND P3, PT, R38, R39, PT ;  /* 0x000000272600720c */ /* 0x000fe40003f66270 */
[----:B------:R-:W-:-:S04]  /*9730*/  LEA R20, P4, R0, R60, 0x1 ;  /* 0x0000003c00147211 */ /* 0x000fc800078808ff */
[----:B------:R-:W-:Y:S02]  /*9740*/  LEA.HI.X R21, R0, R55, R7, 0x1, P4 ;  /* 0x0000003700157211 */ /* 0x000fe400020f0c07 */
[----:B------:R-:W-:-:S05]  /*9750*/  MOV R0, RZ ;  /* 0x000000ff00007202 */ /* 0x000fca0000000f00 */
[----:B------:R-:W-:Y:S05]  /*9760*/  @P3 BRA `(.L_x_305) ;  /* 0x0000000800c83947 */ /* 0x000fea0003800000 */
[----:B------:R-:W-:Y:S01]  /*9770*/  IMAD.MOV R5, RZ, RZ, -R18 ;  /* 0x000000ffff057224 */ /* 0x000fe200078e0a12 */
[----:B------:R-:W-:Y:S01]  /*9780*/  LOP3.LUT R0, RZ, R63, RZ, 0x33, !PT ;  /* 0x0000003fff007212 */ /* 0x000fe200078e33ff */
[----:B------:R-:W2:Y:S01]  /*9790*/  LDC.64 R44, c[0x0][0x2e8] ;  /* 0x0000ba00ff2c7b82 */ /* 0x000ea20000000a00 */
[----:B------:R-:W-:Y:S01]  /*97a0*/  IMAD R16, R17, R61, R10 ;  /* 0x0000003d11107224 */ /* 0x000fe200078e020a */
[----:B------:R-:W-:Y:S01]  /*97b0*/  BSSY B2, `(.L_x_306) ;  /* 0x0000044000027945 */ /* 0x000fe20003800000 */
[----:B------:R-:W-:Y:S01]  /*97c0*/  VIMNMX R5, R0, R5, !PT ;  /* 0x0000000500057248 */ /* 0x000fe20007fe0100 */
[----:B------:R-:W-:Y:S01]  /*97d0*/  HFMA2.MMA R13, -RZ, RZ, 0, 0 ;  /* 0x00000000ff0d7435 */ /* 0x000fe200000001ff */
[----:B------:R-:W-:Y:S01]  /*97e0*/  IADD3 R0, -R4, -0x2, -R31 ;  /* 0xfffffffe04007810 */ /* 0x000fe20007ffe91f */
[----:B------:R-:W-:Y:S01]  /*97f0*/  IMAD R3, R16, 0xa0, R19 ;  /* 0x000000a010037824 */ /* 0x000fe200078e0213 */
[----:B------:R-:W-:Y:S01]  /*9800*/  MOV R7, R38 ;  /* 0x0000002600077202 */ /* 0x000fe20000000f00 */
[----:B------:R-:W-:Y:S01]  /*9810*/  IMAD.MOV.U32 R16, RZ, RZ, RZ ;  /* 0x000000ffff107224 */ /* 0x000fe200078e00ff */
[----:B------:R-:W-:Y:S01]  /*9820*/  IADD3 R46, R0, -R5, RZ ;  /* 0x80000005002e7210 */ /* 0x000fe20007ffe0ff */
[----:B------:R-:W-:Y:S01]  /*9830*/  HFMA2.MMA R5, -RZ, RZ, 0, 0 ;  /* 0x00000000ff057435 */ /* 0x000fe200000001ff */
[----:B------:R-:W-:Y:S01]  /*9840*/  IMAD.MOV.U32 R22, RZ, RZ, RZ ;  /* 0x000000ffff167224 */ /* 0x000fe200078e00ff */
[----:B------:R-:W-:Y:S01]  /*9850*/  MOV R9, RZ ;  /* 0x000000ff00097202 */ /* 0x000fe20000000f00 */
[----:B------:R-:W-:Y:S01]  /*9860*/  IMAD.MOV.U32 R24, RZ, RZ, RZ ;  /* 0x000000ffff187224 */ /* 0x000fe200078e00ff */
[----:B------:R-:W-:Y:S01]  /*9870*/  LOP3.LUT P3, RZ, R46, 0x4, RZ, 0xc0, !PT ;  /* 0x000000042eff7812 */ /* 0x000fe2000786c0ff */
[----:B------:R-:W-:-:S02]  /*9880*/  IMAD.MOV.U32 R0, RZ, RZ, RZ ;  /* 0x000000ffff007224 */ /* 0x000fc400078e00ff */
[----:B--2---:R-:W-:-:S04]  /*9890*/  IMAD.WIDE R44, R3, 0x2, R44 ;  /* 0x00000002032c7825 */ /* 0x004fc800078e022c */
[----:B------:R-:W-:-:S06]  /*98a0*/  IMAD.MOV.U32 R3, RZ, RZ, RZ ;  /* 0x000000ffff037224 */ /* 0x000fcc00078e00ff */
[----:B------:R-:W-:Y:S05]  /*98b0*/  @P3 BRA `(.L_x_307) ;  /* 0x0000000000cc3947 */ /* 0x000fea0003800000 */
[----:B------:R-:W-:Y:S01]  /*98c0*/  IMAD R5, R2, R63, RZ ;  /* 0x0000003f02057224 */ /* 0x000fe200078e02ff */
[----:B------:R-:W-:Y:S01]  /*98d0*/  SHF.R.S32.HI R0, RZ, 0x1f, R38 ;  /* 0x0000001fff007819 */ /* 0x000fe20000011426 */
[----:B------:R-:W-:-:S03]  /*98e0*/  ULDC.64 UR4, c[0x0][0x258] ;  /* 0x0000960000047ab9 */ /* 0x000fc60000000a00 */
[----:B------:R-:W-:-:S04]  /*98f0*/  IADD3 R3, P2, R5, R38, RZ ;  /* 0x0000002605037210 */ /* 0x000fc80007f5e0ff */
[----:B------:R-:W-:Y:S02]  /*9900*/  LEA.HI.X.SX32 R0, R5, R0, 0x1, P2 ;  /* 0x0000000005007211 */ /* 0x000fe400010f0eff */
[----:B---3--:R-:W-:Y:S01]  /*9910*/  LEA R40, P2, R3, UR4, 0x2 ;  /* 0x0000000403287c11 */ /* 0x008fe2000f8410ff */
[----:B------:R-:W-:-:S03]  /*9920*/  ULDC UR4, c[0x0][0x29c] ;  /* 0x0000a70000047ab9 */ /* 0x000fc60000000800 */
        /* <DEDUP_REMOVED lines=9> */
[----:B------:R-:W2:Y:S04]  /*99c0*/  LDS.U16 R0, [R54] ;  /* 0x0000000036007984 */ /* 0x000ea80000000400 */
[----:B------:R3:W5:Y:S01]  /*99d0*/  LDG.E.128 R48, desc[UR36][R42.64] ;  /* 0x000000242a307981 */ /* 0x000762000c1e1d00 */
[----:B------:R-:W-:-:S06]  /*99e0*/  UISETP.NE.AND UP0, UPT, UR4, URZ, UPT ;  /* 0x0000003f0400728c */ /* 0x000fcc000bf05270 */
[----:B------:R-:W-:Y:S01]  /*99f0*/  PLOP3.LUT P2, PT, PT, PT, UP0, 0x80, 0x0 ;  /* 0x000000000000781c */ /* 0x000fe20003f4f008 */
[----:B--2---:R-:W-:-:S12]  /*9a00*/  HADD2.F32 R0, -RZ, R0.H0_H0 ;  /* 0x20000000ff007230 */ /* 0x004fd80000004100 */
[----:B---3--:R-:W-:Y:S05]  /*9a10*/  @P2 BRA `(.L_x_308) ;  /* 0x0000000000302947 */ /* 0x008fea0003800000 */
[----:B------:R-:W-:Y:S01]  /*9a20*/  LOP3.LUT P5, RZ, R29, 0x8, RZ, 0xc0, !PT ;  /* 0x000000081dff7812 */ /* 0x000fe200078ac0ff */
[----:B------:R-:W2:-:S12]  /*9a30*/  LDS.128 R40, [R36] ;  /* 0x0000000024287984 */ /* 0x000e980000000c00 */
[----:B------:R-:W3:Y:S01]  /*9a40*/  @P5 LDG.E.128 R56, desc[UR36][R44.64] ;  /* 0x000000242c385981 */ /* 0x000ee2000c1e1d00 */
        /* <DEDUP_REMOVED lines=9> */
.L_x_308:
        /* <DEDUP_REMOVED lines=8> */
[----:B0-----:R-:W-:Y:S02]  /*9b60*/  HADD2.F32 R11, -RZ, R50.H1_H1 ;  /* 0x30000032ff0b7230 */ /* 0x001fe40000004100 */
[C---:B------:R-:W-:Y:S01]  /*9b70*/  FFMA.FTZ R22, R0.reuse, R7, RZ ;  /* 0x0000000700167223 */ /* 0x040fe200000100ff */
[--C-:B------:R-:W-:Y:S02]  /*9b80*/  HADD2.F32 R13, -RZ, R51.reuse.H0_H0 ;  /* 0x20000033ff0d7230 */ /* 0x100fe40000004100 */
[C---:B------:R-:W-:Y:S01]  /*9b90*/  FFMA.FTZ R9, R0.reuse, R9, RZ ;  /* 0x0000000900097223 */ /* 0x040fe200000100ff */
[----:B------:R-:W-:Y:S02]  /*9ba0*/  HADD2.F32 R15, -RZ, R51.H1_H1 ;  /* 0x30000033ff0f7230 */ /* 0x000fe40000004100 */
[----:B------:R-:W-:Y:S01]  /*9bb0*/  FFMA.FTZ R24, R0, R11, RZ ;  /* 0x0000000b00187223 */ /* 0x000fe200000100ff */
[----:B------:R-:W-:Y:S01]  /*9bc0*/  IADD3 R7, R38, 0x4, RZ ;  /* 0x0000000426077810 */ /* 0x000fe20007ffe0ff */
[C---:B------:R-:W-:Y:S01]  /*9bd0*/  FFMA.FTZ R13, R0.reuse, R13, RZ ;  /* 0x0000000d000d7223 */ /* 0x040fe200000100ff */
[----:B------:R-:W-:-:S07]  /*9be0*/  FFMA.FTZ R0, R0, R15, RZ ;  /* 0x0000000f00007223 */ /* 0x000fce00000100ff */
.L_x_307:
[----:B------:R-:W-:Y:S05]  /*9bf0*/  BSYNC B2 ;  /* 0x0000000000027941 */ /* 0x000fea0003800000 */
.L_x_306:
[----:B------:R-:W-:-:S13]  /*9c00*/  LOP3.LUT P3, RZ, R46, 0xfffffffc, RZ, 0xc0, !PT ;  /* 0xfffffffc2eff7812 */ /* 0x000fda000786c0ff */
[----:B------:R-:W-:Y:S05]  /*9c10*/  @!P3 BRA `(.L_x_305) ;  /* 0x00000004009cb947 */ /* 0x000fea0003800000 */
[----:B------:R-:W-:Y:S01]  /*9c20*/  ULDC UR4, c[0x0][0x29c] ;  /* 0x0000a70000047ab9 */ /* 0x000fe20000000800 */
[----:B------:R-:W-:Y:S01]  /*9c30*/  IMAD R66, R2, R63, RZ ;  /* 0x0000003f02427224 */ /* 0x000fe200078e02ff */
[----:B------:R-:W-:-:S06]  /*9c40*/  UISETP.NE.AND UP0, UPT, UR4, URZ, UPT ;  /* 0x0000003f0400728c */ /* 0x000fcc000bf05270 */
[----:B------:R-:W-:-:S13]  /*9c50*/  PLOP3.LUT P2, PT, PT, PT, UP0, 0x80, 0x0 ;  /* 0x000000000000781c */ /* 0x000fda0003f4f008 */
.L_x_311:
[----:B0-----:R-:W-:Y:S02]  /*9c60*/  SHF.R.S32.HI R11, RZ, 0x1f, R7 ;  /* 0x0000001fff0b7819 */ /* 0x001fe40000011407 */
[C---:B------:R-:W-:Y:S02]  /*9c70*/  IADD3 R15, P3, R66.reuse, R7, RZ ;  /* 0x00000007420f7210 */ /* 0x040fe40007f7e0ff */
[----:B------:R-:W-:Y:S02]  /*9c80*/  LOP3.LUT P5, RZ, R29, 0x8, RZ, 0xc0, !PT ;  /* 0x000000081dff7812 */ /* 0x000fe400078ac0ff */
[----:B---3--:R-:W-:Y:S02]  /*9c90*/  LEA.HI.X.SX32 R40, R66, R11, 0x1, P3 ;  /* 0x0000000b42287211 */ /* 0x008fe400018f0eff */
[----:B------:R-:W-:-:S04]  /*9ca0*/  LEA R46, P3, R15, UR6, 0x2 ;  /* 0x000000060f2e7c11 */ /* 0x000fc8000f8610ff */
[----:B------:R-:W-:-:S05]  /*9cb0*/  LEA.HI.X R47, R15, UR7, R40, 0x2, P3 ;  /* 0x000000070f2f7c11 */ /* 0x000fca00098f1428 */
[----:B------:R-:W3:Y:S01]  /*9cc0*/  LDG.E R11, desc[UR36][R46.64] ;  /* 0x000000242e0b7981 */ /* 0x000ee2000c1e1900 */
[----:B------:R-:W-:Y:S01]  /*9cd0*/  MOV R61, UR8 ;  /* 0x00000008003d7c02 */ /* 0x000fe20008000f00 */
[----:B------:R-:W-:Y:S01]  /*9ce0*/  IMAD.U32 R63, RZ, RZ, UR9 ;  /* 0x00000009ff3f7e24 */ /* 0x000fe2000f8e00ff */
[----:B------:R-:W-:Y:S02]  /*9cf0*/  MOV R60, UR10 ;  /* 0x0000000a003c7c02 */ /* 0x000fe40008000f00 */
[----:B------:R-:W-:Y:S01]  /*9d00*/  MOV R55, UR11 ;  /* 0x0000000b00377c02 */ /* 0x000fe20008000f00 */
[----:B---3--:R-:W-:Y:S02]  /*9d10*/  IMAD R40, R11, R61, RZ ;  /* 0x0000003d0b287224 */ /* 0x008fe400078e02ff */
        /* <DEDUP_REMOVED lines=8> */
[----:B--2---:R-:W-:Y:S02]  /*9da0*/  LEA R48, P3, R41, R60, 0x1 ;  /* 0x0000003c29307211 */ /* 0x004fe400078608ff */
[----:B------:R-:W-:-:S02]  /*9db0*/  LEA.HI.X R53, R15, R55, R42, 0x1, P4 ;  /* 0x000000370f357211 */ /* 0x000fc400020f0c2a */
[----:B------:R-:W-:-:S06]  /*9dc0*/  LEA.HI.X R49, R41, R55, R40, 0x1, P3 ;  /* 0x0000003729317211 */ /* 0x000fcc00018f0c28 */
[----:B------:R-:W5:Y:S01]  /*9dd0*/  LDG.E.128 R48, desc[UR36][R48.64] ;  /* 0x0000002430307981 */ /* 0x000f62000c1e1d00 */
[----:B------:R-:W-:Y:S05]  /*9de0*/  @P2 BRA `(.L_x_309) ;  /* 0x00000000002c2947 */ /* 0x000fea0003800000 */
[----:B------:R-:W2:Y:S04]  /*9df0*/  @P5 LDG.E.128 R56, desc[UR36][R44.64] ;  /* 0x000000242c385981 */ /* 0x000ea8000c1e1d00 */
[----:B------:R-:W0:Y:S02]  /*9e00*/  LDS.128 R40, [R36] ;  /* 0x0000000024287984 */ /* 0x000e240000000c00 */
[----:B0----5:R-:W-:Y:S01]  /*9e10*/  HFMA2.MMA R48, R48, 1, 1, R40 ;  /* 0x3c003c0030307835 */ /* 0x021fe20000000028 */
        /* <DEDUP_REMOVED lines=8> */
.L_x_309:
[----:B------:R-:W2:Y:S01]  /*9ea0*/  LDG.E R46, desc[UR36][R46.64+0x10] ;  /* 0x000010242e2e7981 */ /* 0x000ea2000c1e1900 */
[----:B------:R-:W-:Y:S02]  /*9eb0*/  IMAD.MOV.U32 R11, RZ, RZ, 0xa0 ;  /* 0x000000a0ff0b7424 */ /* 0x000fe400078e00ff */
        /* <DEDUP_REMOVED lines=11> */
[----:B------:R-:W-:Y:S01]  /*9f70*/  LEA R57, R11, R28, 0x1 ;  /* 0x0000001c0b397211 */ /* 0x000fe200078e08ff */
[----:B------:R-:W-:Y:S02]  /*9f80*/  HADD2.F32 R15, -RZ, R48.H0_H0 ;  /* 0x20000030ff0f7230 */ /* 0x000fe40000004100 */
[----:B------:R-:W-:Y:S02]  /*9f90*/  HADD2.F32 R46, -RZ, R49.H0_H0 ;  /* 0x20000031ff2e7230 */ /* 0x000fe40000004100 */
[----:B------:R-:W2:Y:S01]  /*9fa0*/  LDS.U16 R11, [R57] ;  /* 0x00000000390b7984 */ /* 0x000ea20000000400 */
[----:B0-----:R-:W-:-:S02]  /*9fb0*/  HADD2.F32 R50, -RZ, R51.H0_H0 ;  /* 0x20000033ff327230 */ /* 0x001fc40000004100 */
        /* <DEDUP_REMOVED lines=14> */
[----:B------:R-:W0:Y:S02]  /*a0a0*/  LDS.128 R68, [R36] ;  /* 0x0000000024447984 */ /* 0x000e240000000c00 */
[----:B0-----:R-:W-:Y:S01]  /*a0b0*/  HFMA2.MMA R40, R40, 1, 1, R68 ;  /* 0x3c003c0028287835 */ /* 0x001fe20000000044 */
        /* <DEDUP_REMOVED lines=8> */
.L_x_310:
[----:B------:R-:W2:Y:S01]  /*a140*/  LDS.U16 R0, [R57+0x8] ;  /* 0x0000080039007984 */ /* 0x000ea20000000400 */
[----:B------:R-:W-:Y:S02]  /*a150*/  VIADD R7, R7, 0x8 ;  /* 0x0000000807077836 */ /* 0x000fe40000000000 */
[--C-:B------:R-:W-:Y:S02]  /*a160*/  HADD2.F32 R3, -RZ, R40.reuse.H0_H0 ;  /* 0x20000028ff037230 */ /* 0x100fe40000004100 */
[----:B------:R-:W-:Y:S01]  /*a170*/  HADD2.F32 R5, -RZ, R40.H1_H1 ;  /* 0x30000028ff057230 */ /* 0x000fe20000004100 */
[----:B------:R-:W-:Y:S01]  /*a180*/  ISETP.GE.AND P3, PT, R7, R39, PT ;  /* 0x000000270700720c */ /* 0x000fe20003f66270 */
[--C-:B------:R-:W-:Y:S02]  /*a190*/  HADD2.F32 R9, -RZ, R41.reuse.H0_H0 ;  /* 0x20000029ff097230 */ /* 0x100fe40000004100 */
[----:B------:R-:W-:Y:S02]  /*a1a0*/  HADD2.F32 R13, -RZ, R42.H1_H1 ;  /* 0x3000002aff0d7230 */ /* 0x000fe40000004100 */
[----:B0-----:R-:W-:-:S02]  /*a1b0*/  HADD2.F32 R41, -RZ, R41.H1_H1 ;  /* 0x30000029ff297230 */ /* 0x001fc40000004100 */
        /* <DEDUP_REMOVED lines=13> */
.L_x_305:
[----:B------:R-:W-:Y:S05]  /*a290*/  BSYNC B1 ;  /* 0x0000000000017941 */ /* 0x000fea0003800000 */
.L_x_304:
[----:B------:R-:W-:-:S13]  /*a2a0*/  ISETP.GE.AND P3, PT, R38, R25, PT ;  /* 0x000000192600720c */ /* 0x000fda0003f66270 */
[----:B------:R-:W-:Y:S05]  /*a2b0*/  @P3 BRA `(.L_x_303) ;  /* 0x0000001000183947 */ /* 0x000fea0003800000 */
[----:B---3--:R-:W3:Y:S01]  /*a2c0*/  LDC.64 R40, c[0x0][0x2e8] ;  /* 0x0000ba00ff287b82 */ /* 0x008ee20000000a00 */
[----:B------:R-:W-:Y:S01]  /*a2d0*/  IADD3 R7, -R31, -0x2, R18 ;  /* 0xfffffffe1f077810 */ /* 0x000fe20007ffe112 */
[----:B------:R-:W-:Y:S01]  /*a2e0*/  IMAD R42, R17, R61, R10 ;  /* 0x0000003d112a7224 */ /* 0x000fe200078e020a */
[----:B------:R-:W-:Y:S02]  /*a2f0*/  BSSY B1, `(.L_x_312) ;  /* 0x0000052000017945 */ /* 0x000fe40003800000 */
[----:B------:R-:W-:Y:S01]  /*a300*/  IADD3 R7, R7, -R4, RZ ;  /* 0x8000000407077210 */ /* 0x000fe20007ffe0ff */
[----:B0-----:R-:W-:-:S03]  /*a310*/  IMAD R11, R42, 0xa0, R19 ;  /* 0x000000a02a0b7824 */ /* 0x001fc600078e0213 */
[----:B------:R-:W-:Y:S01]  /*a320*/  LOP3.LUT P3, RZ, R7, 0x4, RZ, 0xc0, !PT ;  /* 0x0000000407ff7812 */ /* 0x000fe2000786c0ff */
[----:B---3--:R-:W-:-:S12]  /*a330*/  IMAD.WIDE R40, R11, 0x2, R40 ;  /* 0x000000020b287825 */ /* 0x008fd800078e0228 */
[----:B------:R-:W-:Y:S05]  /*a340*/  @P3 BRA `(.L_x_313) ;  /* 0x0000000400303947 */ /* 0x000fea0003800000 */
[----:B------:R-:W-:Y:S01]  /*a350*/  ISETP.GE.AND P3, PT, R38, R63, PT ;  /* 0x0000003f2600720c */ /* 0x000fe20003f66270 */
[----:B------:R-:W-:-:S12]  /*a360*/  BSSY B2, `(.L_x_314) ;  /* 0x0000049000027945 */ /* 0x000fd80003800000 */
[----:B------:R-:W-:Y:S05]  /*a370*/  @!P3 BRA `(.L_x_315) ;  /* 0x00000004001cb947 */ /* 0x000fea0003800000 */
[----:B------:R-:W-:Y:S01]  /*a380*/  IABS R44, R63 ;  /* 0x0000003f002c7213 */ /* 0x000fe20000000000 */
[----:B------:R-:W-:Y:S01]  /*a390*/  ULDC.64 UR4, c[0x0][0x258] ;  /* 0x0000960000047ab9 */ /* 0x000fe20000000a00 */
[----:B------:R-:W-:Y:S01]  /*a3a0*/  MOV R42, RZ ;  /* 0x000000ff002a7202 */ /* 0x000fe20000000f00 */
[----:B------:R-:W0:Y:S01]  /*a3b0*/  LDS.U16 R54, [R54] ;  /* 0x0000000036367984 */ /* 0x000e220000000400 */
[----:B------:R-:W3:Y:S01]  /*a3c0*/  I2F.RP R39, R44 ;  /* 0x0000002c00277306 */ /* 0x000ee20000209400 */
[----:B------:R-:W-:Y:S02]  /*a3d0*/  IABS R15, R38 ;  /* 0x00000026000f7213 */ /* 0x000fe40000000000 */
[----:B------:R-:W-:Y:S02]  /*a3e0*/  ISETP.GE.AND P3, PT, R38, RZ, PT ;  /* 0x000000ff2600720c */ /* 0x000fe40003f66270 */
        /* <DEDUP_REMOVED lines=11> */
[----:B------:R-:W-:-:S05]  /*a4a0*/  @!P2 IMAD.IADD R11, R11, 0x1, -R44 ;  /* 0x000000010b0ba824 */ /* 0x000fca00078e0a2c */
[----:B------:R-:W-:-:S13]  /*a4b0*/  ISETP.GT.U32.AND P2, PT, R44, R11, PT ;  /* 0x0000000b2c00720c */ /* 0x000fda0003f44070 */
[----:B------:R-:W-:Y:S01]  /*a4c0*/  @!P2 IADD3 R11, R11, -R44, RZ ;  /* 0x8000002c0b0ba210 */ /* 0x000fe20007ffe0ff */
[----:B------:R-:W-:-:S03]  /*a4d0*/  IMAD R44, R2, R63, RZ ;  /* 0x0000003f022c7224 */ /* 0x000fc600078e02ff */
[----:B------:R-:W-:Y:S02]  /*a4e0*/  @!P3 IADD3 R11, -R11, RZ, RZ ;  /* 0x000000ff0b0bb210 */ /* 0x000fe40007ffe1ff */
[----:B------:R-:W-:-:S04]  /*a4f0*/  @!P4 LOP3.LUT R11, RZ, R63, RZ, 0x33, !PT ;  /* 0x0000003fff0bc212 */ /* 0x000fc800078e33ff */
[----:B------:R-:W-:Y:S02]  /*a500*/  SHF.R.S32.HI R15, RZ, 0x1f, R11 ;  /* 0x0000001fff0f7819 */ /* 0x000fe4000001140b */
[----:B------:R-:W-:-:S04]  /*a510*/  IADD3 R39, P2, R44, R11, RZ ;  /* 0x0000000b2c277210 */ /* 0x000fc80007f5e0ff */
[----:B------:R-:W-:Y:S02]  /*a520*/  LEA.HI.X.SX32 R44, R44, R15, 0x1, P2 ;  /* 0x0000000f2c2c7211 */ /* 0x000fe400010f0eff */
[----:B------:R-:W-:Y:S01]  /*a530*/  LEA R42, P2, R39, UR4, 0x2 ;  /* 0x00000004272a7c11 */ /* 0x000fe2000f8410ff */
[----:B------:R-:W-:-:S03]  /*a540*/  ULDC UR4, c[0x0][0x29c] ;  /* 0x0000a70000047ab9 */ /* 0x000fc60000000800 */
[----:B------:R-:W-:-:S05]  /*a550*/  LEA.HI.X R43, R39, UR5, R44, 0x2, P2 ;  /* 0x00000005272b7c11 */ /* 0x000fca00090f142c */
[----:B------:R-:W3:Y:S02]  /*a560*/  LDG.E R42, desc[UR36][R42.64] ;  /* 0x000000242a2a7981 */ /* 0x000ee4000c1e1900 */
[----:B---3--:R-:W-:-:S04]  /*a570*/  IMAD R44, R42, R61, RZ ;  /* 0x0000003d2a2c7224 */ /* 0x008fc800078e02ff */
        /* <DEDUP_REMOVED lines=8> */
[----:B0-----:R-:W-:-:S05]  /*a600*/  HADD2.F32 R11, -RZ, R54.H0_H0 ;  /* 0x20000036ff0b7230 */ /* 0x001fca0000004100 */
[----:B------:R-:W-:-:S13]  /*a610*/  PLOP3.LUT P2, PT, PT, PT, UP0, 0x80, 0x0 ;  /* 0x000000000000781c */ /* 0x000fda0003f4f008 */
[----:B------:R-:W-:Y:S05]  /*a620*/  @P2 BRA `(.L_x_316) ;  /* 0x0000000000302947 */ /* 0x000fea0003800000 */
[----:B------:R-:W-:Y:S01]  /*a630*/  LOP3.LUT P5, RZ, R29, 0x8, RZ, 0xc0, !PT ;  /* 0x000000081dff7812 */ /* 0x000fe200078ac0ff */
[----:B------:R-:W0:-:S12]  /*a640*/  LDS.128 R52, [R36] ;  /* 0x0000000024347984 */ /* 0x000e180000000c00 */
[----:B--2---:R-:W2:Y:S01]  /*a650*/  @P5 LDG.E.128 R48, desc[UR36][R40.64] ;  /* 0x0000002428305981 */ /* 0x004ea2000c1e1d00 */
        /* <DEDUP_REMOVED lines=9> */
.L_x_316:
[--C-:B-----5:R-:W-:Y:S02]  /*a6f0*/  HADD2.F32 R42, -RZ, R46.reuse.H0_H0 ;  /* 0x2000002eff2a7230 */ /* 0x120fe40000004100 */
[----:B0-2---:R-:W-:Y:S02]  /*a700*/  HADD2.F32 R21, -RZ, R46.H1_H1 ;  /* 0x3000002eff157230 */ /* 0x005fe40000004100 */
        /* <DEDUP_REMOVED lines=14> */
.L_x_315:
[----:B------:R-:W-:Y:S05]  /*a7f0*/  BSYNC B2 ;  /* 0x0000000000027941 */ /* 0x000fea0003800000 */
.L_x_314:
[----:B------:R-:W-:-:S07]  /*a800*/  VIADD R38, R38, 0x4 ;  /* 0x0000000426267836 */ /* 0x000fce0000000000 */
.L_x_313:
[----:B------:R-:W-:Y:S05]  /*a810*/  BSYNC B1 ;  /* 0x0000000000017941 */ /* 0x000fea0003800000 */
.L_x_312:
[----:B------:R-:W-:-:S13]  /*a820*/  LOP3.LUT P3, RZ, R7, 0xfffffffc, RZ, 0xc0, !PT ;  /* 0xfffffffc07ff7812 */ /* 0x000fda000786c0ff */
[----:B------:R-:W-:Y:S05]  /*a830*/  @!P3 BRA `(.L_x_303) ;  /* 0x0000000800b8b947 */ /* 0x000fea0003800000 */
[----:B------:R-:W-:Y:S01]  /*a840*/  LEA R27, R38, R27, 0x1 ;  /* 0x0000001b261b7211 */ /* 0x000fe200078e08ff */
[----:B------:R-:W-:Y:S01]  /*a850*/  IMAD.MOV.U32 R11, RZ, RZ, RZ ;  /* 0x000000ffff0b7224 */ /* 0x000fe200078e00ff */
[----:B------:R-:W-:-:S03]  /*a860*/  MOV R7, 0xa0 ;  /* 0x000000a000077802 */ /* 0x000fc60000000f00 */
[----:B------:R-:W-:Y:S02]  /*a870*/  IMAD R27, R4, -0x2, R27 ;  /* 0xfffffffe041b7824 */ /* 0x000fe400078e021b */
[----:B------:R-:W-:-:S03]  /*a880*/  IMAD R7, R38, R7, 0x280 ;  /* 0x0000028026077424 */ /* 0x000fc600078e0207 */
[----:B------:R-:W-:-:S07]  /*a890*/  IADD3 R60, R27, UR38, RZ ;  /* 0x000000261b3c7c10 */ /* 0x000fce000fffe0ff */
.L_x_323:
[----:B------:R-:W0:Y:S01]  /*a8a0*/  LDC R47, c[0x0][0x284] ;  /* 0x0000a100ff2f7b82 */ /* 0x000e220000000800 */
[----:B------:R-:W-:Y:S01]  /*a8b0*/  IADD3 R15, R7, -0x280, RZ ;  /* 0xfffffd80070f7810 */ /* 0x000fe20007ffe0ff */
[----:B------:R-:W-:Y:S01]  /*a8c0*/  BSSY B1, `(.L_x_317) ;  /* 0x0000052000017945 */ /* 0x000fe20003800000 */
[----:B------:R-:W-:Y:S02]  /*a8d0*/  IMAD.IADD R27, R60, 0x1, R11 ;  /* 0x000000013c1b7824 */ /* 0x000fe400078e020b */
[----:B--2---:R-:W-:-:S03]  /*a8e0*/  IADD3 R20, P3, R12, R15, RZ ;  /* 0x0000000f0c147210 */ /* 0x004fc60007f7e0ff */
[----:B------:R-:W2:Y:S01]  /*a8f0*/  LDC.64 R62, c[0x0][0x250] ;  /* 0x00009400ff3e7b82 */ /* 0x000ea20000000a00 */
[----:B------:R-:W-:Y:S02]  /*a900*/  LEA.HI.X.SX32 R15, R15, R14, 0x1, P3 ;  /* 0x0000000e0f0f7211 */ /* 0x000fe400018f0eff */
[----:B0-----:R-:W-:Y:S02]  /*a910*/  ISETP.GE.AND P3, PT, R38, R47, PT ;  /* 0x0000002f2600720c */ /* 0x001fe40003f66270 */
[----:B--2---:R-:W-:-:S04]  /*a920*/  LEA R44, P4, R20, R62, 0x1 ;  /* 0x0000003e142c7211 */ /* 0x004fc800078808ff */
[----:B------:R-:W-:-:S07]  /*a930*/  LEA.HI.X R45, R20, R63, R15, 0x1, P4 ;  /* 0x0000003f142d7211 */ /* 0x000fce00020f0c0f */
[----:B------:R-:W-:Y:S05]  /*a940*/  @!P3 BRA `(.L_x_318) ;  /* 0x000000040024b947 */ /* 0x000fea0003800000 */
[----:B------:R-:W-:Y:S01]  /*a950*/  IABS R42, R47 ;  /* 0x0000002f002a7213 */ /* 0x000fe20000000000 */
[----:B------:R-:W-:Y:S01]  /*a960*/  IMAD.MOV.U32 R20, RZ, RZ, RZ ;  /* 0x000000ffff147224 */ /* 0x000fe200078e00ff */
[----:B------:R-:W-:Y:S01]  /*a970*/  IABS R43, R38 ;  /* 0x00000026002b7213 */ /* 0x000fe20000000000 */
[----:B------:R-:W-:Y:S01]  /*a980*/  ULDC.64 UR4, c[0x0][0x258] ;  /* 0x0000960000047ab9 */ /* 0x000fe20000000a00 */
[----:B------:R-:W0:Y:S01]  /*a990*/  I2F.RP R39, R42 ;  /* 0x0000002a00277306 */ /* 0x000e220000209400 */
[----:B------:R-:W-:Y:S02]  /*a9a0*/  ISETP.GE.AND P3, PT, R38, RZ, PT ;  /* 0x000000ff2600720c */ /* 0x000fe40003f66270 */
[----:B------:R-:W-:-:S05]  /*a9b0*/  ISETP.NE.AND P4, PT, R47, RZ, PT ;  /* 0x000000ff2f00720c */ /* 0x000fca0003f85270 */
[----:B0-----:R-:W0:Y:S02]  /*a9c0*/  MUFU.RCP R39, R39 ;  /* 0x0000002700277308 */ /* 0x001e240000001000 */
[----:B0-----:R-:W-:-:S06]  /*a9d0*/  IADD3 R21, R39, 0xffffffe, RZ ;  /* 0x0ffffffe27157810 */ /* 0x001fcc0007ffe0ff */
[----:B------:R-:W0:Y:S02]  /*a9e0*/  F2I.FTZ.U32.TRUNC.NTZ R21, R21 ;  /* 0x0000001500157305 */ /* 0x000e24000021f000 */
[----:B0-----:R-:W-:-:S05]  /*a9f0*/  IADD3 R15, RZ, -R21, RZ ;  /* 0x80000015ff0f7210 */ /* 0x001fca0007ffe0ff */
[----:B------:R-:W-:-:S04]  /*aa00*/  IMAD R15, R15, R42, RZ ;  /* 0x0000002a0f0f7224 */ /* 0x000fc800078e02ff */
[----:B------:R-:W-:Y:S01]  /*aa10*/  IMAD.HI.U32 R15, R21, R15, R20 ;  /* 0x0000000f150f7227 */ /* 0x000fe200078e0014 */
[----:B------:R-:W-:-:S05]  /*aa20*/  MOV R20, R43 ;  /* 0x0000002b00147202 */ /* 0x000fca0000000f00 */
        /* <DEDUP_REMOVED lines=25> */
[----:B------:R-:W0:Y:S04]  /*abc0*/  LDS.U16 R15, [R27] ;  /* 0x000000001b0f7984 */ /* 0x000e280000000400 */
[----:B------:R2:W5:Y:S01]  /*abd0*/  LDG.E.128 R48, desc[UR36][R42.64] ;  /* 0x000000242a307981 */ /* 0x000562000c1e1d00 */
[----:B------:R-:W-:-:S06]  /*abe0*/  UISETP.NE.AND UP0, UPT, UR4, URZ, UPT ;  /* 0x0000003f0400728c */ /* 0x000fcc000bf05270 */
[----:B------:R-:W-:Y:S01]  /*abf0*/  PLOP3.LUT P2, PT, PT, PT, UP0, 0x80, 0x0 ;  /* 0x000000000000781c */ /* 0x000fe20003f4f008 */
[----:B0-----:R-:W-:-:S12]  /*ac00*/  HADD2.F32 R15, -RZ, R15.H0_H0 ;  /* 0x2000000fff0f7230 */ /* 0x001fd80000004100 */
[----:B--2---:R-:W-:Y:S05]  /*ac10*/  @P2 BRA `(.L_x_319) ;  /* 0x0000000000302947 */ /* 0x004fea0003800000 */
[----:B------:R-:W-:Y:S01]  /*ac20*/  LOP3.LUT P5, RZ, R29, 0x8, RZ, 0xc0, !PT ;  /* 0x000000081dff7812 */ /* 0x000fe200078ac0ff */
[----:B------:R-:W0:-:S12]  /*ac30*/  LDS.128 R52, [R36] ;  /* 0x0000000024347984 */ /* 0x000e180000000c00 */
[----:B------:R-:W2:Y:S01]  /*ac40*/  @P5 LDG.E.128 R56, desc[UR36][R40.64] ;  /* 0x0000002428385981 */ /* 0x000ea2000c1e1d00 */
        /* <DEDUP_REMOVED lines=9> */
.L_x_319:
[--C-:B-----5:R-:W-:Y:S02]  /*ace0*/  HADD2.F32 R46, -RZ, R50.reuse.H0_H0 ;  /* 0x20000032ff2e7230 */ /* 0x120fe40000004100 */
[----:B------:R-:W-:Y:S02]  /*acf0*/  HADD2.F32 R21, -RZ, R50.H1_H1 ;  /* 0x30000032ff157230 */ /* 0x000fe40000004100 */
[----:B------:R-:W-:Y:S02]  /*ad00*/  HADD2.F32 R20, -RZ, R48.H0_H0 ;  /* 0x20000030ff147230 */ /* 0x000fe40000004100 */
[C---:B------:R-:W-:Y:S01]  /*ad10*/  FFMA.FTZ R9, R15.reuse, R46, R9 ;  /* 0x0000002e0f097223 */ /* 0x040fe20000010009 */
[----:B------:R-:W-:Y:S02]  /*ad20*/  HADD2.F32 R42, -RZ, R49.H0_H0 ;  /* 0x20000031ff2a7230 */ /* 0x000fe40000004100 */
[----:B------:R-:W-:Y:S01]  /*ad30*/  FFMA.FTZ R24, R15, R21, R24 ;  /* 0x000000150f187223 */ /* 0x000fe20000010018 */
[----:B0-----:R-:W-:-:S02]  /*ad40*/  HADD2.F32 R50, -RZ, R51.H0_H0 ;  /* 0x20000033ff327230 */ /* 0x001fc40000004100 */
        /* <DEDUP_REMOVED lines=9> */
.L_x_318:
[----:B------:R-:W-:Y:S05]  /*ade0*/  BSYNC B1 ;  /* 0x0000000000017941 */ /* 0x000fea0003800000 */
.L_x_317:
[----:B------:R-:W-:Y:S01]  /*adf0*/  VIADD R39, R38, 0x4 ;  /* 0x0000000426277836 */ /* 0x000fe20000000000 */
[----:B------:R-:W-:Y:S04]  /*ae00*/  BSSY B1, `(.L_x_320) ;  /* 0x000004c000017945 */ /* 0x000fe80003800000 */
[----:B------:R-:W-:-:S13]  /*ae10*/  ISETP.GE.AND P3, PT, R39, R47, PT ;  /* 0x0000002f2700720c */ /* 0x000fda0003f66270 */
        /* <DEDUP_REMOVED lines=40> */
[----:B------:R-:W0:Y:S04]  /*b0a0*/  LDS.U16 R15, [R27+0x8] ;  /* 0x000008001b0f7984 */ /* 0x000e280000000400 */
        /* <DEDUP_REMOVED lines=17> */
.L_x_322:
        /* <DEDUP_REMOVED lines=16> */
.L_x_321:
[----:B------:R-:W-:Y:S05]  /*b2c0*/  BSYNC B1 ;  /* 0x0000000000017941 */ /* 0x000fea0003800000 */
.L_x_320:
[----:B------:R-:W-:Y:S01]  /*b2d0*/  VIADD R38, R38, 0x8 ;  /* 0x0000000826267836 */ /* 0x000fe20000000000 */
[----:B------:R-:W-:Y:S02]  /*b2e0*/  IADD3 R11, R11, 0x10, RZ ;  /* 0x000000100b0b7810 */ /* 0x000fe40007ffe0ff */
[----:B------:R-:W-:Y:S02]  /*b2f0*/  IADD3 R7, R7, 0x500, RZ ;  /* 0x0000050007077810 */ /* 0x000fe40007ffe0ff */
[----:B------:R-:W-:-:S13]  /*b300*/  ISETP.GE.AND P3, PT, R38, R25, PT ;  /* 0x000000192600720c */ /* 0x000fda0003f66270 */
[----:B------:R-:W-:Y:S05]  /*b310*/  @!P3 BRA `(.L_x_323) ;  /* 0xfffffff40060b947 */ /* 0x000fea000383ffff */
.L_x_303:
[----:B------:R-:W-:Y:S05]  /*b320*/  BSYNC B0 ;  /* 0x0000000000007941 */ /* 0x000fea0003800000 */
.L_x_302:
[----:B------:R-:W-:Y:S01]  /*b330*/  ISETP.GT.OR P0, PT, R6, 0x13, P0 ;  /* 0x000000130600780c */ /* 0x000fe20000704670 */
[----:B------:R-:W-:-:S12]  /*b340*/  BSSY B0, `(.L_x_324) ;  /* 0x0000036000007945 */ /* 0x000fd80003800000 */
[----:B------:R-:W-:Y:S05]  /*b350*/  @P0 BRA `(.L_x_325) ;  /* 0x0000000000d00947 */ /* 0x000fea0003800000 */
[----:B--2---:R-:W2:Y:S01]  /*b360*/  LDC.64 R20, c[0x0][0x250] ;  /* 0x00009400ff147b82 */ /* 0x004ea20000000a00 */
[----:B------:R-:W-:-:S04]  /*b370*/  IMAD.MOV.U32 R7, RZ, RZ, 0xa0 ;  /* 0x000000a0ff077424 */ /* 0x000fc800078e00ff */
[----:B------:R-:W-:-:S05]  /*b380*/  IMAD R7, R18, R7, -0xa0 ;  /* 0xffffff6012077424 */ /* 0x000fca00078e0207 */
[----:B------:R-:W-:-:S04]  /*b390*/  IADD3 R2, P0, R12, R7, RZ ;  /* 0x000000070c027210 */ /* 0x000fc80007f1e0ff */
[----:B------:R-:W-:Y:S02]  /*b3a0*/  LEA.HI.X.SX32 R7, R7, R14, 0x1, P0 ;  /* 0x0000000e07077211 */ /* 0x000fe400000f0eff */
[----:B--2---:R-:W-:-:S04]  /*b3b0*/  LEA R6, P0, R2, R20, 0x1 ;  /* 0x0000001402067211 */ /* 0x004fc800078008ff */
[----:B------:R-:W-:-:S05]  /*b3c0*/  LEA.HI.X R7, R2, R21, R7, 0x1, P0 ;  /* 0x0000001502077211 */ /* 0x000fca00000f0c07 */
[----:B-1----:R1:W5:Y:S01]  /*b3d0*/  LDG.E.128 R36, desc[UR36][R6.64] ;  /* 0x0000002406247981 */ /* 0x002362000c1e1d00 */
[----:B------:R-:W-:Y:S01]  /*b3e0*/  IADD3 R25, R25, -R4, RZ ;  /* 0x8000000419197210 */ /* 0x000fe20007ffe0ff */
[----:B------:R-:W-:Y:S03]  /*b3f0*/  BSSY B1, `(.L_x_326) ;  /* 0x000001a000017945 */ /* 0x000fe60003800000 */
[----:B------:R-:W-:-:S06]  /*b400*/  LEA R28, R25, R28, 0x1 ;  /* 0x0000001c191c7211 */ /* 0x000fcc00078e08ff */
[----:B------:R-:W2:Y:S02]  /*b410*/  LDS.U16 R28, [R28] ;  /* 0x000000001c1c7984 */ /* 0x000ea40000000400 */
[----:B--2---:R-:W-:Y:S01]  /*b420*/  HADD2.F32 R15, -RZ, R28.H0_H0 ;  /* 0x2000001cff0f7230 */ /* 0x004fe20000004100 */
[----:B-1----:R-:W-:Y:S06]  /*b430*/  @P2 BRA `(.L_x_327) ;  /* 0x0000000000542947 */ /* 0x002fec0003800000 */
[----:B------:R-:W-:-:S13]  /*b440*/  LOP3.LUT P3, RZ, R29, 0x8, RZ, 0xc0, !PT ;  /* 0x000000081dff7812 */ /* 0x000fda000786c0ff */
[----:B------:R-:W1:Y:S08]  /*b450*/  @P3 LDC R2, c[0x0][0x288] ;  /* 0x0000a200ff023b82 */ /* 0x000e700000000800 */
[----:B------:R-:W2:Y:S01]  /*b460*/  @P3 LDC.64 R6, c[0x0][0x2e8] ;  /* 0x0000ba00ff063b82 */ /* 0x000ea20000000a00 */
[----:B-1----:R-:W-:-:S04]  /*b470*/  @P3 IMAD R2, R17, R2, R10 ;  /* 0x0000000211023224 */ /* 0x002fc800078e020a */
[----:B0-----:R-:W-:-:S04]  /*b480*/  @P3 IMAD R11, R2, 0xa0, R19 ;  /* 0x000000a0020b3824 */ /* 0x001fc800078e0213 */
[----:B--2---:R-:W-:-:S05]  /*b490*/  @P3 IMAD.WIDE R10, R11, 0x2, R6 ;  /* 0x000000020b0a3825 */ /* 0x004fca00078e0206 */
[----:B---3--:R-:W2:Y:S01]  /*b4a0*/  @P3 LDG.E.128 R40, desc[UR36][R10.64] ;  /* 0x000000240a283981 */ /* 0x008ea2000c1e1d00 */
[----:B------:R-:W-:Y:S01]  /*b4b0*/  IMAD R7, R26, 0xa0, RZ ;  /* 0x000000a01a077824 */ /* 0x000fe200078e02ff */
[----:B-----5:R-:W-:Y:S01]  /*b4c0*/  HFMA2.MMA R36, R36, 1, 1, R32 ;  /* 0x3c003c0024247835 */ /* 0x020fe20000000020 */
[----:B------:R-:W-:Y:S01]  /*b4d0*/  HADD2 R37, R37, R33 ;  /* 0x0000002125257230 */ /* 0x000fe20000000000 */
[----:B------:R-:W-:Y:S01]  /*b4e0*/  HFMA2.MMA R38, R38, 1, 1, R34 ;  /* 0x3c003c0026267835 */ /* 0x000fe20000000022 */
[----:B------:R-:W-:Y:S01]  /*b4f0*/  HADD2 R39, R39, R35 ;  /* 0x0000002327277230 */ /* 0x000fe20000000000 */
[----:B------:R-:W-:-:S04]  /*b500*/  IADD3 R12, P0, R12, R7, RZ ;  /* 0x000000070c0c7210 */ /* 0x000fc80007f1e0ff */
[----:B------:R-:W-:Y:S02]  /*b510*/  LEA.HI.X.SX32 R7, R7, R14, 0x1, P0 ;  /* 0x0000000e07077211 */ /* 0x000fe400000f0eff */
[----:B------:R-:W-:-:S04]  /*b520*/  LEA R6, P0, R12, R20, 0x1 ;  /* 0x000000140c067211 */ /* 0x000fc800078008ff */
[----:B------:R-:W-:Y:S01]  /*b530*/  LEA.HI.X R7, R12, R21, R7, 0x1, P0 ;  /* 0x000000150c077211 */ /* 0x000fe200000f0c07 */
[----:B--2---:R-:W-:Y:S01]  /*b540*/  @P3 HFMA2.MMA R37, R37, R41, -RZ ;  /* 0x0000002925253235 */ /* 0x004fe200001000ff */
[----:B------:R-:W-:Y:S01]  /*b550*/  @P3 HMUL2 R36, R36, R40 ;  /* 0x0000002824243232 */ /* 0x000fe20000000000 */
[----:B------:R-:W-:Y:S01]  /*b560*/  @P3 HFMA2.MMA R39, R39, R43, -RZ ;  /* 0x0000002b27273235 */ /* 0x000fe200001000ff */
[----:B------:R-:W-:-:S06]  /*b570*/  @P3 HMUL2 R38, R38, R42 ;  /* 0x0000002a26263232 */ /* 0x000fcc0000000000 */
[----:B------:R1:W-:Y:S04]  /*b580*/  STG.E.128 desc[UR36][R6.64], R36 ;  /* 0x0000002406007986 */ /* 0x0003e8000c101d24 */
.L_x_327:
[----:B------:R-:W-:Y:S05]  /*b590*/  BSYNC B1 ;  /* 0x0000000000017941 */ /* 0x000fea0003800000 */
.L_x_326:
        /* <DEDUP_REMOVED lines=16> */
.L_x_325:
[----:B------:R-:W-:Y:S05]  /*b6a0*/  BSYNC B0 ;  /* 0x0000000000007941 */ /* 0x000fea0003800000 */
.L_x_324:
[----:B------:R-:W-:Y:S06]  /*b6b0*/  BAR.SYNC.DEFER_BLOCKING 0x0 ;  /* 0x0000000000007b1d */ /* 0x000fec0000010000 */
[----:B------:R-:W-:Y:S05]  /*b6c0*/  @P1 BRA `(.L_x_328) ;  /* 0x00000004000c1947 */ /* 0x000fea0003800000 */
[----:B------:R-:W-:Y:S01]  /*b6d0*/  LOP3.LUT R2, R23, 0xffffffc0, RZ, 0xc0, !PT ;  /* 0xffffffc017027812 */ /* 0x000fe200078ec0ff */
[----:B------:R-:W-:Y:S01]  /*b6e0*/  IMAD R31, R31, 0xa0, R19 ;  /* 0x000000a01f1f7824 */ /* 0x000fe200078e0213 */
[C---:B------:R-:W-:Y:S02]  /*b6f0*/  LOP3.LUT R4, R23.reuse, 0xffffffe0, RZ, 0xc0, !PT ;  /* 0xffffffe017047812 */ /* 0x040fe400078ec0ff */
[----:B------:R-:W-:Y:S02]  /*b700*/  ISETP.NE.AND P0, PT, R2, 0x40, PT ;  /* 0x000000400200780c */ /* 0x000fe40003f05270 */
[C---:B------:R-:W-:Y:S02]  /*b710*/  ISETP.GT.AND P2, PT, R23.reuse, 0x3f, PT ;  /* 0x0000003f1700780c */ /* 0x040fe40003f44270 */
[----:B------:R-:W-:Y:S02]  /*b720*/  ISETP.NE.AND P3, PT, R4, 0x20, PT ;  /* 0x000000200400780c */ /* 0x000fe40003f65270 */
[----:B------:R-:W-:-:S02]  /*b730*/  ISETP.GT.AND P4, PT, R23, 0x1f, PT ;  /* 0x0000001f1700780c */ /* 0x000fc40003f84270 */
[----:B------:R-:W-:-:S05]  /*b740*/  LEA R31, R31, UR38, 0x1 ;  /* 0x000000261f1f7c11 */ /* 0x000fca000f8e08ff */
[----:B------:R-:W-:Y:S06]  /*b750*/  @P0 BRA `(.L_x_329) ;  /* 0x0000000000140947 */ /* 0x000fec0003800000 */
[----:B-1----:R-:W-:Y:S02]  /*b760*/  F2FP.F16.F32.PACK_AB R32, R3, R16 ;  /* 0x000000100320723e */ /* 0x002fe400000000ff */
[----:B------:R-:W-:Y:S02]  /*b770*/  F2FP.F16.F32.PACK_AB R33, R22, R5 ;  /* 0x000000051621723e */ /* 0x000fe400000000ff */
[----:B------:R-:W-:Y:S02]  /*b780*/  F2FP.F16.F32.PACK_AB R34, R24, R9 ;  /* 0x000000091822723e */ /* 0x000fe400000000ff */
[----:B------:R-:W-:-:S05]  /*b790*/  F2FP.F16.F32.PACK_AB R35, R0, R13 ;  /* 0x0000000d0023723e */ /* 0x000fca00000000ff */
[----:B------:R4:W-:Y:S02]  /*b7a0*/  STS.128 [R31+-0x280], R32 ;  /* 0xfffd80201f007388 */ /* 0x0009e40000000c00 */
.L_x_329:
[----:B------:R-:W-:Y:S05]  /*b7b0*/  WARPSYNC.ALL ;  /* 0x0000000000007948 */ /* 0x000fea0003800000 */
[----:B------:R-:W-:Y:S06]  /*b7c0*/  BAR.SYNC.DEFER_BLOCKING 0x0 ;  /* 0x0000000000007b1d */ /* 0x000fec0000010000 */
[----:B------:R-:W-:Y:S04]  /*b7d0*/  BSSY B0, `(.L_x_330) ;  /* 0x0000013000007945 */ /* 0x000fe80003800000 */
[----:B------:R-:W-:Y:S05]  /*b7e0*/  @P2 BRA `(.L_x_331) ;  /* 0x0000000000442947 */ /* 0x000fea0003800000 */
[----:B-1--4-:R-:W1:Y:S02]  /*b7f0*/  LDS.128 R32, [R31] ;  /* 0x000000001f207984 */ /* 0x012e640000000c00 */
[--C-:B-1----:R-:W-:Y:S02]  /*b800*/  HADD2.F32 R7, -RZ, R32.reuse.H0_H0 ;  /* 0x20000020ff077230 */ /* 0x102fe40000004100 */
        /* <DEDUP_REMOVED lines=9> */
[----:B0-----:R-:W-:Y:S02]  /*b8a0*/  HADD2.F32 R11, -RZ, R34.H1_H1 ;  /* 0x30000022ff0b7230 */ /* 0x001fe40000004100 */
[----:B------:R-:W-:Y:S01]  /*b8b0*/  FADD.FTZ R22, R22, R33 ;  /* 0x0000002116167221 */ /* 0x000fe20000010000 */
[----:B------:R-:W-:Y:S02]  /*b8c0*/  HADD2.F32 R35, -RZ, R35.H1_H1 ;  /* 0x30000023ff237230 */ /* 0x000fe40000004100 */
[----:B------:R-:W-:Y:S01]  /*b8d0*/  FADD.FTZ R9, R9, R4 ;  /* 0x0000000409097221 */ /* 0x000fe20000010000 */
[----:B------:R-:W-:-:S02]  /*b8e0*/  FADD.FTZ R24, R24, R11 ;  /* 0x0000000b18187221 */ /* 0x000fc40000010000 */
[----:B------:R-:W-:-:S07]  /*b8f0*/  FADD.FTZ R0, R0, R35 ;  /* 0x0000002300007221 */ /* 0x000fce0000010000 */
.L_x_331:
[----:B------:R-:W-:Y:S05]  /*b900*/  BSYNC B0 ;  /* 0x0000000000007941 */ /* 0x000fea0003800000 */
.L_x_330:
[----:B------:R-:W-:Y:S06]  /*b910*/  BAR.SYNC.DEFER_BLOCKING 0x0 ;  /* 0x0000000000007b1d */ /* 0x000fec0000010000 */
[----:B------:R-:W-:Y:S04]  /*b920*/  BSSY B0, `(.L_x_332) ;  /* 0x0000007000007945 */ /* 0x000fe80003800000 */
[----:B------:R-:W-:Y:S05]  /*b930*/  @P3 BRA `(.L_x_333) ;  /* 0x0000000000143947 */ /* 0x000fea0003800000 */
[----:B-1--4-:R-:W-:Y:S02]  /*b940*/  F2FP.F16.F32.PACK_AB R32, R3, R16 ;  /* 0x000000100320723e */ /* 0x012fe400000000ff */
[----:B------:R-:W-:Y:S02]  /*b950*/  F2FP.F16.F32.PACK_AB R33, R22, R5 ;  /* 0x000000051621723e */ /* 0x000fe400000000ff */
[----:B------:R-:W-:Y:S02]  /*b960*/  F2FP.F16.F32.PACK_AB R34, R24, R9 ;  /* 0x000000091822723e */ /* 0x000fe400000000ff */
[----:B------:R-:W-:-:S05]  /*b970*/  F2FP.F16.F32.PACK_AB R35, R0, R13 ;  /* 0x0000000d0023723e */ /* 0x000fca00000000ff */
[----:B------:R1:W-:Y:S02]  /*b980*/  STS.128 [R31+-0x140], R32 ;  /* 0xfffec0201f007388 */ /* 0x0003e40000000c00 */
.L_x_333:
[----:B------:R-:W-:Y:S05]  /*b990*/  BSYNC B0 ;  /* 0x0000000000007941 */ /* 0x000fea0003800000 */
.L_x_332:
[----:B------:R-:W-:Y:S06]  /*b9a0*/  BAR.SYNC.DEFER_BLOCKING 0x0 ;  /* 0x0000000000007b1d */ /* 0x000fec0000010000 */
[----:B------:R-:W-:Y:S04]  /*b9b0*/  BSSY B0, `(.L_x_334) ;  /* 0x0000013000007945 */ /* 0x000fe80003800000 */
[----:B------:R-:W-:Y:S05]  /*b9c0*/  @P4 BRA `(.L_x_335) ;  /* 0x0000000000444947 */ /* 0x000fea0003800000 */
[----:B-1--4-:R-:W1:Y:S02]  /*b9d0*/  LDS.128 R28, [R31] ;  /* 0x000000001f1c7984 */ /* 0x012e640000000c00 */
[--C-:B-1----:R-:W-:Y:S02]  /*b9e0*/  HADD2.F32 R7, -RZ, R28.reuse.H0_H0 ;  /* 0x2000001cff077230 */ /* 0x102fe40000004100 */
[--C-:B------:R-:W-:Y:S02]  /*b9f0*/  HADD2.F32 R2, -RZ, R29.reuse.H0_H0 ;  /* 0x2000001dff027230 */ /* 0x100fe40000004100 */
[----:B------:R-:W-:Y:S02]  /*ba00*/  HADD2.F32 R28, -RZ, R28.H1_H1 ;  /* 0x3000001cff1c7230 */ /* 0x000fe40000004100 */
[----:B------:R-:W-:Y:S01]  /*ba10*/  FADD.FTZ R16, R16, R7 ;  /* 0x0000000710107221 */ /* 0x000fe20000010000 */
[----:B------:R-:W-:Y:S02]  /*ba20*/  HADD2.F32 R29, -RZ, R29.H1_H1 ;  /* 0x3000001dff1d7230 */ /* 0x000fe40000004100 */
[----:B------:R-:W-:Y:S01]  /*ba30*/  FADD.FTZ R5, R5, R2 ;  /* 0x0000000205057221 */ /* 0x000fe20000010000 */
[----:B------:R-:W-:-:S02]  /*ba40*/  HADD2.F32 R4, -RZ, R30.H0_H0 ;  /* 0x2000001eff047230 */ /* 0x000fc40000004100 */
[----:B------:R-:W-:Y:S01]  /*ba50*/  FADD.FTZ R3, R3, R28 ;  /* 0x0000001c03037221 */ /* 0x000fe20000010000 */
[----:B0-----:R-:W-:Y:S02]  /*ba60*/  HADD2.F32 R11, -RZ, R30.H1_H1 ;  /* 0x3000001eff0b7230 */ /* 0x001fe40000004100 */
[----:B------:R-:W-:Y:S01]  /*ba70*/  FADD.FTZ R22, R22, R29 ;  /* 0x0000001d16167221 */ /* 0x000fe20000010000 */
[--C-:B------:R-:W-:Y:S02]  /*ba80*/  HADD2.F32 R6, -RZ, R31.reuse.H0_H0 ;  /* 0x2000001fff067230 */ /* 0x100fe40000004100 */
[----:B------:R-:W-:Y:S01]  /*ba90*/  FADD.FTZ R9, R9, R4 ;  /* 0x0000000409097221 */ /* 0x000fe20000010000 */
[----:B------:R-:W-:Y:S02]  /*baa0*/  HADD2.F32 R15, -RZ, R31.H1_H1 ;  /* 0x3000001fff0f7230 */ /* 0x000fe40000004100 */
[----:B------:R-:W-:Y:S01]  /*bab0*/  FADD.FTZ R24, R24, R11 ;  /* 0x0000000b18187221 */ /* 0x000fe20000010000 */
[----:B------:R-:W-:-:S02]  /*bac0*/  FADD.FTZ R13, R13, R6 ;  /* 0x000000060d0d7221 */ /* 0x000fc40000010000 */
[----:B------:R-:W-:-:S07]  /*bad0*/  FADD.FTZ R0, R0, R15 ;  /* 0x0000000f00007221 */ /* 0x000fce0000010000 */
.L_x_335:
[----:B------:R-:W-:Y:S05]  /*bae0*/  BSYNC B0 ;  /* 0x0000000000007941 */ /* 0x000fea0003800000 */
.L_x_334:
[----:B------:R-:W-:Y:S06]  /*baf0*/  BAR.SYNC.DEFER_BLOCKING 0x0 ;  /* 0x0000000000007b1d */ /* 0x000fec0000010000 */
.L_x_328:
[----:B------:R-:W-:-:S05]  /*bb00*/  VIADD R23, R23, 0x1f ;  /* 0x0000001f17177836 */ /* 0x000fca0000000000 */
[----:B------:R-:W-:-:S13]  /*bb10*/  ISETP.GT.U32.OR P1, PT, R23, 0x3e, P1 ;  /* 0x0000003e1700780c */ /* 0x000fda0000f24470 */
[----:B------:R-:W-:Y:S05]  /*bb20*/  @P1 EXIT ;  /* 0x000000000000194d */ /* 0x000fea0003800000 */
[----:B------:R-:W5:Y:S02]  /*bb30*/  LDC R2, c[0x0][0x308] ;  /* 0x0000c200ff027b82 */ /* 0x000f640000000800 */
[----:B-----5:R-:W-:-:S13]  /*bb40*/  ISETP.NE.AND P0, PT, R2, 0x2, PT ;  /* 0x000000020200780c */ /* 0x020fda0003f05270 */
[----:B------:R-:W-:Y:S05]  /*bb50*/  @!P0 BRA `(.L_x_336) ;  /* 0x0000000000308947 */ /* 0x000fea0003800000 */
[----:B------:R-:W5:Y:S01]  /*bb60*/  LDC.64 R6, c[0x0][0x210] ;  /* 0x00008400ff067b82 */ /* 0x000f620000000a00 */
[----:B------:R-:W-:Y:S01]  /*bb70*/  IMAD R19, R8, 0xa0, R19 ;  /* 0x000000a008137824 */ /* 0x000fe200078e0213 */
[----:B0-----:R-:W-:Y:S02]  /*bb80*/  F2FP.F16.F32.PACK_AB R11, R3, R16 ;  /* 0x00000010030b723e */ /* 0x001fe400000000ff */
        /* <DEDUP_REMOVED lines=9> */
.L_x_336:
        /* <DEDUP_REMOVED lines=23> */
[----:B------:R-:W-:Y:S02]  /*bd90*/  LOP3.LUT R7, R3, 0xff, RZ, 0xc0, !PT ;  /* 0x000000ff03077812 */ /* 0x000fe400078ec0ff */
[----:B------:R-:W-:Y:S02]  /*bda0*/  PRMT R4, R4, 0x7710, RZ ;  /* 0x0000771004047816 */ /* 0x000fe400000000ff */
[----:B------:R-:W-:Y:S02]  /*bdb0*/  SHF.L.U64.HI R3, R7, 0x10, RZ ;  /* 0x0000001007037819 */ /* 0x000fe400000102ff */
[----:B------:R-:W-:Y:S01]  /*bdc0*/  LOP3.LUT R6, R4, 0xff, RZ, 0xc0, !PT ;  /* 0x000000ff04067812 */ /* 0x000fe200078ec0ff */
[----:B------:R-:W1:Y:S01]  /*bdd0*/  F2I.S8.NTZ R24, R24 ;  /* 0x0000001800187305 */ /* 0x000e620000202100 */
        /* <DEDUP_REMOVED lines=8> */
[----:B-1----:R-:W-:Y:S01]  /*be60*/  PRMT R24, R24, 0x8880, RZ ;  /* 0x0000888018187816 */ /* 0x002fe200000000ff */
[----:B------:R1:W5:Y:S01]  /*be70*/  F2I.S8.NTZ R5, R0 ;  /* 0x0000000000057305 */ /* 0x0003620000202100 */
[----:B------:R-:W-:-:S02]  /*be80*/  LOP3.LUT R3, R3, 0xffffff00, R4, 0xf8, !PT ;  /* 0xffffff0003037812 */ /* 0x000fc400078ef804 */
[----:B------:R-:W-:Y:S02]  /*be90*/  PRMT R2, R24, 0x7710, RZ ;  /* 0x0000771018027816 */ /* 0x000fe400000000ff */
[----:B------:R-:W-:Y:S02]  /*bea0*/  SHF.L.U32 R7, R7, 0x10, RZ ;  /* 0x0000001007077819 */ /* 0x000fe400000006ff */
[----:B0-----:R-:W-:Y:S02]  /*beb0*/  PRMT R13, R13, 0x8880, RZ ;  /* 0x000088800d0d7816 */ /* 0x001fe400000000ff */
[----:B-1----:R-:W-:Y:S02]  /*bec0*/  PRMT R0, R16, 0x7710, RZ ;  /* 0x0000771010007816 */ /* 0x002fe400000000ff */
[----:B------:R-:W-:Y:S02]  /*bed0*/  PRMT R2, R2, 0x7604, RZ ;  /* 0x0000760402027816 */ /* 0x000fe400000000ff */
[----:B------:R-:W-:-:S02]  /*bee0*/  PRMT R10, R0, 0x6540, R11 ;  /* 0x00006540000a7816 */ /* 0x000fc4000000000b */
[----:B------:R-:W-:Y:S02]  /*bef0*/  PRMT R0, R13, 0x7710, RZ ;  /* 0x000077100d007816 */ /* 0x000fe400000000ff */
[----:B------:R-:W-:Y:S02]  /*bf00*/  LOP3.LUT R3, R2, 0xffff00ff, R3, 0xf8, !PT ;  /* 0xffff00ff02037812 */ /* 0x000fe400078ef803 */
[----:B------:R-:W-:Y:S02]  /*bf10*/  PRMT R0, R0, 0x7054, RZ ;  /* 0x0000705400007816 */ /* 0x000fe400000000ff */
[----:B-----5:R-:W-:Y:S02]  /*bf20*/  PRMT R5, R5, 0x8880, RZ ;  /* 0x0000888005057816 */ /* 0x020fe400000000ff */
[----:B------:R-:W-:Y:S02]  /*bf30*/  LOP3.LUT R3, R0, 0xff00ffff, R3, 0xf8, !PT ;  /* 0xff00ffff00037812 */ /* 0x000fe400078ef803 */
[----:B------:R-:W-:-:S02]  /*bf40*/  LOP3.LUT R7, R7, 0xff00ffff, R10, 0xf8, !PT ;  /* 0xff00ffff07077812 */ /* 0x000fc400078ef80a */
[C---:B------:R-:W-:Y:S02]  /*bf50*/  IADD3 R4, P0, R8.reuse, UR4, RZ ;  /* 0x0000000408047c10 */ /* 0x040fe4000ff1e0ff */
[----:B------:R-:W-:Y:S02]  /*bf60*/  PRMT R0, R5, 0x7710, RZ ;  /* 0x0000771005007816 */ /* 0x000fe400000000ff */
[----:B------:R-:W-:Y:S02]  /*bf70*/  PRMT R2, R7, 0x4210, R6 ;  /* 0x0000421007027816 */ /* 0x000fe40000000006 */
[----:B------:R-:W-:Y:S02]  /*bf80*/  LEA.HI.X.SX32 R5, R8, UR5, 0x1, P0 ;  /* 0x0000000508057c11 */ /* 0x000fe400080f0eff */
[----:B------:R-:W-:-:S05]  /*bf90*/  PRMT R3, R3, 0x4210, R0 ;  /* 0x0000421003037816 */ /* 0x000fca0000000000 */
[----:B------:R-:W-:Y:S01]  /*bfa0*/  STG.E.64 desc[UR36][R4.64], R2 ;  /* 0x0000000204007986 */ /* 0x000fe2000c101b24 */
[----:B------:R-:W-:Y:S05]  /*bfb0*/  EXIT ;  /* 0x000000000000794d */ /* 0x000fea0003800000 */
.L_x_196:
[----:B------:R-:W-:Y:S01]  /*bfc0*/  MOV R12, 0x10 ;  /* 0x00000010000c7802 */ /* 0x000fe20000000f00 */
[----:B------:R-:W-:Y:S01]  /*bfd0*/  IMAD.MOV.U32 R11, RZ, RZ, 0x1f ;  /* 0x0000001fff0b7424 */ /* 0x000fe200078e00ff */
[----:B------:R-:W-:-:S07]  /*bfe0*/  MOV R15, 0xffffffff ;  /* 0xffffffff000f7802 */ /* 0x000fce0000000f00 */
[----:B-1----:R-:W-:Y:S05]  /*bff0*/  WARPSYNC.COLLECTIVE R15, `(.L_x_337) ;  /* 0x000000000f087348 */ /* 0x002fea0003c00000 */
[----:B------:R0:W2:Y:S02]  /*c000*/  SHFL.BFLY P6, R14, R13, R12, R11 ;  /* 0x0c00000c0d0e7389 */ /* 0x0000a400000c000b */
[----:B012---:R-:W-:Y:S01]  /*c010*/  ENDCOLLECTIVE ;  /* 0x000000000000791b */ /* 0x007fe20003800000 */
.L_x_337:
[----:B------:R-:W-:Y:S02]  /*c020*/  IMAD.MOV.U32 R12, RZ, RZ, 0x8 ;  /* 0x00000008ff0c7424 */ /* 0x000fe400078e00ff */
[----:B------:R-:W-:-:S05]  /*c030*/  FADD.FTZ R0, R13, R14 ;  /* 0x0000000e0d007221 */ /* 0x000fca0000010000 */
[----:B------:R-:W-:-:S07]  /*c040*/  MOV R13, R0 ;  /* 0x00000000000d7202 */ /* 0x000fce0000000f00 */
[----:B------:R-:W-:Y:S05]  /*c050*/  WARPSYNC.COLLECTIVE R15, `(.L_x_338) ;  /* 0x000000000f087348 */ /* 0x000fea0003c00000 */
[----:B------:R0:W1:Y:S02]  /*c060*/  SHFL.BFLY P6, R14, R13, R12, R11 ;  /* 0x0c00000c0d0e7389 */ /* 0x00006400000c000b */
[----:B01----:R-:W-:Y:S01]  /*c070*/  ENDCOLLECTIVE ;  /* 0x000000000000791b */ /* 0x003fe20003800000 */
.L_x_338:
[----:B------:R-:W-:Y:S01]  /*c080*/  MOV R12, 0x4 ;  /* 0x00000004000c7802 */ /* 0x000fe20000000f00 */
[----:B------:R-:W-:-:S05]  /*c090*/  FADD.FTZ R3, R0, R14 ;  /* 0x0000000e00037221 */ /* 0x000fca0000010000 */
[----:B------:R-:W-:-:S07]  /*c0a0*/  MOV R13, R3 ;  /* 0x00000003000d7202 */ /* 0x000fce0000000f00 */
[----:B------:R-:W-:Y:S05]  /*c0b0*/  WARPSYNC.COLLECTIVE R15, `(.L_x_339) ;  /* 0x000000000f087348 */ /* 0x000fea0003c00000 */
[----:B------:R0:W1:Y:S02]  /*c0c0*/  SHFL.BFLY P6, R14, R13, R12, R11 ;  /* 0x0c00000c0d0e7389 */ /* 0x00006400000c000b */
[----:B01----:R-:W-:Y:S01]  /*c0d0*/  ENDCOLLECTIVE ;  /* 0x000000000000791b */ /* 0x003fe20003800000 */
.L_x_339:
[----:B------:R-:W-:Y:S01]  /*c0e0*/  MOV R12, 0x2 ;  /* 0x00000002000c7802 */ /* 0x000fe20000000f00 */
[----:B------:R-:W-:-:S04]  /*c0f0*/  FADD.FTZ R4, R3, R14 ;  /* 0x0000000e03047221 */ /* 0x000fc80000010000 */
[----:B------:R-:W-:-:S07]  /*c100*/  IMAD.MOV.U32 R13, RZ, RZ, R4 ;  /* 0x000000ffff0d7224 */ /* 0x000fce00078e0004 */
[----:B------:R-:W-:Y:S05]  /*c110*/  WARPSYNC.COLLECTIVE R15, `(.L_x_340) ;  /* 0x000000000f087348 */ /* 0x000fea0003c00000 */
[----:B------:R0:W1:Y:S02]  /*c120*/  SHFL.BFLY P6, R14, R13, R12, R11 ;  /* 0x0c00000c0d0e7389 */ /* 0x00006400000c000b */
[----:B01----:R-:W-:Y:S01]  /*c130*/  ENDCOLLECTIVE ;  /* 0x000000000000791b */ /* 0x003fe20003800000 */
.L_x_340:
[----:B------:R-:W-:Y:S02]  /*c140*/  IMAD.MOV.U32 R12, RZ, RZ, 0x1 ;  /* 0x00000001ff0c7424 */ /* 0x000fe400078e00ff */
[----:B------:R-:W-:-:S05]  /*c150*/  FADD.FTZ R5, R4, R14 ;  /* 0x0000000e04057221 */ /* 0x000fca0000010000 */
[----:B------:R-:W-:-:S07]  /*c160*/  MOV R13, R5 ;  /* 0x00000005000d7202 */ /* 0x000fce0000000f00 */
[----:B------:R-:W-:Y:S05]  /*c170*/  WARPSYNC.COLLECTIVE R15, `(.L_x_341) ;  /* 0x000000000f087348 */ /* 0x000fea0003c00000 */
[----:B------:R0:W1:Y:S02]  /*c180*/  SHFL.BFLY P6, R14, R13, R12, R11 ;  /* 0x0c00000c0d0e7389 */ /* 0x00006400000c000b */
[----:B01----:R-:W-:Y:S01]  /*c190*/  ENDCOLLECTIVE ;  /* 0x000000000000791b */ /* 0x003fe20003800000 */
.L_x_341:
[----:B------:R-:W-:Y:S05]  /*c1a0*/  BRA `(.L_x_342) ;  /* 0xffffff6c002c7947 */ /* 0x000fea000383ffff */
.L_x_265:
[----:B------:R-:W-:Y:S01]  /*c1b0*/  BSSY B1, `(.L_x_343) ;  /* 0x0000007000017945 */ /* 0x000fe20003800000 */
[----:B------:R-:W-:Y:S01]  /*c1c0*/  MOV R12, 0x1 ;  /* 0x00000001000c7802 */ /* 0x000fe20000000f00 */
[----:B-12---:R-:W-:Y:S01]  /*c1d0*/  IMAD.MOV.U32 R15, RZ, RZ, -0x1 ;  /* 0xffffffffff0f7424 */ /* 0x006fe200078e00ff */
[----:B------:R-:W-:-:S07]  /*c1e0*/  MOV R11, 0x1f ;  /* 0x0000001f000b7802 */ /* 0x000fce0000000f00 */
[----:B---34-:R-:W-:Y:S05]  /*c1f0*/  WARPSYNC.COLLECTIVE R15, `(.L_x_344) ;  /* 0x000000000f087348 */ /* 0x018fea0003c00000 */
[----:B------:R0:W1:Y:S02]  /*c200*/  SHFL.BFLY P6, R14, R13, R12, R11 ;  /* 0x0c00000c0d0e7389 */ /* 0x00006400000c000b */
[----:B01-34-:R-:W-:Y:S01]  /*c210*/  ENDCOLLECTIVE ;  /* 0x000000000000791b */ /* 0x01bfe20003800000 */
.L_x_344:
[----:B------:R-:W-:Y:S05]  /*c220*/  BSYNC B1 ;  /* 0x0000000000017941 */ /* 0x000fea0003800000 */
.L_x_343:
[----:B------:R-:W-:Y:S05]  /*c230*/  BRA `(.L_x_345) ;  /* 0xffffffbc006c7947 */ /* 0x000fea000383ffff */
.L_x_269:
[----:B-1----:R-:W-:Y:S01]  /*c240*/  HFMA2.MMA R12, -RZ, RZ, 0, 9.5367431640625e-07 ;  /* 0x00000010ff0c7435 */ /* 0x002fe200000001ff */
[----:B------:R-:W-:Y:S01]  /*c250*/  BSSY B0, `(.L_x_346) ;  /* 0x0000007000007945 */ /* 0x000fe20003800000 */
[----:B0-----:R-:W-:Y:S01]  /*c260*/  MOV R13, R0 ;  /* 0x00000000000d7202 */ /* 0x001fe20000000f00 */
[----:B------:R-:W-:Y:S01]  /*c270*/  IMAD.MOV.U32 R11, RZ, RZ, 0x1f ;  /* 0x0000001fff0b7424 */ /* 0x000fe200078e00ff */
[----:B------:R-:W-:-:S07]  /*c280*/  MOV R15, 0xffffffff ;  /* 0xffffffff000f7802 */ /* 0x000fce0000000f00 */
[----:B---34-:R-:W-:Y:S05]  /*c290*/  WARPSYNC.COLLECTIVE R15, `(.L_x_347) ;  /* 0x000000000f087348 */ /* 0x018fea0003c00000 */
[----:B------:R0:W1:Y:S02]  /*c2a0*/  SHFL.BFLY P6, R14, R13, R12, R11 ;  /* 0x0c00000c0d0e7389 */ /* 0x00006400000c000b */
[----:B01-34-:R-:W-:Y:S01]  /*c2b0*/  ENDCOLLECTIVE ;  /* 0x000000000000791b */ /* 0x01bfe20003800000 */
.L_x_347:
[----:B------:R-:W-:Y:S05]  /*c2c0*/  BSYNC B0 ;  /* 0x0000000000007941 */ /* 0x000fea0003800000 */
.L_x_346:
[----:B------:R-:W-:Y:S01]  /*c2d0*/  HFMA2.MMA R12, -RZ, RZ, 0, 4.76837158203125e-07 ;  /* 0x00000008ff0c7435 */ /* 0x000fe200000001ff */
[----:B------:R-:W-:Y:S01]  /*c2e0*/  FMNMX.FTZ R13, R14, R0, !PT ;  /* 0x000000000e0d7209 */ /* 0x000fe20007810000 */
[----:B------:R-:W-:Y:S01]  /*c2f0*/  IMAD.MOV.U32 R11, RZ, RZ, 0x1f ;  /* 0x0000001fff0b7424 */ /* 0x000fe200078e00ff */
[----:B------:R-:W-:-:S08]  /*c300*/  MOV R15, 0xffffffff ;  /* 0xffffffff000f7802 */ /* 0x000fd00000000f00 */
[----:B------:R-:W-:Y:S05]  /*c310*/  WARPSYNC.COLLECTIVE R15, `(.L_x_348) ;  /* 0x000000000f087348 */ /* 0x000fea0003c00000 */
[----:B------:R0:W1:Y:S02]  /*c320*/  SHFL.BFLY P6, R14, R13, R12, R11 ;  /* 0x0c00000c0d0e7389 */ /* 0x00006400000c000b */
[----:B01----:R-:W-:Y:S01]  /*c330*/  ENDCOLLECTIVE ;  /* 0x000000000000791b */ /* 0x003fe20003800000 */
.L_x_348:
[----:B------:R-:W-:Y:S01]  /*c340*/  IMAD.MOV.U32 R12, RZ, RZ, 0x4 ;  /* 0x00000004ff0c7424 */ /* 0x000fe200078e00ff */
[----:B------:R-:W-:-:S04]  /*c350*/  FMNMX.FTZ R3, R13, R14, !PT ;  /* 0x0000000e0d037209 */ /* 0x000fc80007810000 */
[----:B------:R-:W-:-:S07]  /*c360*/  MOV R13, R3 ;  /* 0x00000003000d7202 */ /* 0x000fce0000000f00 */
[----:B------:R-:W-:Y:S05]  /*c370*/  WARPSYNC.COLLECTIVE R15, `(.L_x_349) ;  /* 0x000000000f087348 */ /* 0x000fea0003c00000 */
[----:B------:R0:W1:Y:S02]  /*c380*/  SHFL.BFLY P6, R14, R13, R12, R11 ;  /* 0x0c00000c0d0e7389 */ /* 0x00006400000c000b */
[----:B01----:R-:W-:Y:S01]  /*c390*/  ENDCOLLECTIVE ;  /* 0x000000000000791b */ /* 0x003fe20003800000 */
.L_x_349:
[----:B------:R-:W-:Y:S01]  /*c3a0*/  HFMA2.MMA R12, -RZ, RZ, 0, 1.1920928955078125e-07 ;  /* 0x00000002ff0c7435 */ /* 0x000fe200000001ff */
[----:B------:R-:W-:-:S04]  /*c3b0*/  FMNMX.FTZ R5, R3, R14, !PT ;  /* 0x0000000e03057209 */ /* 0x000fc80007810000 */
[----:B------:R-:W-:-:S07]  /*c3c0*/  MOV R13, R5 ;  /* 0x00000005000d7202 */ /* 0x000fce0000000f00 */
[----:B------:R-:W-:Y:S05]  /*c3d0*/  WARPSYNC.COLLECTIVE R15, `(.L_x_350) ;  /* 0x000000000f087348 */ /* 0x000fea0003c00000 */
[----:B------:R0:W1:Y:S02]  /*c3e0*/  SHFL.BFLY P6, R14, R13, R12, R11 ;  /* 0x0c00000c0d0e7389 */ /* 0x00006400000c000b */
[----:B01----:R-:W-:Y:S01]  /*c3f0*/  ENDCOLLECTIVE ;  /* 0x000000000000791b */ /* 0x003fe20003800000 */
.L_x_350:
[----:B------:R-:W-:Y:S05]  /*c400*/  BRA `(.L_x_351) ;  /* 0xffffffbc00b47947 */ /* 0x000fea000383ffff */
.L_x_352:
        /* <DEDUP_REMOVED lines=15> */
.L_x_4239:


//--------------------- .text._ZN4mmha33masked_multihead_attention_kernelItLi160ELi256ELi4ELi32ELi64ELb1ELb1EEEv26Multihead_attention_paramsIT_XT5_EE --------------------------
	.section	.text._ZN4mmha33masked_multihead_attention_kernelItLi160ELi256ELi4ELi32ELi64ELb1ELb1EEEv26Multihead_attention_paramsIT_XT5_EE,"ax",@progbits
	.align	128
        .global         _ZN4mmha33masked_multihead_attention_kernelItLi160ELi256ELi4ELi32ELi64ELb1ELb1EEEv26Multihead_attention_paramsIT_XT5_EE
        .type           _ZN4mmha33masked_multihead_attention_kernelItLi160ELi256ELi4ELi32ELi64ELb1ELb1EEEv26Multihead_attention_paramsIT_XT5_EE,@function
        .size           _ZN4mmha33masked_multihead_attention_kernelItLi160ELi256ELi4ELi32ELi64ELb1ELb1EEEv26Multihead_attention_paramsIT_XT5_EE,(.L_x_4240 - _ZN4mmha33masked_multihead_attention_kernelItLi160ELi256ELi4ELi32ELi64ELb1ELb1EEEv26Multihead_attention_paramsIT_XT5_EE)
        .other          _ZN4mmha33masked_multihead_attention_kernelItLi160ELi256ELi4ELi32ELi64ELb1ELb1EEEv26Multihead_attention_paramsIT_XT5_EE,@"STO_CUDA_ENTRY STV_DEFAULT"
_ZN4mmha33masked_multihead_attention_kernelItLi160ELi256ELi4ELi32ELi64ELb1ELb1EEEv26Multihead_attention_paramsIT_XT5_EE:
.text._ZN4mmha33masked_multihead_attention_kernelItLi160ELi256ELi4ELi32ELi64ELb1ELb1EEEv26Multihead_attention_paramsIT_XT5_EE:
        /* <DEDUP_REMOVED lines=12> */
.L_x_353:
[----:B------:R-:W0:Y:S01]  /*00c0*/  LDC R9, c[0x0][0x280] ;  /* 0x0000a000ff097b82 */ /* 0x000e220000000800 */
[----:B------:R-:W-:-:S07]  /*00d0*/  MOV R26, RZ ;  /* 0x000000ff001a7202 */ /* 0x000fce0000000f00 */
[----:B------:R-:W1:Y:S08]  /*00e0*/  LDC.64 R10, c[0x0][0x2f0] ;  /* 0x0000bc00ff0a7b82 */ /* 0x000e700000000a00 */
[----:B------:R-:W2:Y:S01]  /*00f0*/  LDC R29, c[0x0][0x29c] ;  /* 0x0000a700ff1d7b82 */ /* 0x000ea20000000800 */
[----:B------:R-:W3:Y:S01]  /*0100*/  S2R R24, SR_TID.X ;  /* 0x0000000000187919 */ /* 0x000ee20000002100 */
[----:B------:R-:W-:Y:S01]  /*0110*/  ULDC UR5, c[0x0][0x288] ;  /* 0x0000a20000057ab9 */ /* 0x000fe20000000800 */
[----:B0-----:R-:W-:Y:S01]  /*0120*/  IABS R5, R9 ;  /* 0x0000000900057213 */ /* 0x001fe20000000000 */
[----:B------:R-:W0:Y:S04]  /*0130*/  S2R R25, SR_CTAID.X ;  /* 0x0000000000197919 */ /* 0x000e280000002500 */
[----:B------:R-:W4:Y:S01]  /*0140*/  S2UR UR38, SR_CgaCtaId ;  /* 0x00000000002679c3 */ /* 0x000f220000008800 */
[----:B------:R-:W3:Y:S01]  /*0150*/  I2F.RP R0, R5 ;  /* 0x0000000500007306 */ /* 0x000ee20000209400 */
[----:B-1----:R-:W-:-:S06]  /*0160*/  ISETP.NE.U32.AND P0, PT, R10, RZ, PT ;  /* 0x000000ff0a00720c */ /* 0x002fcc0003f05070 */
[----:B------:R-:W1:Y:S01]  /*0170*/  LDC.64 R16, c[0x0][0x2a8] ;  /* 0x0000aa00ff107b82 */ /* 0x000e620000000a00 */
[----:B------:R-:W-:-:S04]  /*0180*/  ISETP.NE.AND.EX P0, PT, R11, RZ, PT, P0 ;  /* 0x000000ff0b00720c */ /* 0x000fc80003f05300 */
[----:B--2---:R-:W-:Y:S01]  /*0190*/  ISETP.EQ.AND P3, PT, R29, RZ, P0 ;  /* 0x000000ff1d00720c */ /* 0x004fe20000762270 */
[----:B---3--:R-:W2:Y:S02]  /*01a0*/  MUFU.RCP R0, R0 ;  /* 0x0000000000007308 */ /* 0x008ea40000001000 */
[----:B--2---:R-:W-:-:S06]  /*01b0*/  VIADD R2, R0, 0xffffffe ;  /* 0x0ffffffe00027836 */ /* 0x004fcc0000000000 */
[----:B------:R2:W3:Y:S02]  /*01c0*/  F2I.FTZ.U32.TRUNC.NTZ R3, R2 ;  /* 0x0000000200037305 */ /* 0x0004e4000021f000 */
[----:B--2---:R-:W-:Y:S01]  /*01d0*/  HFMA2.MMA R2, -RZ, RZ, 0, 0 ;  /* 0x00000000ff027435 */ /* 0x004fe200000001ff */
[----:B---3--:R-:W-:-:S04]  /*01e0*/  IMAD.MOV R4, RZ, RZ, -R3 ;  /* 0x000000ffff047224 */ /* 0x008fc800078e0a03 */
[----:B------:R-:W-:Y:S01]  /*01f0*/  IMAD R7, R4, R5, RZ ;  /* 0x0000000504077224 */ /* 0x000fe200078e02ff */
[----:B------:R-:W-:-:S04]  /*0200*/  IABS R4, R30 ;  /* 0x0000001e00047213 */ /* 0x000fc80000000000 */
[----:B------:R-:W-:Y:S01]  /*0210*/  IMAD.HI.U32 R3, R3, R7, R2 ;  /* 0x0000000703037227 */ /* 0x000fe200078e0002 */
[----:B------:R-:W-:Y:S01]  /*0220*/  UMOV UR4, 0x400 ;  /* 0x0000040000047882 */ /* 0x000fe20000000000 */
[----:B------:R-:W2:Y:S01]  /*0230*/  @P3 LDC.64 R6, c[0x0][0x2f0] ;  /* 0x0000bc00ff063b82 */ /* 0x000ea20000000a00 */
[----:B------:R-:W-:Y:S01]  /*0240*/  BSSY B0, `(.L_x_354) ;  /* 0x000004d000007945 */ /* 0x000fe20003800000 */
[----:B0-----:R-:W-:Y:S01]  /*0250*/  IMAD R23, R30, UR5, R25 ;  /* 0x000000051e177c24 */ /* 0x001fe2000f8e0219 */
[----:B------:R-:W-:Y:S01]  /*0260*/  P2R R2, PR, RZ, 0x8 ;  /* 0x00000008ff027803 */ /* 0x000fe20000000000 */
[----:B------:R-:W-:-:S04]  /*0270*/  IMAD.HI.U32 R28, R3, R4, RZ ;  /* 0x00000004031c7227 */ /* 0x000fc800078e00ff */
[----:B------:R-:W-:-:S04]  /*0280*/  IMAD.MOV R0, RZ, RZ, -R28 ;  /* 0x000000ffff007224 */ /* 0x000fc800078e0a1c */
[----:B------:R-:W-:-:S05]  /*0290*/  IMAD R0, R5, R0, R4 ;  /* 0x0000000005007224 */ /* 0x000fca00078e0204 */
[----:B------:R-:W-:-:S13]  /*02a0*/  ISETP.GT.U32.AND P1, PT, R5, R0, PT ;  /* 0x000000000500720c */ /* 0x000fda0003f24070 */
[----:B------:R-:W-:Y:S01]  /*02b0*/  @!P1 IMAD.IADD R0, R0, 0x1, -R5 ;  /* 0x0000000100009824 */ /* 0x000fe200078e0a05 */
[----:B------:R-:W-:Y:S02]  /*02c0*/  @!P1 IADD3 R28, R28, 0x1, RZ ;  /* 0x000000011c1c9810 */ /* 0x000fe40007ffe0ff */
[----:B------:R-:W-:Y:S02]  /*02d0*/  ISETP.NE.AND P1, PT, R9, RZ, PT ;  /* 0x000000ff0900720c */ /* 0x000fe40003f25270 */
[----:B------:R-:W-:Y:S02]  /*02e0*/  ISETP.GE.U32.AND P0, PT, R0, R5, PT ;  /* 0x000000050000720c */ /* 0x000fe40003f06070 */
[----:B------:R-:W-:Y:S01]  /*02f0*/  LOP3.LUT R0, R30, R9, RZ, 0x3c, !PT ;  /* 0x000000091e007212 */ /* 0x000fe200078e3cff */
[----:B------:R-:W0:Y:S03]  /*0300*/  LDC.64 R4, c[0x0][0x328] ;  /* 0x0000ca00ff047b82 */ /* 0x000e260000000a00 */
[----:B------:R-:W-:-:S05]  /*0310*/  ISETP.GE.AND P2, PT, R0, RZ, PT ;  /* 0x000000ff0000720c */ /* 0x000fca0003f46270 */
[----:B------:R-:W3:Y:S02]  /*0320*/  LDC R0, c[0x0][0x278] ;  /* 0x00009e00ff007b82 */ /* 0x000ee40000000800 */
[----:B------:R-:W-:-:S06]  /*0330*/  @P0 VIADD R28, R28, 0x1 ;  /* 0x000000011c1c0836 */ /* 0x000fcc0000000000 */
[----:B------:R-:W-:Y:S01]  /*0340*/  @!P2 IMAD.MOV R28, RZ, RZ, -R28 ;  /* 0x000000ffff1ca224 */ /* 0x000fe200078e0a1c */
[----:B------:R-:W-:-:S05]  /*0350*/  @!P1 LOP3.LUT R28, RZ, R9, RZ, 0x33, !PT ;  /* 0x00000009ff1c9212 */ /* 0x000fca00078e33ff */
[----:B--2---:R-:W-:-:S04]  /*0360*/  @P3 IMAD.WIDE R6, R28, 0x4, R6 ;  /* 0x000000041c063825 */ /* 0x004fc800078e0206 */
[----:B0-----:R-:W-:Y:S01]  /*0370*/  IMAD.WIDE R4, R30, 0x4, R4 ;  /* 0x000000041e047825 */ /* 0x001fe200078e0204 */
[----:B------:R-:W5:Y:S01]  /*0380*/  @P3 LDG.E R26, desc[UR36][R6.64] ;  /* 0x00000024061a3981 */ /* 0x000f62000c1e1900 */
[----:B------:R-:W-:Y:S02]  /*0390*/  ISETP.GT.AND P0, PT, R24, 0x13, PT ;  /* 0x000000131800780c */ /* 0x000fe40003f04270 */
[----:B------:R-:W-:Y:S01]  /*03a0*/  IMAD R3, R25, 0xa0, RZ ;  /* 0x000000a019037824 */ /* 0x000fe200078e02ff */
[----:B------:R-:W-:Y:S01]  /*03b0*/  UIADD3 UR4, UR4, 0x410, URZ ;  /* 0x0000041004047890 */ /* 0x000fe2000fffe03f */
[----:B------:R0:W5:Y:S01]  /*03c0*/  LDG.E R27, desc[UR36][R4.64] ;  /* 0x00000024041b7981 */ /* 0x000162000c1e1900 */
[----:B------:R-:W-:Y:S01]  /*03d0*/  IMAD R59, R23, 0xa0, RZ ;  /* 0x000000a0173b7824 */ /* 0x000fe200078e02ff */
[----:B---3--:R-:W-:Y:S01]  /*03e0*/  ISETP.NE.AND P1, PT, R0, RZ, PT ;  /* 0x000000ff0000720c */ /* 0x008fe20003f25270 */
[----:B----4-:R-:W-:Y:S01]  /*03f0*/  ULEA UR38, UR38, UR4, 0x18 ;  /* 0x0000000426267291 */ /* 0x010fe2000f8ec03f */
[----:B------:R-:W-:-:S02]  /*0400*/  CS2R R42, SRZ ;  /* 0x00000000002a7805 */ /* 0x000fc4000001ff00 */
[----:B------:R-:W-:Y:S01]  /*0410*/  CS2R R40, SRZ ;  /* 0x0000000000287805 */ /* 0x000fe2000001ff00 */
[----:B0-----:R-:W-:Y:S02]  /*0420*/  IMAD R4, R30, R0, R3 ;  /* 0x000000001e047224 */ /* 0x001fe400078e0203 */
[----:B------:R-:W-:-:S03]  /*0430*/  IMAD.SHL.U32 R0, R24, 0x8, RZ ;  /* 0x0000000818007824 */ /* 0x000fc600078e00ff */
[----:B------:R-:W-:Y:S01]  /*0440*/  SEL R5, R59, R4, !P1 ;  /* 0x000000043b057207 */ /* 0x000fe20004800000 */
[----:B-1----:R-:W-:Y:S06]  /*0450*/  @P0 BRA `(.L_x_355) ;  /* 0x0000000000ac0947 */ /* 0x002fec0003800000 */
[----:B------:R-:W0:Y:S01]  /*0460*/  LDC R4, c[0x0][0x308] ;  /* 0x0000c200ff047b82 */ /* 0x000e220000000800 */
[----:B------:R-:W-:Y:S01]  /*0470*/  IMAD.IADD R5, R5, 0x1, R0 ;  /* 0x0000000105057824 */ /* 0x000fe200078e0200 */
        /* <DEDUP_REMOVED lines=11> */
[C---:B--2---:R-:W-:Y:S01]  /*0530*/  PRMT R7, R14.reuse, 0x9910, RZ ;  /* 0x000099100e077816 */ /* 0x044fe200000000ff */
[----:B------:R-:W3:Y:S01]  /*0540*/  I2F.S8 R9, R15 ;  /* 0x0000000f00097306 */ /* 0x000ee20000001400 */
[----:B0-----:R-:W-:Y:S02]  /*0550*/  PRMT R5, R15, 0x9910, RZ ;  /* 0x000099100f057816 */ /* 0x001fe400000000ff */
[----:B------:R-:W-:Y:S02]  /*0560*/  SHF.R.U64 R13, R14, 0x10, R15 ;  /* 0x000000100e0d7819 */ /* 0x000fe4000000120f */
[----:B------:R-:W-:-:S02]  /*0570*/  SHF.R.S32.HI R4, RZ, 0x8, R7 ;  /* 0x00000008ff047819 */ /* 0x000fc40000011407 */
[----:B------:R-:W-:Y:S01]  /*0580*/  MOV R7, R5 ;  /* 0x0000000500077202 */ /* 0x000fe20000000f00 */
[----:B------:R-:W0:Y:S01]  /*0590*/  I2F.S8 R8, R14 ;  /* 0x0000000e00087306 */ /* 0x000e220000001400 */
[----:B------:R-:W-:Y:S02]  /*05a0*/  PRMT R5, R13, 0x9910, RZ ;  /* 0x000099100d057816 */ /* 0x000fe400000000ff */
[--C-:B------:R-:W-:Y:S02]  /*05b0*/  SHF.R.S32.HI R11, RZ, 0x18, R15.reuse ;  /* 0x00000018ff0b7819 */ /* 0x100fe4000001140f */
[----:B------:R-:W-:Y:S02]  /*05c0*/  SHF.R.U32.HI R10, RZ, 0x10, R15 ;  /* 0x00000010ff0a7819 */ /* 0x000fe4000001160f */
[----:B------:R-:W-:Y:S01]  /*05d0*/  SHF.R.S32.HI R7, RZ, 0x8, R7 ;  /* 0x00000008ff077819 */ /* 0x000fe20000011407 */
[----:B------:R-:W1:Y:S01]  /*05e0*/  I2F.S8 R6, R13 ;  /* 0x0000000d00067306 */ /* 0x000e620000001400 */
[----:B------:R-:W-:-:S07]  /*05f0*/  SHF.R.S32.HI R5, RZ, 0x8, R5 ;  /* 0x00000008ff057819 */ /* 0x000fce0000011405 */
[----:B------:R-:W2:Y:S01]  /*0600*/  I2F.S16 R11, R11 ;  /* 0x0000000b000b7306 */ /* 0x000ea20000101400 */
[-C--:B---3-5:R-:W-:Y:S01]  /*0610*/  FMUL.FTZ R42, R9, R12.reuse ;  /* 0x0000000c092a7220 */ /* 0x0a8fe20000410000 */
[-C--:B0-----:R-:W-:Y:S01]  /*0620*/  FMUL.FTZ R8, R8, R12.reuse ;  /* 0x0000000c08087220 */ /* 0x081fe20000410000 */
[----:B-1----:R-:W-:-:S05]  /*0630*/  FMUL.FTZ R6, R6, R12 ;  /* 0x0000000c06067220 */ /* 0x002fca0000410000 */
[----:B------:R-:W0:Y:S01]  /*0640*/  I2F.S8 R10, R10 ;  /* 0x0000000a000a7306 */ /* 0x000e220000001400 */
[----:B--2---:R-:W-:-:S07]  /*0650*/  FMUL.FTZ R43, R11, R12 ;  /* 0x0000000c0b2b7220 */ /* 0x004fce0000410000 */
[----:B------:R-:W1:Y:S01]  /*0660*/  I2F.S16 R4, R4 ;  /* 0x0000000400047306 */ /* 0x000e620000101400 */
[----:B0-----:R-:W-:-:S07]  /*0670*/  FMUL.FTZ R10, R10, R12 ;  /* 0x0000000c0a0a7220 */ /* 0x001fce0000410000 */
[----:B------:R-:W0:Y:S01]  /*0680*/  I2F.S16 R7, R7 ;  /* 0x0000000700077306 */ /* 0x000e220000101400 */
[----:B------:R-:W-:Y:S01]  /*0690*/  F2FP.F16.F32.PACK_AB R43, R43, R10 ;  /* 0x0000000a2b2b723e */ /* 0x000fe200000000ff */
[----:B-1----:R-:W-:-:S06]  /*06a0*/  FMUL.FTZ R9, R4, R12 ;  /* 0x0000000c04097220 */ /* 0x002fcc0000410000 */
[----:B------:R-:W1:Y:S01]  /*06b0*/  I2F.S16 R5, R5 ;  /* 0x0000000500057306 */ /* 0x000e620000101400 */
[----:B------:R-:W-:Y:S01]  /*06c0*/  F2FP.F16.F32.PACK_AB R40, R9, R8 ;  /* 0x000000080928723e */ /* 0x000fe200000000ff */
[----:B0-----:R-:W-:-:S05]  /*06d0*/  FMUL.FTZ R11, R7, R12 ;  /* 0x0000000c070b7220 */ /* 0x001fca0000410000 */
[----:B------:R-:W-:Y:S01]  /*06e0*/  F2FP.F16.F32.PACK_AB R42, R11, R42 ;  /* 0x0000002a0b2a723e */ /* 0x000fe200000000ff */
[----:B-1----:R-:W-:-:S05]  /*06f0*/  FMUL.FTZ R41, R5, R12 ;  /* 0x0000000c05297220 */ /* 0x002fca0000410000 */
[----:B------:R-:W-:-:S07]  /*0700*/  F2FP.F16.F32.PACK_AB R41, R41, R6 ;  /* 0x000000062929723e */ /* 0x000fce00000000ff */
.L_x_355:
[----:B------:R-:W-:Y:S05]  /*0710*/  BSYNC B0 ;  /* 0x0000000000007941 */ /* 0x000fea0003800000 */
.L_x_354:
[----:B------:R-:W-:Y:S01]  /*0720*/  ISETP.LT.AND P2, PT, R24, 0x20, P3 ;  /* 0x000000201800780c */ /* 0x000fe20001f41270 */
[----:B------:R-:W-:Y:S01]  /*0730*/  IMAD.IADD R21, R3, 0x1, R0 ;  /* 0x0000000103157824 */ /* 0x000fe200078e0200 */
[----:B------:R-:W-:Y:S01]  /*0740*/  ISETP.NE.U32.AND P3, PT, R16, RZ, PT ;  /* 0x000000ff1000720c */ /* 0x000fe20003f65070 */
[----:B------:R-:W0:Y:S01]  /*0750*/  LDC R20, c[0x0][0x284] ;  /* 0x0000a100ff147b82 */ /* 0x000e220000000800 */
[----:B------:R-:W-:Y:S01]  /*0760*/  ULDC.64 UR6, c[0x0][0x220] ;  /* 0x0000880000067ab9 */ /* 0x000fe20000000a00 */
[----:B------:R-:W-:Y:S01]  /*0770*/  SHF.R.S32.HI R4, RZ, 0x1f, R30 ;  /* 0x0000001fff047819 */ /* 0x000fe2000001141e */
[----:B------:R-:W-:Y:S01]  /*0780*/  IMAD.MOV.U32 R22, RZ, RZ, RZ ;  /* 0x000000ffff167224 */ /* 0x000fe200078e00ff */
[----:B------:R-:W-:Y:S02]  /*0790*/  ISETP.NE.AND.EX P3, PT, R17, RZ, PT, P3 ;  /* 0x000000ff1100720c */ /* 0x000fe40003f65330 */
[----:B------:R-:W-:Y:S02]  /*07a0*/  ISETP.EQ.U32.AND P1, PT, RZ, UR6, PT ;  /* 0x00000006ff007c0c */ /* 0x000fe4000bf22070 */
[----:B------:R-:W1:Y:S02]  /*07b0*/  @!P0 LDC.64 R12, c[0x0][0x248] ;  /* 0x00009200ff0c8b82 */ /* 0x000e640000000a00 */
[----:B-----5:R-:W-:Y:S01]  /*07c0*/  @P2 IMAD R7, R26, UR5, R25 ;  /* 0x000000051a072c24 */ /* 0x020fe2000f8e0219 */
[----:B------:R-:W-:Y:S01]  /*07d0*/  IADD3 R19, R27, -0x1, RZ ;  /* 0xffffffff1b137810 */ /* 0x000fe20007ffe0ff */
[--C-:B------:R-:W-:Y:S01]  /*07e0*/  IMAD.IADD R31, R59, 0x1, R0.reuse ;  /* 0x000000013b1f7824 */ /* 0x100fe200078e0200 */
[----:B------:R-:W-:Y:S01]  /*07f0*/  ISETP.EQ.OR.EX P1, PT, RZ, UR7, P0, P1 ;  /* 0x00000007ff007c0c */ /* 0x000fe20008722710 */
[----:B------:R-:W-:Y:S01]  /*0800*/  @P2 IMAD R3, R7, 0xa0, R0 ;  /* 0x000000a007032824 */ /* 0x000fe200078e0200 */
[----:B------:R-:W-:Y:S01]  /*0810*/  CS2R R6, SRZ ;  /* 0x0000000000067805 */ /* 0x000fe2000001ff00 */
[----:B------:R-:W2:Y:S01]  /*0820*/  @P2 LDC.64 R8, c[0x0][0x2e0] ;  /* 0x0000b800ff082b82 */ /* 0x000ea20000000a00 */
[----:B------:R-:W-:Y:S01]  /*0830*/  @P3 LEA R16, P4, R30, R16, 0x2 ;  /* 0x000000101e103211 */ /* 0x000fe200078810ff */
[----:B------:R-:W-:-:S03]  /*0840*/  @!P0 IMAD.SHL.U32 R18, R19, 0x8, RZ ;  /* 0x0000000813128824 */ /* 0x000fc600078e00ff */
[----:B------:R-:W-:Y:S02]  /*0850*/  @P3 LEA.HI.X R17, R30, R17, R4, 0x2, P4 ;  /* 0x000000111e113211 */ /* 0x000fe400020f1404 */
[----:B------:R-:W-:-:S03]  /*0860*/  CS2R R4, SRZ ;  /* 0x0000000000047805 */ /* 0x000fc6000001ff00 */
[----:B------:R3:W5:Y:S01]  /*0870*/  @P3 LDG.E R22, desc[UR36][R16.64] ;  /* 0x0000002410163981 */ /* 0x000762000c1e1900 */
[----:B------:R-:W4:Y:S01]  /*0880*/  @!P1 LDC.64 R14, c[0x0][0x220] ;  /* 0x00008800ff0e9b82 */ /* 0x000f220000000a00 */
[----:B--2---:R-:W-:-:S06]  /*0890*/  @P2 IMAD.WIDE R8, R3, 0x2, R8 ;  /* 0x0000000203082825 */ /* 0x004fcc00078e0208 */
[----:B------:R-:W5:Y:S01]  /*08a0*/  @P2 LDG.E.128 R8, desc[UR36][R8.64] ;  /* 0x0000002408082981 */ /* 0x000f62000c1e1d00 */
[-C--:B0-----:R-:W-:Y:S01]  /*08b0*/  @!P0 IMAD R3, R31, R20.reuse, R18 ;  /* 0x000000141f038224 */ /* 0x081fe200078e0212 */
[----:B---3--:R-:W-:-:S03]  /*08c0*/  IABS R17, R20 ;  /* 0x0000001400117213 */ /* 0x008fc60000000000 */
[----:B-1----:R-:W-:Y:S02]  /*08d0*/  @!P0 IMAD.WIDE R12, R3, 0x2, R12 ;  /* 0x00000002030c8825 */ /* 0x002fe400078e020c */
[----:B------:R-:W0:Y:S02]  /*08e0*/  I2F.RP R3, R17 ;  /* 0x0000001100037306 */ /* 0x000e240000209400 */
[----:B----4-:R-:W-:-:S05]  /*08f0*/  @!P1 IMAD.WIDE R14, R21, 0x2, R14 ;  /* 0x00000002150e9825 */ /* 0x010fca00078e020e */
[----:B------:R1:W5:Y:S01]  /*0900*/  @!P1 LDG.E.128 R4, desc[UR36][R14.64] ;  /* 0x000000240e049981 */ /* 0x000362000c1e1d00 */
[----:B0-----:R-:W1:Y:S02]  /*0910*/  MUFU.RCP R3, R3 ;  /* 0x0000000300037308 */ /* 0x001e640000001000 */
[----:B-1----:R-:W-:-:S06]  /*0920*/  IADD3 R14, R3, 0xffffffe, RZ ;  /* 0x0ffffffe030e7810 */ /* 0x002fcc0007ffe0ff */
[----:B------:R0:W1:Y:S01]  /*0930*/  F2I.FTZ.U32.TRUNC.NTZ R15, R14 ;  /* 0x0000000e000f7305 */ /* 0x000062000021f000 */
[----:B------:R-:W-:Y:S01]  /*0940*/  IABS R18, R19 ;  /* 0x0000001300127213 */ /* 0x000fe20000000000 */
[----:B0-----:R-:W-:Y:S02]  /*0950*/  IMAD.MOV.U32 R14, RZ, RZ, RZ ;  /* 0x000000ffff0e7224 */ /* 0x001fe400078e00ff */
[----:B-1----:R-:W-:-:S04]  /*0960*/  IMAD.MOV R16, RZ, RZ, -R15 ;  /* 0x000000ffff107224 */ /* 0x002fc800078e0a0f */
[----:B------:R-:W-:-:S04]  /*0970*/  IMAD R37, R16, R17, RZ ;  /* 0x0000001110257224 */ /* 0x000fc800078e02ff */
[----:B------:R-:W-:-:S06]  /*0980*/  IMAD.HI.U32 R15, R15, R37, R14 ;  /* 0x000000250f0f7227 */ /* 0x000fcc00078e000e */
[----:B------:R-:W-:-:S05]  /*0990*/  IMAD.HI.U32 R15, R15, R18, RZ ;  /* 0x000000120f0f7227 */ /* 0x000fca00078e00ff */
[----:B------:R-:W-:-:S05]  /*09a0*/  IADD3 R15, -R15, RZ, RZ ;  /* 0x000000ff0f0f7210 */ /* 0x000fca0007ffe1ff */
[----:B------:R-:W-:-:S05]  /*09b0*/  IMAD R18, R17, R15, R18 ;  /* 0x0000000f11127224 */ /* 0x000fca00078e0212 */
[----:B------:R-:W-:Y:S02]  /*09c0*/  ISETP.GT.U32.AND P1, PT, R17, R18, PT ;  /* 0x000000121100720c */ /* 0x000fe40003f24070 */
[----:B------:R-:W-:Y:S02]  /*09d0*/  CS2R R32, SRZ ;  /* 0x0000000000207805 */ /* 0x000fe4000001ff00 */
[----:B------:R-:W-:-:S06]  /*09e0*/  CS2R R34, SRZ ;  /* 0x0000000000227805 */ /* 0x000fcc000001ff00 */
[----:B------:R0:W5:Y:S03]  /*09f0*/  @!P0 LDG.E.128 R32, desc[UR36][R12.64] ;  /* 0x000000240c208981 */ /* 0x000166000c1e1d00 */
[----:B------:R-:W-:Y:S01]  /*0a00*/  @!P1 IMAD.IADD R18, R18, 0x1, -R17 ;  /* 0x0000000112129824 */ /* 0x000fe200078e0a11 */
[----:B0-----:R-:W0:Y:S04]  /*0a10*/  LDC R13, c[0x0][0x290] ;  /* 0x0000a400ff0d7b82 */ /* 0x001e280000000800 */
[----:B------:R-:W-:Y:S02]  /*0a20*/  ISETP.GT.U32.AND P3, PT, R17, R18, PT ;  /* 0x000000121100720c */ /* 0x000fe40003f64070 */
[----:B------:R-:W-:-:S02]  /*0a30*/  ISETP.NE.AND P5, PT, R29, RZ, PT ;  /* 0x000000ff1d00720c */ /* 0x000fc40003fa5270 */
[----:B------:R-:W-:Y:S02]  /*0a40*/  ISETP.GE.AND P4, PT, R19, RZ, PT ;  /* 0x000000ff1300720c */ /* 0x000fe40003f86270 */
[C---:B------:R-:W-:Y:S02]  /*0a50*/  ISETP.NE.AND P1, PT, R20.reuse, RZ, PT ;  /* 0x000000ff1400720c */ /* 0x040fe40003f25270 */
[----:B------:R-:W-:-:S04]  /*0a60*/  IADD3 R3, R20, 0x4, RZ ;  /* 0x0000000414037810 */ /* 0x000fc80007ffe0ff */
[----:B------:R-:W-:Y:S01]  /*0a70*/  SHF.R.S32.HI R12, RZ, 0x1f, R3 ;  /* 0x0000001fff0c7819 */ /* 0x000fe20000011403 */
[----:B------:R-:W-:Y:S01]  /*0a80*/  @!P3 IMAD.IADD R18, R18, 0x1, -R17 ;  /* 0x000000011212b824 */ /* 0x000fe200078e0a11 */
[----:B------:R-:W-:Y:S02]  /*0a90*/  CS2R R38, SRZ ;  /* 0x0000000000267805 */ /* 0x000fe4000001ff00 */
[----:B------:R-:W-:Y:S02]  /*0aa0*/  CS2R R36, SRZ ;  /* 0x0000000000247805 */ /* 0x000fe4000001ff00 */
[----:B------:R-:W-:Y:S01]  /*0ab0*/  LEA.HI R12, R12, R3, RZ, 0x2 ;  /* 0x000000030c0c7211 */ /* 0x000fe200078f10ff */
[----:B------:R-:W-:Y:S01]  /*0ac0*/  @!P4 IMAD.MOV R18, RZ, RZ, -R18 ;  /* 0x000000ffff12c224 */ /* 0x000fe200078e0a12 */
[----:B------:R-:W-:Y:S02]  /*0ad0*/  P2R R3, PR, RZ, 0x20 ;  /* 0x00000020ff037803 */ /* 0x000fe40000000000 */
[----:B------:R-:W-:Y:S01]  /*0ae0*/  @!P1 LOP3.LUT R18, RZ, R20, RZ, 0x33, !PT ;  /* 0x00000014ff129212 */ /* 0x000fe200078e33ff */
[----:B------:R-:W-:Y:S06]  /*0af0*/  @P5 BRA `(.L_x_356) ;  /* 0x00000000002c5947 */ /* 0x000fec0003800000 */
        /* <DEDUP_REMOVED lines=10> */
.L_x_357:
[----:B------:R-:W-:Y:S05]  /*0ba0*/  BSYNC B0 ;  /* 0x0000000000007941 */ /* 0x000fea0003800000 */
.L_x_356:
        /* <DEDUP_REMOVED lines=9> */
.L_x_358:
[----:B------:R-:W-:Y:S01]  /*0c40*/  ISETP.NE.AND P1, PT, R29, RZ, PT ;  /* 0x000000ff1d00720c */ /* 0x000fe20003f25270 */
[----:B------:R-:W-:Y:S01]  /*0c50*/  ULDC.U8 UR4, c[0x0][0x294] ;  /* 0x0000a50000047ab9 */ /* 0x000fe20000000000 */
[----:B0-----:R-:W-:Y:S01]  /*0c60*/  ISETP.GT.AND P3, PT, R13, RZ, PT ;  /* 0x000000ff0d00720c */ /* 0x001fe20003f64270 */
[----:B------:R-:W-:Y:S01]  /*0c70*/  IMAD.SHL.U32 R12, R12, 0x4, RZ ;  /* 0x000000040c0c7824 */ /* 0x000fe200078e00ff */
[----:B------:R-:W-:Y:S01]  /*0c80*/  P2R R3, PR, RZ, 0x2 ;  /* 0x00000002ff037803 */ /* 0x000fe20000000000 */
[----:B------:R-:W-:Y:S01]  /*0c90*/  @P2 HFMA2.MMA R33, R33, R9, -RZ ;  /* 0x0000000921212235 */ /* 0x000fe200001000ff */
[----:B------:R-:W-:Y:S01]  /*0ca0*/  ISETP.NE.AND P1, PT, RZ, UR4, PT ;  /* 0x00000004ff007c0c */ /* 0x000fe2000bf25270 */
[----:B------:R-:W-:Y:S01]  /*0cb0*/  @P2 HFMA2.MMA R35, R35, R11, -RZ ;  /* 0x0000000b23232235 */ /* 0x000fe200001000ff */
[----:B------:R-:W-:Y:S01]  /*0cc0*/  LOP3.LUT R17, R12, 0xfffffff0, RZ, 0xc0, !PT ;  /* 0xfffffff00c117812 */ /* 0x000fe200078ec0ff */
[----:B------:R-:W-:Y:S01]  /*0cd0*/  @P2 HMUL2 R32, R32, R8 ;  /* 0x0000000820202232 */ /* 0x000fe20000000000 */
[----:B------:R-:W-:Y:S01]  /*0ce0*/  ISETP.GE.AND P0, PT, R24, 0x20, PT ;  /* 0x000000201800780c */ /* 0x000fe20003f06270 */
[----:B------:R-:W-:Y:S01]  /*0cf0*/  @P2 HMUL2 R34, R34, R10 ;  /* 0x0000000a22222232 */ /* 0x000fe20000000000 */
[----:B------:R-:W-:Y:S01]  /*0d00*/  IADD3 R16, R17, UR38, RZ ;  /* 0x0000002611107c10 */ /* 0x000fe2000fffe0ff */
[----:B------:R-:W-:-:S06]  /*0d10*/  IMAD R58, R28, UR5, RZ ;  /* 0x000000051c3a7c24 */ /* 0x000fcc000f8e02ff */
        /* <DEDUP_REMOVED lines=10> */
[----:B0-----:R-:W-:-:S02]  /*0dc0*/  VIADD R4, R3, 0xffffffe ;  /* 0x0ffffffe03047836 */ /* 0x001fc40000000000 */
[----:B------:R-:W-:-:S04]  /*0dd0*/  IMAD.MOV R3, RZ, RZ, -R9 ;  /* 0x000000ffff037224 */ /* 0x000fc800078e0a09 */
[----:B------:R0:W1:Y:S02]  /*0de0*/  F2I.FTZ.U32.TRUNC.NTZ R5, R4 ;  /* 0x0000000400057305 */ /* 0x000064000021f000 */
[----:B0-----:R-:W-:Y:S01]  /*0df0*/  MOV R4, RZ ;  /* 0x000000ff00047202 */ /* 0x001fe20000000f00 */
[----:B-1----:R-:W-:-:S04]  /*0e00*/  IMAD.MOV R7, RZ, RZ, -R5 ;  /* 0x000000ffff077224 */ /* 0x002fc800078e0a05 */
[----:B------:R-:W-:-:S04]  /*0e10*/  IMAD R7, R7, R6, RZ ;  /* 0x0000000607077224 */ /* 0x000fc800078e02ff */
        /* <DEDUP_REMOVED lines=12> */
[----:B------:R-:W-:Y:S01]  /*0ee0*/  LOP3.LUT P0, RZ, R45, 0x7, RZ, 0xc0, !PT ;  /* 0x000000072dff7812 */ /* 0x000fe2000780c0ff */
[----:B------:R-:W-:Y:S01]  /*0ef0*/  IMAD.MOV.U32 R44, RZ, RZ, R5 ;  /* 0x000000ffff2c7224 */ /* 0x000fe200078e0005 */
[----:B------:R-:W-:-:S04]  /*0f00*/  P2R R47, PR, RZ, 0x2 ;  /* 0x00000002ff2f7803 */ /* 0x000fc80000000000 */
[----:B------:R-:W-:Y:S02]  /*0f10*/  @!P2 IADD3 R44, -R44, RZ, RZ ;  /* 0x000000ff2c2ca210 */ /* 0x000fe40007ffe1ff */
[----:B------:R-:W-:-:S05]  /*0f20*/  @!P3 LOP3.LUT R44, RZ, R45, RZ, 0x33, !PT ;  /* 0x0000002dff2cb212 */ /* 0x000fca00078e33ff */
[----:B------:R-:W-:-:S04]  /*0f30*/  IMAD.MOV R3, RZ, RZ, -R44 ;  /* 0x000000ffff037224 */ /* 0x000fc800078e0a2c */
        /* <DEDUP_REMOVED lines=12> */
[----:B------:R-:W-:-:S02]  /*1000*/  IMAD.U32 R7, RZ, RZ, UR5 ;  /* 0x00000005ff077e24 */ /* 0x000fc4000f8e00ff */
[----:B------:R-:W-:Y:S02]  /*1010*/  IMAD.U32 R11, RZ, RZ, UR7 ;  /* 0x00000007ff0b7e24 */ /* 0x000fe4000f8e00ff */
[----:B------:R-:W-:Y:S02]  /*1020*/  IMAD.MOV.U32 R8, RZ, RZ, 0x53f ;  /* 0x0000053fff087424 */ /* 0x000fe400078e00ff */
[----:B0-----:R-:W-:-:S07]  /*1030*/  IMAD.MOV.U32 R13, RZ, RZ, RZ ;  /* 0x000000ffff0d7224 */ /* 0x001fce00078e00ff */
[----:B------:R-:W-:-:S07]  /*1040*/  LEPC R20, `(.L_x_361) ;  /* 0x000000001014794e */ /* 0x000fce0000000000 */
[----:B-1----:R-:W-:Y:S05]  /*1050*/  CALL.ABS.NOINC R14 ;  /* 0x000000000e007343 */ /* 0x002fea0003c00000 */
.L_x_361:
        /* <DEDUP_REMOVED lines=9> */
.L_x_362:
        /* <DEDUP_REMOVED lines=15> */
[----:B------:R-:W1:Y:S04]  /*11e0*/  LDS.64 R10, [R4] ;  /* 0x00000000040a7984 */ /* 0x000e680000000a00 */
[----:B------:R-:W0:Y:S01]  /*11f0*/  LDS.64 R12, [R5] ;  /* 0x00000000050c7984 */ /* 0x000e220000000a00 */
[----:B-1----:R-:W-:-:S02]  /*1200*/  SHF.R.U64 R8, R10, 0x10, R11 ;  /* 0x000000100a087819 */ /* 0x002fc4000000120b */
        /* <DEDUP_REMOVED lines=9> */
[----:B------:R-:W-:-:S05]  /*12a0*/  LEA.HI R6, R6, R7, RZ, 0x2 ;  /* 0x0000000706067211 */ /* 0x000fca00078f10ff */
[----:B------:R-:W-:-:S05]  /*12b0*/  IMAD.SHL.U32 R6, R6, 0x2, RZ ;  /* 0x0000000206067824 */ /* 0x000fca00078e00ff */
        /* <DEDUP_REMOVED lines=71> */
.L_x_366:
[C---:B------:R-:W-:Y:S01]  /*1730*/  IMAD R45, R9.reuse, 0x2, R4 ;  /* 0x00000002092d7824 */ /* 0x040fe200078e0204 */
[----:B------:R-:W-:Y:S01]  /*1740*/  LEA R47, R9, R5, 0x1 ;  /* 0x00000005092f7211 */ /* 0x000fe200078e08ff */
[----:B------:R-:W-:Y:S01]  /*1750*/  BSSY B2, `(.L_x_368) ;  /* 0x0000071000027945 */ /* 0x000fe20003800000 */
[----:B------:R-:W-:Y:S02]  /*1760*/  SHF.R.S32.HI R6, RZ, 0x1f, R7 ;  /* 0x0000001fff067819 */ /* 0x000fe40000011407 */
[----:B------:R-:W0:Y:S02]  /*1770*/  LDS.64 R12, [R45] ;  /* 0x000000002d0c7984 */ /* 0x000e240000000a00 */
[----:B------:R-:W-:Y:S02]  /*1780*/  LEA.HI R6, R6, R7, RZ, 0x2 ;  /* 0x0000000706067211 */ /* 0x000fe400078f10ff */
[----:B------:R-:W1:Y:S03]  /*1790*/  LDS.64 R14, [R47] ;  /* 0x000000002f0e7984 */ /* 0x000e660000000a00 */
[----:B------:R-:W-:-:S05]  /*17a0*/  IMAD.SHL.U32 R6, R6, 0x2, RZ ;  /* 0x0000000206067824 */ /* 0x000fca00078e00ff */
        /* <DEDUP_REMOVED lines=19> */
[----:B------:R-:W-:Y:S02]  /*18e0*/  HADD2.F32 R46, -RZ, R40.H1_H1 ;  /* 0x30000028ff2e7230 */ /* 0x000fe40000004100 */
[----:B------:R-:W-:-:S02]  /*18f0*/  HADD2.F32 R48, -RZ, R41.H1_H1 ;  /* 0x30000029ff307230 */ /* 0x000fc40000004100 */
[----:B0-----:R-:W-:Y:S02]  /*1900*/  VIADD R9, R10, 0x6 ;  /* 0x000000060a097836 */ /* 0x001fe40000000000 */
[----:B------:R-:W-:Y:S02]  /*1910*/  HADD2.F32 R51, -RZ, R41.H0_H0 ;  /* 0x20000029ff337230 */ /* 0x000fe40000004100 */
[--C-:B------:R-:W-:Y:S01]  /*1920*/  HADD2.F32 R52, -RZ, R42.reuse.H1_H1 ;  /* 0x3000002aff347230 */ /* 0x100fe20000004100 */
[----:B------:R-:W-:Y:S01]  /*1930*/  I2FP.F32.S32 R9, R9 ;  /* 0x0000000900097245 */ /* 0x000fe20000201400 */
[----:B------:R-:W-:Y:S02]  /*1940*/  HADD2.F32 R50, -RZ, R42.H0_H0 ;  /* 0x2000002aff327230 */ /* 0x000fe40000004100 */
[-C--:B-1----:R-:W-:Y:S01]  /*1950*/  FMUL.FTZ R6, R6, R11.reuse ;  /* 0x0000000b06067220 */ /* 0x082fe20000410000 */
        /* <DEDUP_REMOVED lines=9> */
[----:B------:R-:W-:Y:S02]  /*19f0*/  HADD2.F32 R49, -RZ, R40.H0_H0 ;  /* 0x20000028ff317230 */ /* 0x000fe40000004100 */
[--C-:B------:R-:W-:Y:S02]  /*1a00*/  HADD2.F32 R40, -RZ, R34.reuse.H1_H1 ;  /* 0x30000022ff287230 */ /* 0x100fe40000004100 */
        /* <DEDUP_REMOVED lines=51> */
[-C--:B------:R-:W-:Y:S01]  /*1d40*/  FFMA.FTZ R15, R20, R34.reuse, -R15 ;  /* 0x00000022140f7223 */ /* 0x080fe2000001080f */
[----:B------:R-:W-:Y:S01]  /*1d50*/  FFMA.FTZ R14, R50, R21, R14 ;  /* 0x00000015320e7223 */ /* 0x000fe2000001000e */
[----:B------:R-:W-:Y:S01]  /*1d60*/  FFMA.FTZ R34, R21, R34, R40 ;  /* 0x0000002215227223 */ /* 0x000fe20000010028 */
[----:B-1----:R-:W-:Y:S01]  /*1d70*/  FMUL.FTZ R20, R54, R32 ;  /* 0x0000002036147220 */ /* 0x002fe20000410000 */
[----:B------:R-:W-:-:S03]  /*1d80*/  FMUL.FTZ R40, R32, R42 ;  /* 0x0000002a20287220 */ /* 0x000fc60000410000 */
[----:B------:R-:W-:Y:S01]  /*1d90*/  F2FP.F16.F32.PACK_AB R34, R34, R15 ;  /* 0x0000000f2222723e */ /* 0x000fe200000000ff */
[-C--:B--2---:R-:W-:Y:S01]  /*1da0*/  FMUL.FTZ R21, R54, R35.reuse ;  /* 0x0000002336157220 */ /* 0x084fe20000410000 */
[----:B------:R-:W-:Y:S01]  /*1db0*/  FMUL.FTZ R43, R35, R42 ;  /* 0x0000002a232b7220 */ /* 0x000fe20000410000 */
[----:B------:R-:W-:Y:S01]  /*1dc0*/  FFMA.FTZ R20, R53, R35, -R20 ;  /* 0x0000002335147223 */ /* 0x000fe20000010814 */
[-C--:B------:R-:W-:Y:S01]  /*1dd0*/  FFMA.FTZ R35, R35, R41.reuse, -R40 ;  /* 0x0000002923237223 */ /* 0x080fe20000010828 */
[----:B------:R-:W-:Y:S01]  /*1de0*/  FFMA.FTZ R21, R53, R32, R21 ;  /* 0x0000002035157223 */ /* 0x000fe20000010015 */
[----:B------:R-:W-:Y:S01]  /*1df0*/  FFMA.FTZ R44, R32, R41, R43 ;  /* 0x00000029202c7223 */ /* 0x000fe2000001002b */
[----:B------:R-:W-:Y:S02]  /*1e00*/  F2FP.F16.F32.PACK_AB R40, R9, R6 ;  /* 0x000000060928723e */ /* 0x000fe400000000ff */
[----:B------:R-:W-:Y:S02]  /*1e10*/  F2FP.F16.F32.PACK_AB R32, R11, R12 ;  /* 0x0000000c0b20723e */ /* 0x000fe400000000ff */
[----:B------:R-:W-:-:S02]  /*1e20*/  F2FP.F16.F32.PACK_AB R41, R7, R8 ;  /* 0x000000080729723e */ /* 0x000fc400000000ff */
[----:B------:R-:W-:Y:S02]  /*1e30*/  F2FP.F16.F32.PACK_AB R42, R14, R13 ;  /* 0x0000000d0e2a723e */ /* 0x000fe400000000ff */
[----:B------:R-:W-:Y:S02]  /*1e40*/  F2FP.F16.F32.PACK_AB R43, R21, R20 ;  /* 0x00000014152b723e */ /* 0x000fe400000000ff */
[----:B------:R-:W-:-:S07]  /*1e50*/  F2FP.F16.F32.PACK_AB R35, R44, R35 ;  /* 0x000000232c23723e */ /* 0x000fce00000000ff */
.L_x_369:
[----:B------:R-:W-:Y:S05]  /*1e60*/  BSYNC B2 ;  /* 0x0000000000027941 */ /* 0x000fea0003800000 */
.L_x_368:
        /* <DEDUP_REMOVED lines=16> */
.L_x_367:
[----:B------:R-:W-:Y:S05]  /*1f70*/  BSYNC B1 ;  /* 0x0000000000017941 */ /* 0x000fea0003800000 */
.L_x_365:
        /* <DEDUP_REMOVED lines=16> */
.L_x_364:
[----:B------:R-:W-:Y:S05]  /*2080*/  BSYNC B0 ;  /* 0x0000000000007941 */ /* 0x000fea0003800000 */
.L_x_363:
[----:B------:R-:W-:Y:S06]  /*2090*/  BAR.SYNC.DEFER_BLOCKING 0x0 ;  /* 0x0000000000007b1d */ /* 0x000fec0000010000 */
[----:B------:R-:W-:Y:S04]  /*20a0*/  BSSY B0, `(.L_x_370) ;  /* 0x0000005000007945 */ /* 0x000fe80003800000 */
[----:B------:R-:W-:Y:S05]  /*20b0*/  @!P6 BRA `(.L_x_371) ;  /* 0x00000000000ce947 */ /* 0x000fea0003800000 */
[----:B------:R-:W-:Y:S01]  /*20c0*/  ISETP.NE.AND P0, PT, R29, RZ, PT ;  /* 0x000000ff1d00720c */ /* 0x000fe20003f05270 */
[----:B0-----:R2:W3:-:S12]  /*20d0*/  LDS.128 R40, [R0] ;  /* 0x0000000000287984 */ /* 0x0014d80000000c00 */
[----:B------:R2:W4:Y:S02]  /*20e0*/  @!P0 LDS.128 R32, [R3] ;  /* 0x0000000003208984 */ /* 0x0005240000000c00 */
.L_x_371:
[----:B------:R-:W-:Y:S05]  /*20f0*/  BSYNC B0 ;  /* 0x0000000000007941 */ /* 0x000fea0003800000 */
.L_x_370:
[----:B------:R-:W-:Y:S06]  /*2100*/  BAR.SYNC.DEFER_BLOCKING 0x0 ;  /* 0x0000000000007b1d */ /* 0x000fec0000010000 */
[----:B------:R-:W-:Y:S05]  /*2110*/  BRA `(.L_x_360) ;  /* 0x0000000800a87947 */ /* 0x000fea0003800000 */
.L_x_359:
[C---:B------:R-:W-:Y:S01]  /*2120*/  ISETP.NE.AND P0, PT, R29.reuse, RZ, PT ;  /* 0x000000ff1d00720c */ /* 0x040fe20003f05270 */
[----:B------:R-:W-:Y:S01]  /*2130*/  BSSY B0, `(.L_x_360) ;  /* 0x00000a8000007945 */ /* 0x000fe20003800000 */
[----:B------:R-:W-:-:S11]  /*2140*/  IMAD.IADD R29, R29, 0x1, -R22 ;  /* 0x000000011d1d7824 */ /* 0x000fd600078e0a16 */
[----:B------:R-:W-:Y:S05]  /*2150*/  @!P0 BRA `(.L_x_372) ;  /* 0x0000000400148947 */ /* 0x000fea0003800000 */
[----:B------:R-:W-:-:S13]  /*2160*/  ISETP.GE.AND P0, PT, R0, R13, PT ;  /* 0x0000000d0000720c */ /* 0x000fda0003f06270 */
[----:B------:R-:W-:Y:S05]  /*2170*/  @P0 BRA `(.L_x_373) ;  /* 0x00000008008c0947 */ /* 0x000fea0003800000 */
[----:B------:R-:W-:Y:S01]  /*2180*/  I2FP.F32.S32 R13, R13 ;  /* 0x0000000d000d7245 */ /* 0x000fe20000201400 */
[C---:B------:R-:W-:Y:S01]  /*2190*/  VIADD R4, R0.reuse, 0x2 ;  /* 0x0000000200047836 */ /* 0x040fe20000000000 */
[C---:B------:R-:W-:Y:S01]  /*21a0*/  IADD3 R5, R0.reuse, 0x4, RZ ;  /* 0x0000000400057810 */ /* 0x040fe20007ffe0ff */
[--C-:B------:R-:W-:Y:S01]  /*21b0*/  HADD2.F32 R15, -RZ, R41.reuse.H1_H1 ;  /* 0x30000029ff0f7230 */ /* 0x100fe20000004100 */
[----:B------:R-:W-:Y:S01]  /*21c0*/  I2FP.F32.S32 R3, R0 ;  /* 0x0000000000037245 */ /* 0x000fe20000201400 */
[----:B------:R-:W-:Y:S01]  /*21d0*/  VIADD R0, R0, 0x6 ;  /* 0x0000000600007836 */ /* 0x000fe20000000000 */
[----:B------:R-:W0:Y:S01]  /*21e0*/  MUFU.RCP R13, R13 ;  /* 0x0000000d000d7308 */ /* 0x000e220000001000 */
[----:B------:R-:W-:Y:S01]  /*21f0*/  I2FP.F32.S32 R4, R4 ;  /* 0x0000000400047245 */ /* 0x000fe20000201400 */
[----:B------:R-:W-:Y:S01]  /*2200*/  HADD2.F32 R41, -RZ, R41.H0_H0 ;  /* 0x20000029ff297230 */ /* 0x000fe20000004100 */
[----:B------:R-:W-:Y:S01]  /*2210*/  I2FP.F32.S32 R5, R5 ;  /* 0x0000000500057245 */ /* 0x000fe20000201400 */
[----:B------:R-:W-:Y:S01]  /*2220*/  HADD2.F32 R20, -RZ, R42.H1_H1 ;  /* 0x3000002aff147230 */ /* 0x000fe20000004100 */
[----:B------:R-:W-:Y:S01]  /*2230*/  I2FP.F32.S32 R0, R0 ;  /* 0x0000000000007245 */ /* 0x000fe20000201400 */
[----:B------:R-:W-:-:S02]  /*2240*/  HADD2.F32 R21, -RZ, R43.H1_H1 ;  /* 0x3000002bff157230 */ /* 0x000fc40000004100 */
[----:B------:R-:W-:Y:S02]  /*2250*/  HADD2.F32 R42, -RZ, R42.H0_H0 ;  /* 0x2000002aff2a7230 */ /* 0x000fe40000004100 */
[----:B------:R-:W-:Y:S02]  /*2260*/  HADD2.F32 R43, -RZ, R43.H0_H0 ;  /* 0x2000002bff2b7230 */ /* 0x000fe40000004100 */
[-C--:B0-----:R-:W-:Y:S01]  /*2270*/  FMUL.FTZ R3, R3, R13.reuse ;  /* 0x0000000d03037220 */ /* 0x081fe20000410000 */
[-C--:B------:R-:W-:Y:S01]  /*2280*/  FMUL.FTZ R4, R4, R13.reuse ;  /* 0x0000000d04047220 */ /* 0x080fe20000410000 */
[-C--:B------:R-:W-:Y:S02]  /*2290*/  FMUL.FTZ R5, R5, R13.reuse ;  /* 0x0000000d05057220 */ /* 0x080fe40000410000 */
[----:B------:R-:W-:Y:S01]  /*22a0*/  FMUL.FTZ R3, R3, 13.28771209716796875 ;  /* 0x41549a7803037820 */ /* 0x000fe20000410000 */
[----:B------:R-:W-:Y:S01]  /*22b0*/  FMUL.FTZ R4, R4, 13.28771209716796875 ;  /* 0x41549a7804047820 */ /* 0x000fe20000410000 */
[----:B------:R-:W-:Y:S01]  /*22c0*/  FMUL.FTZ R7, R5, 13.28771209716796875 ;  /* 0x41549a7805077820 */ /* 0x000fe20000410000 */
[----:B------:R-:W-:Y:S01]  /*22d0*/  FMUL.FTZ R5, R0, R13 ;  /* 0x0000000d00057220 */ /* 0x000fe20000410000 */
[----:B------:R-:W-:Y:S01]  /*22e0*/  I2FP.F32.S32 R0, R29 ;  /* 0x0000001d00007245 */ /* 0x000fe20000201400 */
[----:B------:R-:W0:Y:S02]  /*22f0*/  MUFU.EX2 R9, -R4 ;  /* 0x8000000400097308 */ /* 0x000e240000000800 */
[----:B------:R-:W-:-:S06]  /*2300*/  FMUL.FTZ R8, R5, 13.28771209716796875 ;  /* 0x41549a7805087820 */ /* 0x000fcc0000410000 */
[----:B------:R-:W1:Y:S08]  /*2310*/  MUFU.EX2 R3, -R3 ;  /* 0x8000000300037308 */ /* 0x000e700000000800 */
[----:B------:R-:W2:Y:S01]  /*2320*/  MUFU.EX2 R7, -R7 ;  /* 0x8000000700077308 */ /* 0x000ea20000000800 */
[----:B0-----:R-:W-:-:S04]  /*2330*/  FMUL.FTZ R5, R0, R9 ;  /* 0x0000000900057220 */ /* 0x001fc80000410000 */
[----:B------:R-:W-:-:S03]  /*2340*/  FMUL.RZ R9, R5, 0.15915493667125701904 ;  /* 0x3e22f98305097820 */ /* 0x000fc6000040c000 */
[----:B------:R0:W3:Y:S01]  /*2350*/  MUFU.EX2 R11, -R8 ;  /* 0x80000008000b7308 */ /* 0x0000e20000000800 */
[----:B-1----:R-:W-:-:S04]  /*2360*/  FMUL.FTZ R3, R0, R3 ;  /* 0x0000000300037220 */ /* 0x002fc80000410000 */
[----:B------:R-:W-:-:S03]  /*2370*/  FMUL.RZ R12, R3, 0.15915493667125701904 ;  /* 0x3e22f983030c7820 */ /* 0x000fc6000040c000 */
[----:B------:R-:W-:Y:S01]  /*2380*/  MUFU.COS R6, R9 ;  /* 0x0000000900067308 */ /* 0x000fe20000000000 */
[C---:B--2---:R-:W-:Y:S01]  /*2390*/  FMUL.FTZ R5, R0.reuse, R7 ;  /* 0x0000000700057220 */ /* 0x044fe20000410000 */
[--C-:B0-----:R-:W-:Y:S02]  /*23a0*/  HADD2.F32 R8, -RZ, R40.reuse.H1_H1 ;  /* 0x30000028ff087230 */ /* 0x101fe40000004100 */
[----:B------:R-:W-:Y:S02]  /*23b0*/  HADD2.F32 R40, -RZ, R40.H0_H0 ;  /* 0x20000028ff287230 */ /* 0x000fe40000004100 */
[----:B------:R-:W-:Y:S02]  /*23c0*/  FMUL.RZ R5, R5, 0.15915493667125701904 ;  /* 0x3e22f98305057820 */ /* 0x000fe4000040c000 */
[----:B------:R-:W-:Y:S01]  /*23d0*/  MUFU.COS R3, R12 ;  /* 0x0000000c00037308 */ /* 0x000fe20000000000 */
[----:B---3--:R-:W-:-:S04]  /*23e0*/  FMUL.FTZ R0, R0, R11 ;  /* 0x0000000b00007220 */ /* 0x008fc80000410000 */
[----:B------:R-:W-:-:S03]  /*23f0*/  FMUL.RZ R14, R0, 0.15915493667125701904 ;  /* 0x3e22f983000e7820 */ /* 0x000fc6000040c000 */
[----:B------:R-:W0:Y:S08]  /*2400*/  MUFU.SIN R4, R12 ;  /* 0x0000000c00047308 */ /* 0x000e300000000400 */
[----:B------:R-:W1:Y:S08]  /*2410*/  MUFU.SIN R7, R9 ;  /* 0x0000000900077308 */ /* 0x000e700000000400 */
[----:B------:R-:W2:Y:S01]  /*2420*/  MUFU.COS R10, R5 ;  /* 0x00000005000a7308 */ /* 0x000ea20000000000 */
[----:B0-----:R-:W-:-:S04]  /*2430*/  FMUL.FTZ R0, R4, R8 ;  /* 0x0000000804007220 */ /* 0x001fc80000410000 */
[----:B------:R-:W-:-:S03]  /*2440*/  FFMA.FTZ R0, R3, R40, -R0 ;  /* 0x0000002803007223 */ /* 0x000fc60000010800 */
        /* <DEDUP_REMOVED lines=22> */
.L_x_372:
[----:B------:R-:W-:-:S13]  /*25b0*/  ISETP.GE.AND P0, PT, R0, R13, PT ;  /* 0x0000000d0000720c */ /* 0x000fda0003f06270 */
[----:B------:R-:W-:Y:S05]  /*25c0*/  @P0 BRA `(.L_x_373) ;  /* 0x0000000400780947 */ /* 0x000fea0003800000 */
[----:B------:R-:W-:Y:S01]  /*25d0*/  I2FP.F32.S32 R13, R13 ;  /* 0x0000000d000d7245 */ /* 0x000fe20000201400 */
[C---:B------:R-:W-:Y:S01]  /*25e0*/  VIADD R5, R0.reuse, 0x2 ;  /* 0x0000000200057836 */ /* 0x040fe20000000000 */
[----:B------:R-:W-:Y:S01]  /*25f0*/  I2FP.F32.S32 R3, R0 ;  /* 0x0000000000037245 */ /* 0x000fe20000201400 */
[--C-:B------:R-:W-:Y:S01]  /*2600*/  HADD2.F32 R45, -RZ, R43.reuse.H1_H1 ;  /* 0x3000002bff2d7230 */ /* 0x100fe20000004100 */
[----:B------:R-:W0:Y:S01]  /*2610*/  MUFU.RCP R4, R13 ;  /* 0x0000000d00047308 */ /* 0x000e220000001000 */
[----:B------:R-:W-:Y:S01]  /*2620*/  IADD3 R7, R0, 0x4, RZ ;  /* 0x0000000400077810 */ /* 0x000fe20007ffe0ff */
[----:B------:R-:W-:Y:S01]  /*2630*/  HADD2.F32 R44, -RZ, R43.H0_H0 ;  /* 0x2000002bff2c7230 */ /* 0x000fe20000004100 */
[----:B------:R-:W-:Y:S01]  /*2640*/  I2FP.F32.S32 R5, R5 ;  /* 0x0000000500057245 */ /* 0x000fe20000201400 */
[--C-:B------:R-:W-:Y:S01]  /*2650*/  HADD2.F32 R46, -RZ, R35.reuse.H1_H1 ;  /* 0x30000023ff2e7230 */ /* 0x100fe20000004100 */
[----:B------:R-:W-:Y:S01]  /*2660*/  I2FP.F32.S32 R9, R7 ;  /* 0x0000000700097245 */ /* 0x000fe20000201400 */
[----:B------:R-:W-:Y:S01]  /*2670*/  HADD2.F32 R47, -RZ, R35.H0_H0 ;  /* 0x20000023ff2f7230 */ /* 0x000fe20000004100 */
[----:B------:R-:W-:Y:S01]  /*2680*/  I2FP.F32.S32 R29, R29 ;  /* 0x0000001d001d7245 */ /* 0x000fe20000201400 */
[----:B------:R-:W-:-:S02]  /*2690*/  HADD2.F32 R12, -RZ, R41.H1_H1 ;  /* 0x30000029ff0c7230 */ /* 0x000fc40000004100 */
[----:B------:R-:W-:Y:S02]  /*26a0*/  HADD2.F32 R41, -RZ, R41.H0_H0 ;  /* 0x20000029ff297230 */ /* 0x000fe40000004100 */
[--C-:B------:R-:W-:Y:S02]  /*26b0*/  HADD2.F32 R21, -RZ, R42.reuse.H1_H1 ;  /* 0x3000002aff157230 */ /* 0x100fe40000004100 */
[----:B------:R-:W-:Y:S02]  /*26c0*/  HADD2.F32 R42, -RZ, R42.H0_H0 ;  /* 0x2000002aff2a7230 */ /* 0x000fe40000004100 */
[-C--:B0-----:R-:W-:Y:S01]  /*26d0*/  FMUL.FTZ R3, R3, R4.reuse ;  /* 0x0000000403037220 */ /* 0x081fe20000410000 */
[-C--:B------:R-:W-:Y:S01]  /*26e0*/  FMUL.FTZ R5, R5, R4.reuse ;  /* 0x0000000405057220 */ /* 0x080fe20000410000 */
[----:B------:R-:W-:Y:S02]  /*26f0*/  FMUL.FTZ R9, R9, R4 ;  /* 0x0000000409097220 */ /* 0x000fe40000410000 */
[----:B------:R-:W-:Y:S01]  /*2700*/  FMUL.FTZ R3, R3, 13.28771209716796875 ;  /* 0x41549a7803037820 */ /* 0x000fe20000410000 */
[----:B------:R-:W-:Y:S01]  /*2710*/  FMUL.FTZ R7, R5, 13.28771209716796875 ;  /* 0x41549a7805077820 */ /* 0x000fe20000410000 */
[----:B------:R-:W-:-:S02]  /*2720*/  VIADD R5, R0, 0x6 ;  /* 0x0000000600057836 */ /* 0x000fc40000000000 */
[----:B------:R-:W-:Y:S01]  /*2730*/  FMUL.FTZ R9, R9, 13.28771209716796875 ;  /* 0x41549a7809097820 */ /* 0x000fe20000410000 */
[----:B------:R-:W0:Y:S02]  /*2740*/  MUFU.EX2 R6, -R3 ;  /* 0x8000000300067308 */ /* 0x000e240000000800 */
[----:B------:R-:W-:-:S06]  /*2750*/  I2FP.F32.S32 R5, R5 ;  /* 0x0000000500057245 */ /* 0x000fcc0000201400 */
[----:B------:R-:W1:Y:S01]  /*2760*/  MUFU.EX2 R0, -R7 ;  /* 0x8000000700007308 */ /* 0x000e620000000800 */
[----:B------:R-:W-:-:S04]  /*2770*/  FMUL.FTZ R5, R5, R4 ;  /* 0x0000000405057220 */ /* 0x000fc80000410000 */
[----:B------:R-:W-:-:S03]  /*2780*/  FMUL.FTZ R10, R5, 13.28771209716796875 ;  /* 0x41549a78050a7820 */ /* 0x000fc60000410000 */
[----:B------:R2:W3:Y:S01]  /*2790*/  MUFU.EX2 R8, -R9 ;  /* 0x8000000900087308 */ /* 0x0004e20000000800 */
[----:B0-----:R-:W-:-:S04]  /*27a0*/  FMUL.FTZ R6, R29, R6 ;  /* 0x000000061d067220 */ /* 0x001fc80000410000 */
[----:B------:R-:W-:-:S03]  /*27b0*/  FMUL.RZ R6, R6, 0.15915493667125701904 ;  /* 0x3e22f98306067820 */ /* 0x000fc6000040c000 */
[----:B------:R0:W4:Y:S01]  /*27c0*/  MUFU.EX2 R14, -R10 ;  /* 0x8000000a000e7308 */ /* 0x0001220000000800 */
[----:B-1----:R-:W-:Y:S01]  /*27d0*/  FMUL.FTZ R0, R29, R0 ;  /* 0x000000001d007220 */ /* 0x002fe20000410000 */
[----:B--2---:R-:W-:-:S03]  /*27e0*/  HADD2.F32 R9, -RZ, R32.H0_H0 ;  /* 0x20000020ff097230 */ /* 0x004fc60000004100 */
[----:B------:R-:W-:Y:S01]  /*27f0*/  FMUL.RZ R3, R0, 0.15915493667125701904 ;  /* 0x3e22f98300037820 */ /* 0x000fe2000040c000 */
[--C-:B------:R-:W-:Y:S02]  /*2800*/  HADD2.F32 R0, -RZ, R40.reuse.H1_H1 ;  /* 0x30000028ff007230 */ /* 0x100fe40000004100 */
[----:B------:R-:W1:Y:S01]  /*2810*/  MUFU.COS R5, R6 ;  /* 0x0000000600057308 */ /* 0x000e620000000000 */
[----:B---3--:R-:W-:Y:S01]  /*2820*/  FMUL.FTZ R7, R29, R8 ;  /* 0x000000081d077220 */ /* 0x008fe20000410000 */
[----:B------:R-:W-:-:S03]  /*2830*/  HADD2.F32 R40, -RZ, R40.H0_H0 ;  /* 0x20000028ff287230 */ /* 0x000fc60000004100 */
[----:B0-----:R-:W-:-:S03]  /*2840*/  FMUL.RZ R10, R7, 0.15915493667125701904 ;  /* 0x3e22f983070a7820 */ /* 0x001fc6000040c000 */
[----:B------:R-:W0:Y:S01]  /*2850*/  MUFU.SIN R4, R6 ;  /* 0x0000000600047308 */ /* 0x000e220000000400 */
[----:B----4-:R-:W-:Y:S01]  /*2860*/  FMUL.FTZ R29, R29, R14 ;  /* 0x0000000e1d1d7220 */ /* 0x010fe20000410000 */
[--C-:B------:R-:W-:Y:S02]  /*2870*/  HADD2.F32 R14, -RZ, R33.reuse.H1_H1 ;  /* 0x30000021ff0e7230 */ /* 0x100fe40000004100 */
[----:B------:R-:W-:Y:S02]  /*2880*/  HADD2.F32 R33, -RZ, R33.H0_H0 ;  /* 0x20000021ff217230 */ /* 0x000fe40000004100 */
[----:B------:R-:W-:Y:S01]  /*2890*/  FMUL.RZ R43, R29, 0.15915493667125701904 ;  /* 0x3e22f9831d2b7820 */ /* 0x000fe2000040c000 */
[----:B------:R-:W-:Y:S01]  /*28a0*/  HADD2.F32 R29, -RZ, R34.H0_H0 ;  /* 0x20000022ff1d7230 */ /* 0x000fe20000004100 */
[----:B------:R-:W-:Y:S01]  /*28b0*/  MUFU.SIN R8, R3 ;  /* 0x0000000300087308 */ /* 0x000fe20000000400 */
[----:B-1----:R-:W-:-:S07]  /*28c0*/  FMUL.FTZ R7, R5, R0 ;  /* 0x0000000005077220 */ /* 0x002fce0000410000 */
[----:B------:R1:W2:Y:S01]  /*28d0*/  MUFU.COS R13, R3 ;  /* 0x00000003000d7308 */ /* 0x0002a20000000000 */
[C---:B0-----:R-:W-:Y:S01]  /*28e0*/  FMUL.FTZ R6, R4.reuse, R0 ;  /* 0x0000000004067220 */ /* 0x041fe20000410000 */
[----:B------:R-:W-:-:S06]  /*28f0*/  FFMA.FTZ R11, R4, R40, R7 ;  /* 0x00000028040b7223 */ /* 0x000fcc0000010007 */
[----:B------:R-:W0:Y:S01]  /*2900*/  MUFU.SIN R20, R10 ;  /* 0x0000000a00147308 */ /* 0x000e220000000400 */
[----:B-1----:R-:W-:Y:S02]  /*2910*/  HADD2.F32 R3, -RZ, R32.H1_H1 ;  /* 0x30000020ff037230 */ /* 0x002fe40000004100 */
[----:B------:R-:W-:-:S03]  /*2920*/  HADD2.F32 R32, -RZ, R34.H1_H1 ;  /* 0x30000022ff207230 */ /* 0x000fc60000004100 */
[CC--:B------:R-:W-:Y:S01]  /*2930*/  FMUL.FTZ R0, R4.reuse, R3.reuse ;  /* 0x0000000304007220 */ /* 0x0c0fe20000410000 */
[----:B------:R-:W-:Y:S01]  /*2940*/  FMUL.FTZ R3, R5, R3 ;  /* 0x0000000305037220 */ /* 0x000fe20000410000 */
[----:B------:R1:W3:Y:S01]  /*2950*/  MUFU.COS R15, R10 ;  /* 0x0000000a000f7308 */ /* 0x0002e20000000000 */
[----:B--2---:R-:W-:Y:S01]  /*2960*/  FMUL.FTZ R7, R13, R12 ;  /* 0x0000000c0d077220 */ /* 0x004fe20000410000 */
[-C--:B------:R-:W-:Y:S01]  /*2970*/  FFMA.FTZ R0, R5, R9.reuse, -R0 ;  /* 0x0000000905007223 */ /* 0x080fe20000010800 */
[----:B------:R-:W-:Y:S01]  /*2980*/  FFMA.FTZ R3, R4, R9, R3 ;  /* 0x0000000904037223 */ /* 0x000fe20000010003 */
[----:B------:R-:W-:-:S04]  /*2990*/  FMUL.FTZ R4, R8, R14 ;  /* 0x0000000e08047220 */ /* 0x000fc80000410000 */
[----:B------:R-:W2:Y:S01]  /*29a0*/  MUFU.SIN R34, R43 ;  /* 0x0000002b00227308 */ /* 0x000ea20000000400 */
[----:B-1----:R-:W-:Y:S01]  /*29b0*/  FFMA.FTZ R10, R5, R40, -R6 ;  /* 0x00000028050a7223 */ /* 0x002fe20000010806 */
[C---:B------:R-:W-:Y:S01]  /*29c0*/  FMUL.FTZ R6, R8.reuse, R12 ;  /* 0x0000000c08067220 */ /* 0x040fe20000410000 */
[C---:B------:R-:W-:Y:S01]  /*29d0*/  FMUL.FTZ R5, R13.reuse, R14 ;  /* 0x0000000e0d057220 */ /* 0x040fe20000410000 */
[C---:B------:R-:W-:Y:S02]  /*29e0*/  FFMA.FTZ R4, R13.reuse, R33, -R4 ;  /* 0x000000210d047223 */ /* 0x040fe40000010804 */
[-C--:B------:R-:W-:Y:S01]  /*29f0*/  FFMA.FTZ R12, R13, R41.reuse, -R6 ;  /* 0x000000290d0c7223 */ /* 0x080fe20000010806 */
[C---:B------:R-:W-:Y:S01]  /*2a00*/  FFMA.FTZ R41, R8.reuse, R41, R7 ;  /* 0x0000002908297223 */ /* 0x040fe20000010007 */
[----:B------:R-:W1:Y:S01]  /*2a10*/  MUFU.COS R35, R43 ;  /* 0x0000002b00237308 */ /* 0x000e620000000000 */
[----:B------:R-:W-:Y:S01]  /*2a20*/  FFMA.FTZ R5, R8, R33, R5 ;  /* 0x0000002108057223 */ /* 0x000fe20000010005 */
[CC--:B0-----:R-:W-:Y:S01]  /*2a30*/  FMUL.FTZ R8, R20.reuse, R21.reuse ;  /* 0x0000001514087220 */ /* 0x0c1fe20000410000 */
[C---:B---3--:R-:W-:Y:S01]  /*2a40*/  FMUL.FTZ R21, R15.reuse, R21 ;  /* 0x000000150f157220 */ /* 0x048fe20000410000 */
[CC--:B------:R-:W-:Y:S01]  /*2a50*/  FMUL.FTZ R6, R20.reuse, R32.reuse ;  /* 0x0000002014067220 */ /* 0x0c0fe20000410000 */
[C---:B------:R-:W-:Y:S01]  /*2a60*/  FMUL.FTZ R7, R15.reuse, R32 ;  /* 0x000000200f077220 */ /* 0x040fe20000410000 */
[CC--:B------:R-:W-:Y:S01]  /*2a70*/  FFMA.FTZ R13, R15.reuse, R42.reuse, -R8 ;  /* 0x0000002a0f0d7223 */ /* 0x0c0fe20000010808 */
[----:B------:R-:W-:Y:S01]  /*2a80*/  FFMA.FTZ R42, R20, R42, R21 ;  /* 0x0000002a142a7223 */ /* 0x000fe20000010015 */
[----:B------:R-:W-:Y:S01]  /*2a90*/  FFMA.FTZ R6, R15, R29, -R6 ;  /* 0x0000001d0f067223 */ /* 0x000fe20000010806 */
[C---:B--2---:R-:W-:Y:S01]  /*2aa0*/  FMUL.FTZ R14, R34.reuse, R45 ;  /* 0x0000002d220e7220 */ /* 0x044fe20000410000 */
[----:B------:R-:W-:Y:S01]  /*2ab0*/  FMUL.FTZ R8, R34, R46 ;  /* 0x0000002e22087220 */ /* 0x000fe20000410000 */
[----:B------:R-:W-:Y:S01]  /*2ac0*/  FFMA.FTZ R7, R20, R29, R7 ;  /* 0x0000001d14077223 */ /* 0x000fe20000010007 */
[----:B------:R-:W-:-:S02]  /*2ad0*/  F2FP.F16.F32.PACK_AB R40, R11, R10 ;  /* 0x0000000a0b28723e */ /* 0x000fc400000000ff */
[----:B------:R-:W-:Y:S02]  /*2ae0*/  F2FP.F16.F32.PACK_AB R32, R3, R0 ;  /* 0x000000000320723e */ /* 0x000fe400000000ff */
[----:B------:R-:W-:Y:S01]  /*2af0*/  F2FP.F16.F32.PACK_AB R41, R41, R12 ;  /* 0x0000000c2929723e */ /* 0x000fe200000000ff */
[C---:B-1----:R-:W-:Y:S01]  /*2b00*/  FMUL.FTZ R45, R35.reuse, R45 ;  /* 0x0000002d232d7220 */ /* 0x042fe20000410000 */
        /* <DEDUP_REMOVED lines=10> */
.L_x_373:
[----:B------:R-:W-:Y:S05]  /*2bb0*/  BSYNC B0 ;  /* 0x0000000000007941 */ /* 0x000fea0003800000 */
.L_x_360:
[----:B------:R-:W-:Y:S01]  /*2bc0*/  ISETP.GT.AND P0, PT, R24, 0x1f, PT ;  /* 0x0000001f1800780c */ /* 0x000fe20003f04270 */
[----:B------:R-:W-:Y:S01]  /*2bd0*/  BSSY B0, `(.L_x_374) ;  /* 0x0000029000007945 */ /* 0x000fe20003800000 */
[----:B------:R-:W-:-:S11]  /*2be0*/  IMAD.MOV.U32 R14, RZ, RZ, RZ ;  /* 0x000000ffff0e7224 */ /* 0x000fd600078e00ff */
[----:B------:R-:W-:Y:S05]  /*2bf0*/  @P0 BRA `(.L_x_375) ;  /* 0x0000000000980947 */ /* 0x000fea0003800000 */
[----:B0-2---:R-:W0:Y:S01]  /*2c00*/  LDC R0, c[0x0][0x29c] ;  /* 0x0000a700ff007b82 */ /* 0x005e220000000800 */
[----:B-1----:R-:W1:Y:S01]  /*2c10*/  S2R R7, SR_CgaCtaId ;  /* 0x0000000000077919 */ /* 0x002e620000008800 */
        /* <DEDUP_REMOVED lines=10> */
[--C-:B------:R-:W-:Y:S02]  /*2cc0*/  HADD2.F32 R13, -RZ, R21.reuse.H0_H0 ;  /* 0x20000015ff0d7230 */ /* 0x100fe40000004100 */
[----:B------:R-:W-:Y:S01]  /*2cd0*/  @!P1 VIADD R6, R6, 0x210 ;  /* 0x0000021006069836 */ /* 0x000fe20000000000 */
[----:B------:R-:W-:Y:S01]  /*2ce0*/  LEA R3, R24, R3, 0x4 ;  /* 0x0000000318037211 */ /* 0x000fe200078e20ff */
[----:B------:R-:W-:Y:S02]  /*2cf0*/  HADD2.F32 R0, -RZ, R21.H1_H1 ;  /* 0x30000015ff007230 */ /* 0x000fe40000004100 */
[----:B------:R-:W0:Y:S01]  /*2d00*/  @!P0 LDC R9, c[0x0][0x284] ;  /* 0x0000a100ff098b82 */ /* 0x000e220000000800 */
[----:B------:R-:W-:Y:S01]  /*2d10*/  @!P0 IMAD.SHL.U32 R8, R18, 0x8, RZ ;  /* 0x0000000812088824 */ /* 0x000fe200078e00ff */
[----:B------:R-:W-:Y:S01]  /*2d20*/  @!P1 LEA R7, R7, R6, 0x18 ;  /* 0x0000000607079211 */ /* 0x000fe200078ec0ff */
[----:B------:R1:W-:Y:S01]  /*2d30*/  STS.128 [R3], R40 ;  /* 0x0000002803007388 */ /* 0x0003e20000000c00 */
[----:B------:R-:W-:-:S03]  /*2d40*/  FADD.FTZ R13, R13, R0 ;  /* 0x000000000d0d7221 */ /* 0x000fc60000010000 */
[----:B------:R-:W-:Y:S01]  /*2d50*/  @!P1 IMAD R7, R24, 0x10, R7 ;  /* 0x0000001018079824 */ /* 0x000fe200078e0207 */
[----:B------:R-:W2:Y:S04]  /*2d60*/  @!P0 LDC.64 R4, c[0x0][0x248] ;  /* 0x00009200ff048b82 */ /* 0x000ea80000000a00 */
[----:B------:R1:W-:Y:S01]  /*2d70*/  @!P1 STS.128 [R7], R36 ;  /* 0x0000002407009388 */ /* 0x0003e20000000c00 */
[----:B0-----:R-:W-:-:S04]  /*2d80*/  @!P0 IMAD R31, R31, R9, R8 ;  /* 0x000000091f1f8224 */ /* 0x001fc800078e0208 */
[----:B--2---:R-:W-:-:S05]  /*2d90*/  @!P0 IMAD.WIDE R4, R31, 0x2, R4 ;  /* 0x000000021f048825 */ /* 0x004fca00078e0204 */
[----:B------:R1:W-:Y:S01]  /*2da0*/  @!P0 STG.E.128 desc[UR36][R4.64], R32 ;  /* 0x0000002004008986 */ /* 0x0003e2000c101d24 */
[----:B------:R-:W-:Y:S05]  /*2db0*/  BRA.DIV UR4, `(.L_x_376) ;  /* 0x0000008a04e47947 */ /* 0x000fea000b800000 */
[----:B------:R-:W0:Y:S02]  /*2dc0*/  SHFL.BFLY PT, R14, R13, 0x10, 0x1f ;  /* 0x0e001f000d0e7f89 */ /* 0x000e2400000e0000 */
[----:B0-----:R-:W-:-:S05]  /*2dd0*/  FADD.FTZ R0, R13, R14 ;  /* 0x0000000e0d007221 */ /* 0x001fca0000010000 */
[----:B------:R-:W1:Y:S02]  /*2de0*/  SHFL.BFLY PT, R14, R0, 0x8, 0x1f ;  /* 0x0d001f00000e7f89 */ /* 0x000e6400000e0000 */
[----:B-1----:R-:W-:-:S05]  /*2df0*/  FADD.FTZ R3, R0, R14 ;  /* 0x0000000e00037221 */ /* 0x002fca0000010000 */
[----:B------:R-:W0:Y:S02]  /*2e00*/  SHFL.BFLY PT, R14, R3, 0x4, 0x1f ;  /* 0x0c801f00030e7f89 */ /* 0x000e2400000e0000 */
[----:B0-----:R-:W-:-:S05]  /*2e10*/  FADD.FTZ R4, R3, R14 ;  /* 0x0000000e03047221 */ /* 0x001fca0000010000 */
[----:B------:R-:W0:Y:S02]  /*2e20*/  SHFL.BFLY PT, R14, R4, 0x2, 0x1f ;  /* 0x0c401f00040e7f89 */ /* 0x000e2400000e0000 */
[----:B0-----:R-:W-:-:S05]  /*2e30*/  FADD.FTZ R5, R4, R14 ;  /* 0x0000000e04057221 */ /* 0x001fca0000010000 */
[----:B------:R0:W1:Y:S02]  /*2e40*/  SHFL.BFLY PT, R14, R5, 0x1, 0x1f ;  /* 0x0c201f00050e7f89 */ /* 0x00006400000e0000 */
.L_x_582:
[----:B-1----:R-:W-:-:S07]  /*2e50*/  FADD.FTZ R14, R5, R14 ;  /* 0x0000000e050e7221 */ /* 0x002fce0000010000 */
.L_x_375:
[----:B------:R-:W-:Y:S05]  /*2e60*/  BSYNC B0 ;  /* 0x0000000000007941 */ /* 0x000fea0003800000 */
.L_x_374:
[----:B------:R-:W0:Y:S01]  /*2e70*/  LDC R64, c[0x0][0x284] ;  /* 0x0000a100ff407b82 */ /* 0x000e220000000800 */
[----:B------:R-:W-:Y:S01]  /*2e80*/  ISETP.NE.AND P0, PT, R24, RZ, PT ;  /* 0x000000ff1800720c */ /* 0x000fe20003f05270 */
[----:B------:R-:W-:Y:S01]  /*2e90*/  IMAD.MOV.U32 R127, RZ, RZ, -0x800001 ;  /* 0xff7fffffff7f7424 */ /* 0x000fe200078e00ff */
[----:B0-2---:R-:W-:-:S11]  /*2ea0*/  VIADDMNMX R0, R27, -R64, RZ, !PT ;  /* 0x800000401b007246 */ /* 0x005fd600078001ff */
[----:B------:R-:W-:Y:S05]  /*2eb0*/  @P0 BRA `(.L_x_377) ;  /* 0x0000000000440947 */ /* 0x000fea0003800000 */
[----:B------:R-:W-:Y:S02]  /*2ec0*/  ULDC.64 UR4, c[0x0][0x2c8] ;  /* 0x0000b20000047ab9 */ /* 0x000fe40000000a00 */
[----:B------:R-:W-:Y:S01]  /*2ed0*/  ISETP.NE.U32.AND P0, PT, RZ, UR4, PT ;  /* 0x00000004ff007c0c */ /* 0x000fe2000bf05070 */
[----:B------:R-:W-:-:S03]  /*2ee0*/  ULDC UR4, c[0x0][0x2a0] ;  /* 0x0000a80000047ab9 */ /* 0x000fc60000000800 */
[----:B------:R-:W-:-:S13]  /*2ef0*/  ISETP.NE.AND.EX P0, PT, RZ, UR5, PT, P0 ;  /* 0x00000005ff007c0c */ /* 0x000fda000bf05300 */
[----:B-1----:R-:W0:Y:S01]  /*2f00*/  @P0 LDC R7, c[0x0][0x2d0] ;  /* 0x0000b400ff070b82 */ /* 0x002e220000000800 */
        /* <DEDUP_REMOVED lines=12> */
.L_x_377:
[----:B------:R-:W-:Y:S05]  /*2fd0*/  WARPSYNC.ALL ;  /* 0x0000000000007948 */ /* 0x000fea0003800000 */
[----:B------:R-:W2:Y:S08]  /*2fe0*/  S2UR UR6, SR_CgaCtaId ;  /* 0x00000000000679c3 */ /* 0x000eb00000008800 */
[----:B------:R-:W-:Y:S01]  /*2ff0*/  BAR.SYNC.DEFER_BLOCKING 0x0 ;  /* 0x0000000000007b1d */ /* 0x000fe20000010000 */
[----:B------:R-:W-:-:S02]  /*3000*/  SHF.R.S32.HI R3, RZ, 0x1f, R24 ;  /* 0x0000001fff037819 */ /* 0x000fc40000011418 */
[----:B01----:R-:W-:Y:S02]  /*3010*/  IADD3 R8, R19, 0x7, -R0 ;  /* 0x0000000713087810 */ /* 0x003fe40007ffe800 */
[----:B------:R-:W-:Y:S01]  /*3020*/  LEA.HI R9, R3, R24, RZ, 0x2 ;  /* 0x0000001803097211 */ /* 0x000fe200078f10ff */
[----:B------:R-:W-:Y:S01]  /*3030*/  UMOV UR4, 0x400 ;  /* 0x0000040000047882 */ /* 0x000fe20000000000 */
[----:B------:R-:W-:Y:S01]  /*3040*/  SHF.R.S32.HI R13, RZ, 0x1f, R8 ;  /* 0x0000001fff0d7819 */ /* 0x000fe20000011408 */
[----:B------:R-:W-:Y:S01]  /*3050*/  UIADD3 UR5, UR4, 0x10, URZ ;  /* 0x0000001004057890 */ /* 0x000fe2000fffe03f */
[----:B------:R-:W-:Y:S02]  /*3060*/  LOP3.LUT R3, R9, 0xfffffffc, RZ, 0xc0, !PT ;  /* 0xfffffffc09037812 */ /* 0x000fe400078ec0ff */
[----:B------:R-:W-:Y:S02]  /*3070*/  LEA.HI R13, R13, R8, RZ, 0x3 ;  /* 0x000000080d0d7211 */ /* 0x000fe400078f18ff */
[----:B------:R-:W-:Y:S01]  /*3080*/  LEA.HI.SX32 R62, R9, R0, 0x1e ;  /* 0x00000000093e7211 */ /* 0x000fe200078ff2ff */
[----:B------:R-:W-:Y:S01]  /*3090*/  IMAD.IADD R11, R24, 0x1, -R3 ;  /* 0x00000001180b7824 */ /* 0x000fe200078e0a03 */
[----:B------:R-:W-:-:S04]  /*30a0*/  LOP3.LUT R13, R13, 0xfffffff8, RZ, 0xc0, !PT ;  /* 0xfffffff80d0d7812 */ /* 0x000fc800078ec0ff */
[----:B------:R-:W-:Y:S01]  /*30b0*/  IADD3 R8, R13, R0, RZ ;  /* 0x000000000d087210 */ /* 0x000fe20007ffe0ff */
[----:B--2---:R-:W-:-:S06]  /*30c0*/  ULEA UR5, UR6, UR5, 0x18 ;  /* 0x0000000506057291 */ /* 0x004fcc000f8ec03f */
[----:B------:R-:W-:Y:S01]  /*30d0*/  LEA R10, R11, UR5, 0x2 ;  /* 0x000000050b0a7c11 */ /* 0x000fe2000f8e10ff */
[----:B------:R-:W-:Y:S02]  /*30e0*/  ULDC UR5, c[0x0][0x29c] ;  /* 0x0000a70000057ab9 */ /* 0x000fe40000000800 */
[----:B------:R-:W-:Y:S02]  /*30f0*/  UISETP.NE.AND UP0, UPT, UR5, URZ, UPT ;  /* 0x0000003f0500728c */ /* 0x000fe4000bf05270 */
[----:B------:R0:W1:Y:S04]  /*3100*/  LDS R125, [R10] ;  /* 0x000000000a7d7984 */ /* 0x0000680000000800 */
[----:B------:R0:W2:Y:S01]  /*3110*/  LDS R126, [R10+0x10] ;  /* 0x000010000a7e7984 */ /* 0x0000a20000000800 */
[----:B------:R-:W-:-:S03]  /*3120*/  PLOP3.LUT P2, PT, PT, PT, UP0, 0x80, 0x0 ;  /* 0x000000000000781c */ /* 0x000fc60003f4f008 */
[----:B------:R0:W0:Y:S04]  /*3130*/  LDS R124, [R10+0x20] ;  /* 0x000020000a7c7984 */ /* 0x0000280000000800 */
        /* <DEDUP_REMOVED lines=28> */
[----:B------:R0:W0:Y:S01]  /*3300*/  LDS R7, [R10+0x1f0] ;  /* 0x0001f0000a077984 */ /* 0x0000220000000800 */
[----:B-12---:R-:W-:Y:S05]  /*3310*/  @P2 BRA `(.L_x_378) ;  /* 0x00000000008c2947 */ /* 0x006fea0003800000 */
[----:B------:R-:W-:-:S04]  /*3320*/  UIADD3 UR4, UR4, 0x210, URZ ;  /* 0x0000021004047890 */ /* 0x000fc8000fffe03f */
[----:B------:R-:W-:-:S06]  /*3330*/  ULEA UR4, UR6, UR4, 0x18 ;  /* 0x0000000406047291 */ /* 0x000fcc000f8ec03f */
[----:B------:R-:W-:-:S05]  /*3340*/  LEA R12, R11, UR4, 0x2 ;  /* 0x000000040b0c7c11 */ /* 0x000fca000f8e10ff */
[----:B------:R1:W2:Y:S04]  /*3350*/  LDS R9, [R12] ;  /* 0x000000000c097984 */ /* 0x0002a80000000800 */
[----:B0-----:R1:W0:Y:S04]  /*3360*/  LDS R10, [R12+0x10] ;  /* 0x000010000c0a7984 */ /* 0x0012280000000800 */
[----:B------:R1:W0:Y:S04]  /*3370*/  LDS R20, [R12+0x20] ;  /* 0x000020000c147984 */ /* 0x0002280000000800 */
[----:B------:R1:W0:Y:S04]  /*3380*/  LDS R21, [R12+0x30] ;  /* 0x000030000c157984 */ /* 0x0002280000000800 */
[----:B------:R1:W0:Y:S04]  /*3390*/  LDS R29, [R12+0x40] ;  /* 0x000040000c1d7984 */ /* 0x0002280000000800 */
[----:B------:R1:W0:Y:S04]  /*33a0*/  LDS R31, [R12+0x50] ;  /* 0x000050000c1f7984 */ /* 0x0002280000000800 */
[----:B----4-:R1:W4:Y:S04]  /*33b0*/  LDS R32, [R12+0x60] ;  /* 0x000060000c207984 */ /* 0x0103280000000800 */
[----:B------:R1:W0:Y:S04]  /*33c0*/  LDS R33, [R12+0x70] ;  /* 0x000070000c217984 */ /* 0x0002280000000800 */
[----:B------:R1:W0:Y:S04]  /*33d0*/  LDS R34, [R12+0x80] ;  /* 0x000080000c227984 */ /* 0x0002280000000800 */
[----:B------:R1:W0:Y:S04]  /*33e0*/  LDS R35, [R12+0x90] ;  /* 0x000090000c237984 */ /* 0x0002280000000800 */
[----:B------:R1:W0:Y:S04]  /*33f0*/  LDS R36, [R12+0xa0] ;  /* 0x0000a0000c247984 */ /* 0x0002280000000800 */
[----:B------:R1:W0:Y:S04]  /*3400*/  LDS R37, [R12+0xb0] ;  /* 0x0000b0000c257984 */ /* 0x0002280000000800 */
[----:B------:R1:W0:Y:S04]  /*3410*/  LDS R38, [R12+0xc0] ;  /* 0x0000c0000c267984 */ /* 0x0002280000000800 */
[----:B------:R1:W0:Y:S04]  /*3420*/  LDS R39, [R12+0xd0] ;  /* 0x0000d0000c277984 */ /* 0x0002280000000800 */
[----:B---3--:R1:W3:Y:S04]  /*3430*/  LDS R40, [R12+0xe0] ;  /* 0x0000e0000c287984 */ /* 0x0082e80000000800 */
        /* <DEDUP_REMOVED lines=16> */
[----:B--234-:R1:W0:Y:S02]  /*3540*/  LDS R57, [R12+0x1f0] ;  /* 0x0001f0000c397984 */ /* 0x01c2240000000800 */
.L_x_378:
[----:B------:R-:W-:Y:S01]  /*3550*/  ISETP.GE.AND P0, PT, R62, R8, PT ;  /* 0x000000083e00720c */ /* 0x000fe20003f06270 */
[----:B------:R-:W-:Y:S01]  /*3560*/  ULDC UR4, c[0x0][0x280] ;  /* 0x0000a00000047ab9 */ /* 0x000fe20000000800 */
[----:B-1----:R-:W-:Y:S01]  /*3570*/  IMAD.SHL.U32 R12, R11, 0x2, RZ ;  /* 0x000000020b0c7824 */ /* 0x002fe200078e00ff */
[----:B------:R-:W-:Y:S01]  /*3580*/  ULDC UR12, c[0x0][0x29c] ;  /* 0x0000a700000c7ab9 */ /* 0x000fe20000000800 */
[----:B------:R-:W-:Y:S01]  /*3590*/  ULDC UR5, c[0x0][0x288] ;  /* 0x0000a20000057ab9 */ /* 0x000fe20000000800 */
[----:B------:R-:W-:Y:S01]  /*35a0*/  ULDC UR13, c[0x0][0x2a0] ;  /* 0x0000a800000d7ab9 */ /* 0x000fe20000000800 */
[----:B------:R-:W-:Y:S01]  /*35b0*/  ULDC.64 UR10, c[0x0][0x248] ;  /* 0x00009200000a7ab9 */ /* 0x000fe20000000a00 */
[----:B------:R-:W-:Y:S01]  /*35c0*/  ULDC.64 UR8, c[0x0][0x258] ;  /* 0x0000960000087ab9 */ /* 0x000fe20000000a00 */
[----:B------:R-:W-:Y:S01]  /*35d0*/  IMAD R11, R58, UR4, R25 ;  /* 0x000000043a0b7c24 */ /* 0x000fe2000f8e0219 */
[----:B------:R-:W-:Y:S01]  /*35e0*/  ULDC.64 UR6, c[0x0][0x2b0] ;  /* 0x0000ac0000067ab9 */ /* 0x000fe20000000a00 */
[----:B------:R-:W-:Y:S01]  /*35f0*/  ULDC.64 UR14, c[0x0][0x2c8] ;  /* 0x0000b200000e7ab9 */ /* 0x000fe20000000a00 */
[----:B------:R-:W-:Y:S04]  /*3600*/  BSSY B0, `(.L_x_379) ;  /* 0x0000487000007945 */ /* 0x000fe80003800000 */
[----:B------:R-:W-:Y:S05]  /*3610*/  @P0 BRA `(.L_x_380) ;  /* 0x0000004800140947 */ /* 0x000fea0003800000 */
[-C--:B------:R-:W-:Y:S01]  /*3620*/  IABS R58, R64.reuse ;  /* 0x00000040003a7213 */ /* 0x080fe20000000000 */
[----:B------:R-:W1:Y:S01]  /*3630*/  LDC.64 R128, c[0x0][0x2e0] ;  /* 0x0000b800ff807b82 */ /* 0x000e620000000a00 */
[----:B------:R-:W-:Y:S01]  /*3640*/  ULDC UR4, c[0x0][0x288] ;  /* 0x0000a20000047ab9 */ /* 0x000fe20000000800 */
[----:B------:R-:W-:Y:S01]  /*3650*/  IMAD R11, R11, 0xa0, RZ ;  /* 0x000000a00b0b7824 */ /* 0x000fe200078e02ff */
[----:B------:R-:W2:Y:S01]  /*3660*/  I2F.RP R14, R58 ;  /* 0x0000003a000e7306 */ /* 0x000ea20000209400 */
[----:B------:R-:W-:Y:S01]  /*3670*/  IMAD R67, R26, UR4, R25 ;  /* 0x000000041a437c24 */ /* 0x000fe2000f8e0219 */
[----:B------:R-:W-:Y:S01]  /*3680*/  ULDC UR4, c[0x0][0x298] ;  /* 0x0000a60000047ab9 */ /* 0x000fe20000000800 */
[-CC-:B------:R-:W-:Y:S02]  /*3690*/  IMAD R59, R59, R64.reuse, R12.reuse ;  /* 0x000000403b3b7224 */ /* 0x180fe400078e020c */
[----:B------:R-:W5:Y:S01]  /*36a0*/  LDC R65, c[0x0][0x2c0] ;  /* 0x0000b000ff417b82 */ /* 0x000f620000000800 */
[----:B------:R-:W-:-:S02]  /*36b0*/  IMAD R60, R11, R64, R12 ;  /* 0x000000400b3c7224 */ /* 0x000fc400078e020c */
[----:B------:R-:W-:Y:S02]  /*36c0*/  IMAD R67, R67, 0xa0, R12 ;  /* 0x000000a043437824 */ /* 0x000fe400078e020c */
[----:B------:R-:W-:Y:S01]  /*36d0*/  IMAD.MOV.U32 R12, RZ, RZ, RZ ;  /* 0x000000ffff0c7224 */ /* 0x000fe200078e00ff */
[----:B------:R-:W-:Y:S01]  /*36e0*/  SHF.R.S32.HI R66, RZ, 0x1f, R60 ;  /* 0x0000001fff427819 */ /* 0x000fe2000001143c */
[----:B------:R-:W-:Y:S01]  /*36f0*/  IMAD R63, R64, 0xa0, RZ ;  /* 0x000000a0403f7824 */ /* 0x000fe200078e02ff */
[----:B------:R-:W-:Y:S01]  /*3700*/  SHF.R.S32.HI R64, RZ, 0x1f, R59 ;  /* 0x0000001fff407819 */ /* 0x000fe2000001143b */
[----:B--2---:R-:W2:Y:S01]  /*3710*/  MUFU.RCP R14, R14 ;  /* 0x0000000e000e7308 */ /* 0x004ea20000001000 */
[C---:B-1----:R-:W-:Y:S01]  /*3720*/  IMAD.WIDE R128, R67.reuse, 0x2, R128 ;  /* 0x0000000243807825 */ /* 0x042fe200078e0280 */
[----:B------:R-:W-:-:S03]  /*3730*/  IADD3 R67, R67, 0x8, RZ ;  /* 0x0000000843437810 */ /* 0x000fc60007ffe0ff */
[----:B-----5:R-:W-:Y:S02]  /*3740*/  VIADD R65, R65, UR4 ;  /* 0x0000000441417c36 */ /* 0x020fe40008000000 */
[----:B--2---:R-:W-:-:S06]  /*3750*/  VIADD R13, R14, 0xffffffe ;  /* 0x0ffffffe0e0d7836 */ /* 0x004fcc0000000000 */
[----:B------:R-:W1:Y:S02]  /*3760*/  F2I.FTZ.U32.TRUNC.NTZ R13, R13 ;  /* 0x0000000d000d7305 */ /* 0x000e64000021f000 */
[----:B-1----:R-:W-:-:S05]  /*3770*/  IADD3 R61, RZ, -R13, RZ ;  /* 0x8000000dff3d7210 */ /* 0x002fca0007ffe0ff */
[----:B------:R-:W-:-:S04]  /*3780*/  IMAD R61, R61, R58, RZ ;  /* 0x0000003a3d3d7224 */ /* 0x000fc800078e02ff */
[----:B------:R-:W-:-:S07]  /*3790*/  IMAD.HI.U32 R61, R13, R61, R12 ;  /* 0x0000003d0d3d7227 */ /* 0x000fce00078e000c */
.L_x_512:
[----:B-1----:R-:W1:Y:S01]  /*37a0*/  LDC R11, c[0x0][0x284] ;  /* 0x0000a100ff0b7b82 */ /* 0x002e620000000800 */
[----:B------:R-:W-:-:S04]  /*37b0*/  ISETP.NE.U32.AND P0, PT, RZ, UR6, PT ;  /* 0x00000006ff007c0c */ /* 0x000fc8000bf05070 */
[----:B------:R-:W-:-:S13]  /*37c0*/  ISETP.NE.AND.EX P0, PT, RZ, UR7, PT, P0 ;  /* 0x00000007ff007c0c */ /* 0x000fda000bf05300 */
[----:B0-----:R-:W-:Y:S01]  /*37d0*/  @P0 SHF.R.S32.HI R13, RZ, 0x1f, R62 ;  /* 0x0000001fff0d0819 */ /* 0x001fe2000001143e */
[----:B-1----:R-:W-:-:S05]  /*37e0*/  IMAD R131, R30, R11, RZ ;  /* 0x0000000b1e837224 */ /* 0x002fca00078e02ff */
[--C-:B------:R-:W-:Y:S02]  /*37f0*/  @P0 SHF.R.S32.HI R14, RZ, 0x1f, R131.reuse ;  /* 0x0000001fff0e0819 */ /* 0x100fe40000011483 */
[----:B------:R-:W-:-:S04]  /*3800*/  @P0 IADD3 R12, P1, P3, R62, UR6, R131 ;  /* 0x000000063e0c0c10 */ /* 0x000fc8000fb3e083 */
[----:B------:R-:W-:-:S06]  /*3810*/  @P0 IADD3.X R13, R13, UR7, R14, P1, P3 ;  /* 0x000000070d0d0c10 */ /* 0x000fcc0008fe640e */
[----:B------:R1:W2:Y:S01]  /*3820*/  @P0 LDG.E.U8 R13, desc[UR36][R12.64] ;  /* 0x000000240c0d0981 */ /* 0x0002a2000c1e1100 */
[----:B------:R-:W-:Y:S01]  /*3830*/  IABS R130, R62 ;  /* 0x0000003e00827213 */ /* 0x000fe20000000000 */
[----:B------:R-:W-:Y:S01]  /*3840*/  BSSY B1, `(.L_x_381) ;  /* 0x0000032000017945 */ /* 0x000fe20003800000 */
[----:B------:R-:W-:Y:S02]  /*3850*/  IABS R132, R11 ;  /* 0x0000000b00847213 */ /* 0x000fe40000000000 */
[----:B------:R-:W-:Y:S01]  /*3860*/  ISETP.GE.AND P3, PT, R62, RZ, PT ;  /* 0x000000ff3e00720c */ /* 0x000fe20003f66270 */
[----:B------:R-:W-:Y:S01]  /*3870*/  IMAD.HI.U32 R14, R61, R130, RZ ;  /* 0x000000823d0e7227 */ /* 0x000fe200078e00ff */
[----:B------:R-:W-:-:S03]  /*3880*/  ISETP.NE.AND P4, PT, R11, RZ, PT ;  /* 0x000000ff0b00720c */ /* 0x000fc60003f85270 */
[----:B------:R-:W-:-:S04]  /*3890*/  IMAD.MOV R15, RZ, RZ, -R14 ;  /* 0x000000ffff0f7224 */ /* 0x000fc800078e0a0e */
[----:B------:R-:W-:-:S05]  /*38a0*/  IMAD R15, R132, R15, R130 ;  /* 0x0000000f840f7224 */ /* 0x000fca00078e0282 */
[----:B------:R-:W-:-:S13]  /*38b0*/  ISETP.GT.U32.AND P1, PT, R58, R15, PT ;  /* 0x0000000f3a00720c */ /* 0x000fda0003f24070 */
[----:B------:R-:W-:-:S05]  /*38c0*/  @!P1 IMAD.IADD R15, R15, 0x1, -R132 ;  /* 0x000000010f0f9824 */ /* 0x000fca00078e0a84 */
[----:B------:R-:W-:-:S13]  /*38d0*/  ISETP.GT.U32.AND P1, PT, R58, R15, PT ;  /* 0x0000000f3a00720c */ /* 0x000fda0003f24070 */
[----:B------:R-:W-:-:S05]  /*38e0*/  @!P1 IADD3 R15, R15, -R132, RZ ;  /* 0x800000840f0f9210 */ /* 0x000fca0007ffe0ff */
[----:B-1----:R-:W-:-:S04]  /*38f0*/  IMAD.MOV.U32 R12, RZ, RZ, R15 ;  /* 0x000000ffff0c7224 */ /* 0x002fc800078e000f */
[----:B------:R-:W-:Y:S01]  /*3900*/  @!P3 IMAD.MOV R12, RZ, RZ, -R12 ;  /* 0x000000ffff0cb224 */ /* 0x000fe200078e0a0c */
[----:B------:R-:W-:-:S04]  /*3910*/  @!P4 LOP3.LUT R12, RZ, R11, RZ, 0x33, !PT ;  /* 0x0000000bff0cc212 */ /* 0x000fc800078e33ff */
[----:B------:R-:W-:Y:S02]  /*3920*/  SHF.R.S32.HI R14, RZ, 0x1f, R12 ;  /* 0x0000001fff0e7819 */ /* 0x000fe4000001140c */
[----:B------:R-:W-:-:S04]  /*3930*/  IADD3 R15, P1, R12, R131, RZ ;  /* 0x000000830c0f7210 */ /* 0x000fc80007f3e0ff */
[----:B------:R-:W-:Y:S02]  /*3940*/  LEA.HI.X.SX32 R14, R131, R14, 0x1, P1 ;  /* 0x0000000e830e7211 */ /* 0x000fe400008f0eff */
[----:B------:R-:W-:Y:S02]  /*3950*/  ISETP.GE.AND P1, PT, R62, R19, PT ;  /* 0x000000133e00720c */ /* 0x000fe40003f26270 */
[----:B------:R-:W-:-:S04]  /*3960*/  LEA R130, P3, R15, UR8, 0x2 ;  /* 0x000000080f827c11 */ /* 0x000fc8000f8610ff */
[----:B------:R-:W-:Y:S02]  /*3970*/  LEA.HI.X R131, R15, UR9, R14, 0x2, P3 ;  /* 0x000000090f837c11 */ /* 0x000fe400098f140e */
[----:B--2---:R-:W-:-:S05]  /*3980*/  ISETP.NE.AND P0, PT, R13, RZ, P0 ;  /* 0x000000ff0d00720c */ /* 0x004fca0000705270 */
[----:B------:R-:W-:Y:S08]  /*3990*/  @P1 BRA `(.L_x_382) ;  /* 0x0000000000701947 */ /* 0x000ff00003800000 */
[----:B------:R-:W-:Y:S01]  /*39a0*/  SHF.L.U32 R134, R12, 0x3, RZ ;  /* 0x000000030c867819 */ /* 0x000fe200000006ff */
[----:B------:R-:W-:Y:S01]  /*39b0*/  BSSY B2, `(.L_x_383) ;  /* 0x000000d000027945 */ /* 0x000fe20003800000 */
[----:B------:R-:W-:Y:S02]  /*39c0*/  IMAD.MOV.U32 R68, RZ, RZ, RZ ;  /* 0x000000ffff447224 */ /* 0x000fe400078e00ff */
[----:B------:R-:W-:-:S13]  /*39d0*/  ISETP.GE.AND P3, PT, R134, R63, PT ;  /* 0x0000003f8600720c */ /* 0x000fda0003f66270 */
[----:B------:R-:W-:Y:S05]  /*39e0*/  @P3 BRA `(.L_x_384) ;  /* 0x0000000000243947 */ /* 0x000fea0003800000 */
[----:B------:R-:W2:Y:S02]  /*39f0*/  LDG.E R13, desc[UR36][R130.64] ;  /* 0x00000024820d7981 */ /* 0x000ea4000c1e1900 */
[----:B--2---:R-:W-:-:S04]  /*3a00*/  IMAD R13, R13, UR5, RZ ;  /* 0x000000050d0d7c24 */ /* 0x004fc8000f8e02ff */
[----:B------:R-:W-:-:S04]  /*3a10*/  IMAD R14, R13, 0xa0, RZ ;  /* 0x000000a00d0e7824 */ /* 0x000fc800078e02ff */
[----:B------:R-:W-:-:S05]  /*3a20*/  IMAD R13, R14, R11, R134 ;  /* 0x0000000b0e0d7224 */ /* 0x000fca00078e0286 */
[----:B------:R-:W-:-:S04]  /*3a30*/  IADD3 R15, P2, R60, R13, RZ ;  /* 0x0000000d3c0f7210 */ /* 0x000fc80007f5e0ff */
[----:B------:R-:W-:Y:S02]  /*3a40*/  LEA.HI.X.SX32 R68, R13, R66, 0x1, P2 ;  /* 0x000000420d447211 */ /* 0x000fe400010f0eff */
[----:B------:R-:W-:-:S04]  /*3a50*/  LEA R14, P2, R15, UR10, 0x1 ;  /* 0x0000000a0f0e7c11 */ /* 0x000fc8000f8408ff */
[----:B------:R-:W-:-:S05]  /*3a60*/  LEA.HI.X R15, R15, UR11, R68, 0x1, P2 ;  /* 0x0000000b0f0f7c11 */ /* 0x000fca00090f0c44 */
[----:B------:R1:W5:Y:S04]  /*3a70*/  LDG.E R68, desc[UR36][R14.64] ;  /* 0x000000240e447981 */ /* 0x000368000c1e1900 */
.L_x_384:
[----:B------:R-:W-:Y:S05]  /*3a80*/  BSYNC B2 ;  /* 0x0000000000027941 */ /* 0x000fea0003800000 */
.L_x_383:
[----:B------:R-:W-:-:S06]  /*3a90*/  UISETP.NE.AND UP0, UPT, UR12, URZ, UPT ;  /* 0x0000003f0c00728c */ /* 0x000fcc000bf05270 */
[----:B------:R-:W-:-:S13]  /*3aa0*/  PLOP3.LUT P2, PT, PT, PT, UP0, 0x80, 0x0 ;  /* 0x000000000000781c */ /* 0x000fda0003f4f008 */
[----:B------:R-:W-:Y:S05]  /*3ab0*/  @P2 BRA `(.L_x_382) ;  /* 0x0000000000282947 */ /* 0x000fea0003800000 */
[----:B------:R-:W-:Y:S01]  /*3ac0*/  ISETP.NE.AND P5, PT, R2, RZ, PT ;  /* 0x000000ff0200720c */ /* 0x000fe20003fa5270 */
[----:B-1----:R-:W1:-:S12]  /*3ad0*/  @!P3 LDC.64 R14, c[0x0][0x248] ;  /* 0x00009200ff0ebb82 */ /* 0x002e580000000a00 */
[----:B------:R-:W2:Y:S01]  /*3ae0*/  @P5 LDG.E R13, desc[UR36][R128.64] ;  /* 0x00000024800d5981 */ /* 0x000ea2000c1e1900 */
[----:B-----5:R-:W-:Y:S01]  /*3af0*/  HFMA2.MMA R68, R68, 1, 1, R9 ;  /* 0x3c003c0044447835 */ /* 0x020fe20000000009 */
[----:B------:R-:W-:-:S04]  /*3b00*/  @!P3 IADD3 R132, P4, R59, R134, RZ ;  /* 0x000000863b84b210 */ /* 0x000fc80007f9e0ff */
[----:B------:R-:W-:Y:S02]  /*3b10*/  @!P3 LEA.HI.X.SX32 R133, R134, R64, 0x1, P4 ;  /* 0x000000408685b211 */ /* 0x000fe400020f0eff */
[----:B-1----:R-:W-:-:S04]  /*3b20*/  @!P3 LEA R14, P4, R132, R14, 0x1 ;  /* 0x0000000e840eb211 */ /* 0x002fc800078808ff */
[----:B------:R-:W-:Y:S01]  /*3b30*/  @!P3 LEA.HI.X R15, R132, R15, R133, 0x1, P4 ;  /* 0x0000000f840fb211 */ /* 0x000fe200020f0c85 */
[----:B--2---:R-:W-:-:S05]  /*3b40*/  @P5 HMUL2 R68, R68, R13 ;  /* 0x0000000d44445232 */ /* 0x004fca0000000000 */
[----:B------:R2:W-:Y:S03]  /*3b50*/  @!P3 STG.E desc[UR36][R14.64], R68 ;  /* 0x000000440e00b986 */ /* 0x0005e6000c101924 */
.L_x_382:
[----:B------:R-:W-:Y:S05]  /*3b60*/  BSYNC B1 ;  /* 0x0000000000017941 */ /* 0x000fea0003800000 */
.L_x_381:
[----:B------:R-:W0:Y:S01]  /*3b70*/  LDC.64 R132, c[0x0][0x2e0] ;  /* 0x0000b800ff847b82 */ /* 0x000e220000000a00 */
[----:B------:R-:W-:Y:S01]  /*3b80*/  BSSY B1, `(.L_x_385) ;  /* 0x0000020000017945 */ /* 0x000fe20003800000 */
[----:B0-----:R-:W-:-:S03]  /*3b90*/  IMAD.WIDE R132, R67, 0x2, R132 ;  /* 0x0000000243847825 */ /* 0x001fc600078e0284 */
[----:B------:R-:W-:Y:S05]  /*3ba0*/  @P1 BRA `(.L_x_386) ;  /* 0x0000000000741947 */ /* 0x000fea0003800000 */
[----:B------:R-:W-:Y:S01]  /*3bb0*/  IMAD.IADD R13, R12, 0x1, R11 ;  /* 0x000000010c0d7824 */ /* 0x000fe200078e020b */
[----:B------:R-:W-:Y:S01]  /*3bc0*/  BSSY B2, `(.L_x_387) ;  /* 0x000000e000027945 */ /* 0x000fe20003800000 */
[----:B------:R-:W-:-:S03]  /*3bd0*/  IMAD.MOV.U32 R69, RZ, RZ, RZ ;  /* 0x000000ffff457224 */ /* 0x000fc600078e00ff */
[----:B------:R-:W-:-:S04]  /*3be0*/  SHF.L.U32 R136, R13, 0x3, RZ ;  /* 0x000000030d887819 */ /* 0x000fc800000006ff */
[----:B------:R-:W-:-:S13]  /*3bf0*/  ISETP.GE.AND P3, PT, R136, R63, PT ;  /* 0x0000003f8800720c */ /* 0x000fda0003f66270 */
[----:B------:R-:W-:Y:S05]  /*3c00*/  @P3 BRA `(.L_x_388) ;  /* 0x0000000000243947 */ /* 0x000fea0003800000 */
[----:B------:R-:W2:Y:S02]  /*3c10*/  LDG.E R13, desc[UR36][R130.64] ;  /* 0x00000024820d7981 */ /* 0x000ea4000c1e1900 */
[----:B--2---:R-:W-:-:S04]  /*3c20*/  IMAD R13, R13, UR5, RZ ;  /* 0x000000050d0d7c24 */ /* 0x004fc8000f8e02ff */
[----:B-1----:R-:W-:-:S04]  /*3c30*/  IMAD R14, R13, 0xa0, RZ ;  /* 0x000000a00d0e7824 */ /* 0x002fc800078e02ff */
[----:B------:R-:W-:-:S05]  /*3c40*/  IMAD R13, R14, R11, R136 ;  /* 0x0000000b0e0d7224 */ /* 0x000fca00078e0288 */
[----:B------:R-:W-:-:S04]  /*3c50*/  IADD3 R15, P2, R60, R13, RZ ;  /* 0x0000000d3c0f7210 */ /* 0x000fc80007f5e0ff */
[----:B------:R-:W-:Y:S02]  /*3c60*/  LEA.HI.X.SX32 R134, R13, R66, 0x1, P2 ;  /* 0x000000420d867211 */ /* 0x000fe400010f0eff */
[----:B------:R-:W-:-:S04]  /*3c70*/  LEA R14, P2, R15, UR10, 0x1 ;  /* 0x0000000a0f0e7c11 */ /* 0x000fc8000f8408ff */
[----:B------:R-:W-:-:S05]  /*3c80*/  LEA.HI.X R15, R15, UR11, R134, 0x1, P2 ;  /* 0x0000000b0f0f7c11 */ /* 0x000fca00090f0c86 */
[----:B------:R0:W5:Y:S04]  /*3c90*/  LDG.E R69, desc[UR36][R14.64] ;  /* 0x000000240e457981 */ /* 0x000168000c1e1900 */
.L_x_388:
[----:B------:R-:W-:Y:S05]  /*3ca0*/  BSYNC B2 ;  /* 0x0000000000027941 */ /* 0x000fea0003800000 */
.L_x_387:
[----:B------:R-:W-:-:S06]  /*3cb0*/  UISETP.NE.AND UP0, UPT, UR12, URZ, UPT ;  /* 0x0000003f0c00728c */ /* 0x000fcc000bf05270 */
[----:B------:R-:W-:-:S13]  /*3cc0*/  PLOP3.LUT P2, PT, PT, PT, UP0, 0x80, 0x0 ;  /* 0x000000000000781c */ /* 0x000fda0003f4f008 */
[----:B------:R-:W-:Y:S05]  /*3cd0*/  @P2 BRA `(.L_x_386) ;  /* 0x0000000000282947 */ /* 0x000fea0003800000 */
[----:B------:R-:W-:Y:S01]  /*3ce0*/  ISETP.NE.AND P5, PT, R2, RZ, PT ;  /* 0x000000ff0200720c */ /* 0x000fe20003fa5270 */
[----:B012---:R-:W0:-:S12]  /*3cf0*/  @!P3 LDC.64 R14, c[0x0][0x248] ;  /* 0x00009200ff0ebb82 */ /* 0x007e180000000a00 */
[----:B------:R-:W2:Y:S01]  /*3d00*/  @P5 LDG.E R134, desc[UR36][R132.64] ;  /* 0x0000002484865981 */ /* 0x000ea2000c1e1900 */
[----:B------:R-:W-:Y:S01]  /*3d10*/  @!P3 IADD3 R13, P4, R59, R136, RZ ;  /* 0x000000883b0db210 */ /* 0x000fe20007f9e0ff */
[----:B-----5:R-:W-:-:S03]  /*3d20*/  HADD2 R69, R69, R10 ;  /* 0x0000000a45457230 */ /* 0x020fc60000000000 */
[----:B------:R-:W-:Y:S02]  /*3d30*/  @!P3 LEA.HI.X.SX32 R136, R136, R64, 0x1, P4 ;  /* 0x000000408888b211 */ /* 0x000fe400020f0eff */
[----:B0-----:R-:W-:-:S04]  /*3d40*/  @!P3 LEA R14, P4, R13, R14, 0x1 ;  /* 0x0000000e0d0eb211 */ /* 0x001fc800078808ff */
[----:B------:R-:W-:Y:S01]  /*3d50*/  @!P3 LEA.HI.X R15, R13, R15, R136, 0x1, P4 ;  /* 0x0000000f0d0fb211 */ /* 0x000fe200020f0c88 */
[----:B--2---:R-:W-:-:S07]  /*3d60*/  @P5 HFMA2.MMA R69, R69, R134, -RZ ;  /* 0x0000008645455235 */ /* 0x004fce00001000ff */
[----:B------:R0:W-:Y:S04]  /*3d70*/  @!P3 STG.E desc[UR36][R14.64], R69 ;  /* 0x000000450e00b986 */ /* 0x0001e8000c101924 */
.L_x_386:
[----:B------:R-:W-:Y:S05]  /*3d80*/  BSYNC B1 ;  /* 0x0000000000017941 */ /* 0x000fea0003800000 */
.L_x_385:
[----:B------:R-:W-:Y:S04]  /*3d90*/  BSSY B1, `(.L_x_389) ;  /* 0x000001f000017945 */ /* 0x000fe80003800000 */
[----:B------:R-:W-:Y:S05]  /*3da0*/  @P1 BRA `(.L_x_390) ;  /* 0x0000000000741947 */ /* 0x000fea0003800000 */
[----:B------:R-:W-:Y:S01]  /*3db0*/  IMAD R13, R11, 0x2, R12 ;  /* 0x000000020b0d7824 */ /* 0x000fe200078e020c */
[----:B------:R-:W-:Y:S01]  /*3dc0*/  BSSY B2, `(.L_x_391) ;  /* 0x000000e000027945 */ /* 0x000fe20003800000 */
[----:B------:R-:W-:-:S03]  /*3dd0*/  IMAD.MOV.U32 R71, RZ, RZ, RZ ;  /* 0x000000ffff477224 */ /* 0x000fc600078e00ff */
[----:B------:R-:W-:-:S04]  /*3de0*/  SHF.L.U32 R136, R13, 0x3, RZ ;  /* 0x000000030d887819 */ /* 0x000fc800000006ff */
[----:B------:R-:W-:-:S13]  /*3df0*/  ISETP.GE.AND P3, PT, R136, R63, PT ;  /* 0x0000003f8800720c */ /* 0x000fda0003f66270 */
[----:B------:R-:W-:Y:S05]  /*3e00*/  @P3 BRA `(.L_x_392) ;  /* 0x0000000000243947 */ /* 0x000fea0003800000 */
[----:B------:R-:W2:Y:S02]  /*3e10*/  LDG.E R13, desc[UR36][R130.64] ;  /* 0x00000024820d7981 */ /* 0x000ea4000c1e1900 */
[----:B--2---:R-:W-:-:S04]  /*3e20*/  IMAD R13, R13, UR5, RZ ;  /* 0x000000050d0d7c24 */ /* 0x004fc8000f8e02ff */
[----:B01----:R-:W-:-:S04]  /*3e30*/  IMAD R14, R13, 0xa0, RZ ;  /* 0x000000a00d0e7824 */ /* 0x003fc800078e02ff */
[----:B------:R-:W-:-:S05]  /*3e40*/  IMAD R13, R14, R11, R136 ;  /* 0x0000000b0e0d7224 */ /* 0x000fca00078e0288 */
[----:B------:R-:W-:-:S04]  /*3e50*/  IADD3 R15, P2, R60, R13, RZ ;  /* 0x0000000d3c0f7210 */ /* 0x000fc80007f5e0ff */
[----:B------:R-:W-:Y:S02]  /*3e60*/  LEA.HI.X.SX32 R134, R13, R66, 0x1, P2 ;  /* 0x000000420d867211 */ /* 0x000fe400010f0eff */
[----:B------:R-:W-:-:S04]  /*3e70*/  LEA R14, P2, R15, UR10, 0x1 ;  /* 0x0000000a0f0e7c11 */ /* 0x000fc8000f8408ff */
[----:B------:R-:W-:-:S05]  /*3e80*/  LEA.HI.X R15, R15, UR11, R134, 0x1, P2 ;  /* 0x0000000b0f0f7c11 */ /* 0x000fca00090f0c86 */
[----:B------:R0:W5:Y:S04]  /*3e90*/  LDG.E R71, desc[UR36][R14.64] ;  /* 0x000000240e477981 */ /* 0x000168000c1e1900 */
.L_x_392:
[----:B------:R-:W-:Y:S05]  /*3ea0*/  BSYNC B2 ;  /* 0x0000000000027941 */ /* 0x000fea0003800000 */
.L_x_391:
        /* <DEDUP_REMOVED lines=11> */
[----:B--2---:R-:W-:-:S05]  /*3f60*/  @P5 HMUL2 R71, R71, R134 ;  /* 0x0000008647475232 */ /* 0x004fca0000000000 */
[----:B------:R0:W-:Y:S03]  /*3f70*/  @!P3 STG.E desc[UR36][R14.64], R71 ;  /* 0x000000470e00b986 */ /* 0x0001e6000c101924 */
.L_x_390:
[----:B------:R-:W-:Y:S05]  /*3f80*/  BSYNC B1 ;  /* 0x0000000000017941 */ /* 0x000fea0003800000 */
.L_x_389:
[----:B------:R-:W-:Y:S04]  /*3f90*/  BSSY B1, `(.L_x_393) ;  /* 0x000001f000017945 */ /* 0x000fe80003800000 */
[----:B------:R-:W-:Y:S05]  /*3fa0*/  @P1 BRA `(.L_x_394) ;  /* 0x0000000000741947 */ /* 0x000fea0003800000 */
[----:B------:R-:W-:Y:S01]  /*3fb0*/  IMAD R13, R11, 0x3, R12 ;  /* 0x000000030b0d7824 */ /* 0x000fe200078e020c */
[----:B------:R-:W-:Y:S01]  /*3fc0*/  BSSY B2, `(.L_x_395) ;  /* 0x000000e000027945 */ /* 0x000fe20003800000 */
[----:B------:R-:W-:Y:S02]  /*3fd0*/  MOV R70, RZ ;  /* 0x000000ff00467202 */ /* 0x000fe40000000f00 */
[----:B------:R-:W-:-:S05]  /*3fe0*/  IMAD.SHL.U32 R136, R13, 0x8, RZ ;  /* 0x000000080d887824 */ /* 0x000fca00078e00ff */
        /* <DEDUP_REMOVED lines=11> */
.L_x_396:
[----:B------:R-:W-:Y:S05]  /*40a0*/  BSYNC B2 ;  /* 0x0000000000027941 */ /* 0x000fea0003800000 */
.L_x_395:
[----:B------:R-:W-:-:S06]  /*40b0*/  UISETP.NE.AND UP0, UPT, UR12, URZ, UPT ;  /* 0x0000003f0c00728c */ /* 0x000fcc000bf05270 */
[----:B------:R-:W-:-:S13]  /*40c0*/  PLOP3.LUT P2, PT, PT, PT, UP0, 0x80, 0x0 ;  /* 0x000000000000781c */ /* 0x000fda0003f4f008 */
[----:B------:R-:W-:Y:S05]  /*40d0*/  @P2 BRA `(.L_x_394) ;  /* 0x0000000000282947 */ /* 0x000fea0003800000 */
[----:B------:R-:W-:Y:S01]  /*40e0*/  ISETP.NE.AND P5, PT, R2, RZ, PT ;  /* 0x000000ff0200720c */ /* 0x000fe20003fa5270 */
[----:B012---:R-:W0:-:S12]  /*40f0*/  @!P3 LDC.64 R14, c[0x0][0x248] ;  /* 0x00009200ff0ebb82 */ /* 0x007e180000000a00 */
[----:B------:R-:W2:Y:S01]  /*4100*/  @P5 LDG.E R13, desc[UR36][R132.64+0x20] ;  /* 0x00002024840d5981 */ /* 0x000ea2000c1e1900 */
[----:B-----5:R-:W-:Y:S01]  /*4110*/  HFMA2.MMA R70, R70, 1, 1, R21 ;  /* 0x3c003c0046467835 */ /* 0x020fe20000000015 */
[----:B------:R-:W-:-:S04]  /*4120*/  @!P3 IADD3 R134, P4, R59, R136, RZ ;  /* 0x000000883b86b210 */ /* 0x000fc80007f9e0ff */
[----:B------:R-:W-:Y:S02]  /*4130*/  @!P3 LEA.HI.X.SX32 R135, R136, R64, 0x1, P4 ;  /* 0x000000408887b211 */ /* 0x000fe400020f0eff */
[----:B0-----:R-:W-:-:S04]  /*4140*/  @!P3 LEA R14, P4, R134, R14, 0x1 ;  /* 0x0000000e860eb211 */ /* 0x001fc800078808ff */
[----:B------:R-:W-:Y:S01]  /*4150*/  @!P3 LEA.HI.X R15, R134, R15, R135, 0x1, P4 ;  /* 0x0000000f860fb211 */ /* 0x000fe200020f0c87 */
[----:B--2---:R-:W-:-:S05]  /*4160*/  @P5 HMUL2 R70, R70, R13 ;  /* 0x0000000d46465232 */ /* 0x004fca0000000000 */
[----:B------:R0:W-:Y:S03]  /*4170*/  @!P3 STG.E desc[UR36][R14.64], R70 ;  /* 0x000000460e00b986 */ /* 0x0001e6000c101924 */
.L_x_394:
[----:B------:R-:W-:Y:S05]  /*4180*/  BSYNC B1 ;  /* 0x0000000000017941 */ /* 0x000fea0003800000 */
.L_x_393:
        /* <DEDUP_REMOVED lines=17> */
.L_x_400:
[----:B------:R-:W-:Y:S05]  /*42a0*/  BSYNC B2 ;  /* 0x0000000000027941 */ /* 0x000fea0003800000 */
.L_x_399:
        /* <DEDUP_REMOVED lines=13> */
.L_x_398:
[----:B------:R-:W-:Y:S05]  /*4380*/  BSYNC B1 ;  /* 0x0000000000017941 */ /* 0x000fea0003800000 */
.L_x_397:
[----:B------:R-:W-:Y:S04]  /*4390*/  BSSY B1, `(.L_x_401) ;  /* 0x000001f000017945 */ /* 0x000fe80003800000 */
[----:B------:R-:W-:Y:S05]  /*43a0*/  @P1 BRA `(.L_x_402) ;  /* 0x0000000000741947 */ /* 0x000fea0003800000 */
[----:B------:R-:W-:Y:S01]  /*43b0*/  IMAD R13, R11, 0x5, R12 ;  /* 0x000000050b0d7824 */ /* 0x000fe200078e020c */
[----:B------:R-:W-:Y:S01]  /*43c0*/  BSSY B2, `(.L_x_403) ;  /* 0x000000e000027945 */ /* 0x000fe20003800000 */
[----:B------:R-:W-:Y:S02]  /*43d0*/  IMAD.MOV.U32 R74, RZ, RZ, RZ ;  /* 0x000000ffff4a7224 */ /* 0x000fe400078e00ff */
        /* <DEDUP_REMOVED lines=12> */
.L_x_404:
[----:B------:R-:W-:Y:S05]  /*44a0*/  BSYNC B2 ;  /* 0x0000000000027941 */ /* 0x000fea0003800000 */
.L_x_403:
        /* <DEDUP_REMOVED lines=13> */
.L_x_402:
[----:B------:R-:W-:Y:S05]  /*4580*/  BSYNC B1 ;  /* 0x0000000000017941 */ /* 0x000fea0003800000 */
.L_x_401:
        /* <DEDUP_REMOVED lines=17> */
.L_x_408:
[----:B------:R-:W-:Y:S05]  /*46a0*/  BSYNC B2 ;  /* 0x0000000000027941 */ /* 0x000fea0003800000 */
.L_x_407:
[----:B------:R-:W-:-:S06]  /*46b0*/  UISETP.NE.AND UP0, UPT, UR12, URZ, UPT ;  /* 0x0000003f0c00728c */ /* 0x000fcc000bf05270 */
[----:B------:R-:W-:-:S13]  /*46c0*/  PLOP3.LUT P2, PT, PT, PT, UP0, 0x80, 0x0 ;  /* 0x000000000000781c */ /* 0x000fda0003f4f008 */
[----:B------:R-:W-:Y:S05]  /*46d0*/  @P2 BRA `(.L_x_406) ;  /* 0x0000000000282947 */ /* 0x000fea0003800000 */
[----:B------:R-:W-:Y:S01]  /*46e0*/  ISETP.NE.AND P5, PT, R2, RZ, PT ;  /* 0x000000ff0200720c */ /* 0x000fe20003fa5270 */
[----:B012---:R-:W0:-:S12]  /*46f0*/  @!P3 LDC.64 R14, c[0x0][0x248] ;  /* 0x00009200ff0ebb82 */ /* 0x007e180000000a00 */
[----:B------:R-:W2:Y:S01]  /*4700*/  @P5 LDG.E R134, desc[UR36][R132.64+0x50] ;  /* 0x0000502484865981 */ /* 0x000ea2000c1e1900 */
[----:B----45:R-:W-:Y:S01]  /*4710*/  HFMA2.MMA R73, R73, 1, 1, R32 ;  /* 0x3c003c0049497835 */ /* 0x030fe20000000020 */
[----:B------:R-:W-:-:S04]  /*4720*/  @!P3 IADD3 R13, P4, R59, R136, RZ ;  /* 0x000000883b0db210 */ /* 0x000fc80007f9e0ff */
[----:B------:R-:W-:Y:S02]  /*4730*/  @!P3 LEA.HI.X.SX32 R136, R136, R64, 0x1, P4 ;  /* 0x000000408888b211 */ /* 0x000fe400020f0eff */
[----:B0-----:R-:W-:-:S04]  /*4740*/  @!P3 LEA R14, P4, R13, R14, 0x1 ;  /* 0x0000000e0d0eb211 */ /* 0x001fc800078808ff */
[----:B------:R-:W-:Y:S01]  /*4750*/  @!P3 LEA.HI.X R15, R13, R15, R136, 0x1, P4 ;  /* 0x0000000f0d0fb211 */ /* 0x000fe200020f0c88 */
[----:B--2---:R-:W-:-:S05]  /*4760*/  @P5 HMUL2 R73, R73, R134 ;  /* 0x0000008649495232 */ /* 0x004fca0000000000 */
[----:B------:R0:W-:Y:S03]  /*4770*/  @!P3 STG.E desc[UR36][R14.64], R73 ;  /* 0x000000490e00b986 */ /* 0x0001e6000c101924 */
.L_x_406:
[----:B------:R-:W-:Y:S05]  /*4780*/  BSYNC B1 ;  /* 0x0000000000017941 */ /* 0x000fea0003800000 */
.L_x_405:
        /* <DEDUP_REMOVED lines=17> */
.L_x_412:
[----:B------:R-:W-:Y:S05]  /*48a0*/  BSYNC B2 ;  /* 0x0000000000027941 */ /* 0x000fea0003800000 */
.L_x_411:
[----:B------:R-:W-:-:S06]  /*48b0*/  UISETP.NE.AND UP0, UPT, UR12, URZ, UPT ;  /* 0x0000003f0c00728c */ /* 0x000fcc000bf05270 */
[----:B------:R-:W-:-:S13]  /*48c0*/  PLOP3.LUT P2, PT, PT, PT, UP0, 0x80, 0x0 ;  /* 0x000000000000781c */ /* 0x000fda0003f4f008 */
[----:B------:R-:W-:Y:S05]  /*48d0*/  @P2 BRA `(.L_x_410) ;  /* 0x0000000000282947 */ /* 0x000fea0003800000 */
[----:B------:R-:W-:Y:S01]  /*48e0*/  ISETP.NE.AND P5, PT, R2, RZ, PT ;  /* 0x000000ff0200720c */ /* 0x000fe20003fa5270 */
[----:B012---:R-:W0:-:S12]  /*48f0*/  @!P3 LDC.64 R14, c[0x0][0x248] ;  /* 0x00009200ff0ebb82 */ /* 0x007e180000000a00 */
[----:B------:R-:W2:Y:S01]  /*4900*/  @P5 LDG.E R13, desc[UR36][R132.64+0x60] ;  /* 0x00006024840d5981 */ /* 0x000ea2000c1e1900 */
[----:B------:R-:W-:Y:S01]  /*4910*/  @!P3 IADD3 R134, P4, R59, R136, RZ ;  /* 0x000000883b86b210 */ /* 0x000fe20007f9e0ff */
[----:B----45:R-:W-:-:S03]  /*4920*/  HADD2 R76, R76, R33 ;  /* 0x000000214c4c7230 */ /* 0x030fc60000000000 */
[----:B------:R-:W-:Y:S02]  /*4930*/  @!P3 LEA.HI.X.SX32 R135, R136, R64, 0x1, P4 ;  /* 0x000000408887b211 */ /* 0x000fe400020f0eff */
[----:B0-----:R-:W-:-:S04]  /*4940*/  @!P3 LEA R14, P4, R134, R14, 0x1 ;  /* 0x0000000e860eb211 */ /* 0x001fc800078808ff */
[----:B------:R-:W-:Y:S01]  /*4950*/  @!P3 LEA.HI.X R15, R134, R15, R135, 0x1, P4 ;  /* 0x0000000f860fb211 */ /* 0x000fe200020f0c87 */
[----:B--2---:R-:W-:-:S07]  /*4960*/  @P5 HFMA2.MMA R76, R76, R13, -RZ ;  /* 0x0000000d4c4c5235 */ /* 0x004fce00001000ff */
[----:B------:R0:W-:Y:S04]  /*4970*/  @!P3 STG.E desc[UR36][R14.64], R76 ;  /* 0x0000004c0e00b986 */ /* 0x0001e8000c101924 */
.L_x_410:
[----:B------:R-:W-:Y:S05]  /*4980*/  BSYNC B1 ;  /* 0x0000000000017941 */ /* 0x000fea0003800000 */
.L_x_409:
        /* <DEDUP_REMOVED lines=17> */
.L_x_416:
[----:B------:R-:W-:Y:S05]  /*4aa0*/  BSYNC B2 ;  /* 0x0000000000027941 */ /* 0x000fea0003800000 */
.L_x_415:
        /* <DEDUP_REMOVED lines=11> */
[----:B--2---:R-:W-:-:S05]  /*4b60*/  @P5 HMUL2 R75, R75, R134 ;  /* 0x000000864b4b5232 */ /* 0x004fca0000000000 */
[----:B------:R0:W-:Y:S03]  /*4b70*/  @!P3 STG.E desc[UR36][R14.64], R75 ;  /* 0x0000004b0e00b986 */ /* 0x0001e6000c101924 */
.L_x_414:
[----:B------:R-:W-:Y:S05]  /*4b80*/  BSYNC B1 ;  /* 0x0000000000017941 */ /* 0x000fea0003800000 */
.L_x_413:
        /* <DEDUP_REMOVED lines=17> */
.L_x_420:
[----:B------:R-:W-:Y:S05]  /*4ca0*/  BSYNC B2 ;  /* 0x0000000000027941 */ /* 0x000fea0003800000 */
.L_x_419:
        /* <DEDUP_REMOVED lines=13> */
.L_x_418:
[----:B------:R-:W-:Y:S05]  /*4d80*/  BSYNC B1 ;  /* 0x0000000000017941 */ /* 0x000fea0003800000 */
.L_x_417:
        /* <DEDUP_REMOVED lines=17> */
.L_x_424:
[----:B------:R-:W-:Y:S05]  /*4ea0*/  BSYNC B2 ;  /* 0x0000000000027941 */ /* 0x000fea0003800000 */
.L_x_423:
        /* <DEDUP_REMOVED lines=13> */
.L_x_422:
[----:B------:R-:W-:Y:S05]  /*4f80*/  BSYNC B1 ;  /* 0x0000000000017941 */ /* 0x000fea0003800000 */
.L_x_421:
        /* <DEDUP_REMOVED lines=17> */
.L_x_428:
[----:B------:R-:W-:Y:S05]  /*50a0*/  BSYNC B2 ;  /* 0x0000000000027941 */ /* 0x000fea0003800000 */
.L_x_427:
        /* <DEDUP_REMOVED lines=13> */
.L_x_426:
[----:B------:R-:W-:Y:S05]  /*5180*/  BSYNC B1 ;  /* 0x0000000000017941 */ /* 0x000fea0003800000 */
.L_x_425:
        /* <DEDUP_REMOVED lines=17> */
.L_x_432:
[----:B------:R-:W-:Y:S05]  /*52a0*/  BSYNC B2 ;  /* 0x0000000000027941 */ /* 0x000fea0003800000 */
.L_x_431:
        /* <DEDUP_REMOVED lines=13> */
.L_x_430:
[----:B------:R-:W-:Y:S05]  /*5380*/  BSYNC B1 ;  /* 0x0000000000017941 */ /* 0x000fea0003800000 */
.L_x_429:
        /* <DEDUP_REMOVED lines=17> */
.L_x_436:
[----:B------:R-:W-:Y:S05]  /*54a0*/  BSYNC B2 ;  /* 0x0000000000027941 */ /* 0x000fea0003800000 */
.L_x_435:
        /* <DEDUP_REMOVED lines=13> */
.L_x_434:
[----:B------:R-:W-:Y:S05]  /*5580*/  BSYNC B1 ;  /* 0x0000000000017941 */ /* 0x000fea0003800000 */
.L_x_433:
        /* <DEDUP_REMOVED lines=17> */
.L_x_440:
[----:B------:R-:W-:Y:S05]  /*56a0*/  BSYNC B2 ;  /* 0x0000000000027941 */ /* 0x000fea0003800000 */
.L_x_439:
[----:B------:R-:W-:-:S06]  /*56b0*/  UISETP.NE.AND UP0, UPT, UR12, URZ, UPT ;  /* 0x0000003f0c00728c */ /* 0x000fcc000bf05270 */
[----:B------:R-:W-:-:S13]  /*56c0*/  PLOP3.LUT P2, PT, PT, PT, UP0, 0x80, 0x0 ;  /* 0x000000000000781c */ /* 0x000fda0003f4f008 */
[----:B------:R-:W-:Y:S05]  /*56d0*/  @P2 BRA `(.L_x_438) ;  /* 0x0000000000282947 */ /* 0x000fea0003800000 */
[----:B------:R-:W-:Y:S01]  /*56e0*/  ISETP.NE.AND P5, PT, R2, RZ, PT ;  /* 0x000000ff0200720c */ /* 0x000fe20003fa5270 */
[----:B012---:R-:W0:-:S12]  /*56f0*/  @!P3 LDC.64 R14, c[0x0][0x248] ;  /* 0x00009200ff0ebb82 */ /* 0x007e180000000a00 */
[----:B------:R-:W2:Y:S01]  /*5700*/  @P5 LDG.E R134, desc[UR36][R132.64+0xd0] ;  /* 0x0000d02484865981 */ /* 0x000ea2000c1e1900 */
[----:B------:R-:W-:Y:S01]  /*5710*/  @!P3 IADD3 R13, P4, R59, R136, RZ ;  /* 0x000000883b0db210 */ /* 0x000fe20007f9e0ff */
[----:B---3-5:R-:W-:-:S03]  /*5720*/  HADD2 R81, R81, R40 ;  /* 0x0000002851517230 */ /* 0x028fc60000000000 */
[----:B------:R-:W-:Y:S02]  /*5730*/  @!P3 LEA.HI.X.SX32 R136, R136, R64, 0x1, P4 ;  /* 0x000000408888b211 */ /* 0x000fe400020f0eff */
[----:B0-----:R-:W-:-:S04]  /*5740*/  @!P3 LEA R14, P4, R13, R14, 0x1 ;  /* 0x0000000e0d0eb211 */ /* 0x001fc800078808ff */
[----:B------:R-:W-:Y:S01]  /*5750*/  @!P3 LEA.HI.X R15, R13, R15, R136, 0x1, P4 ;  /* 0x0000000f0d0fb211 */ /* 0x000fe200020f0c88 */
[----:B--2---:R-:W-:-:S05]  /*5760*/  @P5 HMUL2 R81, R81, R134 ;  /* 0x0000008651515232 */ /* 0x004fca0000000000 */
[----:B------:R0:W-:Y:S03]  /*5770*/  @!P3 STG.E desc[UR36][R14.64], R81 ;  /* 0x000000510e00b986 */ /* 0x0001e6000c101924 */
.L_x_438:
[----:B------:R-:W-:Y:S05]  /*5780*/  BSYNC B1 ;  /* 0x0000000000017941 */ /* 0x000fea0003800000 */
.L_x_437:
        /* <DEDUP_REMOVED lines=17> */
.L_x_444:
[----:B------:R-:W-:Y:S05]  /*58a0*/  BSYNC B2 ;  /* 0x0000000000027941 */ /* 0x000fea0003800000 */
.L_x_443:
[----:B------:R-:W-:-:S06]  /*58b0*/  UISETP.NE.AND UP0, UPT, UR12, URZ, UPT ;  /* 0x0000003f0c00728c */ /* 0x000fcc000bf05270 */
[----:B------:R-:W-:-:S13]  /*58c0*/  PLOP3.LUT P2, PT, PT, PT, UP0, 0x80, 0x0 ;  /* 0x000000000000781c */ /* 0x000fda0003f4f008 */
[----:B------:R-:W-:Y:S05]  /*58d0*/  @P2 BRA `(.L_x_442) ;  /* 0x0000000000282947 */ /* 0x000fea0003800000 */
[----:B------:R-:W-:Y:S01]  /*58e0*/  ISETP.NE.AND P5, PT, R2, RZ, PT ;  /* 0x000000ff0200720c */ /* 0x000fe20003fa5270 */
[----:B012---:R-:W0:-:S12]  /*58f0*/  @!P3 LDC.64 R14, c[0x0][0x248] ;  /* 0x00009200ff0ebb82 */ /* 0x007e180000000a00 */
[----:B------:R-:W2:Y:S01]  /*5900*/  @P5 LDG.E R13, desc[UR36][R132.64+0xe0] ;  /* 0x0000e024840d5981 */ /* 0x000ea2000c1e1900 */
[----:B---3-5:R-:W-:Y:S01]  /*5910*/  HFMA2.MMA R84, R84, 1, 1, R41 ;  /* 0x3c003c0054547835 */ /* 0x028fe20000000029 */
[----:B------:R-:W-:-:S04]  /*5920*/  @!P3 IADD3 R134, P4, R59, R136, RZ ;  /* 0x000000883b86b210 */ /* 0x000fc80007f9e0ff */
[----:B------:R-:W-:Y:S02]  /*5930*/  @!P3 LEA.HI.X.SX32 R135, R136, R64, 0x1, P4 ;  /* 0x000000408887b211 */ /* 0x000fe400020f0eff */
[----:B0-----:R-:W-:-:S04]  /*5940*/  @!P3 LEA R14, P4, R134, R14, 0x1 ;  /* 0x0000000e860eb211 */ /* 0x001fc800078808ff */
[----:B------:R-:W-:Y:S01]  /*5950*/  @!P3 LEA.HI.X R15, R134, R15, R135, 0x1, P4 ;  /* 0x0000000f860fb211 */ /* 0x000fe200020f0c87 */
[----:B--2---:R-:W-:-:S05]  /*5960*/  @P5 HMUL2 R84, R84, R13 ;  /* 0x0000000d54545232 */ /* 0x004fca0000000000 */
[----:B------:R0:W-:Y:S03]  /*5970*/  @!P3 STG.E desc[UR36][R14.64], R84 ;  /* 0x000000540e00b986 */ /* 0x0001e6000c101924 */
.L_x_442:
[----:B------:R-:W-:Y:S05]  /*5980*/  BSYNC B1 ;  /* 0x0000000000017941 */ /* 0x000fea0003800000 */
.L_x_441:
[----:B------:R-:W-:Y:S04]  /*5990*/  BSSY B1, `(.L_x_445) ;  /* 0x000001f000017945 */ /* 0x000fe80003800000 */
[----:B------:R-:W-:Y:S05]  /*59a0*/  @P1 BRA `(.L_x_446) ;  /* 0x0000000000741947 */ /* 0x000fea0003800000 */
[----:B------:R-:W-:Y:S01]  /*59b0*/  LEA R13, R11, R12, 0x4 ;  /* 0x0000000c0b0d7211 */ /* 0x000fe200078e20ff */
[----:B------:R-:W-:Y:S01]  /*59c0*/  BSSY B2, `(.L_x_447) ;  /* 0x000000e000027945 */ /* 0x000fe20003800000 */
[----:B------:R-:W-:-:S03]  /*59d0*/  IMAD.MOV.U32 R83, RZ, RZ, RZ ;  /* 0x000000ffff537224 */ /* 0x000fc600078e00ff */
        /* <DEDUP_REMOVED lines=12> */
.L_x_448:
[----:B------:R-:W-:Y:S05]  /*5aa0*/  BSYNC B2 ;  /* 0x0000000000027941 */ /* 0x000fea0003800000 */
.L_x_447:
        /* <DEDUP_REMOVED lines=11> */
[----:B--2---:R-:W-:-:S07]  /*5b60*/  @P5 HFMA2.MMA R83, R83, R134, -RZ ;  /* 0x0000008653535235 */ /* 0x004fce00001000ff */
[----:B------:R0:W-:Y:S04]  /*5b70*/  @!P3 STG.E desc[UR36][R14.64], R83 ;  /* 0x000000530e00b986 */ /* 0x0001e8000c101924 */
.L_x_446:
[----:B------:R-:W-:Y:S05]  /*5b80*/  BSYNC B1 ;  /* 0x0000000000017941 */ /* 0x000fea0003800000 */
.L_x_445:
        /* <DEDUP_REMOVED lines=17> */
.L_x_452:
[----:B------:R-:W-:Y:S05]  /*5ca0*/  BSYNC B2 ;  /* 0x0000000000027941 */ /* 0x000fea0003800000 */
.L_x_451:
        /* <DEDUP_REMOVED lines=13> */
.L_x_450:
[----:B------:R-:W-:Y:S05]  /*5d80*/  BSYNC B1 ;  /* 0x0000000000017941 */ /* 0x000fea0003800000 */
.L_x_449:
        /* <DEDUP_REMOVED lines=17> */
.L_x_456:
[----:B------:R-:W-:Y:S05]  /*5ea0*/  BSYNC B2 ;  /* 0x0000000000027941 */ /* 0x000fea0003800000 */
.L_x_455:
        /* <DEDUP_REMOVED lines=13> */
.L_x_454:
[----:B------:R-:W-:Y:S05]  /*5f80*/  BSYNC B1 ;  /* 0x0000000000017941 */ /* 0x000fea0003800000 */
.L_x_453:
        /* <DEDUP_REMOVED lines=17> */
.L_x_460:
[----:B------:R-:W-:Y:S05]  /*60a0*/  BSYNC B2 ;  /* 0x0000000000027941 */ /* 0x000fea0003800000 */
.L_x_459:
        /* <DEDUP_REMOVED lines=13> */
.L_x_458:
[----:B------:R-:W-:Y:S05]  /*6180*/  BSYNC B1 ;  /* 0x0000000000017941 */ /* 0x000fea0003800000 */
.L_x_457:
        /* <DEDUP_REMOVED lines=17> */
.L_x_464:
[----:B------:R-:W-:Y:S05]  /*62a0*/  BSYNC B2 ;  /* 0x0000000000027941 */ /* 0x000fea0003800000 */
.L_x_463:
        /* <DEDUP_REMOVED lines=13> */
.L_x_462:
[----:B------:R-:W-:Y:S05]  /*6380*/  BSYNC B1 ;  /* 0x0000000000017941 */ /* 0x000fea0003800000 */
.L_x_461:
        /* <DEDUP_REMOVED lines=17> */
.L_x_468:
[----:B------:R-:W-:Y:S05]  /*64a0*/  BSYNC B2 ;  /* 0x0000000000027941 */ /* 0x000fea0003800000 */
.L_x_467:
        /* <DEDUP_REMOVED lines=13> */
.L_x_466:
[----:B------:R-:W-:Y:S05]  /*6580*/  BSYNC B1 ;  /* 0x0000000000017941 */ /* 0x000fea0003800000 */
.L_x_465:
        /* <DEDUP_REMOVED lines=17> */
.L_x_472:
[----:B------:R-:W-:Y:S05]  /*66a0*/  BSYNC B2 ;  /* 0x0000000000027941 */ /* 0x000fea0003800000 */
.L_x_471:
        /* <DEDUP_REMOVED lines=13> */
.L_x_470:
[----:B------:R-:W-:Y:S05]  /*6780*/  BSYNC B1 ;  /* 0x0000000000017941 */ /* 0x000fea0003800000 */
.L_x_469:
        /* <DEDUP_REMOVED lines=17> */
.L_x_476:
[----:B------:R-:W-:Y:S05]  /*68a0*/  BSYNC B2 ;  /* 0x0000000000027941 */ /* 0x000fea0003800000 */
.L_x_475:
        /* <DEDUP_REMOVED lines=13> */
.L_x_474:
[----:B------:R-:W-:Y:S05]  /*6980*/  BSYNC B1 ;  /* 0x0000000000017941 */ /* 0x000fea0003800000 */
.L_x_473:
        /* <DEDUP_REMOVED lines=17> */
.L_x_480:
[----:B------:R-:W-:Y:S05]  /*6aa0*/  BSYNC B2 ;  /* 0x0000000000027941 */ /* 0x000fea0003800000 */
.L_x_479:
        /* <DEDUP_REMOVED lines=13> */
.L_x_478:
[----:B------:R-:W-:Y:S05]  /*6b80*/  BSYNC B1 ;  /* 0x0000000000017941 */ /* 0x000fea0003800000 */
.L_x_477:
        /* <DEDUP_REMOVED lines=17> */
.L_x_484:
[----:B------:R-:W-:Y:S05]  /*6ca0*/  BSYNC B2 ;  /* 0x0000000000027941 */ /* 0x000fea0003800000 */
.L_x_483:
        /* <DEDUP_REMOVED lines=13> */
.L_x_482:
[----:B------:R-:W-:Y:S05]  /*6d80*/  BSYNC B1 ;  /* 0x0000000000017941 */ /* 0x000fea0003800000 */
.L_x_481:
        /* <DEDUP_REMOVED lines=17> */
.L_x_488:
[----:B------:R-:W-:Y:S05]  /*6ea0*/  BSYNC B2 ;  /* 0x0000000000027941 */ /* 0x000fea0003800000 */
.L_x_487:
        /* <DEDUP_REMOVED lines=13> */
.L_x_486:
[----:B------:R-:W-:Y:S05]  /*6f80*/  BSYNC B1 ;  /* 0x0000000000017941 */ /* 0x000fea0003800000 */
.L_x_485:
        /* <DEDUP_REMOVED lines=17> */
.L_x_492:
[----:B------:R-:W-:Y:S05]  /*70a0*/  BSYNC B2 ;  /* 0x0000000000027941 */ /* 0x000fea0003800000 */
.L_x_491:
        /* <DEDUP_REMOVED lines=13> */
.L_x_490:
[----:B------:R-:W-:Y:S05]  /*7180*/  BSYNC B1 ;  /* 0x0000000000017941 */ /* 0x000fea0003800000 */
.L_x_489:
        /* <DEDUP_REMOVED lines=17> */
.L_x_496:
[----:B------:R-:W-:Y:S05]  /*72a0*/  BSYNC B2 ;  /* 0x0000000000027941 */ /* 0x000fea0003800000 */
.L_x_495:
        /* <DEDUP_REMOVED lines=13> */
.L_x_494:
[----:B------:R-:W-:Y:S05]  /*7380*/  BSYNC B1 ;  /* 0x0000000000017941 */ /* 0x000fea0003800000 */
.L_x_493:
        /* <DEDUP_REMOVED lines=17> */
.L_x_500:
[----:B------:R-:W-:Y:S05]  /*74a0*/  BSYNC B2 ;  /* 0x0000000000027941 */ /* 0x000fea0003800000 */
.L_x_499:
        /* <DEDUP_REMOVED lines=13> */
.L_x_498:
[----:B------:R-:W-:Y:S05]  /*7580*/  BSYNC B1 ;  /* 0x0000000000017941 */ /* 0x000fea0003800000 */
.L_x_497:
        /* <DEDUP_REMOVED lines=17> */
.L_x_504:
[----:B------:R-:W-:Y:S05]  /*76a0*/  BSYNC B2 ;  /* 0x0000000000027941 */ /* 0x000fea0003800000 */
.L_x_503:
        /* <DEDUP_REMOVED lines=13> */
.L_x_502:
[----:B------:R-:W-:Y:S05]  /*7780*/  BSYNC B1 ;  /* 0x0000000000017941 */ /* 0x000fea0003800000 */
.L_x_501:
        /* <DEDUP_REMOVED lines=10> */
[----:B------:R-:W-:-:S04]  /*7830*/  IMAD R12, R12, 0xa0, RZ ;  /* 0x000000a00c0c7824 */ /* 0x000fc800078e02ff */
[----:B------:R-:W-:-:S05]  /*7840*/  IMAD R11, R12, R11, R134 ;  /* 0x0000000b0c0b7224 */ /* 0x000fca00078e0286 */
[----:B------:R-:W-:-:S04]  /*7850*/  IADD3 R13, P2, R60, R11, RZ ;  /* 0x0000000b3c0d7210 */ /* 0x000fc80007f5e0ff */
[----:B01----:R-:W-:Y:S02]  /*7860*/  LEA.HI.X.SX32 R14, R11, R66, 0x1, P2 ;  /* 0x000000420b0e7211 */ /* 0x003fe400010f0eff */
[----:B------:R-:W-:-:S04]  /*7870*/  LEA R12, P2, R13, UR10, 0x1 ;  /* 0x0000000a0d0c7c11 */ /* 0x000fc8000f8408ff */
[----:B------:R-:W-:-:S05]  /*7880*/  LEA.HI.X R13, R13, UR11, R14, 0x1, P2 ;  /* 0x0000000b0d0d7c11 */ /* 0x000fca00090f0c0e */
[----:B------:R0:W5:Y:S04]  /*7890*/  LDG.E R100, desc[UR36][R12.64] ;  /* 0x000000240c647981 */ /* 0x000168000c1e1900 */
.L_x_508:
[----:B------:R-:W-:Y:S05]  /*78a0*/  BSYNC B2 ;  /* 0x0000000000027941 */ /* 0x000fea0003800000 */
.L_x_507:
        /* <DEDUP_REMOVED lines=13> */
.L_x_506:
[----:B------:R-:W-:Y:S05]  /*7980*/  BSYNC B1 ;  /* 0x0000000000017941 */ /* 0x000fea0003800000 */
.L_x_505:
[----:B-----5:R-:W-:Y:S01]  /*7990*/  HMUL2 R11, R125, R68 ;  /* 0x000000447d0b7232 */ /* 0x020fe20000000000 */
[----:B------:R-:W-:Y:S01]  /*79a0*/  UMOV UR4, 0xffffffff ;  /* 0xffffffff00047882 */ /* 0x000fe20000000000 */
[----:B------:R-:W-:-:S04]  /*79b0*/  LOP3.LUT P1, RZ, R24, 0x3, RZ, 0xc0, !PT ;  /* 0x0000000318ff7812 */ /* 0x000fc8000782c0ff */
[----:B------:R-:W-:-:S10]  /*79c0*/  HFMA2.MMA R11, R126, R69, R11 ;  /* 0x000000457e0b7235 */ /* 0x000fd4000000000b */
[----:B------:R-:W-:-:S06]  /*79d0*/  HFMA2 R11, R124, R71, R11 ;  /* 0x000000477c0b7231 */ /* 0x000fcc000000000b */
        /* <DEDUP_REMOVED lines=29> */
[--C-:B0-----:R-:W-:Y:S02]  /*7bb0*/  HADD2.F32 R13, -RZ, R11.reuse.H0_H0 ;  /* 0x2000000bff0d7230 */ /* 0x101fe40000004100 */
[----:B------:R-:W-:-:S05]  /*7bc0*/  HADD2.F32 R12, -RZ, R11.H1_H1 ;  /* 0x3000000bff0c7230 */ /* 0x000fca0000004100 */
[----:B------:R-:W-:Y:S01]  /*7bd0*/  FADD.FTZ R13, R13, R12 ;  /* 0x0000000c0d0d7221 */ /* 0x000fe20000010000 */
[----:B------:R-:W-:Y:S06]  /*7be0*/  BRA.DIV UR4, `(.L_x_509) ;  /* 0x0000003e04d47947 */ /* 0x000fec000b800000 */
[----:B-12---:R-:W0:Y:S02]  /*7bf0*/  SHFL.BFLY PT, R14, R13, 0x2, 0x1f ;  /* 0x0c401f000d0e7f89 */ /* 0x006e2400000e0000 */
[----:B0-----:R-:W-:-:S05]  /*7c00*/  FADD.FTZ R13, R13, R14 ;  /* 0x0000000e0d0d7221 */ /* 0x001fca0000010000 */
[----:B------:R0:W1:Y:S02]  /*7c10*/  SHFL.BFLY PT, R14, R13, 0x1, 0x1f ;  /* 0x0c201f000d0e7f89 */ /* 0x00006400000e0000 */
.L_x_586:
[----:B------:R-:W-:Y:S01]  /*7c20*/  ISETP.GE.OR P1, PT, R62, R19, P1 ;  /* 0x000000133e00720c */ /* 0x000fe20000f26670 */
[----:B-1----:R-:W-:Y:S01]  /*7c30*/  FADD.FTZ R14, R13, R14 ;  /* 0x0000000e0d0e7221 */ /* 0x002fe20000010000 */
[----:B------:R-:W-:Y:S03]  /*7c40*/  BSSY B1, `(.L_x_510) ;  /* 0x000001f000017945 */ /* 0x000fe60003800000 */
[----:B------:R-:W-:-:S08]  /*7c50*/  FMUL.FTZ R11, R14, UR13 ;  /* 0x0000000d0e0b7c20 */ /* 0x000fd00008410000 */
[----:B------:R-:W-:Y:S05]  /*7c60*/  @P1 BRA `(.L_x_511) ;  /* 0x0000000000701947 */ /* 0x000fea0003800000 */
[----:B------:R-:W1:Y:S01]  /*7c70*/  LDC.64 R14, c[0x0][0x2d8] ;  /* 0x0000b600ff0e7b82 */ /* 0x000e620000000a00 */
[----:B------:R-:W-:-:S04]  /*7c80*/  ISETP.NE.U32.AND P1, PT, RZ, UR14, PT ;  /* 0x0000000eff007c0c */ /* 0x000fc8000bf25070 */
[----:B------:R-:W-:-:S13]  /*7c90*/  ISETP.NE.AND.EX P3, PT, RZ, UR15, PT, P1 ;  /* 0x0000000fff007c0c */ /* 0x000fda000bf65310 */
[----:B------:R-:W2:Y:S01]  /*7ca0*/  @P3 LDC R132, c[0x0][0x2d0] ;  /* 0x0000b400ff843b82 */ /* 0x000ea20000000800 */
[----:B-1----:R-:W-:-:S07]  /*7cb0*/  ISETP.NE.U32.AND P1, PT, R14, RZ, PT ;  /* 0x000000ff0e00720c */ /* 0x002fce0003f25070 */
[----:B0-----:R-:W0:Y:S01]  /*7cc0*/  @P3 LDC.64 R12, c[0x0][0x2c8] ;  /* 0x0000b200ff0c3b82 */ /* 0x001e220000000a00 */
[----:B------:R-:W-:-:S13]  /*7cd0*/  ISETP.NE.AND.EX P1, PT, R15, RZ, PT, P1 ;  /* 0x000000ff0f00720c */ /* 0x000fda0003f25310 */
[----:B------:R-:W1:Y:S01]  /*7ce0*/  @P1 LDC.64 R14, c[0x0][0x2d8] ;  /* 0x0000b600ff0e1b82 */ /* 0x000e620000000a00 */
[----:B--2---:R-:W-:-:S05]  /*7cf0*/  @P3 IMAD R130, R25, R132, R27 ;  /* 0x0000008419823224 */ /* 0x004fca00078e021b */
[----:B------:R-:W-:-:S05]  /*7d00*/  @P3 IADD3 R131, R130, -0x1, RZ ;  /* 0xffffffff82833810 */ /* 0x000fca0007ffe0ff */
[----:B------:R-:W-:-:S04]  /*7d10*/  @P3 IMAD R131, R131, R132, R62 ;  /* 0x0000008483833224 */ /* 0x000fc800078e023e */
[----:B0-----:R-:W-:-:S06]  /*7d20*/  @P3 IMAD.WIDE R12, R131, 0x2, R12 ;  /* 0x00000002830c3825 */ /* 0x001fcc00078e020c */
[----:B------:R-:W2:Y:S01]  /*7d30*/  @P3 LDG.E.U16 R12, desc[UR36][R12.64] ;  /* 0x000000240c0c3981 */ /* 0x000ea2000c1e1500 */
[----:B-1----:R-:W-:-:S06]  /*7d40*/  @P1 IMAD.WIDE R14, R25, 0x2, R14 ;  /* 0x00000002190e1825 */ /* 0x002fcc00078e020e */
[----:B------:R-:W5:Y:S01]  /*7d50*/  @P1 LDG.E.U16 R14, desc[UR36][R14.64] ;  /* 0x000000240e0e1981 */ /* 0x000f62000c1e1500 */
[C---:B------:R-:W-:Y:S02]  /*7d60*/  @P1 ISETP.GE.AND P4, PT, R62.reuse, R65, PT ;  /* 0x000000413e00120c */ /* 0x040fe40003f86270 */
[----:B------:R-:W-:Y:S02]  /*7d70*/  @P1 IADD3 R131, R62, 0x1, -R27 ;  /* 0x000000013e831810 */ /* 0x000fe40007ffe81b */
[----:B------:R-:W-:-:S05]  /*7d80*/  @P1 SEL R130, R22, RZ, !P4 ;  /* 0x000000ff16821207 */ /* 0x000fca0006000000 */
[----:B------:R-:W-:Y:S01]  /*7d90*/  @P1 IMAD.IADD R131, R130, 0x1, R131 ;  /* 0x0000000182831824 */ /* 0x000fe200078e0283 */
[----:B------:R-:W-:-:S04]  /*7da0*/  IADD3 R133, R62, -R0, RZ ;  /* 0x800000003e857210 */ /* 0x000fc80007ffe0ff */
[----:B------:R-:W-:Y:S01]  /*7db0*/  @P1 I2FP.F32.S32 R132, R131 ;  /* 0x0000008300841245 */ /* 0x000fe20000201400 */
[----:B--2---:R-:W-:Y:S01]  /*7dc0*/  @P3 HADD2.F32 R130, -RZ, R12.H0_H0 ;  /* 0x2000000cff823230 */ /* 0x004fe20000004100 */
[----:B------:R-:W-:-:S04]  /*7dd0*/  LEA R12, R133, UR38, 0x2 ;  /* 0x00000026850c7c11 */ /* 0x000fc8000f8e10ff */
[----:B------:R-:W-:Y:S01]  /*7de0*/  @P3 FADD.FTZ R11, R11, R130 ;  /* 0x000000820b0b3221 */ /* 0x000fe20000010000 */
[----:B-----5:R-:W-:-:S05]  /*7df0*/  @P1 HADD2.F32 R131, -RZ, R14.H0_H0 ;  /* 0x2000000eff831230 */ /* 0x020fca0000004100 */
[----:B------:R-:W-:-:S05]  /*7e00*/  @P1 FFMA.FTZ R11, R132, R131, R11 ;  /* 0x00000083840b1223 */ /* 0x000fca000001000b */
[----:B------:R1:W-:Y:S01]  /*7e10*/  STS [R12], R11 ;  /* 0x0000000b0c007388 */ /* 0x0003e20000000800 */
[----:B------:R-:W-:-:S07]  /*7e20*/  @!P0 FMNMX.FTZ R127, R127, R11, !PT ;  /* 0x0000000b7f7f8209 */ /* 0x000fce0007810000 */
.L_x_511:
[----:B------:R-:W-:Y:S05]  /*7e30*/  BSYNC B1 ;  /* 0x0000000000017941 */ /* 0x000fea0003800000 */
.L_x_510:
[----:B------:R-:W-:-:S05]  /*7e40*/  VIADD R62, R62, 0x10 ;  /* 0x000000103e3e7836 */ /* 0x000fca0000000000 */
[----:B------:R-:W-:-:S13]  /*7e50*/  ISETP.GE.AND P0, PT, R62, R8, PT ;  /* 0x000000083e00720c */ /* 0x000fda0003f06270 */
[----:B------:R-:W-:Y:S05]  /*7e60*/  @!P0 BRA `(.L_x_512) ;  /* 0xffffffb8004c8947 */ /* 0x000fea000383ffff */
.L_x_380:
[----:B------:R-:W-:Y:S05]  /*7e70*/  BSYNC B0 ;  /* 0x0000000000007941 */ /* 0x000fea0003800000 */
.L_x_379:
[----:B------:R-:W-:Y:S01]  /*7e80*/  UMOV UR4, 0xffffffff ;  /* 0xffffffff00047882 */ /* 0x000fe20000000000 */
[----:B------:R-:W-:Y:S02]  /*7e90*/  SHF.R.S32.HI R25, RZ, 0x1f, R24 ;  /* 0x0000001fff197819 */ /* 0x000fe40000011418 */
[----:B------:R-:W-:Y:S05]  /*7ea0*/  BRA.DIV UR4, `(.L_x_513) ;  /* 0x0000003e04647947 */ /* 0x000fea000b800000 */
[----:B------:R-:W0:Y:S02]  /*7eb0*/  SHFL.BFLY PT, R14, R127, 0x10, 0x1f ;  /* 0x0e001f007f0e7f89 */ /* 0x000e2400000e0000 */
[----:B0-----:R-:W-:-:S05]  /*7ec0*/  FMNMX.FTZ R13, R14, R127, !PT ;  /* 0x0000007f0e0d7209 */ /* 0x001fca0007810000 */
[----:B------:R-:W0:Y:S02]  /*7ed0*/  SHFL.BFLY PT, R14, R13, 0x8, 0x1f ;  /* 0x0d001f000d0e7f89 */ /* 0x000e2400000e0000 */
[----:B0-----:R-:W-:-:S05]  /*7ee0*/  FMNMX.FTZ R3, R13, R14, !PT ;  /* 0x0000000e0d037209 */ /* 0x001fca0007810000 */
[----:B------:R0:W2:Y:S02]  /*7ef0*/  SHFL.BFLY PT, R14, R3, 0x4, 0x1f ;  /* 0x0c801f00030e7f89 */ /* 0x0000a400000e0000 */
.L_x_591:
[----:B------:R-:W-:Y:S01]  /*7f00*/  LEA.HI R25, R25, R24, RZ, 0x5 ;  /* 0x0000001819197211 */ /* 0x000fe200078f28ff */
[----:B------:R-:W-:Y:S05]  /*7f10*/  WARPSYNC.ALL ;  /* 0x0000000000007948 */ /* 0x000fea0003800000 */
[----:B------:R-:W-:Y:S02]  /*7f20*/  LOP3.LUT R21, R25, 0xffffffe0, RZ, 0xc0, !PT ;  /* 0xffffffe019157812 */ /* 0x000fe400078ec0ff */
[----:B0-2---:R-:W-:Y:S02]  /*7f30*/  FMNMX.FTZ R3, R3, R14, !PT ;  /* 0x0000000e03037209 */ /* 0x005fe40007810000 */
[----:B------:R-:W-:-:S04]  /*7f40*/  IADD3 R21, -R21, R24, RZ ;  /* 0x0000001815157210 */ /* 0x000fc80007ffe1ff */
[----:B------:R-:W-:-:S13]  /*7f50*/  ISETP.NE.AND P0, PT, R21, RZ, PT ;  /* 0x000000ff1500720c */ /* 0x000fda0003f05270 */
[----:B------:R-:W0:Y:S01]  /*7f60*/  @!P0 S2R R6, SR_CgaCtaId ;  /* 0x0000000000068919 */ /* 0x000e220000008800 */
[----:B------:R-:W-:Y:S02]  /*7f70*/  @!P0 MOV R5, 0x400 ;  /* 0x0000040000058802 */ /* 0x000fe40000000f00 */
[----:B------:R-:W-:Y:S02]  /*7f80*/  @!P0 SHF.R.S32.HI R4, RZ, 0x5, R25 ;  /* 0x00000005ff048819 */ /* 0x000fe40000011419 */
[----:B0-----:R-:W-:-:S05]  /*7f90*/  @!P0 LEA R5, R6, R5, 0x18 ;  /* 0x0000000506058211 */ /* 0x001fca00078ec0ff */
        /* <DEDUP_REMOVED lines=11> */
[----:B0-----:R-:W0:Y:S01]  /*8050*/  @!P0 S2R R4, SR_CgaCtaId ;  /* 0x0000000000048919 */ /* 0x001e220000008800 */
[----:B------:R-:W-:-:S04]  /*8060*/  @!P0 MOV R3, 0x400 ;  /* 0x0000040000038802 */ /* 0x000fc80000000f00 */
[----:B0-----:R-:W-:Y:S02]  /*8070*/  @!P0 LEA R4, R4, R3, 0x18 ;  /* 0x0000000304048211 */ /* 0x001fe400078ec0ff */
[----:B------:R-:W-:-:S03]  /*8080*/  MOV R3, 0xff7fffff ;  /* 0xff7fffff00037802 */ /* 0x000fc60000000f00 */
[----:B------:R-:W-:-:S05]  /*8090*/  @!P0 IMAD R4, R21, 0x4, R4 ;  /* 0x0000000415048824 */ /* 0x000fca00078e0204 */
[----:B------:R-:W0:Y:S04]  /*80a0*/  @!P0 LDS R3, [R4] ;  /* 0x0000000004038984 */ /* 0x000e280000000800 */
[----:B0-----:R-:W0:Y:S02]  /*80b0*/  SHFL.BFLY PT, R6, R3, 0x1, 0x1f ;  /* 0x0c201f0003067f89 */ /* 0x001e2400000e0000 */
[----:B0-----:R-:W-:-:S05]  /*80c0*/  FMNMX.FTZ R6, R6, R3, !PT ;  /* 0x0000000306067209 */ /* 0x001fca0007810000 */
[----:B------:R0:W2:Y:S01]  /*80d0*/  SHFL.IDX PT, R10, R6, RZ, 0x1f ;  /* 0x00001fff060a7589 */ /* 0x0000a200000e0000 */
[----:B------:R-:W-:Y:S05]  /*80e0*/  @P1 BRA `(.L_x_515) ;  /* 0x0000000400ac1947 */ /* 0x000fea0003800000 */
[----:B------:R-:W-:Y:S01]  /*80f0*/  LOP3.LUT R3, RZ, R0, RZ, 0x33, !PT ;  /* 0x00000000ff037212 */ /* 0x000fe200078e33ff */
[----:B------:R-:W-:Y:S01]  /*8100*/  BSSY B1, `(.L_x_516) ;  /* 0x0000025000017945 */ /* 0x000fe20003800000 */
[----:B------:R-:W-:Y:S01]  /*8110*/  HFMA2.MMA R7, -RZ, RZ, 0, 0 ;  /* 0x00000000ff077435 */ /* 0x000fe200000001ff */
[----:B-1----:R-:W-:Y:S01]  /*8120*/  IMAD.MOV.U32 R11, RZ, RZ, R9 ;  /* 0x000000ffff0b7224 */ /* 0x002fe200078e0009 */
[----:B------:R-:W-:-:S04]  /*8130*/  IADD3 R3, -R24, R27, R3 ;  /* 0x0000001b18037210 */ /* 0x000fc80007ffe103 */
[----:B------:R-:W-:-:S04]  /*8140*/  LEA.HI R4, R3, 0x1, RZ, 0x1a ;  /* 0x0000000103047811 */ /* 0x000fc800078fd0ff */
[----:B------:R-:W-:-:S13]  /*8150*/  LOP3.LUT P0, R4, R4, 0x3, RZ, 0xc0, !PT ;  /* 0x0000000304047812 */ /* 0x000fda000780c0ff */
[----:B------:R-:W-:Y:S05]  /*8160*/  @!P0 BRA `(.L_x_517) ;  /* 0x0000000000788947 */ /* 0x000fea0003800000 */
[----:B------:R-:W-:Y:S01]  /*8170*/  ULDC.64 UR4, c[0x0][0x2b0] ;  /* 0x0000ac0000047ab9 */ /* 0x000fe20000000a00 */
[----:B0-----:R-:W-:Y:S01]  /*8180*/  MOV R6, R4 ;  /* 0x0000000400067202 */ /* 0x001fe20000000f00 */
[----:B------:R-:W-:Y:S01]  /*8190*/  IMAD.MOV.U32 R7, RZ, RZ, RZ ;  /* 0x000000ffff077224 */ /* 0x000fe200078e00ff */
[----:B------:R-:W-:Y:S02]  /*81a0*/  ISETP.NE.U32.AND P0, PT, RZ, UR4, PT ;  /* 0x00000004ff007c0c */ /* 0x000fe4000bf05070 */
[----:B------:R-:W-:Y:S02]  /*81b0*/  MOV R11, R9 ;  /* 0x00000009000b7202 */ /* 0x000fe40000000f00 */
[----:B------:R-:W-:-:S13]  /*81c0*/  ISETP.NE.AND.EX P0, PT, RZ, UR5, PT, P0 ;  /* 0x00000005ff007c0c */ /* 0x000fda000bf05300 */
.L_x_521:
[----:B------:R-:W-:Y:S01]  /*81d0*/  VIADD R6, R6, 0xffffffff ;  /* 0xffffffff06067836 */ /* 0x000fe20000000000 */
[----:B0-----:R-:W-:Y:S01]  /*81e0*/  IADD3 R4, R11, -R0, RZ ;  /* 0x800000000b047210 */ /* 0x001fe20007ffe0ff */
[----:B------:R-:W-:Y:S03]  /*81f0*/  BSSY B2, `(.L_x_518) ;  /* 0x0000011000027945 */ /* 0x000fe60003800000 */
[----:B------:R-:W-:Y:S02]  /*8200*/  ISETP.NE.AND P3, PT, R6, RZ, PT ;  /* 0x000000ff0600720c */ /* 0x000fe40003f65270 */
[----:B-1----:R-:W-:Y:S01]  /*8210*/  LEA R13, R4, UR38, 0x2 ;  /* 0x00000026040d7c11 */ /* 0x002fe2000f8e10ff */
[----:B------:R-:W-:Y:S10]  /*8220*/  @!P0 BRA `(.L_x_519) ;  /* 0x0000000000248947 */ /* 0x000ff40003800000 */
[----:B------:R-:W-:Y:S01]  /*8230*/  IMAD R4, R30, UR6, RZ ;  /* 0x000000061e047c24 */ /* 0x000fe2000f8e02ff */
[----:B------:R-:W-:-:S04]  /*8240*/  SHF.R.S32.HI R5, RZ, 0x1f, R11 ;  /* 0x0000001fff057819 */ /* 0x000fc8000001140b */
[--C-:B------:R-:W-:Y:S02]  /*8250*/  SHF.R.S32.HI R8, RZ, 0x1f, R4.reuse ;  /* 0x0000001fff087819 */ /* 0x100fe40000011404 */
[----:B------:R-:W-:-:S04]  /*8260*/  IADD3 R4, P4, P5, R11, UR8, R4 ;  /* 0x000000080b047c10 */ /* 0x000fc8000fd9e004 */
[----:B------:R-:W-:-:S05]  /*8270*/  IADD3.X R5, R5, UR9, R8, P4, P5 ;  /* 0x0000000905057c10 */ /* 0x000fca000a7ea408 */
[----:B------:R-:W5:Y:S02]  /*8280*/  LDG.E.U8 R4, desc[UR36][R4.64] ;  /* 0x0000002404047981 */ /* 0x000f64000c1e1100 */
[----:B-----5:R-:W-:-:S13]  /*8290*/  ISETP.NE.AND P4, PT, R4, RZ, PT ;  /* 0x000000ff0400720c */ /* 0x020fda0003f85270 */
[----:B------:R-:W-:Y:S01]  /*82a0*/  @P4 IMAD.MOV.U32 R8, RZ, RZ, RZ ;  /* 0x000000ffff084224 */ /* 0x000fe200078e00ff */
[----:B------:R-:W-:Y:S06]  /*82b0*/  @P4 BRA `(.L_x_520) ;  /* 0x0000000000104947 */ /* 0x000fec0003800000 */
.L_x_519:
[----:B------:R-:W2:Y:S02]  /*82c0*/  LDS R4, [R13] ;  /* 0x000000000d047984 */ /* 0x000ea40000000800 */
[----:B--2---:R-:W-:-:S04]  /*82d0*/  FADD.FTZ R4, -R10, R4 ;  /* 0x000000040a047221 */ /* 0x004fc80000010100 */
[----:B------:R-:W-:-:S04]  /*82e0*/  FMUL.FTZ R4, R4, 1.4426950216293334961 ;  /* 0x3fb8aa3b04047820 */ /* 0x000fc80000410000 */
[----:B------:R0:W1:Y:S03]  /*82f0*/  MUFU.EX2 R8, R4 ;  /* 0x0000000400087308 */ /* 0x0000660000000800 */
.L_x_520:
[----:B------:R-:W-:Y:S05]  /*8300*/  BSYNC B2 ;  /* 0x0000000000027941 */ /* 0x000fea0003800000 */
.L_x_518:
[----:B-1----:R1:W-:Y:S01]  /*8310*/  STS [R13], R8 ;  /* 0x000000080d007388 */ /* 0x0023e20000000800 */
[----:B------:R-:W-:Y:S01]  /*8320*/  FADD.FTZ R7, R8, R7 ;  /* 0x0000000708077221 */ /* 0x000fe20000010000 */
[----:B------:R-:W-:Y:S01]  /*8330*/  IADD3 R11, R11, 0x40, RZ ;  /* 0x000000400b0b7810 */ /* 0x000fe20007ffe0ff */
[----:B------:R-:W-:Y:S06]  /*8340*/  @P3 BRA `(.L_x_521) ;  /* 0xfffffffc00a03947 */ /* 0x000fec000383ffff */
.L_x_517:
[----:B------:R-:W-:Y:S05]  /*8350*/  BSYNC B1 ;  /* 0x0000000000017941 */ /* 0x000fea0003800000 */
.L_x_516:
        /* <DEDUP_REMOVED lines=8> */
.L_x_534:
[----:B------:R-:W-:Y:S01]  /*83e0*/  SHF.R.S32.HI R5, RZ, 0x1f, R11 ;  /* 0x0000001fff057819 */ /* 0x000fe2000001140b */
[C---:B0-----:R-:W-:Y:S01]  /*83f0*/  IMAD.IADD R3, R11.reuse, 0x1, -R0 ;  /* 0x000000010b037824 */ /* 0x041fe200078e0a00 */
[C---:B0-----:R-:W-:Y:S01]  /*8400*/  IADD3 R4, P4, P5, R11.reuse, UR10, R14 ;  /* 0x0000000a0b047c10 */ /* 0x041fe2000fd9e00e */
[----:B------:R-:W-:Y:S01]  /*8410*/  BSSY B1, `(.L_x_522) ;  /* 0x000000e000017945 */ /* 0x000fe20003800000 */
[----:B------:R-:W-:Y:S02]  /*8420*/  IADD3 R11, R11, 0x100, RZ ;  /* 0x000001000b0b7810 */ /* 0x000fe40007ffe0ff */
[----:B------:R-:W-:Y:S02]  /*8430*/  IADD3.X R5, R5, UR11, R20, P4, P5 ;  /* 0x0000000b05057c10 */ /* 0x000fe4000a7ea414 */
[----:B------:R-:W-:Y:S02]  /*8440*/  ISETP.GE.AND P3, PT, R11, R27, PT ;  /* 0x0000001b0b00720c */ /* 0x000fe40003f66270 */
[----:B-1----:R-:W-:Y:S01]  /*8450*/  LEA R8, R3, UR38, 0x2 ;  /* 0x0000002603087c11 */ /* 0x002fe2000f8e10ff */
[----:B------:R-:W-:Y:S10]  /*8460*/  @!P0 BRA `(.L_x_523) ;  /* 0x0000000000108947 */ /* 0x000ff40003800000 */
[----:B------:R-:W5:Y:S02]  /*8470*/  LDG.E.U8 R3, desc[UR36][R4.64] ;  /* 0x0000002404037981 */ /* 0x000f64000c1e1100 */
[----:B-----5:R-:W-:-:S13]  /*8480*/  ISETP.NE.AND P4, PT, R3, RZ, PT ;  /* 0x000000ff0300720c */ /* 0x020fda0003f85270 */
[----:B------:R-:W-:Y:S01]  /*8490*/  @P4 IMAD.MOV.U32 R6, RZ, RZ, RZ ;  /* 0x000000ffff064224 */ /* 0x000fe200078e00ff */
[----:B------:R-:W-:Y:S06]  /*84a0*/  @P4 BRA `(.L_x_524) ;  /* 0x0000000000104947 */ /* 0x000fec0003800000 */
.L_x_523:
[----:B------:R-:W2:Y:S02]  /*84b0*/  LDS R3, [R8] ;  /* 0x0000000008037984 */ /* 0x000ea40000000800 */
[----:B--2---:R-:W-:-:S04]  /*84c0*/  FADD.FTZ R3, -R10, R3 ;  /* 0x000000030a037221 */ /* 0x004fc80000010100 */
[----:B------:R-:W-:-:S04]  /*84d0*/  FMUL.FTZ R3, R3, 1.4426950216293334961 ;  /* 0x3fb8aa3b03037820 */ /* 0x000fc80000410000 */
[----:B------:R0:W1:Y:S03]  /*84e0*/  MUFU.EX2 R6, R3 ;  /* 0x0000000300067308 */ /* 0x0000660000000800 */
.L_x_524:
[----:B------:R-:W-:Y:S05]  /*84f0*/  BSYNC B1 ;  /* 0x0000000000017941 */ /* 0x000fea0003800000 */
.L_x_522:
[----:B-1----:R1:W-:Y:S01]  /*8500*/  STS [R8], R6 ;  /* 0x0000000608007388 */ /* 0x0023e20000000800 */
[----:B------:R-:W-:Y:S01]  /*8510*/  BSSY B1, `(.L_x_525) ;  /* 0x000000b000017945 */ /* 0x000fe20003800000 */
[----:B------:R-:W-:-:S03]  /*8520*/  FADD.FTZ R12, R6, R7 ;  /* 0x00000007060c7221 */ /* 0x000fc60000010000 */
[----:B------:R-:W-:Y:S05]  /*8530*/  @!P0 BRA `(.L_x_526) ;  /* 0x0000000000108947 */ /* 0x000fea0003800000 */
[----:B0-----:R-:W5:Y:S02]  /*8540*/  LDG.E.U8 R3, desc[UR36][R4.64+0x40] ;  /* 0x0000402404037981 */ /* 0x001f64000c1e1100 */
[----:B-----5:R-:W-:-:S13]  /*8550*/  ISETP.NE.AND P4, PT, R3, RZ, PT ;  /* 0x000000ff0300720c */ /* 0x020fda0003f85270 */
[----:B------:R-:W-:Y:S01]  /*8560*/  @P4 MOV R3, RZ ;  /* 0x000000ff00034202 */ /* 0x000fe20000000f00 */
[----:B------:R-:W-:Y:S06]  /*8570*/  @P4 BRA `(.L_x_527) ;  /* 0x0000000000104947 */ /* 0x000fec0003800000 */
.L_x_526:
[----:B0-----:R-:W2:Y:S02]  /*8580*/  LDS R3, [R8+0x100] ;  /* 0x0001000008037984 */ /* 0x001ea40000000800 */
[----:B--2---:R-:W-:-:S04]  /*8590*/  FADD.FTZ R3, -R10, R3 ;  /* 0x000000030a037221 */ /* 0x004fc80000010100 */
[----:B------:R-:W-:-:S06]  /*85a0*/  FMUL.FTZ R3, R3, 1.4426950216293334961 ;  /* 0x3fb8aa3b03037820 */ /* 0x000fcc0000410000 */
[----:B------:R-:W0:Y:S02]  /*85b0*/  MUFU.EX2 R3, R3 ;  /* 0x0000000300037308 */ /* 0x000e240000000800 */
.L_x_527:
[----:B------:R-:W-:Y:S05]  /*85c0*/  BSYNC B1 ;  /* 0x0000000000017941 */ /* 0x000fea0003800000 */
.L_x_525:
[----:B0-----:R0:W-:Y:S01]  /*85d0*/  STS [R8+0x100], R3 ;  /* 0x0001000308007388 */ /* 0x0011e20000000800 */
[----:B------:R-:W-:Y:S01]  /*85e0*/  BSSY B1, `(.L_x_528) ;  /* 0x000000b000017945 */ /* 0x000fe20003800000 */
[----:B------:R-:W-:-:S03]  /*85f0*/  FADD.FTZ R12, R12, R3 ;  /* 0x000000030c0c7221 */ /* 0x000fc60000010000 */
[----:B------:R-:W-:Y:S05]  /*8600*/  @!P0 BRA `(.L_x_529) ;  /* 0x0000000000108947 */ /* 0x000fea0003800000 */
[----:B0-----:R-:W5:Y:S02]  /*8610*/  LDG.E.U8 R3, desc[UR36][R4.64+0x80] ;  /* 0x0000802404037981 */ /* 0x001f64000c1e1100 */
[----:B-----5:R-:W-:-:S13]  /*8620*/  ISETP.NE.AND P4, PT, R3, RZ, PT ;  /* 0x000000ff0300720c */ /* 0x020fda0003f85270 */
[----:B------:R-:W-:Y:S01]  /*8630*/  @P4 IMAD.MOV.U32 R3, RZ, RZ, RZ ;  /* 0x000000ffff034224 */ /* 0x000fe200078e00ff */
[----:B------:R-:W-:Y:S06]  /*8640*/  @P4 BRA `(.L_x_530) ;  /* 0x0000000000104947 */ /* 0x000fec0003800000 */
.L_x_529:
[----:B0-----:R-:W2:Y:S02]  /*8650*/  LDS R3, [R8+0x200] ;  /* 0x0002000008037984 */ /* 0x001ea40000000800 */
[----:B--2---:R-:W-:-:S04]  /*8660*/  FADD.FTZ R3, -R10, R3 ;  /* 0x000000030a037221 */ /* 0x004fc80000010100 */
[----:B------:R-:W-:-:S06]  /*8670*/  FMUL.FTZ R3, R3, 1.4426950216293334961 ;  /* 0x3fb8aa3b03037820 */ /* 0x000fcc0000410000 */
[----:B------:R-:W0:Y:S02]  /*8680*/  MUFU.EX2 R3, R3 ;  /* 0x0000000300037308 */ /* 0x000e240000000800 */
.L_x_530:
[----:B------:R-:W-:Y:S05]  /*8690*/  BSYNC B1 ;  /* 0x0000000000017941 */ /* 0x000fea0003800000 */
.L_x_528:
[----:B0-----:R0:W-:Y:S01]  /*86a0*/  STS [R8+0x200], R3 ;  /* 0x0002000308007388 */ /* 0x0011e20000000800 */
[----:B------:R-:W-:Y:S01]  /*86b0*/  BSSY B1, `(.L_x_531) ;  /* 0x000000b000017945 */ /* 0x000fe20003800000 */
[----:B------:R-:W-:-:S03]  /*86c0*/  FADD.FTZ R12, R12, R3 ;  /* 0x000000030c0c7221 */ /* 0x000fc60000010000 */
[----:B------:R-:W-:Y:S05]  /*86d0*/  @!P0 BRA `(.L_x_532) ;  /* 0x0000000000108947 */ /* 0x000fea0003800000 */
[----:B------:R-:W5:Y:S02]  /*86e0*/  LDG.E.U8 R4, desc[UR36][R4.64+0xc0] ;  /* 0x0000c02404047981 */ /* 0x000f64000c1e1100 */
[----:B-----5:R-:W-:-:S13]  /*86f0*/  ISETP.NE.AND P4, PT, R4, RZ, PT ;  /* 0x000000ff0400720c */ /* 0x020fda0003f85270 */
[----:B0-----:R-:W-:Y:S01]  /*8700*/  @P4 MOV R3, RZ ;  /* 0x000000ff00034202 */ /* 0x001fe20000000f00 */
[----:B------:R-:W-:Y:S06]  /*8710*/  @P4 BRA `(.L_x_533) ;  /* 0x0000000000104947 */ /* 0x000fec0003800000 */
.L_x_532:
[----:B0-----:R-:W2:Y:S02]  /*8720*/  LDS R3, [R8+0x300] ;  /* 0x0003000008037984 */ /* 0x001ea40000000800 */
[----:B--2---:R-:W-:-:S04]  /*8730*/  FADD.FTZ R3, -R10, R3 ;  /* 0x000000030a037221 */ /* 0x004fc80000010100 */
[----:B------:R-:W-:-:S06]  /*8740*/  FMUL.FTZ R3, R3, 1.4426950216293334961 ;  /* 0x3fb8aa3b03037820 */ /* 0x000fcc0000410000 */
[----:B------:R-:W0:Y:S02]  /*8750*/  MUFU.EX2 R3, R3 ;  /* 0x0000000300037308 */ /* 0x000e240000000800 */
.L_x_533:
[----:B------:R-:W-:Y:S05]  /*8760*/  BSYNC B1 ;  /* 0x0000000000017941 */ /* 0x000fea0003800000 */
.L_x_531:
[----:B0-----:R0:W-:Y:S01]  /*8770*/  STS [R8+0x300], R3 ;  /* 0x0003000308007388 */ /* 0x0011e20000000800 */
[----:B------:R-:W-:Y:S01]  /*8780*/  FADD.FTZ R7, R12, R3 ;  /* 0x000000030c077221 */ /* 0x000fe20000010000 */
[----:B------:R-:W-:Y:S06]  /*8790*/  @!P3 BRA `(.L_x_534) ;  /* 0xfffffffc0010b947 */ /* 0x000fec000383ffff */
.L_x_515:
[----:B------:R-:W-:Y:S05]  /*87a0*/  BSYNC B0 ;  /* 0x0000000000007941 */ /* 0x000fea0003800000 */
.L_x_514:
[----:B0-----:R-:W0:Y:S01]  /*87b0*/  SHFL.BFLY PT, R4, R7, 0x10, 0x1f ;  /* 0x0e001f0007047f89 */ /* 0x001e2200000e0000 */
[----:B--2---:R-:W-:Y:S01]  /*87c0*/  LOP3.LUT P0, R10, R24, 0x1f, RZ, 0xc0, !PT ;  /* 0x0000001f180a7812 */ /* 0x004fe2000780c0ff */
[----:B------:R-:W-:-:S03]  /*87d0*/  ULDC.U8 UR4, c[0x0][0x31c] ;  /* 0x0000c70000047ab9 */ /* 0x000fc60000000000 */
[----:B------:R-:W-:-:S09]  /*87e0*/  ISETP.GT.U32.AND P3, PT, R10, 0x1, PT ;  /* 0x000000010a00780c */ /* 0x000fd20003f64070 */
[----:B-1----:R-:W1:Y:S04]  /*87f0*/  @!P0 S2R R12, SR_CgaCtaId ;  /* 0x00000000000c8919 */ /* 0x002e680000008800 */
[----:B------:R-:W2:Y:S01]  /*8800*/  @!P3 S2R R14, SR_CgaCtaId ;  /* 0x00000000000eb919 */ /* 0x000ea20000008800 */
        /* <DEDUP_REMOVED lines=8> */
[----:B-1----:R-:W-:Y:S02]  /*8890*/  @!P0 LEA R3, R12, R7, 0x18 ;  /* 0x000000070c038211 */ /* 0x002fe400078ec0ff */
[----:B------:R-:W-:Y:S02]  /*88a0*/  @!P3 MOV R7, 0x400 ;  /* 0x000004000007b802 */ /* 0x000fe40000000f00 */
[----:B------:R-:W0:Y:S01]  /*88b0*/  SHFL.BFLY PT, R5, R6, 0x2, 0x1f ;  /* 0x0c401f0006057f89 */ /* 0x000e2200000e0000 */
[----:B------:R-:W-:Y:S01]  /*88c0*/  @!P0 IMAD.IADD R3, R3, 0x1, R4 ;  /* 0x0000000103038824 */ /* 0x000fe200078e0204 */
[----:B--2---:R-:W-:-:S04]  /*88d0*/  @!P3 LEA R7, R14, R7, 0x18 ;  /* 0x000000070e07b211 */ /* 0x004fc800078ec0ff */
[----:B------:R-:W-:Y:S01]  /*88e0*/  @!P3 LEA R10, R10, R7, 0x2 ;  /* 0x000000070a0ab211 */ /* 0x000fe200078e10ff */
[----:B0-----:R-:W-:-:S05]  /*88f0*/  FADD.FTZ R5, R6, R5 ;  /* 0x0000000506057221 */ /* 0x001fca0000010000 */
[----:B------:R-:W0:Y:S02]  /*8900*/  SHFL.BFLY PT, R8, R5, 0x1, 0x1f ;  /* 0x0c201f0005087f89 */ /* 0x000e2400000e0000 */
[----:B0-----:R-:W-:-:S05]  /*8910*/  FADD.FTZ R8, R5, R8 ;  /* 0x0000000805087221 */ /* 0x001fca0000010000 */
[----:B------:R-:W-:Y:S01]  /*8920*/  @!P0 STS [R3+0x8], R8 ;  /* 0x0000080803008388 */ /* 0x000fe20000000800 */
[----:B------:R-:W-:Y:S01]  /*8930*/  BAR.SYNC.DEFER_BLOCKING 0x0 ;  /* 0x0000000000007b1d */ /* 0x000fe20000010000 */
[----:B------:R-:W-:-:S05]  /*8940*/  ISETP.NE.AND P0, PT, RZ, UR4, PT ;  /* 0x00000004ff007c0c */ /* 0x000fca000bf05270 */
[----:B------:R-:W0:Y:S04]  /*8950*/  @!P3 LDS R8, [R10+0x8] ;  /* 0x000008000a08b984 */ /* 0x000e280000000800 */
[----:B0-----:R-:W0:Y:S02]  /*8960*/  SHFL.BFLY PT, R5, R8, 0x1, 0x1f ;  /* 0x0c201f0008057f89 */ /* 0x001e2400000e0000 */
[----:B0-----:R-:W-:Y:S01]  /*8970*/  FADD.FTZ R6, R5, R8 ;  /* 0x0000000805067221 */ /* 0x001fe20000010000 */
[----:B------:R-:W-:-:S05]  /*8980*/  CS2R R4, SRZ ;  /* 0x0000000000047805 */ /* 0x000fca000001ff00 */
        /* <DEDUP_REMOVED lines=10> */
.L_x_535:
        /* <DEDUP_REMOVED lines=10> */
.L_x_541:
[----:B01----:R-:W-:Y:S02]  /*8ad0*/  IMAD.IADD R7, R9, 0x1, -R0 ;  /* 0x0000000109077824 */ /* 0x003fe400078e0a00 */
[----:B------:R-:W-:-:S03]  /*8ae0*/  VIADD R3, R3, 0xffffffff ;  /* 0xffffffff03037836 */ /* 0x000fc60000000000 */
[C---:B------:R-:W-:Y:S02]  /*8af0*/  LEA R6, R7.reuse, UR38, 0x2 ;  /* 0x0000002607067c11 */ /* 0x040fe4000f8e10ff */
[----:B------:R-:W-:Y:S02]  /*8b00*/  LEA R7, R7, R16, 0x1 ;  /* 0x0000001007077211 */ /* 0x000fe400078e08ff */
[----:B------:R-:W-:Y:S02]  /*8b10*/  ISETP.NE.AND P3, PT, R3, RZ, PT ;  /* 0x000000ff0300720c */ /* 0x000fe40003f65270 */
[----:B------:R-:W1:Y:S02]  /*8b20*/  LDS R6, [R6] ;  /* 0x0000000006067984 */ /* 0x000e640000000800 */
[----:B-1----:R-:W-:-:S05]  /*8b30*/  FMUL.FTZ R11, R6, R13 ;  /* 0x0000000d060b7220 */ /* 0x002fca0000410000 */
[----:B------:R-:W-:-:S05]  /*8b40*/  F2FP.F16.F32.PACK_AB R8, RZ, R11 ;  /* 0x0000000bff08723e */ /* 0x000fca00000000ff */
[----:B------:R0:W-:Y:S01]  /*8b50*/  STS.U16 [R7], R8 ;  /* 0x0000000807007388 */ /* 0x0001e20000000400 */
[----:B------:R-:W-:Y:S05]  /*8b60*/  @!P0 BRA `(.L_x_540) ;  /* 0x0000000000148947 */ /* 0x000fea0003800000 */
[----:B0-----:R-:W-:-:S04]  /*8b70*/  IADD3 R7, P1, R9, R4, RZ ;  /* 0x0000000409077210 */ /* 0x001fc80007f3e0ff */
[----:B------:R-:W-:Y:S02]  /*8b80*/  LEA.HI.X.SX32 R8, R9, R5, 0x1, P1 ;  /* 0x0000000509087211 */ /* 0x000fe400008f0eff */
[----:B------:R-:W-:-:S04]  /*8b90*/  LEA R6, P1, R7, UR6, 0x2 ;  /* 0x0000000607067c11 */ /* 0x000fc8000f8210ff */
[----:B------:R-:W-:-:S05]  /*8ba0*/  LEA.HI.X R7, R7, UR7, R8, 0x2, P1 ;  /* 0x0000000707077c11 */ /* 0x000fca00088f1408 */
[----:B------:R1:W-:Y:S04]  /*8bb0*/  STG.E desc[UR36][R6.64], R11 ;  /* 0x0000000b06007986 */ /* 0x0003e8000c101924 */
.L_x_540:
[----:B------:R-:W-:Y:S01]  /*8bc0*/  IADD3 R9, R9, 0x40, RZ ;  /* 0x0000004009097810 */ /* 0x000fe20007ffe0ff */
[----:B------:R-:W-:Y:S06]  /*8bd0*/  @P3 BRA `(.L_x_541) ;  /* 0xfffffffc00bc3947 */ /* 0x000fec000383ffff */
.L_x_539:
[----:B------:R-:W-:Y:S05]  /*8be0*/  BSYNC B1 ;  /* 0x0000000000017941 */ /* 0x000fea0003800000 */
.L_x_538:
[----:B------:R-:W-:-:S13]  /*8bf0*/  ISETP.GE.U32.AND P0, PT, R10, 0xc0, PT ;  /* 0x000000c00a00780c */ /* 0x000fda0003f06070 */
[----:B------:R-:W-:Y:S05]  /*8c00*/  @!P0 BRA `(.L_x_537) ;  /* 0x0000000000a48947 */ /* 0x000fea0003800000 */
[C---:B------:R-:W-:Y:S01]  /*8c10*/  IMAD R3, R9.reuse, 0x2, R17 ;  /* 0x0000000209037824 */ /* 0x040fe200078e0211 */
[C---:B-1----:R-:W-:Y:S02]  /*8c20*/  SHF.L.U32 R6, R0.reuse, 0x2, RZ ;  /* 0x0000000200067819 */ /* 0x042fe400000006ff */
[----:B------:R-:W-:Y:S01]  /*8c30*/  ISETP.NE.AND P1, PT, RZ, UR4, PT ;  /* 0x00000004ff007c0c */ /* 0x000fe2000bf25270 */
[----:B------:R-:W-:Y:S02]  /*8c40*/  IMAD R3, R0, -0x2, R3 ;  /* 0xfffffffe00037824 */ /* 0x000fe400078e0203 */
[----:B------:R-:W-:-:S03]  /*8c50*/  IMAD R6, R9, 0x4, -R6 ;  /* 0x0000000409067824 */ /* 0x000fc600078e0a06 */
[----:B------:R-:W-:Y:S01]  /*8c60*/  IADD3 R3, R3, UR38, RZ ;  /* 0x0000002603037c10 */ /* 0x000fe2000fffe0ff */
[----:B0-----:R-:W-:-:S07]  /*8c70*/  VIADD R8, R6, UR38 ;  /* 0x0000002606087c36 */ /* 0x001fce0008000000 */
.L_x_542:
[----:B------:R-:W0:Y:S01]  /*8c80*/  LDS R6, [R8] ;  /* 0x0000000008067984 */ /* 0x000e220000000800 */
[----:B------:R-:W-:-:S04]  /*8c90*/  IADD3 R10, P0, R9, R4, RZ ;  /* 0x00000004090a7210 */ /* 0x000fc80007f1e0ff */
[C---:B------:R-:W-:Y:S02]  /*8ca0*/  LEA.HI.X.SX32 R11, R9.reuse, R5, 0x1, P0 ;  /* 0x00000005090b7211 */ /* 0x040fe400000f0eff */
[----:B------:R-:W-:Y:S01]  /*8cb0*/  IADD3 R9, R9, 0x100, RZ ;  /* 0x0000010009097810 */ /* 0x000fe20007ffe0ff */
[----:B0-----:R-:W-:-:S05]  /*8cc0*/  FMUL.FTZ R15, R6, R13 ;  /* 0x0000000d060f7220 */ /* 0x001fca0000410000 */
[----:B------:R-:W-:-:S04]  /*8cd0*/  F2FP.F16.F32.PACK_AB R6, RZ, R15 ;  /* 0x0000000fff06723e */ /* 0x000fc800000000ff */
[----:B------:R-:W-:-:S05]  /*8ce0*/  PRMT R7, R6, 0x7610, R7 ;  /* 0x0000761006077816 */ /* 0x000fca0000000007 */
[----:B------:R-:W-:Y:S04]  /*8cf0*/  STS.U16 [R3], R7 ;  /* 0x0000000703007388 */ /* 0x000fe80000000400 */
[----:B------:R-:W0:Y:S02]  /*8d00*/  LDS R6, [R8+0x100] ;  /* 0x0001000008067984 */ /* 0x000e240000000800 */
[----:B0-----:R-:W-:-:S05]  /*8d10*/  FMUL.FTZ R23, R6, R13 ;  /* 0x0000000d06177220 */ /* 0x001fca0000410000 */
[----:B------:R-:W-:-:S04]  /*8d20*/  F2FP.F16.F32.PACK_AB R6, RZ, R23 ;  /* 0x00000017ff06723e */ /* 0x000fc800000000ff */
[----:B------:R-:W-:-:S05]  /*8d30*/  PRMT R12, R6, 0x7610, R12 ;  /* 0x00007610060c7816 */ /* 0x000fca000000000c */
[----:B------:R-:W-:Y:S04]  /*8d40*/  STS.U16 [R3+0x80], R12 ;  /* 0x0000800c03007388 */ /* 0x000fe80000000400 */
[----:B------:R-:W0:Y:S02]  /*8d50*/  LDS R6, [R8+0x200] ;  /* 0x0002000008067984 */ /* 0x000e240000000800 */
[----:B0-----:R-:W-:-:S05]  /*8d60*/  FMUL.FTZ R29, R6, R13 ;  /* 0x0000000d061d7220 */ /* 0x001fca0000410000 */
[----:B------:R-:W-:-:S04]  /*8d70*/  F2FP.F16.F32.PACK_AB R6, RZ, R29 ;  /* 0x0000001dff06723e */ /* 0x000fc800000000ff */
[----:B------:R-:W-:Y:S02]  /*8d80*/  PRMT R14, R6, 0x7610, R14 ;  /* 0x00007610060e7816 */ /* 0x000fe4000000000e */
[----:B------:R-:W-:-:S03]  /*8d90*/  LEA R6, P0, R10, UR8, 0x2 ;  /* 0x000000080a067c11 */ /* 0x000fc6000f8010ff */
[----:B------:R-:W-:Y:S04]  /*8da0*/  STS.U16 [R3+0x100], R14 ;  /* 0x0001000e03007388 */ /* 0x000fe80000000400 */
[----:B------:R0:W1:Y:S02]  /*8db0*/  LDS R7, [R8+0x300] ;  /* 0x0003000008077984 */ /* 0x0000640000000800 */
[----:B0-----:R-:W-:Y:S01]  /*8dc0*/  IADD3 R8, R8, 0x400, RZ ;  /* 0x0000040008087810 */ /* 0x001fe20007ffe0ff */
[----:B-1----:R-:W-:Y:S01]  /*8dd0*/  FMUL.FTZ R31, R7, R13 ;  /* 0x0000000d071f7220 */ /* 0x002fe20000410000 */
[----:B------:R-:W-:Y:S02]  /*8de0*/  LEA.HI.X R7, R10, UR9, R11, 0x2, P0 ;  /* 0x000000090a077c11 */ /* 0x000fe400080f140b */
[----:B------:R-:W-:-:S02]  /*8df0*/  ISETP.GE.AND P0, PT, R9, R27, PT ;  /* 0x0000001b0900720c */ /* 0x000fc40003f06270 */
[----:B------:R-:W-:Y:S01]  /*8e00*/  F2FP.F16.F32.PACK_AB R10, RZ, R31 ;  /* 0x0000001fff0a723e */ /* 0x000fe200000000ff */
[----:B------:R-:W-:Y:S03]  /*8e10*/  @P1 STG.E desc[UR36][R6.64], R15 ;  /* 0x0000000f06001986 */ /* 0x000fe6000c101924 */
[----:B------:R-:W-:Y:S01]  /*8e20*/  PRMT R11, R10, 0x7610, R11 ;  /* 0x000076100a0b7816 */ /* 0x000fe2000000000b */
[----:B------:R-:W-:Y:S01]  /*8e30*/  @P1 STG.E desc[UR36][R6.64+0x100], R23 ;  /* 0x0001001706001986 */ /* 0x000fe2000c101924 */
[----:B------:R-:W-:-:S03]  /*8e40*/  VIADD R10, R3, 0x200 ;  /* 0x00000200030a7836 */ /* 0x000fc60000000000 */
[----:B------:R-:W-:Y:S04]  /*8e50*/  @P1 STG.E desc[UR36][R6.64+0x200], R29 ;  /* 0x0002001d06001986 */ /* 0x000fe8000c101924 */
[----:B------:R-:W-:Y:S04]  /*8e60*/  @P1 STG.E desc[UR36][R6.64+0x300], R31 ;  /* 0x0003001f06001986 */ /* 0x000fe8000c101924 */
[----:B------:R0:W-:Y:S02]  /*8e70*/  STS.U16 [R3+0x180], R11 ;  /* 0x0001800b03007388 */ /* 0x0001e40000000400 */
[----:B0-----:R-:W-:Y:S01]  /*8e80*/  IMAD.MOV.U32 R3, RZ, RZ, R10 ;  /* 0x000000ffff037224 */ /* 0x001fe200078e000a */
[----:B------:R-:W-:Y:S06]  /*8e90*/  @!P0 BRA `(.L_x_542) ;  /* 0xfffffffc00788947 */ /* 0x000fec000383ffff */
.L_x_537:
[----:B------:R-:W-:Y:S05]  /*8ea0*/  BSYNC B0 ;  /* 0x0000000000007941 */ /* 0x000fea0003800000 */
.L_x_536:
[----:B------:R-:W2:Y:S01]  /*8eb0*/  S2R R29, SR_CTAID.X ;  /* 0x00000000001d7919 */ /* 0x000ea20000002500 */
[----:B------:R-:W5:Y:S01]  /*8ec0*/  S2UR UR5, SR_CgaCtaId ;  /* 0x00000000000579c3 */ /* 0x000f620000008800 */
[----:B------:R-:W-:Y:S01]  /*8ed0*/  LEA.HI R3, R19, R19, RZ, 0x1 ;  /* 0x0000001313037211 */ /* 0x000fe200078f08ff */
[----:B------:R-:W-:Y:S01]  /*8ee0*/  ULDC UR4, c[0x0][0x288] ;  /* 0x0000a20000047ab9 */ /* 0x000fe20000000800 */
[----:B------:R-:W-:Y:S01]  /*8ef0*/  SHF.R.S32.HI R25, RZ, 0x5, R25 ;  /* 0x00000005ff197819 */ /* 0x000fe20000011419 */
[----:B------:R-:W-:Y:S01]  /*8f00*/  ULDC.64 UR6, c[0x0][0x280] ;  /* 0x0000a00000067ab9 */ /* 0x000fe20000000a00 */
[----:B------:R-:W-:Y:S01]  /*8f10*/  LOP3.LUT R4, R3, 0xfffffffe, RZ, 0xc0, !PT ;  /* 0xfffffffe03047812 */ /* 0x000fe200078ec0ff */
[C---:B------:R-:W-:Y:S01]  /*8f20*/  IMAD.SHL.U32 R23, R21.reuse, 0x8, RZ ;  /* 0x0000000815177824 */ /* 0x040fe200078e00ff */
[----:B------:R-:W-:Y:S01]  /*8f30*/  MOV R49, UR4 ;  /* 0x0000000400317c02 */ /* 0x000fe20008000f00 */
[----:B------:R-:W-:Y:S01]  /*8f40*/  UMOV UR4, 0x400 ;  /* 0x0000040000047882 */ /* 0x000fe20000000000 */
[----:B------:R-:W-:Y:S01]  /*8f50*/  ISETP.GT.OR P1, PT, R21, 0x13, P2 ;  /* 0x000000131500780c */ /* 0x000fe20001724670 */
[----:B------:R-:W-:Y:S01]  /*8f60*/  IMAD.IADD R4, R19, 0x1, -R4 ;  /* 0x0000000113047824 */ /* 0x000fe200078e0a04 */
[----:B------:R-:W-:Y:S01]  /*8f70*/  UIADD3 UR4, UR4, 0x210, URZ ;  /* 0x0000021004047890 */ /* 0x000fe2000fffe03f */
[----:B------:R-:W-:Y:S01]  /*8f80*/  IMAD R28, R28, R49, RZ ;  /* 0x000000311c1c7224 */ /* 0x000fe200078e02ff */
[----:B------:R-:W-:Y:S01]  /*8f90*/  MOV R53, UR7 ;  /* 0x0000000700357c02 */ /* 0x000fe20008000f00 */
[----:B------:R-:W-:Y:S01]  /*8fa0*/  BSSY B0, `(.L_x_543) ;  /* 0x000001b000007945 */ /* 0x000fe20003800000 */
[----:B------:R-:W-:-:S02]  /*8fb0*/  ISETP.NE.OR P3, PT, R25, R4, P1 ;  /* 0x000000041900720c */ /* 0x000fc40000f65670 */
[----:B----4-:R-:W-:Y:S02]  /*8fc0*/  CS2R R34, SRZ ;  /* 0x0000000000227805 */ /* 0x010fe4000001ff00 */
[----:B------:R-:W-:Y:S02]  /*8fd0*/  ISETP.NE.AND P0, PT, R25, R4, PT ;  /* 0x000000041900720c */ /* 0x000fe40003f05270 */
[----:B------:R-:W-:Y:S02]  /*8fe0*/  CS2R R32, SRZ ;  /* 0x0000000000207805 */ /* 0x000fe4000001ff00 */
[----:B------:R-:W-:Y:S01]  /*8ff0*/  ISETP.GT.AND P1, PT, R21, 0x13, PT ;  /* 0x000000131500780c */ /* 0x000fe20003f24270 */
[----:B-----5:R-:W-:-:S06]  /*9000*/  ULEA UR4, UR5, UR4, 0x18 ;  /* 0x0000000405047291 */ /* 0x020fcc000f8ec03f */
[----:B------:R-:W-:Y:S01]  /*9010*/  LEA R39, R21, UR4, 0x4 ;  /* 0x0000000415277c11 */ /* 0x000fe2000f8e20ff */
[--C-:B--2---:R-:W-:Y:S02]  /*9020*/  IMAD R3, R28, UR6, R29.reuse ;  /* 0x000000061c037c24 */ /* 0x104fe4000f8e021d */
[----:B------:R-:W-:Y:S02]  /*9030*/  IMAD R22, R30, R49, R29 ;  /* 0x000000311e167224 */ /* 0x000fe400078e021d */
[----:B------:R-:W-:Y:S02]  /*9040*/  IMAD R38, R3, 0xa0, RZ ;  /* 0x000000a003267824 */ /* 0x000fe400078e02ff */
[----:B------:R-:W-:Y:S02]  /*9050*/  IMAD R28, R22, 0xa0, RZ ;  /* 0x000000a0161c7824 */ /* 0x000fe400078e02ff */
[-CC-:B------:R-:W-:Y:S02]  /*9060*/  IMAD R38, R38, R53.reuse, R23.reuse ;  /* 0x0000003526267224 */ /* 0x180fe400078e0217 */
[----:B------:R-:W-:-:S03]  /*9070*/  IMAD R28, R28, R53, R23 ;  /* 0x000000351c1c7224 */ /* 0x000fc600078e0217 */
[----:B---3--:R-:W-:Y:S02]  /*9080*/  SHF.R.S32.HI R40, RZ, 0x1f, R38 ;  /* 0x0000001fff287819 */ /* 0x008fe40000011426 */
[----:B------:R-:W-:Y:S01]  /*9090*/  SHF.R.S32.HI R31, RZ, 0x1f, R28 ;  /* 0x0000001fff1f7819 */ /* 0x000fe2000001141c */
[----:B------:R-:W-:Y:S06]  /*90a0*/  @P3 BRA `(.L_x_544) ;  /* 0x0000000000283947 */ /* 0x000fec0003800000 */
[----:B------:R-:W-:Y:S01]  /*90b0*/  ULDC.64 UR4, c[0x0][0x240] ;  /* 0x0000900000047ab9 */ /* 0x000fe20000000a00 */
[----:B------:R-:W-:Y:S01]  /*90c0*/  HFMA2.MMA R35, -RZ, RZ, 0, 0 ;  /* 0x00000000ff237435 */ /* 0x000fe200000001ff */
[----:B------:R-:W-:-:S04]  /*90d0*/  ISETP.NE.U32.AND P3, PT, RZ, UR4, PT ;  /* 0x00000004ff007c0c */ /* 0x000fc8000bf65070 */
[----:B------:R-:W-:-:S13]  /*90e0*/  ISETP.NE.AND.EX P3, PT, RZ, UR5, PT, P3 ;  /* 0x00000005ff007c0c */ /* 0x000fda000bf65330 */
[----:B------:R-:W-:Y:S05]  /*90f0*/  @!P3 BRA `(.L_x_545) ;  /* 0x000000000010b947 */ /* 0x000fea0003800000 */
[----:B------:R-:W2:Y:S01]  /*9100*/  LDC.64 R32, c[0x0][0x240] ;  /* 0x00009000ff207b82 */ /* 0x000ea20000000a00 */
[----:B------:R-:W-:-:S04]  /*9110*/  IMAD R3, R29, 0xa0, R23 ;  /* 0x000000a01d037824 */ /* 0x000fc800078e0217 */
[----:B--2---:R-:W-:-:S06]  /*9120*/  IMAD.WIDE R32, R3, 0x2, R32 ;  /* 0x0000000203207825 */ /* 0x004fcc00078e0220 */
[----:B------:R-:W5:Y:S02]  /*9130*/  LDG.E.128 R32, desc[UR36][R32.64] ;  /* 0x0000002420207981 */ /* 0x000f64000c1e1d00 */
.L_x_545:
[----:B-----5:R2:W-:Y:S02]  /*9140*/  STS.128 [R39], R32 ;  /* 0x0000002027007388 */ /* 0x0205e40000000c00 */
.L_x_544:
[----:B------:R-:W-:Y:S05]  /*9150*/  BSYNC B0 ;  /* 0x0000000000007941 */ /* 0x000fea0003800000 */
.L_x_543:
[----:B------:R-:W-:Y:S01]  /*9160*/  BAR.SYNC.DEFER_BLOCKING 0x0 ;  /* 0x0000000000007b1d */ /* 0x000fe20000010000 */
[----:B------:R-:W-:Y:S01]  /*9170*/  HFMA2.MMA R41, -RZ, RZ, 0, 0 ;  /* 0x00000000ff297435 */ /* 0x000fe200000001ff */
[----:B------:R-:W-:Y:S01]  /*9180*/  IMAD.MOV.U32 R20, RZ, RZ, RZ ;  /* 0x000000ffff147224 */ /* 0x000fe200078e00ff */
[----:B------:R-:W-:Y:S02]  /*9190*/  CS2R R50, SRZ ;  /* 0x0000000000327805 */ /* 0x000fe4000001ff00 */
[----:B------:R-:W-:Y:S02]  /*91a0*/  CS2R R46, SRZ ;  /* 0x00000000002e7805 */ /* 0x000fe4000001ff00 */
[----:B------:R-:W-:Y:S01]  /*91b0*/  MOV R48, RZ ;  /* 0x000000ff00307202 */ /* 0x000fe20000000f00 */
[----:B------:R-:W-:Y:S01]  /*91c0*/  ULDC UR8, c[0x0][0x288] ;  /* 0x0000a20000087ab9 */ /* 0x000fe20000000800 */
[----:B------:R-:W-:Y:S01]  /*91d0*/  ULDC UR9, c[0x0][0x284] ;  /* 0x0000a10000097ab9 */ /* 0x000fe20000000800 */
[----:B------:R-:W-:Y:S01]  /*91e0*/  ULDC.64 UR6, c[0x0][0x258] ;  /* 0x0000960000067ab9 */ /* 0x000fe20000000a00 */
[----:B------:R-:W-:Y:S01]  /*91f0*/  ULDC.64 UR10, c[0x0][0x250] ;  /* 0x00009400000a7ab9 */ /* 0x000fe20000000a00 */
[----:B------:R-:W-:Y:S01]  /*9200*/  BSSY B0, `(.L_x_546) ;  /* 0x00001cc000007945 */ /* 0x000fe20003800000 */
[----:B------:R-:W-:-:S03]  /*9210*/  IMAD.MOV.U32 R45, RZ, RZ, RZ ;  /* 0x000000ffff2d7224 */ /* 0x000fc600078e00ff */
[----:B------:R-:W-:Y:S05]  /*9220*/  @P1 BRA `(.L_x_547) ;  /* 0x0000001c00241947 */ /* 0x000fea0003800000 */
[----:B------:R-:W-:Y:S01]  /*9230*/  IMAD.IADD R44, R25, 0x1, R0 ;  /* 0x00000001192c7824 */ /* 0x000fe200078e0200 */
[----:B------:R-:W-:Y:S01]  /*9240*/  VIMNMX R59, R19, R53, PT ;  /* 0x00000035133b7248 */ /* 0x000fe20003fe0100 */
[----:B------:R-:W-:Y:S01]  /*9250*/  ULDC.64 UR4, c[0x0][0x250] ;  /* 0x0000940000047ab9 */ /* 0x000fe20000000a00 */
[----:B------:R-:W-:Y:S01]  /*9260*/  BSSY B1, `(.L_x_548) ;  /* 0x00000bc000017945 */ /* 0x000fe20003800000 */
[----:B------:R-:W-:Y:S01]  /*9270*/  IMAD R3, R44, 0xa0, RZ ;  /* 0x000000a02c037824 */ /* 0x000fe200078e02ff */
[----:B------:R-:W-:Y:S01]  /*9280*/  MOV R55, UR4 ;  /* 0x0000000400377c02 */ /* 0x000fe20008000f00 */
[----:B------:R-:W-:Y:S01]  /*9290*/  IMAD.U32 R54, RZ, RZ, UR5 ;  /* 0x00000005ff367e24 */ /* 0x000fe2000f8e00ff */
[----:B------:R-:W-:Y:S01]  /*92a0*/  LEA R52, R25, R16, 0x1 ;  /* 0x0000001019347211 */ /* 0x000fe200078e08ff */
[----:B------:R-:W-:Y:S01]  /*92b0*/  IMAD.MOV.U32 R20, RZ, RZ, RZ ;  /* 0x000000ffff147224 */ /* 0x000fe200078e00ff */
[----:B------:R-:W-:-:S04]  /*92c0*/  IADD3 R4, P3, R28, R3, RZ ;  /* 0x000000031c047210 */ /* 0x000fc80007f7e0ff */
[----:B------:R-:W-:Y:S02]  /*92d0*/  LEA.HI.X.SX32 R3, R3, R31, 0x1, P3 ;  /* 0x0000001f03037211 */ /* 0x000fe400018f0eff */
[----:B------:R-:W-:Y:S02]  /*92e0*/  ISETP.GE.AND P3, PT, R44, R59, PT ;  /* 0x0000003b2c00720c */ /* 0x000fe40003f66270 */
[----:B------:R-:W-:-:S04]  /*92f0*/  LEA R36, P4, R4, R55, 0x1 ;  /* 0x0000003704247211 */ /* 0x000fc800078808ff */
[----:B------:R-:W-:-:S07]  /*9300*/  LEA.HI.X R37, R4, R54, R3, 0x1, P4 ;  /* 0x0000003604257211 */ /* 0x000fce00020f0c03 */
[----:B------:R-:W-:Y:S05]  /*9310*/  @P3 BRA `(.L_x_549) ;  /* 0x0000000800c03947 */ /* 0x000fea0003800000 */
[----:B------:R-:W-:Y:S01]  /*9320*/  LOP3.LUT R4, RZ, R53, RZ, 0x33, !PT ;  /* 0x00000035ff047212 */ /* 0x000fe200078e33ff */
[----:B------:R-:W3:Y:S01]  /*9330*/  LDC.64 R42, c[0x0][0x2e8] ;  /* 0x0000ba00ff2a7b82 */ /* 0x000ee20000000a00 */
[----:B------:R-:W-:Y:S01]  /*9340*/  IADD3 R5, -R27, RZ, RZ ;  /* 0x000000ff1b057210 */ /* 0x000fe20007ffe1ff */
[----:B-1----:R-:W-:Y:S01]  /*9350*/  IMAD R6, R26, R49, R29 ;  /* 0x000000311a067224 */ /* 0x002fe200078e021d */
[----:B------:R-:W-:Y:S01]  /*9360*/  BSSY B2, `(.L_x_550) ;  /* 0x0000042000027945 */ /* 0x000fe20003800000 */
[----:B------:R-:W-:Y:S01]  /*9370*/  HFMA2.MMA R45, -RZ, RZ, 0, 0 ;  /* 0x00000000ff2d7435 */ /* 0x000fe200000001ff */
[----:B------:R-:W-:Y:S01]  /*9380*/  VIMNMX R5, R4, R5, !PT ;  /* 0x0000000504057248 */ /* 0x000fe20007fe0100 */
[----:B------:R-:W-:Y:S01]  /*9390*/  IMAD R3, R6, 0xa0, R23 ;  /* 0x000000a006037824 */ /* 0x000fe200078e0217 */
[----:B------:R-:W-:Y:S01]  /*93a0*/  IADD3 R4, -R0, -0x2, -R25 ;  /* 0xfffffffe00047810 */ /* 0x000fe20007ffe919 */
[----:B------:R-:W-:Y:S01]  /*93b0*/  IMAD.MOV.U32 R58, RZ, RZ, R44 ;  /* 0x000000ffff3a7224 */ /* 0x000fe200078e002c */
[----:B------:R-:W-:-:S02]  /*93c0*/  MOV R41, RZ ;  /* 0x000000ff00297202 */ /* 0x000fc40000000f00 */
[----:B------:R-:W-:Y:S01]  /*93d0*/  CS2R R46, SRZ ;  /* 0x00000000002e7805 */ /* 0x000fe2000001ff00 */
[----:B------:R-:W-:Y:S01]  /*93e0*/  IMAD.MOV.U32 R48, RZ, RZ, RZ ;  /* 0x000000ffff307224 */ /* 0x000fe200078e00ff */
[----:B------:R-:W-:Y:S01]  /*93f0*/  CS2R R50, SRZ ;  /* 0x0000000000327805 */ /* 0x000fe2000001ff00 */
[----:B0-----:R-:W-:Y:S01]  /*9400*/  IMAD.IADD R7, R4, 0x1, -R5 ;  /* 0x0000000104077824 */ /* 0x001fe200078e0a05 */
[----:B------:R-:W-:-:S04]  /*9410*/  MOV R20, RZ ;  /* 0x000000ff00147202 */ /* 0x000fc80000000f00 */
[----:B------:R-:W-:Y:S01]  /*9420*/  LOP3.LUT P3, RZ, R7, 0x2, RZ, 0xc0, !PT ;  /* 0x0000000207ff7812 */ /* 0x000fe2000786c0ff */
[----:B---3--:R-:W-:-:S12]  /*9430*/  IMAD.WIDE R42, R3, 0x2, R42 ;  /* 0x00000002032a7825 */ /* 0x008fd800078e022a */
[----:B------:R-:W-:Y:S05]  /*9440*/  @P3 BRA `(.L_x_551) ;  /* 0x0000000000cc3947 */ /* 0x000fea0003800000 */
[----:B------:R-:W-:Y:S01]  /*9450*/  IMAD R6, R30, R53, RZ ;  /* 0x000000351e067224 */ /* 0x000fe200078e02ff */
[----:B------:R-:W-:Y:S01]  /*9460*/  SHF.R.S32.HI R3, RZ, 0x1f, R44 ;  /* 0x0000001fff037819 */ /* 0x000fe2000001142c */
[----:B------:R-:W-:-:S03]  /*9470*/  ULDC.64 UR4, c[0x0][0x258] ;  /* 0x0000960000047ab9 */ /* 0x000fc60000000a00 */
        /* <DEDUP_REMOVED lines=12> */
[----:B------:R-:W-:Y:S02]  /*9540*/  LEA.HI.X R13, R6, R54, R3, 0x1, P2 ;  /* 0x00000036060d7211 */ /* 0x000fe400010f0c03 */
[----:B------:R-:W0:Y:S04]  /*9550*/  LDS.U16 R3, [R52] ;  /* 0x0000000034037984 */ /* 0x000e280000000400 */
[----:B------:R-:W5:Y:S01]  /*9560*/  LDG.E.128 R12, desc[UR36][R12.64] ;  /* 0x000000240c0c7981 */ /* 0x000f62000c1e1d00 */
[----:B------:R-:W-:-:S06]  /*9570*/  UISETP.NE.AND UP0, UPT, UR4, URZ, UPT ;  /* 0x0000003f0400728c */ /* 0x000fcc000bf05270 */
[----:B------:R-:W-:Y:S01]  /*9580*/  PLOP3.LUT P2, PT, PT, PT, UP0, 0x80, 0x0 ;  /* 0x000000000000781c */ /* 0x000fe20003f4f008 */
[----:B0-----:R-:W-:-:S12]  /*9590*/  HADD2.F32 R3, -RZ, R3.H0_H0 ;  /* 0x20000003ff037230 */ /* 0x001fd80000004100 */
[----:B------:R-:W-:Y:S05]  /*95a0*/  @P2 BRA `(.L_x_552) ;  /* 0x0000000000302947 */ /* 0x000fea0003800000 */
[----:B------:R-:W-:Y:S01]  /*95b0*/  ISETP.NE.AND P5, PT, R2, RZ, PT ;  /* 0x000000ff0200720c */ /* 0x000fe20003fa5270 */
[----:B------:R-:W0:-:S12]  /*95c0*/  LDS.128 R8, [R39] ;  /* 0x0000000027087984 */ /* 0x000e180000000c00 */
[----:B------:R-:W3:Y:S01]  /*95d0*/  @P5 LDG.E.128 R60, desc[UR36][R42.64] ;  /* 0x000000242a3c5981 */ /* 0x000ee2000c1e1d00 */
[----:B0----5:R-:W-:Y:S01]  /*95e0*/  HFMA2.MMA R12, R12, 1, 1, R8 ;  /* 0x3c003c000c0c7835 */ /* 0x021fe20000000008 */
        /* <DEDUP_REMOVED lines=8> */
.L_x_552:
[--C-:B-----5:R-:W-:Y:S02]  /*9670*/  HADD2.F32 R46, -RZ, R12.reuse.H0_H0 ;  /* 0x2000000cff2e7230 */ /* 0x120fe40000004100 */
[----:B------:R-:W-:Y:S02]  /*9680*/  HADD2.F32 R4, -RZ, R12.H1_H1 ;  /* 0x3000000cff047230 */ /* 0x000fe40000004100 */
[--C-:B------:R-:W-:Y:S02]  /*9690*/  HADD2.F32 R10, -RZ, R14.reuse.H0_H0 ;  /* 0x2000000eff0a7230 */ /* 0x100fe40000004100 */
[C---:B------:R-:W-:Y:S01]  /*96a0*/  FFMA.FTZ R41, R3.reuse, R46, RZ ;  /* 0x0000002e03297223 */ /* 0x040fe200000100ff */
[----:B0-----:R-:W-:Y:S02]  /*96b0*/  HADD2.F32 R12, -RZ, R14.H1_H1 ;  /* 0x3000000eff0c7230 */ /* 0x001fe40000004100 */
        /* <DEDUP_REMOVED lines=8> */
[----:B------:R-:W-:Y:S01]  /*9740*/  FFMA.FTZ R48, R3, R8, RZ ;  /* 0x0000000803307223 */ /* 0x000fe200000100ff */
[----:B------:R-:W-:-:S02]  /*9750*/  VIADD R58, R44, 0x2 ;  /* 0x000000022c3a7836 */ /* 0x000fc40000000000 */
[C---:B------:R-:W-:Y:S01]  /*9760*/  FFMA.FTZ R51, R3.reuse, R14, RZ ;  /* 0x0000000e03337223 */ /* 0x040fe200000100ff */
[----:B------:R-:W-:-:S07]  /*9770*/  FFMA.FTZ R20, R3, R20, RZ ;  /* 0x0000001403147223 */ /* 0x000fce00000100ff */
.L_x_551:
[----:B------:R-:W-:Y:S05]  /*9780*/  BSYNC B2 ;  /* 0x0000000000027941 */ /* 0x000fea0003800000 */
.L_x_550:
[----:B------:R-:W-:-:S13]  /*9790*/  LOP3.LUT P3, RZ, R7, 0xfffffffe, RZ, 0xc0, !PT ;  /* 0xfffffffe07ff7812 */ /* 0x000fda000786c0ff */
[----:B------:R-:W-:Y:S05]  /*97a0*/  @!P3 BRA `(.L_x_549) ;  /* 0x00000004009cb947 */ /* 0x000fea0003800000 */
[----:B------:R-:W-:Y:S01]  /*97b0*/  ULDC UR4, c[0x0][0x29c] ;  /* 0x0000a70000047ab9 */ /* 0x000fe20000000800 */
[----:B------:R-:W-:Y:S01]  /*97c0*/  IMAD R64, R30, R53, RZ ;  /* 0x000000351e407224 */ /* 0x000fe200078e02ff */
[----:B------:R-:W-:-:S06]  /*97d0*/  UISETP.NE.AND UP0, UPT, UR4, URZ, UPT ;  /* 0x0000003f0400728c */ /* 0x000fcc000bf05270 */
[----:B------:R-:W-:-:S13]  /*97e0*/  PLOP3.LUT P2, PT, PT, PT, UP0, 0x80, 0x0 ;  /* 0x000000000000781c */ /* 0x000fda0003f4f008 */
.L_x_555:
[----:B------:R-:W-:Y:S02]  /*97f0*/  SHF.R.S32.HI R3, RZ, 0x1f, R58 ;  /* 0x0000001fff037819 */ /* 0x000fe4000001143a */
[----:B------:R-:W-:Y:S02]  /*9800*/  IADD3 R4, P3, R64, R58, RZ ;  /* 0x0000003a40047210 */ /* 0x000fe40007f7e0ff */
[----:B------:R-:W-:Y:S02]  /*9810*/  ISETP.NE.AND P5, PT, R2, RZ, PT ;  /* 0x000000ff0200720c */ /* 0x000fe40003fa5270 */
[----:B------:R-:W-:Y:S02]  /*9820*/  LEA.HI.X.SX32 R3, R64, R3, 0x1, P3 ;  /* 0x0000000340037211 */ /* 0x000fe400018f0eff */
[----:B------:R-:W-:-:S04]  /*9830*/  LEA R60, P3, R4, UR6, 0x2 ;  /* 0x00000006043c7c11 */ /* 0x000fc8000f8610ff */
[----:B------:R-:W-:-:S05]  /*9840*/  LEA.HI.X R61, R4, UR7, R3, 0x2, P3 ;  /* 0x00000007043d7c11 */ /* 0x000fca00098f1403 */
[----:B------:R-:W3:Y:S01]  /*9850*/  LDG.E R4, desc[UR36][R60.64] ;  /* 0x000000243c047981 */ /* 0x000ee2000c1e1900 */
[----:B------:R-:W-:Y:S01]  /*9860*/  MOV R49, UR8 ;  /* 0x0000000800317c02 */ /* 0x000fe20008000f00 */
[----:B------:R-:W-:Y:S01]  /*9870*/  IMAD.U32 R53, RZ, RZ, UR9 ;  /* 0x00000009ff357e24 */ /* 0x000fe2000f8e00ff */
[----:B------:R-:W-:Y:S01]  /*9880*/  MOV R55, UR10 ;  /* 0x0000000a00377c02 */ /* 0x000fe20008000f00 */
[----:B------:R-:W-:Y:S02]  /*9890*/  IMAD R5, R58, 0xa0, RZ ;  /* 0x000000a03a057824 */ /* 0x000fe400078e02ff */
[----:B------:R-:W-:-:S03]  /*98a0*/  IMAD.U32 R54, RZ, RZ, UR11 ;  /* 0x0000000bff367e24 */ /* 0x000fc6000f8e00ff */
[----:B------:R-:W-:-:S04]  /*98b0*/  IADD3 R6, P4, R28, R5, RZ ;  /* 0x000000051c067210 */ /* 0x000fc80007f9e0ff */
[----:B------:R-:W-:Y:S02]  /*98c0*/  LEA.HI.X.SX32 R5, R5, R31, 0x1, P4 ;  /* 0x0000001f05057211 */ /* 0x000fe400020f0eff */
[----:B------:R-:W-:-:S04]  /*98d0*/  LEA R56, P4, R6, R55, 0x1 ;  /* 0x0000003706387211 */ /* 0x000fc800078808ff */
[----:B------:R-:W-:Y:S01]  /*98e0*/  LEA.HI.X R57, R6, R54, R5, 0x1, P4 ;  /* 0x0000003606397211 */ /* 0x000fe200020f0c05 */
        /* <DEDUP_REMOVED lines=8> */
[----:B------:R-:W-:Y:S05]  /*9970*/  @P2 BRA `(.L_x_553) ;  /* 0x00000000002c2947 */ /* 0x000fea0003800000 */
[----:B------:R-:W3:Y:S04]  /*9980*/  @P5 LDG.E.128 R8, desc[UR36][R42.64] ;  /* 0x000000242a085981 */ /* 0x000ee8000c1e1d00 */
[----:B------:R-:W0:Y:S02]  /*9990*/  LDS.128 R12, [R39] ;  /* 0x00000000270c7984 */ /* 0x000e240000000c00 */
        /* <DEDUP_REMOVED lines=9> */
.L_x_553:
[----:B------:R-:W3:Y:S01]  /*9a30*/  LDG.E R60, desc[UR36][R60.64+0x8] ;  /* 0x000008243c3c7981 */ /* 0x000ee2000c1e1900 */
[----:B------:R-:W-:Y:S01]  /*9a40*/  MOV R8, 0xa0 ;  /* 0x000000a000087802 */ /* 0x000fe20000000f00 */
[----:B---3--:R-:W-:-:S04]  /*9a50*/  IMAD R3, R60, R49, RZ ;  /* 0x000000313c037224 */ /* 0x008fc800078e02ff */
[----:B------:R-:W-:-:S04]  /*9a60*/  IMAD R3, R3, R53, R58 ;  /* 0x0000003503037224 */ /* 0x000fc800078e023a */
[----:B------:R-:W-:-:S05]  /*9a70*/  IMAD R3, R3, R8, 0x140 ;  /* 0x0000014003037424 */ /* 0x000fca00078e0208 */
[----:B------:R-:W-:-:S04]  /*9a80*/  IADD3 R9, P3, R38, R3, RZ ;  /* 0x0000000326097210 */ /* 0x000fc80007f7e0ff */
[----:B------:R-:W-:Y:S02]  /*9a90*/  LEA.HI.X.SX32 R3, R3, R40, 0x1, P3 ;  /* 0x0000002803037211 */ /* 0x000fe400018f0eff */
[----:B------:R-:W-:-:S04]  /*9aa0*/  LEA R8, P3, R9, R55, 0x1 ;  /* 0x0000003709087211 */ /* 0x000fc800078608ff */
[----:B------:R-:W-:-:S06]  /*9ab0*/  LEA.HI.X R9, R9, R54, R3, 0x1, P3 ;  /* 0x0000003609097211 */ /* 0x000fcc00018f0c03 */
[----:B------:R-:W5:Y:S01]  /*9ac0*/  LDG.E.128 R8, desc[UR36][R8.64] ;  /* 0x0000002408087981 */ /* 0x000f62000c1e1d00 */
[----:B------:R-:W-:Y:S02]  /*9ad0*/  IMAD.IADD R3, R58, 0x1, -R0 ;  /* 0x000000013a037824 */ /* 0x000fe400078e0a00 */
[----:B-----5:R-:W-:Y:S02]  /*9ae0*/  HADD2.F32 R13, -RZ, R4.H1_H1 ;  /* 0x30000004ff0d7230 */ /* 0x020fe40000004100 */
[--C-:B------:R-:W-:Y:S01]  /*9af0*/  HADD2.F32 R14, -RZ, R6.reuse.H0_H0 ;  /* 0x20000006ff0e7230 */ /* 0x100fe20000004100 */
[----:B------:R-:W-:Y:S01]  /*9b00*/  LEA R60, R3, R16, 0x1 ;  /* 0x00000010033c7211 */ /* 0x000fe200078e08ff */
[----:B------:R-:W-:Y:S02]  /*9b10*/  HADD2.F32 R15, -RZ, R6.H1_H1 ;  /* 0x30000006ff0f7230 */ /* 0x000fe40000004100 */
[--C-:B0-----:R-:W-:Y:S02]  /*9b20*/  HADD2.F32 R6, -RZ, R7.reuse.H0_H0 ;  /* 0x20000007ff067230 */ /* 0x101fe40000004100 */
[----:B------:R-:W0:Y:S01]  /*9b30*/  LDS.U16 R3, [R60] ;  /* 0x000000003c037984 */ /* 0x000e220000000400 */
[----:B------:R-:W-:-:S02]  /*9b40*/  HADD2.F32 R7, -RZ, R7.H1_H1 ;  /* 0x30000007ff077230 */ /* 0x000fc40000004100 */
[----:B0-----:R-:W-:Y:S02]  /*9b50*/  HADD2.F32 R12, -RZ, R3.H0_H0 ;  /* 0x20000003ff0c7230 */ /* 0x001fe40000004100 */
[----:B------:R-:W-:Y:S02]  /*9b60*/  HADD2.F32 R3, -RZ, R4.H0_H0 ;  /* 0x20000004ff037230 */ /* 0x000fe40000004100 */
[--C-:B------:R-:W-:Y:S02]  /*9b70*/  HADD2.F32 R4, -RZ, R5.reuse.H0_H0 ;  /* 0x20000005ff047230 */ /* 0x100fe40000004100 */
[C---:B------:R-:W-:Y:S01]  /*9b80*/  FFMA.FTZ R61, R12.reuse, R13, R46 ;  /* 0x0000000d0c3d7223 */ /* 0x040fe2000001002e */
[----:B------:R-:W-:Y:S02]  /*9b90*/  HADD2.F32 R5, -RZ, R5.H1_H1 ;  /* 0x30000005ff057230 */ /* 0x000fe40000004100 */
        /* <DEDUP_REMOVED lines=8> */
[----:B------:R-:W3:Y:S04]  /*9c20*/  @P5 LDG.E.128 R4, desc[UR36][R42.64] ;  /* 0x000000242a045981 */ /* 0x000ee8000c1e1d00 */
[----:B------:R-:W0:Y:S02]  /*9c30*/  LDS.128 R12, [R39] ;  /* 0x00000000270c7984 */ /* 0x000e240000000c00 */
[----:B0-----:R-:W-:Y:S01]  /*9c40*/  HFMA2.MMA R8, R8, 1, 1, R12 ;  /* 0x3c003c0008087835 */ /* 0x001fe2000000000c */
        /* <DEDUP_REMOVED lines=8> */
.L_x_554:
[----:B------:R-:W1:Y:S01]  /*9cd0*/  LDS.U16 R3, [R60+0x4] ;  /* 0x000004003c037984 */ /* 0x000e620000000400 */
[----:B------:R-:W-:Y:S02]  /*9ce0*/  VIADD R58, R58, 0x4 ;  /* 0x000000043a3a7836 */ /* 0x000fe40000000000 */
[----:B------:R-:W-:Y:S02]  /*9cf0*/  HADD2.F32 R4, -RZ, R8.H0_H0 ;  /* 0x20000008ff047230 */ /* 0x000fe40000004100 */
[----:B------:R-:W-:Y:S01]  /*9d00*/  HADD2.F32 R12, -RZ, R10.H0_H0 ;  /* 0x2000000aff0c7230 */ /* 0x000fe20000004100 */
[----:B------:R-:W-:Y:S01]  /*9d10*/  ISETP.GE.AND P3, PT, R58, R59, PT ;  /* 0x0000003b3a00720c */ /* 0x000fe20003f66270 */
[----:B0-----:R-:W-:Y:S02]  /*9d20*/  HADD2.F32 R8, -RZ, R8.H1_H1 ;  /* 0x30000008ff087230 */ /* 0x001fe40000004100 */
[--C-:B------:R-:W-:Y:S02]  /*9d30*/  HADD2.F32 R6, -RZ, R9.reuse.H0_H0 ;  /* 0x20000009ff067230 */ /* 0x100fe40000004100 */
[----:B------:R-:W-:-:S02]  /*9d40*/  HADD2.F32 R48, -RZ, R9.H1_H1 ;  /* 0x30000009ff307230 */ /* 0x000fc40000004100 */
[----:B------:R-:W-:Y:S02]  /*9d50*/  HADD2.F32 R10, -RZ, R10.H1_H1 ;  /* 0x3000000aff0a7230 */ /* 0x000fe40000004100 */
[--C-:B------:R-:W-:Y:S02]  /*9d60*/  HADD2.F32 R14, -RZ, R11.reuse.H0_H0 ;  /* 0x2000000bff0e7230 */ /* 0x100fe40000004100 */
[----:B------:R-:W-:Y:S02]  /*9d70*/  HADD2.F32 R20, -RZ, R11.H1_H1 ;  /* 0x3000000bff147230 */ /* 0x000fe40000004100 */
[----:B-1----:R-:W-:-:S05]  /*9d80*/  HADD2.F32 R3, -RZ, R3.H0_H0 ;  /* 0x20000003ff037230 */ /* 0x002fca0000004100 */
        /* <DEDUP_REMOVED lines=9> */
.L_x_549:
[----:B------:R-:W-:Y:S05]  /*9e20*/  BSYNC B1 ;  /* 0x0000000000017941 */ /* 0x000fea0003800000 */
.L_x_548:
[----:B------:R-:W-:-:S13]  /*9e30*/  ISETP.GE.AND P3, PT, R44, R19, PT ;  /* 0x000000132c00720c */ /* 0x000fda0003f66270 */
[----:B------:R-:W-:Y:S05]  /*9e40*/  @P3 BRA `(.L_x_547) ;  /* 0x00000010001c3947 */ /* 0x000fea0003800000 */
[----:B0-----:R-:W0:Y:S01]  /*9e50*/  LDC.64 R8, c[0x0][0x2e8] ;  /* 0x0000ba00ff087b82 */ /* 0x001e220000000a00 */
[----:B------:R-:W-:Y:S01]  /*9e60*/  IADD3 R3, -R25, -0x2, R27 ;  /* 0xfffffffe19037810 */ /* 0x000fe20007ffe11b */
[----:B------:R-:W-:Y:S01]  /*9e70*/  IMAD R4, R26, R49, R29 ;  /* 0x000000311a047224 */ /* 0x000fe200078e021d */
[----:B------:R-:W-:Y:S02]  /*9e80*/  BSSY B1, `(.L_x_556) ;  /* 0x0000053000017945 */ /* 0x000fe40003800000 */
[----:B------:R-:W-:Y:S01]  /*9e90*/  IADD3 R3, R3, -R0, RZ ;  /* 0x8000000003037210 */ /* 0x000fe20007ffe0ff */
[----:B------:R-:W-:-:S03]  /*9ea0*/  IMAD R5, R4, 0xa0, R23 ;  /* 0x000000a004057824 */ /* 0x000fc600078e0217 */
[----:B------:R-:W-:Y:S01]  /*9eb0*/  LOP3.LUT P3, RZ, R3, 0x2, RZ, 0xc0, !PT ;  /* 0x0000000203ff7812 */ /* 0x000fe2000786c0ff */
[----:B0-----:R-:W-:-:S12]  /*9ec0*/  IMAD.WIDE R8, R5, 0x2, R8 ;  /* 0x0000000205087825 */ /* 0x001fd800078e0208 */
[----:B------:R-:W-:Y:S05]  /*9ed0*/  @P3 BRA `(.L_x_557) ;  /* 0x0000000400343947 */ /* 0x000fea0003800000 */
[----:B------:R-:W-:Y:S01]  /*9ee0*/  ISETP.GE.AND P3, PT, R44, R53, PT ;  /* 0x000000352c00720c */ /* 0x000fe20003f66270 */
[----:B------:R-:W-:-:S12]  /*9ef0*/  BSSY B2, `(.L_x_558) ;  /* 0x000004a000027945 */ /* 0x000fd80003800000 */
[----:B------:R-:W-:Y:S05]  /*9f00*/  @!P3 BRA `(.L_x_559) ;  /* 0x000000040020b947 */ /* 0x000fea0003800000 */
[----:B-1----:R-:W-:Y:S01]  /*9f10*/  IABS R7, R53 ;  /* 0x0000003500077213 */ /* 0x002fe20000000000 */
[----:B------:R-:W-:Y:S01]  /*9f20*/  ULDC.64 UR4, c[0x0][0x258] ;  /* 0x0000960000047ab9 */ /* 0x000fe20000000a00 */
[----:B------:R-:W-:Y:S01]  /*9f30*/  IABS R12, R44 ;  /* 0x0000002c000c7213 */ /* 0x000fe20000000000 */
[----:B------:R-:W0:Y:S01]  /*9f40*/  LDS.U16 R52, [R52] ;  /* 0x0000000034347984 */ /* 0x000e220000000400 */
[----:B------:R-:W1:Y:S01]  /*9f50*/  I2F.RP R6, R7 ;  /* 0x0000000700067306 */ /* 0x000e620000209400 */
[----:B------:R-:W-:Y:S02]  /*9f60*/  ISETP.GE.AND P3, PT, R44, RZ, PT ;  /* 0x000000ff2c00720c */ /* 0x000fe40003f66270 */
[----:B------:R-:W-:-:S05]  /*9f70*/  ISETP.NE.AND P4, PT, R53, RZ, PT ;  /* 0x000000ff3500720c */ /* 0x000fca0003f85270 */
[----:B-1----:R-:W1:Y:S02]  /*9f80*/  MUFU.RCP R6, R6 ;  /* 0x0000000600067308 */ /* 0x002e640000001000 */
[----:B-1----:R-:W-:-:S06]  /*9f90*/  VIADD R10, R6, 0xffffffe ;  /* 0x0ffffffe060a7836 */ /* 0x002fcc0000000000 */
[----:B------:R-:W1:Y:S02]  /*9fa0*/  F2I.FTZ.U32.TRUNC.NTZ R5, R10 ;  /* 0x0000000a00057305 */ /* 0x000e64000021f000 */
[----:B-1----:R-:W-:-:S05]  /*9fb0*/  IADD3 R4, RZ, -R5, RZ ;  /* 0x80000005ff047210 */ /* 0x002fca0007ffe0ff */
[----:B------:R-:W-:Y:S02]  /*9fc0*/  IMAD R11, R4, R7, RZ ;  /* 0x00000007040b7224 */ /* 0x000fe400078e02ff */
[----:B------:R-:W-:-:S04]  /*9fd0*/  IMAD.MOV.U32 R4, RZ, RZ, RZ ;  /* 0x000000ffff047224 */ /* 0x000fc800078e00ff */
[----:B------:R-:W-:Y:S01]  /*9fe0*/  IMAD.HI.U32 R4, R5, R11, R4 ;  /* 0x0000000b05047227 */ /* 0x000fe200078e0004 */
[----:B------:R-:W-:-:S05]  /*9ff0*/  MOV R5, R12 ;  /* 0x0000000c00057202 */ /* 0x000fca0000000f00 */
[----:B------:R-:W-:-:S04]  /*a000*/  IMAD.HI.U32 R4, R4, R5, RZ ;  /* 0x0000000504047227 */ /* 0x000fc800078e00ff */
[----:B------:R-:W-:-:S04]  /*a010*/  IMAD.MOV R4, RZ, RZ, -R4 ;  /* 0x000000ffff047224 */ /* 0x000fc800078e0a04 */
[----:B------:R-:W-:-:S05]  /*a020*/  IMAD R4, R7, R4, R5 ;  /* 0x0000000407047224 */ /* 0x000fca00078e0205 */
[----:B------:R-:W-:-:S13]  /*a030*/  ISETP.GT.U32.AND P2, PT, R7, R4, PT ;  /* 0x000000040700720c */ /* 0x000fda0003f44070 */
[----:B------:R-:W-:-:S04]  /*a040*/  @!P2 IADD3 R4, R4, -R7, RZ ;  /* 0x800000070404a210 */ /* 0x000fc80007ffe0ff */
[----:B------:R-:W-:-:S13]  /*a050*/  ISETP.GT.U32.AND P2, PT, R7, R4, PT ;  /* 0x000000040700720c */ /* 0x000fda0003f44070 */
[----:B------:R-:W-:Y:S02]  /*a060*/  @!P2 IMAD.IADD R4, R4, 0x1, -R7 ;  /* 0x000000010404a824 */ /* 0x000fe400078e0a07 */
        /* <DEDUP_REMOVED lines=34> */
.L_x_560:
[--C-:B-----5:R-:W-:Y:S02]  /*a290*/  HADD2.F32 R11, -RZ, R4.reuse.H0_H0 ;  /* 0x20000004ff0b7230 */ /* 0x120fe40000004100 */
[----:B------:R-:W-:Y:S02]  /*a2a0*/  HADD2.F32 R13, -RZ, R4.H1_H1 ;  /* 0x30000004ff0d7230 */ /* 0x000fe40000004100 */
[--C-:B------:R-:W-:Y:S02]  /*a2b0*/  HADD2.F32 R12, -RZ, R6.reuse.H0_H0 ;  /* 0x20000006ff0c7230 */ /* 0x100fe40000004100 */
[C---:B------:R-:W-:Y:S01]  /*a2c0*/  FFMA.FTZ R41, R10.reuse, R11, R41 ;  /* 0x0000000b0a297223 */ /* 0x040fe20000010029 */
[----:B------:R-:W-:Y:S02]  /*a2d0*/  HADD2.F32 R15, -RZ, R6.H1_H1 ;  /* 0x30000006ff0f7230 */ /* 0x000fe40000004100 */
[----:B------:R-:W-:Y:S01]  /*a2e0*/  FFMA.FTZ R46, R10, R13, R46 ;  /* 0x0000000d0a2e7223 */ /* 0x000fe2000001002e */
[----:B0-----:R-:W-:-:S02]  /*a2f0*/  HADD2.F32 R4, -RZ, R5.H0_H0 ;  /* 0x20000005ff047230 */ /* 0x001fc40000004100 */
[C---:B------:R-:W-:Y:S01]  /*a300*/  FFMA.FTZ R47, R10.reuse, R12, R47 ;  /* 0x0000000c0a2f7223 */ /* 0x040fe2000001002f */
[----:B------:R-:W-:Y:S02]  /*a310*/  HADD2.F32 R6, -RZ, R7.H0_H0 ;  /* 0x20000007ff067230 */ /* 0x000fe40000004100 */
[C---:B------:R-:W-:Y:S01]  /*a320*/  FFMA.FTZ R50, R10.reuse, R15, R50 ;  /* 0x0000000f0a327223 */ /* 0x040fe20000010032 */
[----:B------:R-:W-:Y:S02]  /*a330*/  HADD2.F32 R5, -RZ, R5.H1_H1 ;  /* 0x30000005ff057230 */ /* 0x000fe40000004100 */
[C---:B------:R-:W-:Y:S01]  /*a340*/  FFMA.FTZ R45, R10.reuse, R4, R45 ;  /* 0x000000040a2d7223 */ /* 0x040fe2000001002d */
[----:B------:R-:W-:Y:S02]  /*a350*/  HADD2.F32 R7, -RZ, R7.H1_H1 ;  /* 0x30000007ff077230 */ /* 0x000fe40000004100 */
[C---:B------:R-:W-:Y:S01]  /*a360*/  FFMA.FTZ R51, R10.reuse, R6, R51 ;  /* 0x000000060a337223 */ /* 0x040fe20000010033 */
[----:B------:R-:W-:-:S02]  /*a370*/  FFMA.FTZ R48, R10, R5, R48 ;  /* 0x000000050a307223 */ /* 0x000fc40000010030 */
[----:B------:R-:W-:-:S07]  /*a380*/  FFMA.FTZ R20, R10, R7, R20 ;  /* 0x000000070a147223 */ /* 0x000fce0000010014 */
.L_x_559:
[----:B------:R-:W-:Y:S05]  /*a390*/  BSYNC B2 ;  /* 0x0000000000027941 */ /* 0x000fea0003800000 */
.L_x_558:
[----:B------:R-:W-:-:S07]  /*a3a0*/  VIADD R44, R44, 0x2 ;  /* 0x000000022c2c7836 */ /* 0x000fce0000000000 */
.L_x_557:
[----:B------:R-:W-:Y:S05]  /*a3b0*/  BSYNC B1 ;  /* 0x0000000000017941 */ /* 0x000fea0003800000 */
.L_x_556:
[----:B------:R-:W-:-:S13]  /*a3c0*/  LOP3.LUT P3, RZ, R3, 0xfffffffe, RZ, 0xc0, !PT ;  /* 0xfffffffe03ff7812 */ /* 0x000fda000786c0ff */
[----:B------:R-:W-:Y:S05]  /*a3d0*/  @!P3 BRA `(.L_x_547) ;  /* 0x0000000800b8b947 */ /* 0x000fea0003800000 */
[----:B------:R-:W-:Y:S01]  /*a3e0*/  LEA R17, R44, R17, 0x1 ;  /* 0x000000112c117211 */ /* 0x000fe200078e08ff */
[----:B------:R-:W-:Y:S01]  /*a3f0*/  IMAD.MOV.U32 R3, RZ, RZ, 0xa0 ;  /* 0x000000a0ff037424 */ /* 0x000fe200078e00ff */
[----:B------:R-:W-:-:S03]  /*a400*/  MOV R36, RZ ;  /* 0x000000ff00247202 */ /* 0x000fc60000000f00 */
[----:B------:R-:W-:Y:S02]  /*a410*/  IMAD R17, R0, -0x2, R17 ;  /* 0xfffffffe00117824 */ /* 0x000fe400078e0211 */
[----:B------:R-:W-:Y:S02]  /*a420*/  IMAD R3, R44, R3, 0x140 ;  /* 0x000001402c037424 */ /* 0x000fe400078e0203 */
[----:B------:R-:W-:-:S07]  /*a430*/  VIADD R43, R17, UR38 ;  /* 0x00000026112b7c36 */ /* 0x000fce0008000000 */
.L_x_567:
[----:B------:R-:W0:Y:S01]  /*a440*/  LDC R61, c[0x0][0x284] ;  /* 0x0000a100ff3d7b82 */ /* 0x000e220000000800 */
[----:B------:R-:W-:Y:S01]  /*a450*/  IADD3 R4, R3, -0x140, RZ ;  /* 0xfffffec003047810 */ /* 0x000fe20007ffe0ff */
[----:B------:R-:W-:Y:S01]  /*a460*/  BSSY B1, `(.L_x_561) ;  /* 0x0000052000017945 */ /* 0x000fe20003800000 */
[----:B------:R-:W-:Y:S02]  /*a470*/  IMAD.IADD R49, R43, 0x1, R36 ;  /* 0x000000012b317824 */ /* 0x000fe400078e0224 */
[----:B------:R-:W-:-:S03]  /*a480*/  IADD3 R5, P3, R28, R4, RZ ;  /* 0x000000041c057210 */ /* 0x000fc60007f7e0ff */
[----:B-1----:R-:W1:Y:S01]  /*a490*/  LDC.64 R12, c[0x0][0x250] ;  /* 0x00009400ff0c7b82 */ /* 0x002e620000000a00 */
[----:B------:R-:W-:Y:S02]  /*a4a0*/  LEA.HI.X.SX32 R4, R4, R31, 0x1, P3 ;  /* 0x0000001f04047211 */ /* 0x000fe400018f0eff */
[----:B0-----:R-:W-:Y:S02]  /*a4b0*/  ISETP.GE.AND P3, PT, R44, R61, PT ;  /* 0x0000003d2c00720c */ /* 0x001fe40003f66270 */
[----:B-1----:R-:W-:-:S04]  /*a4c0*/  LEA R10, P4, R5, R12, 0x1 ;  /* 0x0000000c050a7211 */ /* 0x002fc800078808ff */
[----:B------:R-:W-:-:S07]  /*a4d0*/  LEA.HI.X R11, R5, R13, R4, 0x1, P4 ;  /* 0x0000000d050b7211 */ /* 0x000fce00020f0c04 */
[----:B------:R-:W-:Y:S05]  /*a4e0*/  @!P3 BRA `(.L_x_562) ;  /* 0x000000040024b947 */ /* 0x000fea0003800000 */
[----:B------:R-:W-:Y:S01]  /*a4f0*/  IABS R7, R61 ;  /* 0x0000003d00077213 */ /* 0x000fe20000000000 */
[----:B------:R-:W-:Y:S01]  /*a500*/  ULDC.64 UR4, c[0x0][0x258] ;  /* 0x0000960000047ab9 */ /* 0x000fe20000000a00 */
[----:B------:R-:W-:Y:S02]  /*a510*/  IABS R17, R44 ;  /* 0x0000002c00117213 */ /* 0x000fe40000000000 */
[----:B------:R-:W0:Y:S01]  /*a520*/  I2F.RP R6, R7 ;  /* 0x0000000700067306 */ /* 0x000e220000209400 */
[----:B------:R-:W-:Y:S02]  /*a530*/  ISETP.GE.AND P3, PT, R44, RZ, PT ;  /* 0x000000ff2c00720c */ /* 0x000fe40003f66270 */
[----:B------:R-:W-:-:S05]  /*a540*/  ISETP.NE.AND P4, PT, R61, RZ, PT ;  /* 0x000000ff3d00720c */ /* 0x000fca0003f85270 */
[----:B0-----:R-:W0:Y:S02]  /*a550*/  MUFU.RCP R6, R6 ;  /* 0x0000000600067308 */ /* 0x001e240000001000 */
[----:B0-----:R-:W-:-:S06]  /*a560*/  IADD3 R14, R6, 0xffffffe, RZ ;  /* 0x0ffffffe060e7810 */ /* 0x001fcc0007ffe0ff */
[----:B------:R-:W0:Y:S02]  /*a570*/  F2I.FTZ.U32.TRUNC.NTZ R5, R14 ;  /* 0x0000000e00057305 */ /* 0x000e24000021f000 */
[----:B0-----:R-:W-:-:S04]  /*a580*/  IMAD.MOV R4, RZ, RZ, -R5 ;  /* 0x000000ffff047224 */ /* 0x001fc800078e0a05 */
[----:B------:R-:W-:Y:S01]  /*a590*/  IMAD R15, R4, R7, RZ ;  /* 0x00000007040f7224 */ /* 0x000fe200078e02ff */
[----:B------:R-:W-:-:S10]  /*a5a0*/  HFMA2.MMA R4, -RZ, RZ, 0, 0 ;  /* 0x00000000ff047435 */ /* 0x000fd400000001ff */
[----:B------:R-:W-:-:S04]  /*a5b0*/  IMAD.HI.U32 R4, R5, R15, R4 ;  /* 0x0000000f05047227 */ /* 0x000fc800078e0004 */
[----:B------:R-:W-:Y:S02]  /*a5c0*/  IMAD.MOV.U32 R5, RZ, RZ, R17 ;  /* 0x000000ffff057224 */ /* 0x000fe400078e0011 */
[----:B------:R-:W0:Y:S02]  /*a5d0*/  LDS.U16 R17, [R49] ;  /* 0x0000000031117984 */ /* 0x000e240000000400 */
[----:B------:R-:W-:-:S05]  /*a5e0*/  IMAD.HI.U32 R4, R4, R5, RZ ;  /* 0x0000000504047227 */ /* 0x000fca00078e00ff */
[----:B------:R-:W-:-:S05]  /*a5f0*/  IADD3 R4, -R4, RZ, RZ ;  /* 0x000000ff04047210 */ /* 0x000fca0007ffe1ff */
[----:B------:R-:W-:-:S05]  /*a600*/  IMAD R4, R7, R4, R5 ;  /* 0x0000000407047224 */ /* 0x000fca00078e0205 */
[----:B------:R-:W-:-:S13]  /*a610*/  ISETP.GT.U32.AND P2, PT, R7, R4, PT ;  /* 0x000000040700720c */ /* 0x000fda0003f44070 */
[----:B------:R-:W-:-:S05]  /*a620*/  @!P2 IMAD.IADD R4, R4, 0x1, -R7 ;  /* 0x000000010404a824 */ /* 0x000fca00078e0a07 */
[----:B------:R-:W-:-:S13]  /*a630*/  ISETP.GT.U32.AND P2, PT, R7, R4, PT ;  /* 0x000000040700720c */ /* 0x000fda0003f44070 */
[----:B------:R-:W-:Y:S01]  /*a640*/  @!P2 IADD3 R4, R4, -R7, RZ ;  /* 0x800000070404a210 */ /* 0x000fe20007ffe0ff */
[----:B------:R-:W-:-:S04]  /*a650*/  IMAD R7, R30, R61, RZ ;  /* 0x0000003d1e077224 */ /* 0x000fc800078e02ff */
[----:B------:R-:W-:Y:S01]  /*a660*/  @!P3 IMAD.MOV R4, RZ, RZ, -R4 ;  /* 0x000000ffff04b224 */ /* 0x000fe200078e0a04 */
        /* <DEDUP_REMOVED lines=8> */
[----:B---3--:R-:W-:Y:S01]  /*a6f0*/  IMAD R5, R14, UR4, RZ ;  /* 0x000000040e057c24 */ /* 0x008fe2000f8e02ff */
[----:B------:R-:W-:-:S03]  /*a700*/  ULDC UR4, c[0x0][0x29c] ;  /* 0x0000a70000047ab9 */ /* 0x000fc60000000800 */
        /* <DEDUP_REMOVED lines=23> */
.L_x_563:
        /* <DEDUP_REMOVED lines=16> */
.L_x_562:
[----:B------:R-:W-:Y:S05]  /*a980*/  BSYNC B1 ;  /* 0x0000000000017941 */ /* 0x000fea0003800000 */
.L_x_561:
[----:B------:R-:W-:Y:S01]  /*a990*/  IADD3 R6, R44, 0x2, RZ ;  /* 0x000000022c067810 */ /* 0x000fe20007ffe0ff */
[----:B------:R-:W-:Y:S03]  /*a9a0*/  BSSY B1, `(.L_x_564) ;  /* 0x000004c000017945 */ /* 0x000fe60003800000 */
[----:B------:R-:W-:-:S13]  /*a9b0*/  ISETP.GE.AND P3, PT, R6, R61, PT ;  /* 0x0000003d0600720c */ /* 0x000fda0003f66270 */
        /* <DEDUP_REMOVED lines=8> */
[----:B0-----:R-:W-:-:S06]  /*aa40*/  VIADD R15, R14, 0xffffffe ;  /* 0x0ffffffe0e0f7836 */ /* 0x001fcc0000000000 */
[----:B------:R-:W0:Y:S02]  /*aa50*/  F2I.FTZ.U32.TRUNC.NTZ R5, R15 ;  /* 0x0000000f00057305 */ /* 0x000e24000021f000 */
[----:B0-----:R-:W-:-:S05]  /*aa60*/  IADD3 R4, RZ, -R5, RZ ;  /* 0x80000005ff047210 */ /* 0x001fca0007ffe0ff */
        /* <DEDUP_REMOVED lines=27> */
[C---:B------:R-:W-:Y:S02]  /*ac20*/  LEA R4, P2, R6.reuse, R12, 0x1 ;  /* 0x0000000c06047211 */ /* 0x040fe400078408ff */
[----:B------:R-:W0:Y:S02]  /*ac30*/  LDS.U16 R12, [R49+0x4] ;  /* 0x00000400310c7984 */ /* 0x000e240000000400 */
[----:B------:R-:W-:-:S06]  /*ac40*/  LEA.HI.X R5, R6, R13, R5, 0x1, P2 ;  /* 0x0000000d06057211 */ /* 0x000fcc00010f0c05 */
        /* <DEDUP_REMOVED lines=17> */
.L_x_566:
[--C-:B0----5:R-:W-:Y:S02]  /*ad60*/  HADD2.F32 R10, -RZ, R4.reuse.H0_H0 ;  /* 0x20000004ff0a7230 */ /* 0x121fe40000004100 */
[----:B------:R-:W-:Y:S02]  /*ad70*/  HADD2.F32 R11, -RZ, R4.H1_H1 ;  /* 0x30000004ff0b7230 */ /* 0x000fe40000004100 */
[--C-:B------:R-:W-:Y:S02]  /*ad80*/  HADD2.F32 R12, -RZ, R6.reuse.H0_H0 ;  /* 0x20000006ff0c7230 */ /* 0x100fe40000004100 */
[C---:B------:R-:W-:Y:S01]  /*ad90*/  FFMA.FTZ R41, R42.reuse, R10, R41 ;  /* 0x0000000a2a297223 */ /* 0x040fe20000010029 */
[----:B------:R-:W-:Y:S02]  /*ada0*/  HADD2.F32 R13, -RZ, R6.H1_H1 ;  /* 0x30000006ff0d7230 */ /* 0x000fe40000004100 */
[----:B------:R-:W-:Y:S01]  /*adb0*/  FFMA.FTZ R46, R42, R11, R46 ;  /* 0x0000000b2a2e7223 */ /* 0x000fe2000001002e */
[----:B------:R-:W-:-:S02]  /*adc0*/  HADD2.F32 R4, -RZ, R5.H0_H0 ;  /* 0x20000005ff047230 */ /* 0x000fc40000004100 */
        /* <DEDUP_REMOVED lines=9> */
.L_x_565:
[----:B------:R-:W-:Y:S05]  /*ae60*/  BSYNC B1 ;  /* 0x0000000000017941 */ /* 0x000fea0003800000 */
.L_x_564:
[----:B------:R-:W-:Y:S01]  /*ae70*/  VIADD R44, R44, 0x4 ;  /* 0x000000042c2c7836 */ /* 0x000fe20000000000 */
[----:B------:R-:W-:Y:S01]  /*ae80*/  IADD3 R36, R36, 0x8, RZ ;  /* 0x0000000824247810 */ /* 0x000fe20007ffe0ff */
[----:B------:R-:W-:-:S03]  /*ae90*/  VIADD R3, R3, 0x280 ;  /* 0x0000028003037836 */ /* 0x000fc60000000000 */
[----:B------:R-:W-:-:S13]  /*aea0*/  ISETP.GE.AND P3, PT, R44, R19, PT ;  /* 0x000000132c00720c */ /* 0x000fda0003f66270 */
[----:B------:R-:W-:Y:S05]  /*aeb0*/  @!P3 BRA `(.L_x_567) ;  /* 0xfffffff40060b947 */ /* 0x000fea000383ffff */
.L_x_547:
[----:B------:R-:W-:Y:S05]  /*aec0*/  BSYNC B0 ;  /* 0x0000000000007941 */ /* 0x000fea0003800000 */
.L_x_546:
[----:B------:R-:W-:Y:S01]  /*aed0*/  ISETP.GT.OR P0, PT, R21, 0x13, P0 ;  /* 0x000000131500780c */ /* 0x000fe20000704670 */
[----:B------:R-:W-:-:S12]  /*aee0*/  BSSY B0, `(.L_x_568) ;  /* 0x0000036000007945 */ /* 0x000fd80003800000 */
[----:B------:R-:W-:Y:S05]  /*aef0*/  @P0 BRA `(.L_x_569) ;  /* 0x0000000000d00947 */ /* 0x000fea0003800000 */
[----:B-1----:R-:W1:Y:S01]  /*af00*/  LDC.64 R12, c[0x0][0x250] ;  /* 0x00009400ff0c7b82 */ /* 0x002e620000000a00 */
[----:B------:R-:W-:-:S05]  /*af10*/  MOV R4, 0xa0 ;  /* 0x000000a000047802 */ /* 0x000fca0000000f00 */
[----:B------:R-:W-:-:S05]  /*af20*/  IMAD R27, R27, R4, -0xa0 ;  /* 0xffffff601b1b7424 */ /* 0x000fca00078e0204 */
[----:B------:R-:W-:-:S04]  /*af30*/  IADD3 R3, P0, R28, R27, RZ ;  /* 0x0000001b1c037210 */ /* 0x000fc80007f1e0ff */
[----:B------:R-:W-:Y:S02]  /*af40*/  LEA.HI.X.SX32 R6, R27, R31, 0x1, P0 ;  /* 0x0000001f1b067211 */ /* 0x000fe400000f0eff */
[----:B-1----:R-:W-:-:S04]  /*af50*/  LEA R4, P0, R3, R12, 0x1 ;  /* 0x0000000c03047211 */ /* 0x002fc800078008ff */
[----:B------:R-:W-:-:S06]  /*af60*/  LEA.HI.X R5, R3, R13, R6, 0x1, P0 ;  /* 0x0000000d03057211 */ /* 0x000fcc00000f0c06 */
[----:B0-----:R-:W5:Y:S01]  /*af70*/  LDG.E.128 R4, desc[UR36][R4.64] ;  /* 0x0000002404047981 */ /* 0x001f62000c1e1d00 */
[----:B------:R-:W-:Y:S01]  /*af80*/  IMAD.IADD R19, R19, 0x1, -R0 ;  /* 0x0000000113137824 */ /* 0x000fe200078e0a00 */
[----:B------:R-:W-:Y:S04]  /*af90*/  BSSY B1, `(.L_x_570) ;  /* 0x000001a000017945 */ /* 0x000fe80003800000 */
[----:B------:R-:W-:-:S06]  /*afa0*/  LEA R16, R19, R16, 0x1 ;  /* 0x0000001013107211 */ /* 0x000fcc00078e08ff */
[----:B------:R-:W0:Y:S02]  /*afb0*/  LDS.U16 R16, [R16] ;  /* 0x0000000010107984 */ /* 0x000e240000000400 */
[----:B0-----:R-:W-:Y:S01]  /*afc0*/  HADD2.F32 R0, -RZ, R16.H0_H0 ;  /* 0x20000010ff007230 */ /* 0x001fe20000004100 */
[----:B------:R-:W-:Y:S06]  /*afd0*/  @P2 BRA `(.L_x_571) ;  /* 0x0000000000542947 */ /* 0x000fec0003800000 */
[----:B------:R-:W-:-:S13]  /*afe0*/  ISETP.NE.AND P3, PT, R2, RZ, PT ;  /* 0x000000ff0200720c */ /* 0x000fda0003f65270 */
[----:B------:R-:W0:Y:S08]  /*aff0*/  @P3 LDC R8, c[0x0][0x288] ;  /* 0x0000a200ff083b82 */ /* 0x000e300000000800 */
[----:B------:R-:W1:Y:S01]  /*b000*/  @P3 LDC.64 R2, c[0x0][0x2e8] ;  /* 0x0000ba00ff023b82 */ /* 0x000e620000000a00 */
[----:B0-----:R-:W-:-:S04]  /*b010*/  @P3 IMAD R8, R26, R8, R29 ;  /* 0x000000081a083224 */ /* 0x001fc800078e021d */
[----:B------:R-:W-:-:S04]  /*b020*/  @P3 IMAD R9, R8, 0xa0, R23 ;  /* 0x000000a008093824 */ /* 0x000fc800078e0217 */
[----:B-1----:R-:W-:-:S06]  /*b030*/  @P3 IMAD.WIDE R8, R9, 0x2, R2 ;  /* 0x0000000209083825 */ /* 0x002fcc00078e0202 */
[----:B------:R-:W3:Y:S01]  /*b040*/  @P3 LDG.E.128 R8, desc[UR36][R8.64] ;  /* 0x0000002408083981 */ /* 0x000ee2000c1e1d00 */
        /* <DEDUP_REMOVED lines=14> */
.L_x_571:
[----:B------:R-:W-:Y:S05]  /*b130*/  BSYNC B1 ;  /* 0x0000000000017941 */ /* 0x000fea0003800000 */
.L_x_570:
        /* <DEDUP_REMOVED lines=16> */
.L_x_569:
[----:B------:R-:W-:Y:S05]  /*b240*/  BSYNC B0 ;  /* 0x0000000000007941 */ /* 0x000fea0003800000 */
.L_x_568:
[----:B------:R-:W-:Y:S06]  /*b250*/  BAR.SYNC.DEFER_BLOCKING 0x0 ;  /* 0x0000000000007b1d */ /* 0x000fec0000010000 */
[----:B------:R-:W-:Y:S05]  /*b260*/  @P1 BRA `(.L_x_572) ;  /* 0x0000000000881947 */ /* 0x000fea0003800000 */
[C---:B------:R-:W-:Y:S01]  /*b270*/  LOP3.LUT R0, R24.reuse, 0xffffffe0, RZ, 0xc0, !PT ;  /* 0xffffffe018007812 */ /* 0x040fe200078ec0ff */
[----:B------:R-:W-:Y:S01]  /*b280*/  IMAD R25, R25, 0xa0, R23 ;  /* 0x000000a019197824 */ /* 0x000fe200078e0217 */
[----:B------:R-:W-:Y:S02]  /*b290*/  ISETP.GT.AND P2, PT, R24, 0x1f, PT ;  /* 0x0000001f1800780c */ /* 0x000fe40003f44270 */
[----:B------:R-:W-:Y:S02]  /*b2a0*/  ISETP.NE.AND P0, PT, R0, 0x20, PT ;  /* 0x000000200000780c */ /* 0x000fe40003f05270 */
[----:B------:R-:W-:-:S11]  /*b2b0*/  LEA R25, R25, UR38, 0x1 ;  /* 0x0000002619197c11 */ /* 0x000fd6000f8e08ff */
[----:B------:R-:W-:Y:S05]  /*b2c0*/  @P0 BRA `(.L_x_573) ;  /* 0x0000000000140947 */ /* 0x000fea0003800000 */
[----:B------:R-:W-:Y:S02]  /*b2d0*/  F2FP.F16.F32.PACK_AB R4, R46, R41 ;  /* 0x000000292e04723e */ /* 0x000fe400000000ff */
[----:B------:R-:W-:Y:S02]  /*b2e0*/  F2FP.F16.F32.PACK_AB R5, R48, R45 ;  /* 0x0000002d3005723e */ /* 0x000fe400000000ff */
[----:B-1----:R-:W-:Y:S02]  /*b2f0*/  F2FP.F16.F32.PACK_AB R6, R50, R47 ;  /* 0x0000002f3206723e */ /* 0x002fe400000000ff */
[----:B0-----:R-:W-:-:S05]  /*b300*/  F2FP.F16.F32.PACK_AB R7, R20, R51 ;  /* 0x000000331407723e */ /* 0x001fca00000000ff */
[----:B------:R3:W-:Y:S02]  /*b310*/  STS.128 [R25+-0x140], R4 ;  /* 0xfffec00419007388 */ /* 0x0007e40000000c00 */
.L_x_573:
[----:B------:R-:W-:Y:S05]  /*b320*/  WARPSYNC.ALL ;  /* 0x0000000000007948 */ /* 0x000fea0003800000 */
[----:B------:R-:W-:Y:S06]  /*b330*/  BAR.SYNC.DEFER_BLOCKING 0x0 ;  /* 0x0000000000007b1d */ /* 0x000fec0000010000 */
[----:B------:R-:W-:Y:S04]  /*b340*/  BSSY B0, `(.L_x_574) ;  /* 0x0000013000007945 */ /* 0x000fe80003800000 */
[----:B------:R-:W-:Y:S05]  /*b350*/  @P2 BRA `(.L_x_575) ;  /* 0x0000000000442947 */ /* 0x000fea0003800000 */
[----:B01-3--:R-:W0:Y:S02]  /*b360*/  LDS.128 R4, [R25] ;  /* 0x0000000019047984 */ /* 0x00be240000000c00 */
[--C-:B0-----:R-:W-:Y:S02]  /*b370*/  HADD2.F32 R0, -RZ, R4.reuse.H0_H0 ;  /* 0x20000004ff007230 */ /* 0x101fe40000004100 */
[----:B------:R-:W-:Y:S02]  /*b380*/  HADD2.F32 R3, -RZ, R4.H1_H1 ;  /* 0x30000004ff037230 */ /* 0x000fe40000004100 */
[--C-:B------:R-:W-:Y:S02]  /*b390*/  HADD2.F32 R4, -RZ, R6.reuse.H0_H0 ;  /* 0x20000006ff047230 */ /* 0x100fe40000004100 */
[----:B------:R-:W-:Y:S01]  /*b3a0*/  FADD.FTZ R41, R41, R0 ;  /* 0x0000000029297221 */ /* 0x000fe20000010000 */
[----:B------:R-:W-:Y:S02]  /*b3b0*/  HADD2.F32 R9, -RZ, R6.H1_H1 ;  /* 0x30000006ff097230 */ /* 0x000fe40000004100 */
[----:B------:R-:W-:Y:S01]  /*b3c0*/  FADD.FTZ R46, R46, R3 ;  /* 0x000000032e2e7221 */ /* 0x000fe20000010000 */
[----:B------:R-:W-:-:S02]  /*b3d0*/  HADD2.F32 R2, -RZ, R5.H0_H0 ;  /* 0x20000005ff027230 */ /* 0x000fc40000004100 */
[----:B------:R-:W-:Y:S01]  /*b3e0*/  FADD.FTZ R47, R47, R4 ;  /* 0x000000042f2f7221 */ /* 0x000fe20000010000 */
[----:B------:R-:W-:Y:S02]  /*b3f0*/  HADD2.F32 R6, -RZ, R7.H0_H0 ;  /* 0x20000007ff067230 */ /* 0x000fe40000004100 */
[----:B------:R-:W-:Y:S01]  /*b400*/  FADD.FTZ R50, R50, R9 ;  /* 0x0000000932327221 */ /* 0x000fe20000010000 */
[----:B------:R-:W-:Y:S02]  /*b410*/  HADD2.F32 R5, -RZ, R5.H1_H1 ;  /* 0x30000005ff057230 */ /* 0x000fe40000004100 */
[----:B------:R-:W-:Y:S01]  /*b420*/  FADD.FTZ R45, R45, R2 ;  /* 0x000000022d2d7221 */ /* 0x000fe20000010000 */
[----:B------:R-:W-:Y:S02]  /*b430*/  HADD2.F32 R7, -RZ, R7.H1_H1 ;  /* 0x30000007ff077230 */ /* 0x000fe40000004100 */
[----:B------:R-:W-:Y:S01]  /*b440*/  FADD.FTZ R51, R51, R6 ;  /* 0x0000000633337221 */ /* 0x000fe20000010000 */
[----:B------:R-:W-:-:S02]  /*b450*/  FADD.FTZ R48, R48, R5 ;  /* 0x0000000530307221 */ /* 0x000fc40000010000 */
[----:B------:R-:W-:-:S07]  /*b460*/  FADD.FTZ R20, R20, R7 ;  /* 0x0000000714147221 */ /* 0x000fce0000010000 */
.L_x_575:
[----:B------:R-:W-:Y:S05]  /*b470*/  BSYNC B0 ;  /* 0x0000000000007941 */ /* 0x000fea0003800000 */
.L_x_574:
[----:B------:R-:W-:Y:S06]  /*b480*/  BAR.SYNC.DEFER_BLOCKING 0x0 ;  /* 0x0000000000007b1d */ /* 0x000fec0000010000 */
.L_x_572:
[----:B------:R-:W-:-:S05]  /*b490*/  VIADD R24, R24, 0x1f ;  /* 0x0000001f18187836 */ /* 0x000fca0000000000 */
[----:B------:R-:W-:-:S13]  /*b4a0*/  ISETP.GT.U32.OR P1, PT, R24, 0x3e, P1 ;  /* 0x0000003e1800780c */ /* 0x000fda0000f24470 */
[----:B------:R-:W-:Y:S05]  /*b4b0*/  @P1 EXIT ;  /* 0x000000000000194d */ /* 0x000fea0003800000 */
[----:B------:R-:W4:Y:S02]  /*b4c0*/  LDC R0, c[0x0][0x308] ;  /* 0x0000c200ff007b82 */ /* 0x000f240000000800 */
[----:B----4-:R-:W-:-:S13]  /*b4d0*/  ISETP.NE.AND P0, PT, R0, 0x2, PT ;  /* 0x000000020000780c */ /* 0x010fda0003f05270 */
[----:B------:R-:W-:Y:S05]  /*b4e0*/  @!P0 BRA `(.L_x_576) ;  /* 0x0000000000308947 */ /* 0x000fea0003800000 */
[----:B------:R-:W4:Y:S01]  /*b4f0*/  LDC.64 R2, c[0x0][0x210] ;  /* 0x00008400ff027b82 */ /* 0x000f220000000a00 */
[----:B------:R-:W-:Y:S01]  /*b500*/  IMAD R23, R22, 0xa0, R23 ;  /* 0x000000a016177824 */ /* 0x000fe200078e0217 */
[----:B------:R-:W-:Y:S02]  /*b510*/  F2FP.F16.F32.PACK_AB R41, R46, R41 ;  /* 0x000000292e29723e */ /* 0x000fe400000000ff */
[----:B------:R-:W-:Y:S02]  /*b520*/  F2FP.F16.F32.PACK_AB R45, R48, R45 ;  /* 0x0000002d302d723e */ /* 0x000fe400000000ff */
[----:B------:R-:W-:Y:S02]  /*b530*/  F2FP.F16.F32.PACK_AB R47, R50, R47 ;  /* 0x0000002f322f723e */ /* 0x000fe400000000ff */
[----:B------:R-:W-:Y:S01]  /*b540*/  F2FP.F16.F32.PACK_AB R51, R20, R51 ;  /* 0x000000331433723e */ /* 0x000fe200000000ff */
[----:B----4-:R-:W-:-:S05]  /*b550*/  IMAD.WIDE R2, R23, 0x2, R2 ;  /* 0x0000000217027825 */ /* 0x010fca00078e0202 */
[----:B------:R-:W-:Y:S04]  /*b560*/  STG.E desc[UR36][R2.64], R41 ;  /* 0x0000002902007986 */ /* 0x000fe8000c101924 */
[----:B------:R-:W-:Y:S04]  /*b570*/  STG.E desc[UR36][R2.64+0x4], R45 ;  /* 0x0000042d02007986 */ /* 0x000fe8000c101924 */
[----:B------:R-:W-:Y:S04]  /*b580*/  STG.E desc[UR36][R2.64+0x8], R47 ;  /* 0x0000082f02007986 */ /* 0x000fe8000c101924 */
[----:B------:R-:W-:Y:S01]  /*b590*/  STG.E desc[UR36][R2.64+0xc], R51 ;  /* 0x00000c3302007986 */ /* 0x000fe2000c101924 */
[----:B------:R-:W-:Y:S05]  /*b5a0*/  EXIT ;  /* 0x000000000000794d */ /* 0x000fea0003800000 */
.L_x_576:
[----:B------:R-:W4:Y:S01]  /*b5b0*/  LDC.64 R2, c[0x0][0x300] ;  /* 0x0000c000ff027b82 */ /* 0x000f220000000a00 */
[----:B------:R-:W-:Y:S01]  /*b5c0*/  IMAD R22, R22, 0xa0, R23 ;  /* 0x000000a016167824 */ /* 0x000fe200078e0217 */
[----:B------:R-:W-:Y:S01]  /*b5d0*/  ULDC.64 UR4, c[0x0][0x210] ;  /* 0x0000840000047ab9 */ /* 0x000fe20000000a00 */
[----:B----4-:R-:W4:Y:S02]  /*b5e0*/  LDG.E R2, desc[UR36][R2.64] ;  /* 0x0000002402027981 */ /* 0x010f24000c1e1900 */
[C---:B----4-:R-:W-:Y:S01]  /*b5f0*/  FMUL.FTZ R46, R2.reuse, R46 ;  /* 0x0000002e022e7220 */ /* 0x050fe20000410000 */
[C---:B------:R-:W-:Y:S01]  /*b600*/  FMUL.FTZ R45, R2.reuse, R45 ;  /* 0x0000002d022d7220 */ /* 0x040fe20000410000 */
[C---:B------:R-:W-:Y:S01]  /*b610*/  FMUL.FTZ R48, R2.reuse, R48 ;  /* 0x0000003002307220 */ /* 0x040fe20000410000 */
[C---:B------:R-:W-:Y:S01]  /*b620*/  FMUL.FTZ R47, R2.reuse, R47 ;  /* 0x0000002f022f7220 */ /* 0x040fe20000410000 */
[C---:B------:R-:W-:Y:S01]  /*b630*/  FMUL.FTZ R41, R2.reuse, R41 ;  /* 0x0000002902297220 */ /* 0x040fe20000410000 */
[C---:B------:R-:W-:Y:S01]  /*b640*/  FMUL.FTZ R50, R2.reuse, R50 ;  /* 0x0000003202327220 */ /* 0x040fe20000410000 */
[----:B------:R-:W4:Y:S01]  /*b650*/  F2I.S8.NTZ R46, R46 ;  /* 0x0000002e002e7305 */ /* 0x000f220000202100 */
[C---:B------:R-:W-:Y:S01]  /*b660*/  FMUL.FTZ R51, R2.reuse, R51 ;  /* 0x0000003302337220 */ /* 0x040fe20000410000 */
[----:B------:R-:W-:-:S06]  /*b670*/  FMUL.FTZ R2, R2, R20 ;  /* 0x0000001402027220 */ /* 0x000fcc0000410000 */
[----:B------:R-:W5:Y:S01]  /*b680*/  F2I.S8.NTZ R45, R45 ;  /* 0x0000002d002d7305 */ /* 0x000f620000202100 */
[----:B----4-:R-:W-:-:S07]  /*b690*/  PRMT R0, R46, 0x8880, RZ ;  /* 0x000088802e007816 */ /* 0x010fce00000000ff */
[----:B------:R-:W3:Y:S01]  /*b6a0*/  F2I.S8.NTZ R48, R48 ;  /* 0x0000003000307305 */ /* 0x000ee20000202100 */
[----:B------:R-:W-:Y:S02]  /*b6b0*/  PRMT R0, R0, 0x7710, RZ ;  /* 0x0000771000007816 */ /* 0x000fe400000000ff */
[----:B-----5:R-:W-:-:S05]  /*b6c0*/  PRMT R3, R45, 0x8880, RZ ;  /* 0x000088802d037816 */ /* 0x020fca00000000ff */
[----:B------:R-:W4:Y:S01]  /*b6d0*/  F2I.S8.NTZ R47, R47 ;  /* 0x0000002f002f7305 */ /* 0x000f220000202100 */
[----:B------:R-:W-:Y:S02]  /*b6e0*/  LOP3.LUT R9, R0, 0xff, RZ, 0xc0, !PT ;  /* 0x000000ff00097812 */ /* 0x000fe400078ec0ff */
[----:B------:R-:W-:Y:S02]  /*b6f0*/  PRMT R3, R3, 0x7710, RZ ;  /* 0x0000771003037816 */ /* 0x000fe400000000ff */
[----:B------:R-:W-:Y:S02]  /*b700*/  SHF.L.U64.HI R0, R9, 0x8, RZ ;  /* 0x0000000809007819 */ /* 0x000fe400000102ff */
[----:B---3--:R-:W-:Y:S01]  /*b710*/  PRMT R4, R48, 0x8880, RZ ;  /* 0x0000888030047816 */ /* 0x008fe200000000ff */
[----:B------:R-:W3:Y:S01]  /*b720*/  F2I.S8.NTZ R41, R41 ;  /* 0x0000002900297305 */ /* 0x000ee20000202100 */
[----:B0-----:R-:W-:Y:S02]  /*b730*/  LOP3.LUT R8, R3, 0xff, RZ, 0xc0, !PT ;  /* 0x000000ff03087812 */ /* 0x001fe400078ec0ff */
[----:B------:R-:W-:-:S02]  /*b740*/  PRMT R4, R4, 0x7710, RZ ;  /* 0x0000771004047816 */ /* 0x000fc400000000ff */
[----:B-1----:R-:W-:Y:S02]  /*b750*/  SHF.L.U64.HI R7, R8, 0x10, RZ ;  /* 0x0000001008077819 */ /* 0x002fe400000102ff */
[----:B------:R-:W-:Y:S01]  /*b760*/  LOP3.LUT R6, R4, 0xff, RZ, 0xc0, !PT ;  /* 0x000000ff04067812 */ /* 0x000fe200078ec0ff */
[----:B------:R-:W0:Y:S01]  /*b770*/  F2I.S8.NTZ R50, R50 ;  /* 0x0000003200327305 */ /* 0x000e220000202100 */
[----:B----4-:R-:W-:Y:S02]  /*b780*/  PRMT R3, R47, 0x8880, RZ ;  /* 0x000088802f037816 */ /* 0x010fe400000000ff */
[----:B------:R-:W-:Y:S02]  /*b790*/  SHF.L.U64.HI R4, R6, 0x18, RZ ;  /* 0x0000001806047819 */ /* 0x000fe400000102ff */
[----:B------:R-:W-:Y:S02]  /*b7a0*/  PRMT R3, R3, 0x7710, RZ ;  /* 0x0000771003037816 */ /* 0x000fe400000000ff */
[----:B---3--:R-:W-:Y:S01]  /*b7b0*/  PRMT R41, R41, 0x8880, RZ ;  /* 0x0000888029297816 */ /* 0x008fe200000000ff */
[----:B------:R-:W1:Y:S01]  /*b7c0*/  F2I.S8.NTZ R51, R51 ;  /* 0x0000003300337305 */ /* 0x000e620000202100 */
[----:B------:R-:W-:-:S02]  /*b7d0*/  LOP3.LUT R4, R4, R7, R0, 0xfe, !PT ;  /* 0x0000000704047212 */ /* 0x000fc400078efe00 */
[----:B------:R-:W-:Y:S02]  /*b7e0*/  PRMT R0, R41, 0x7710, RZ ;  /* 0x0000771029007816 */ /* 0x000fe400000000ff */
[----:B------:R-:W-:Y:S02]  /*b7f0*/  LOP3.LUT R3, R3, 0xff, RZ, 0xc0, !PT ;  /* 0x000000ff03037812 */ /* 0x000fe400078ec0ff */
[----:B0-----:R-:W-:Y:S01]  /*b800*/  PRMT R50, R50, 0x8880, RZ ;  /* 0x0000888032327816 */ /* 0x001fe200000000ff */
[----:B------:R0:W3:Y:S01]  /*b810*/  F2I.S8.NTZ R5, R2 ;  /* 0x0000000200057305 */ /* 0x0000e20000202100 */
[----:B------:R-:W-:Y:S02]  /*b820*/  PRMT R10, R0, 0x6540, R9 ;  /* 0x00006540000a7816 */ /* 0x000fe40000000009 */
[----:B------:R-:W-:Y:S02]  /*b830*/  LOP3.LUT R3, R3, 0xffffff00, R4, 0xf8, !PT ;  /* 0xffffff0003037812 */ /* 0x000fe400078ef804 */
[----:B------:R-:W-:-:S02]  /*b840*/  SHF.L.U32 R7, R8, 0x10, RZ ;  /* 0x0000001008077819 */ /* 0x000fc400000006ff */
[----:B-1----:R-:W-:Y:S02]  /*b850*/  PRMT R51, R51, 0x8880, RZ ;  /* 0x0000888033337816 */ /* 0x002fe400000000ff */
[----:B0-----:R-:W-:Y:S02]  /*b860*/  PRMT R2, R50, 0x7710, RZ ;  /* 0x0000771032027816 */ /* 0x001fe400000000ff */
[----:B------:R-:W-:Y:S02]  /*b870*/  PRMT R0, R51, 0x7710, RZ ;  /* 0x0000771033007816 */ /* 0x000fe400000000ff */
[----:B------:R-:W-:Y:S02]  /*b880*/  PRMT R2, R2, 0x7604, RZ ;  /* 0x0000760402027816 */ /* 0x000fe400000000ff */
[----:B------:R-:W-:Y:S02]  /*b890*/  PRMT R0, R0, 0x7054, RZ ;  /* 0x0000705400007816 */ /* 0x000fe400000000ff */
[----:B------:R-:W-:-:S02]  /*b8a0*/  LOP3.LUT R3, R2, 0xffff00ff, R3, 0xf8, !PT ;  /* 0xffff00ff02037812 */ /* 0x000fc400078ef803 */
[----:B---3--:R-:W-:Y:S02]  /*b8b0*/  PRMT R5, R5, 0x8880, RZ ;  /* 0x0000888005057816 */ /* 0x008fe400000000ff */
[----:B------:R-:W-:Y:S02]  /*b8c0*/  LOP3.LUT R3, R0, 0xff00ffff, R3, 0xf8, !PT ;  /* 0xff00ffff00037812 */ /* 0x000fe400078ef803 */
[----:B------:R-:W-:Y:S02]  /*b8d0*/  LOP3.LUT R7, R7, 0xff00ffff, R10, 0xf8, !PT ;  /* 0xff00ffff07077812 */ /* 0x000fe400078ef80a */
[----:B------:R-:W-:Y:S02]  /*b8e0*/  IADD3 R4, P0, R22, UR4, RZ ;  /* 0x0000000416047c10 */ /* 0x000fe4000ff1e0ff */
[----:B------:R-:W-:Y:S02]  /*b8f0*/  PRMT R0, R5, 0x7710, RZ ;  /* 0x0000771005007816 */ /* 0x000fe400000000ff */
[----:B------:R-:W-:-:S02]  /*b900*/  PRMT R2, R7, 0x4210, R6 ;  /* 0x0000421007027816 */ /* 0x000fc40000000006 */
[----:B------:R-:W-:Y:S02]  /*b910*/  LEA.HI.X.SX32 R5, R22, UR5, 0x1, P0 ;  /* 0x0000000516057c11 */ /* 0x000fe400080f0eff */
[----:B------:R-:W-:-:S05]  /*b920*/  PRMT R3, R3, 0x4210, R0 ;  /* 0x0000421003037816 */ /* 0x000fca0000000000 */
[----:B------:R-:W-:Y:S01]  /*b930*/  STG.E.64 desc[UR36][R4.64], R2 ;  /* 0x0000000204007986 */ /* 0x000fe2000c101b24 */
[----:B------:R-:W-:Y:S05]  /*b940*/  EXIT ;  /* 0x000000000000794d */ /* 0x000fea0003800000 */
.L_x_376:
[----:B------:R-:W-:Y:S01]  /*b950*/  IMAD.MOV.U32 R12, RZ, RZ, 0x10 ;  /* 0x00000010ff0c7424 */ /* 0x000fe200078e00ff */
[----:B------:R-:W-:Y:S01]  /*b960*/  MOV R11, 0x1f ;  /* 0x0000001f000b7802 */ /* 0x000fe20000000f00 */
[----:B------:R-:W-:-:S07]  /*b970*/  IMAD.MOV.U32 R15, RZ, RZ, -0x1 ;  /* 0xffffffffff0f7424 */ /* 0x000fce00078e00ff */
[----:B-1----:R-:W-:Y:S05]  /*b980*/  WARPSYNC.COLLECTIVE R15, `(.L_x_577) ;  /* 0x000000000f087348 */ /* 0x002fea0003c00000 */
[----:B------:R0:W2:Y:S02]  /*b990*/  SHFL.BFLY P6, R14, R13, R12, R11 ;  /* 0x0c00000c0d0e7389 */ /* 0x0000a400000c000b */
[----:B012---:R-:W-:Y:S01]  /*b9a0*/  ENDCOLLECTIVE ;  /* 0x000000000000791b */ /* 0x007fe20003800000 */
.L_x_577:
[----:B------:R-:W-:Y:S02]  /*b9b0*/  IMAD.MOV.U32 R12, RZ, RZ, 0x8 ;  /* 0x00000008ff0c7424 */ /* 0x000fe400078e00ff */
[----:B------:R-:W-:-:S05]  /*b9c0*/  FADD.FTZ R0, R13, R14 ;  /* 0x0000000e0d007221 */ /* 0x000fca0000010000 */
[----:B------:R-:W-:-:S07]  /*b9d0*/  MOV R13, R0 ;  /* 0x00000000000d7202 */ /* 0x000fce0000000f00 */
[----:B------:R-:W-:Y:S05]  /*b9e0*/  WARPSYNC.COLLECTIVE R15, `(.L_x_578) ;  /* 0x000000000f087348 */ /* 0x000fea0003c00000 */
[----:B------:R0:W1:Y:S02]  /*b9f0*/  SHFL.BFLY P6, R14, R13, R12, R11 ;  /* 0x0c00000c0d0e7389 */ /* 0x00006400000c000b */
[----:B01----:R-:W-:Y:S01]  /*ba00*/  ENDCOLLECTIVE ;  /* 0x000000000000791b */ /* 0x003fe20003800000 */
.L_x_578:
[----:B------:R-:W-:Y:S02]  /*ba10*/  IMAD.MOV.U32 R12, RZ, RZ, 0x4 ;  /* 0x00000004ff0c7424 */ /* 0x000fe400078e00ff */
[----:B------:R-:W-:-:S05]  /*ba20*/  FADD.FTZ R3, R0, R14 ;  /* 0x0000000e00037221 */ /* 0x000fca0000010000 */
[----:B------:R-:W-:-:S07]  /*ba30*/  MOV R13, R3 ;  /* 0x00000003000d7202 */ /* 0x000fce0000000f00 */
[----:B------:R-:W-:Y:S05]  /*ba40*/  WARPSYNC.COLLECTIVE R15, `(.L_x_579) ;  /* 0x000000000f087348 */ /* 0x000fea0003c00000 */
[----:B------:R0:W1:Y:S02]  /*ba50*/  SHFL.BFLY P6, R14, R13, R12, R11 ;  /* 0x0c00000c0d0e7389 */ /* 0x00006400000c000b */
[----:B01----:R-:W-:Y:S01]  /*ba60*/  ENDCOLLECTIVE ;  /* 0x000000000000791b */ /* 0x003fe20003800000 */
.L_x_579:
[----:B------:R-:W-:Y:S02]  /*ba70*/  IMAD.MOV.U32 R12, RZ, RZ, 0x2 ;  /* 0x00000002ff0c7424 */ /* 0x000fe400078e00ff */
[----:B------:R-:W-:-:S05]  /*ba80*/  FADD.FTZ R4, R3, R14 ;  /* 0x0000000e03047221 */ /* 0x000fca0000010000 */
[----:B------:R-:W-:-:S07]  /*ba90*/  MOV R13, R4 ;  /* 0x00000004000d7202 */ /* 0x000fce0000000f00 */
[----:B------:R-:W-:Y:S05]  /*baa0*/  WARPSYNC.COLLECTIVE R15, `(.L_x_580) ;  /* 0x000000000f087348 */ /* 0x000fea0003c00000 */
[----:B------:R0:W1:Y:S02]  /*bab0*/  SHFL.BFLY P6, R14, R13, R12, R11 ;  /* 0x0c00000c0d0e7389 */ /* 0x00006400000c000b */
[----:B01----:R-:W-:Y:S01]  /*bac0*/  ENDCOLLECTIVE ;  /* 0x000000000000791b */ /* 0x003fe20003800000 */
.L_x_580:
[----:B------:R-:W-:Y:S02]  /*bad0*/  IMAD.MOV.U32 R12, RZ, RZ, 0x1 ;  /* 0x00000001ff0c7424 */ /* 0x000fe400078e00ff */
[----:B------:R-:W-:-:S05]  /*bae0*/  FADD.FTZ R5, R4, R14 ;  /* 0x0000000e04057221 */ /* 0x000fca0000010000 */
[----:B------:R-:W-:-:S07]  /*baf0*/  MOV R13, R5 ;  /* 0x00000005000d7202 */ /* 0x000fce0000000f00 */
[----:B------:R-:W-:Y:S05]  /*bb00*/  WARPSYNC.COLLECTIVE R15, `(.L_x_581) ;  /* 0x000000000f087348 */ /* 0x000fea0003c00000 */
[----:B------:R0:W1:Y:S02]  /*bb10*/  SHFL.BFLY P6, R14, R13, R12, R11 ;  /* 0x0c00000c0d0e7389 */ /* 0x00006400000c000b */
[----:B01----:R-:W-:Y:S01]  /*bb20*/  ENDCOLLECTIVE ;  /* 0x000000000000791b */ /* 0x003fe20003800000 */
.L_x_581:
[----:B------:R-:W-:Y:S05]  /*bb30*/  BRA `(.L_x_582) ;  /* 0xffffff7000c47947 */ /* 0x000fea000383ffff */
.L_x_509:
[----:B------:R-:W-:Y:S01]  /*bb40*/  BSSY B1, `(.L_x_583) ;  /* 0x0000007000017945 */ /* 0x000fe20003800000 */
[----:B------:R-:W-:Y:S01]  /*bb50*/  MOV R12, 0x2 ;  /* 0x00000002000c7802 */ /* 0x000fe20000000f00 */
[----:B------:R-:W-:Y:S01]  /*bb60*/  IMAD.MOV.U32 R11, RZ, RZ, 0x1f ;  /* 0x0000001fff0b7424 */ /* 0x000fe200078e00ff */
[----:B-12---:R-:W-:-:S07]  /*bb70*/  MOV R15, 0xffffffff ;  /* 0xffffffff000f7802 */ /* 0x006fce0000000f00 */
[----:B---34-:R-:W-:Y:S05]  /*bb80*/  WARPSYNC.COLLECTIVE R15, `(.L_x_584) ;  /* 0x000000000f087348 */ /* 0x018fea0003c00000 */
[----:B------:R0:W1:Y:S02]  /*bb90*/  SHFL.BFLY P6, R14, R13, R12, R11 ;  /* 0x0c00000c0d0e7389 */ /* 0x00006400000c000b */
[----:B01-34-:R-:W-:Y:S01]  /*bba0*/  ENDCOLLECTIVE ;  /* 0x000000000000791b */ /* 0x01bfe20003800000 */
.L_x_584:
[----:B------:R-:W-:Y:S05]  /*bbb0*/  BSYNC B1 ;  /* 0x0000000000017941 */ /* 0x000fea0003800000 */
.L_x_583:
[----:B------:R-:W-:Y:S01]  /*bbc0*/  HFMA2.MMA R11, -RZ, RZ, 0, 1.847743988037109375e-06 ;  /* 0x0000001fff0b7435 */ /* 0x000fe200000001ff */
[----:B------:R-:W-:Y:S01]  /*bbd0*/  FADD.FTZ R13, R13, R14 ;  /* 0x0000000e0d0d7221 */ /* 0x000fe20000010000 */
[----:B------:R-:W-:Y:S02]  /*bbe0*/  IMAD.MOV.U32 R12, RZ, RZ, 0x1 ;  /* 0x00000001ff0c7424 */ /* 0x000fe400078e00ff */
[----:B------:R-:W-:-:S07]  /*bbf0*/  IMAD.MOV.U32 R15, RZ, RZ, -0x1 ;  /* 0xffffffffff0f7424 */ /* 0x000fce00078e00ff */
[----:B------:R-:W-:Y:S05]  /*bc00*/  WARPSYNC.COLLECTIVE R15, `(.L_x_585) ;  /* 0x000000000f087348 */ /* 0x000fea0003c00000 */
[----:B------:R0:W1:Y:S02]  /*bc10*/  SHFL.BFLY P6, R14, R13, R12, R11 ;  /* 0x0c00000c0d0e7389 */ /* 0x00006400000c000b */
[----:B01----:R-:W-:Y:S01]  /*bc20*/  ENDCOLLECTIVE ;  /* 0x000000000000791b */ /* 0x003fe20003800000 */
.L_x_585:
[----:B------:R-:W-:Y:S05]  /*bc30*/  BRA `(.L_x_586) ;  /* 0xffffffbc00f87947 */ /* 0x000fea000383ffff */
.L_x_513:
[----:B-1----:R-:W-:Y:S01]  /*bc40*/  HFMA2.MMA R11, -RZ, RZ, 0, 1.847743988037109375e-06 ;  /* 0x0000001fff0b7435 */ /* 0x002fe200000001ff */
[----:B------:R-:W-:Y:S01]  /*bc50*/  BSSY B0, `(.L_x_587) ;  /* 0x0000007000007945 */ /* 0x000fe20003800000 */
[----:B0-----:R-:W-:Y:S01]  /*bc60*/  MOV R13, R127 ;  /* 0x0000007f000d7202 */ /* 0x001fe20000000f00 */
[----:B------:R-:W-:Y:S02]  /*bc70*/  IMAD.MOV.U32 R12, RZ, RZ, 0x10 ;  /* 0x00000010ff0c7424 */ /* 0x000fe400078e00ff */
[----:B------:R-:W-:-:S07]  /*bc80*/  IMAD.MOV.U32 R15, RZ, RZ, -0x1 ;  /* 0xffffffffff0f7424 */ /* 0x000fce00078e00ff */
[----:B---34-:R-:W-:Y:S05]  /*bc90*/  WARPSYNC.COLLECTIVE R15, `(.L_x_588) ;  /* 0x000000000f087348 */ /* 0x018fea0003c00000 */
[----:B------:R0:W1:Y:S02]  /*bca0*/  SHFL.BFLY P6, R14, R13, R12, R11 ;  /* 0x0c00000c0d0e7389 */ /* 0x00006400000c000b */
[----:B01-34-:R-:W-:Y:S01]  /*bcb0*/  ENDCOLLECTIVE ;  /* 0x000000000000791b */ /* 0x01bfe20003800000 */
.L_x_588:
[----:B------:R-:W-:Y:S05]  /*bcc0*/  BSYNC B0 ;  /* 0x0000000000007941 */ /* 0x000fea0003800000 */
.L_x_587:
[----:B------:R-:W-:Y:S01]  /*bcd0*/  FMNMX.FTZ R13, R14, R127, !PT ;  /* 0x0000007f0e0d7209 */ /* 0x000fe20007810000 */
[----:B------:R-:W-:Y:S01]  /*bce0*/  IMAD.MOV.U32 R11, RZ, RZ, 0x1f ;  /* 0x0000001fff0b7424 */ /* 0x000fe200078e00ff */
[----:B------:R-:W-:Y:S02]  /*bcf0*/  MOV R12, 0x8 ;  /* 0x00000008000c7802 */ /* 0x000fe40000000f00 */
[----:B------:R-:W-:-:S07]  /*bd00*/  MOV R15, 0xffffffff ;  /* 0xffffffff000f7802 */ /* 0x000fce0000000f00 */
[----:B------:R-:W-:Y:S05]  /*bd10*/  WARPSYNC.COLLECTIVE R15, `(.L_x_589) ;  /* 0x000000000f087348 */ /* 0x000fea0003c00000 */
[----:B------:R0:W1:Y:S02]  /*bd20*/  SHFL.BFLY P6, R14, R13, R12, R11 ;  /* 0x0c00000c0d0e7389 */ /* 0x00006400000c000b */
[----:B01----:R-:W-:Y:S01]  /*bd30*/  ENDCOLLECTIVE ;  /* 0x000000000000791b */ /* 0x003fe20003800000 */
.L_x_589:
[----:B------:R-:W-:Y:S01]  /*bd40*/  HFMA2.MMA R12, -RZ, RZ, 0, 2.384185791015625e-07 ;  /* 0x00000004ff0c7435 */ /* 0x000fe200000001ff */
[----:B------:R-:W-:-:S05]  /*bd50*/  FMNMX.FTZ R3, R13, R14, !PT ;  /* 0x0000000e0d037209 */ /* 0x000fca0007810000 */
[----:B------:R-:W-:-:S07]  /*bd60*/  IMAD.MOV.U32 R13, RZ, RZ, R3 ;  /* 0x000000ffff0d7224 */ /* 0x000fce00078e0003 */
[----:B------:R-:W-:Y:S05]  /*bd70*/  WARPSYNC.COLLECTIVE R15, `(.L_x_590) ;  /* 0x000000000f087348 */ /* 0x000fea0003c00000 */
[----:B------:R0:W1:Y:S02]  /*bd80*/  SHFL.BFLY P6, R14, R13, R12, R11 ;  /* 0x0c00000c0d0e7389 */ /* 0x00006400000c000b */
[----:B01----:R-:W-:Y:S01]  /*bd90*/  ENDCOLLECTIVE ;  /* 0x000000000000791b */ /* 0x003fe20003800000 */
.L_x_590:
[----:B------:R-:W-:Y:S05]  /*bda0*/  BRA `(.L_x_591) ;  /* 0xffffffc000547947 */ /* 0x000fea000383ffff */
.L_x_592:
        /* <DEDUP_REMOVED lines=13> */
.L_x_4240:


//--------------------- .text._ZN4mmha33masked_multihead_attention_kernelItLi160ELi256ELi1ELi32ELi256ELb1ELb0EEEv26Multihead_attention_paramsIT_XT5_EE --------------------------
	.section	.text._ZN4mmha33masked_multihead_attention_kernelItLi160ELi256ELi1ELi32ELi256ELb1ELb0EEEv26Multihead_attention_paramsIT_XT5_EE,"ax",@progbits
	.align	128
        .global         _ZN4mmha33masked_multihead_attention_kernelItLi160ELi256ELi1ELi32ELi256ELb1ELb0EEEv26Multihead_attention_paramsIT_XT5_EE
        .type           _ZN4mmha33masked_multihead_attention_kernelItLi160ELi256ELi1ELi32ELi256ELb1ELb0EEEv26Multihead_attention_paramsIT_XT5_EE,@function
        .size           _ZN4mmha33masked_multihead_attention_kernelItLi160ELi256ELi1ELi32ELi256ELb1ELb0EEEv26Multihead_attention_paramsIT_XT5_EE,(.L_x_4241 - _ZN4mmha33masked_multihead_attention_kernelItLi160ELi256ELi1ELi32ELi256ELb1ELb0EEEv26Multihead_attention_paramsIT_XT5_EE)
        .other          _ZN4mmha33masked_multihead_attention_kernelItLi160ELi256ELi1ELi32ELi256ELb1ELb0EEEv26Multihead_attention_paramsIT_XT5_EE,@"STO_CUDA_ENTRY STV_DEFAULT"
_ZN4mmha33masked_multihead_attention_kernelItLi160ELi256ELi1ELi32ELi256ELb1ELb0EEEv26Multihead_attention_paramsIT_XT5_EE:
.text._ZN4mmha33masked_multihead_attention_kernelItLi160ELi256ELi1ELi32ELi256ELb1ELb0EEEv26Multihead_attention_paramsIT_XT5_EE:
        /* <DEDUP_REMOVED lines=13> */
.L_x_593:
[----:B------:R-:W0:Y:S01]  /*00d0*/  LDC R7, c[0x0][0x280] ;  /* 0x0000a000ff077b82 */ /* 0x000e220000000800 */
[----:B------:R-:W-:Y:S01]  /*00e0*/  IABS R10, R15 ;  /* 0x0000000f000a7213 */ /* 0x000fe20000000000 */
[----:B------:R-:W-:Y:S01]  /*00f0*/  IMAD.MOV.U32 R246, RZ, RZ, RZ ;  /* 0x000000fffff67224 */ /* 0x000fe200078e00ff */
        /* <DEDUP_REMOVED lines=25> */
[----:B0-----:R-:W-:-:S04]  /*0290*/  IMAD.MOV R3, RZ, RZ, -R5 ;  /* 0x000000ffff037224 */ /* 0x001fc800078e0a05 */
[----:B------:R-:W-:-:S05]  /*02a0*/  IMAD R3, R3, R6, RZ ;  /* 0x0000000603037224 */ /* 0x000fca00078e02ff */
[----:B------:R-:W-:Y:S01]  /*02b0*/  IMAD.HI.U32 R5, R5, R3, R4 ;  /* 0x0000000305057227 */ /* 0x000fe200078e0004 */
[----:B------:R-:W-:-:S05]  /*02c0*/  MOV R3, R10 ;  /* 0x0000000a00037202 */ /* 0x000fca0000000f00 */
[----:B------:R-:W-:-:S04]  /*02d0*/  IMAD.HI.U32 R0, R5, R3, RZ ;  /* 0x0000000305007227 */ /* 0x000fc800078e00ff */
[----:B------:R-:W-:-:S04]  /*02e0*/  IMAD.MOV R4, RZ, RZ, -R0 ;  /* 0x000000ffff047224 */ /* 0x000fc800078e0a00 */
[C---:B------:R-:W-:Y:S02]  /*02f0*/  IMAD R3, R6.reuse, R4, R3 ;  /* 0x0000000406037224 */ /* 0x040fe400078e0203 */
[----:B------:R-:W0:Y:S03]  /*0300*/  @P3 LDC.64 R4, c[0x0][0x2f0] ;  /* 0x0000bc00ff043b82 */ /* 0x000e260000000a00 */
[----:B------:R-:W-:-:S13]  /*0310*/  ISETP.GT.U32.AND P1, PT, R6, R3, PT ;  /* 0x000000030600720c */ /* 0x000fda0003f24070 */
[-C--:B------:R-:W-:Y:S02]  /*0320*/  @!P1 IADD3 R3, R3, -R6.reuse, RZ ;  /* 0x8000000603039210 */ /* 0x080fe40007ffe0ff */
[----:B------:R-:W-:Y:S02]  /*0330*/  @!P1 IADD3 R0, R0, 0x1, RZ ;  /* 0x0000000100009810 */ /* 0x000fe40007ffe0ff */
[----:B------:R-:W-:Y:S02]  /*0340*/  ISETP.GE.U32.AND P0, PT, R3, R6, PT ;  /* 0x000000060300720c */ /* 0x000fe40003f06070 */
[----:B------:R-:W-:Y:S02]  /*0350*/  LOP3.LUT R3, R15, R7, RZ, 0x3c, !PT ;  /* 0x000000070f037212 */ /* 0x000fe400078e3cff */
[----:B------:R-:W-:Y:S02]  /*0360*/  ISETP.NE.AND P1, PT, R7, RZ, PT ;  /* 0x000000ff0700720c */ /* 0x000fe40003f25270 */
[----:B------:R-:W-:-:S02]  /*0370*/  ISETP.GE.AND P2, PT, R3, RZ, PT ;  /* 0x000000ff0300720c */ /* 0x000fc40003f46270 */
[----:B------:R-:W4:Y:S05]  /*0380*/  LDC R3, c[0x0][0x278] ;  /* 0x00009e00ff037b82 */ /* 0x000f2a0000000800 */
[----:B------:R-:W-:-:S05]  /*0390*/  @P0 VIADD R0, R0, 0x1 ;  /* 0x0000000100000836 */ /* 0x000fca0000000000 */
[----:B------:R-:W-:-:S04]  /*03a0*/  MOV R40, R0 ;  /* 0x0000000000287202 */ /* 0x000fc80000000f00 */
[----:B------:R-:W-:Y:S02]  /*03b0*/  @!P2 IADD3 R40, -R40, RZ, RZ ;  /* 0x000000ff2828a210 */ /* 0x000fe40007ffe1ff */
[----:B------:R-:W-:-:S05]  /*03c0*/  @!P1 LOP3.LUT R40, RZ, R7, RZ, 0x33, !PT ;  /* 0x00000007ff289212 */ /* 0x000fca00078e33ff */
[----:B0-----:R-:W-:Y:S01]  /*03d0*/  @P3 IMAD.WIDE R4, R40, 0x4, R4 ;  /* 0x0000000428043825 */ /* 0x001fe200078e0204 */
[----:B------:R3:W-:Y:S04]  /*03e0*/  STL [R1+0x270], R40 ;  /* 0x0002702801007387 */ /* 0x0007e80000100800 */
[----:B------:R3:W5:Y:S01]  /*03f0*/  @P3 LDG.E R246, desc[UR36][R4.64] ;  /* 0x0000002404f63981 */ /* 0x000762000c1e1900 */
[----:B------:R-:W-:Y:S01]  /*0400*/  ISETP.GT.AND P1, PT, R16, 0x13, PT ;  /* 0x000000131000780c */ /* 0x000fe20003f24270 */
[----:B-1----:R-:W-:Y:S02]  /*0410*/  IMAD R104, R15, UR5, R106 ;  /* 0x000000050f687c24 */ /* 0x002fe4000f8e026a */
[----:B------:R-:W-:Y:S01]  /*0420*/  IMAD R0, R106, 0xa0, RZ ;  /* 0x000000a06a007824 */ /* 0x000fe200078e02ff */
[----:B------:R-:W-:Y:S01]  /*0430*/  UIADD3 UR4, UR4, 0x440, URZ ;  /* 0x0000044004047890 */ /* 0x000fe2000fffe03f */
[----:B----4-:R-:W-:Y:S01]  /*0440*/  ISETP.NE.AND P0, PT, R3, RZ, PT ;  /* 0x000000ff0300720c */ /* 0x010fe20003f05270 */
[----:B------:R-:W-:-:S02]  /*0450*/  IMAD R104, R104, 0xa0, RZ ;  /* 0x000000a068687824 */ /* 0x000fc400078e02ff */
        /* <DEDUP_REMOVED lines=47> */
.L_x_595:
[----:B------:R-:W-:Y:S05]  /*0750*/  BSYNC B0 ;  /* 0x0000000000007941 */ /* 0x000fea0003800000 */
.L_x_594:
[----:B------:R-:W-:Y:S01]  /*0760*/  ISETP.LT.AND P2, PT, R16, 0x20, P3 ;  /* 0x000000201000780c */ /* 0x000fe20001f41270 */
[----:B------:R-:W-:Y:S01]  /*0770*/  IMAD.MOV.U32 R44, RZ, RZ, RZ ;  /* 0x000000ffff2c7224 */ /* 0x000fe200078e00ff */
[----:B------:R-:W-:Y:S01]  /*0780*/  ISETP.NE.U32.AND P3, PT, R20, RZ, PT ;  /* 0x000000ff1400720c */ /* 0x000fe20003f65070 */
[----:B------:R-:W0:Y:S01]  /*0790*/  LDC R12, c[0x0][0x284] ;  /* 0x0000a100ff0c7b82 */ /* 0x000e220000000800 */
[----:B------:R-:W-:Y:S01]  /*07a0*/  SHF.R.S32.HI R4, RZ, 0x1f, R15 ;  /* 0x0000001fff047819 */ /* 0x000fe2000001140f */
[----:B------:R-:W-:Y:S01]  /*07b0*/  ULDC.64 UR6, c[0x0][0x220] ;  /* 0x0000880000067ab9 */ /* 0x000fe20000000a00 */
[----:B------:R-:W-:Y:S02]  /*07c0*/  ISETP.NE.AND.EX P3, PT, R21, RZ, PT, P3 ;  /* 0x000000ff1500720c */ /* 0x000fe40003f65330 */
[----:B------:R-:W-:Y:S02]  /*07d0*/  CS2R R22, SRZ ;  /* 0x0000000000167805 */ /* 0x000fe4000001ff00 */
[----:B------:R-:W-:-:S02]  /*07e0*/  ISETP.EQ.U32.AND P0, PT, RZ, UR6, PT ;  /* 0x00000006ff007c0c */ /* 0x000fc4000bf02070 */
[----:B------:R-:W-:Y:S02]  /*07f0*/  IADD3 R3, R0, R13, RZ ;  /* 0x0000000d00037210 */ /* 0x000fe40007ffe0ff */
[----:B------:R-:W-:Y:S01]  /*0800*/  ISETP.EQ.OR.EX P0, PT, RZ, UR7, P1, P0 ;  /* 0x00000007ff007c0c */ /* 0x000fe20008f02700 */
[----:B------:R-:W1:Y:S04]  /*0810*/  @P2 LDC.64 R8, c[0x0][0x2e0] ;  /* 0x0000b800ff082b82 */ /* 0x000e680000000a00 */
[----:B------:R-:W-:-:S04]  /*0820*/  @P3 LEA R10, P4, R15, R20, 0x2 ;  /* 0x000000140f0a3211 */ /* 0x000fc800078810ff */
[----:B------:R-:W-:Y:S01]  /*0830*/  @P3 LEA.HI.X R11, R15, R21, R4, 0x2, P4 ;  /* 0x000000150f0b3211 */ /* 0x000fe200020f1404 */
[----:B-----5:R-:W-:-:S03]  /*0840*/  @P2 IMAD R4, R246, UR5, R106 ;  /* 0x00000005f6042c24 */ /* 0x020fc6000f8e026a */
[----:B------:R-:W2:Y:S01]  /*0850*/  @!P0 LDC.64 R6, c[0x0][0x220] ;  /* 0x00008800ff068b82 */ /* 0x000ea20000000a00 */
[----:B------:R-:W-:Y:S01]  /*0860*/  CS2R R20, SRZ ;  /* 0x0000000000147805 */ /* 0x000fe2000001ff00 */
[----:B------:R-:W3:Y:S01]  /*0870*/  @P3 LDG.E R44, desc[UR36][R10.64] ;  /* 0x000000240a2c3981 */ /* 0x000ee2000c1e1900 */
[----:B------:R-:W-:-:S05]  /*0880*/  @P2 IMAD R15, R4, 0xa0, R13 ;  /* 0x000000a0040f2824 */ /* 0x000fca00078e020d */
[----:B------:R-:W4:Y:S01]  /*0890*/  @!P1 LDC.64 R4, c[0x0][0x248] ;  /* 0x00009200ff049b82 */ /* 0x000f220000000a00 */
[----:B-1----:R-:W-:-:S05]  /*08a0*/  @P2 IMAD.WIDE R8, R15, 0x2, R8 ;  /* 0x000000020f082825 */ /* 0x002fca00078e0208 */
[----:B------:R0:W5:Y:S01]  /*08b0*/  @P2 LDG.E.128 R36, desc[UR36][R8.64] ;  /* 0x0000002408242981 */ /* 0x000162000c1e1d00 */
[----:B--2---:R-:W-:Y:S01]  /*08c0*/  @!P0 IMAD.WIDE R6, R3, 0x2, R6 ;  /* 0x0000000203068825 */ /* 0x004fe200078e0206 */
[----:B0-----:R-:W-:-:S04]  /*08d0*/  IABS R9, R12 ;  /* 0x0000000c00097213 */ /* 0x001fc80000000000 */
[----:B------:R0:W5:Y:S01]  /*08e0*/  @!P0 LDG.E.128 R20, desc[UR36][R6.64] ;  /* 0x0000002406148981 */ /* 0x000162000c1e1d00 */
[----:B------:R-:W1:Y:S08]  /*08f0*/  I2F.RP R0, R9 ;  /* 0x0000000900007306 */ /* 0x000e700000209400 */
[----:B-1----:R-:W0:Y:S01]  /*0900*/  MUFU.RCP R0, R0 ;  /* 0x0000000000007308 */ /* 0x002e220000001000 */
[----:B------:R-:W-:Y:S01]  /*0910*/  IADD3 R17, R244, -0x1, RZ ;  /* 0xfffffffff4117810 */ /* 0x000fe20007ffe0ff */
[----:B------:R-:W-:Y:S01]  /*0920*/  IMAD.IADD R18, R104, 0x1, R13 ;  /* 0x0000000168127824 */ /* 0x000fe200078e020d */
[----:B0-----:R-:W-:-:S05]  /*0930*/  IADD3 R6, R0, 0xffffffe, RZ ;  /* 0x0ffffffe00067810 */ /* 0x001fca0007ffe0ff */
[----:B------:R0:W1:Y:S01]  /*0940*/  F2I.FTZ.U32.TRUNC.NTZ R7, R6 ;  /* 0x0000000600077305 */ /* 0x000062000021f000 */
[----:B------:R-:W-:Y:S02]  /*0950*/  @!P1 SHF.L.U32 R15, R17, 0x3, RZ ;  /* 0x00000003110f9819 */ /* 0x000fe400000006ff */
[----:B------:R-:W-:Y:S02]  /*0960*/  CS2R R24, SRZ ;  /* 0x0000000000187805 */ /* 0x000fe4000001ff00 */
[----:B------:R-:W-:Y:S01]  /*0970*/  CS2R R26, SRZ ;  /* 0x00000000001a7805 */ /* 0x000fe2000001ff00 */
[----:B------:R-:W-:Y:S01]  /*0980*/  @!P1 IMAD R15, R18, R12, R15 ;  /* 0x0000000c120f9224 */ /* 0x000fe200078e020f */
[----:B0-----:R-:W-:-:S03]  /*0990*/  HFMA2.MMA R6, -RZ, RZ, 0, 0 ;  /* 0x00000000ff067435 */ /* 0x001fc600000001ff */
[----:B----4-:R-:W-:-:S04]  /*09a0*/  @!P1 IMAD.WIDE R4, R15, 0x2, R4 ;  /* 0x000000020f049825 */ /* 0x010fc800078e0204 */
[----:B-1----:R-:W-:Y:S01]  /*09b0*/  IMAD.MOV R8, RZ, RZ, -R7 ;  /* 0x000000ffff087224 */ /* 0x002fe200078e0a07 */
[----:B------:R0:W5:Y:S03]  /*09c0*/  @!P1 LDG.E.128 R24, desc[UR36][R4.64] ;  /* 0x0000002404189981 */ /* 0x000166000c1e1d00 */
[----:B------:R-:W-:-:S04]  /*09d0*/  IMAD R11, R8, R9, RZ ;  /* 0x00000009080b7224 */ /* 0x000fc800078e02ff */
[----:B------:R-:W-:Y:S01]  /*09e0*/  IMAD.HI.U32 R7, R7, R11, R6 ;  /* 0x0000000b07077227 */ /* 0x000fe200078e0006 */
[----:B------:R-:W-:Y:S01]  /*09f0*/  ISETP.GE.AND P4, PT, R17, RZ, PT ;  /* 0x000000ff1100720c */ /* 0x000fe20003f86270 */
[----:B------:R-:W1:Y:S01]  /*0a00*/  LDC R6, c[0x0][0x290] ;  /* 0x0000a400ff067b82 */ /* 0x000e620000000800 */
[----:B0-----:R-:W-:-:S05]  /*0a10*/  IABS R4, R17 ;  /* 0x0000001100047213 */ /* 0x001fca0000000000 */
        /* <DEDUP_REMOVED lines=8> */
[----:B------:R-:W-:-:S05]  /*0aa0*/  MOV R46, R0 ;  /* 0x00000000002e7202 */ /* 0x000fca0000000f00 */
[----:B------:R-:W-:Y:S01]  /*0ab0*/  @!P4 IMAD.MOV R46, RZ, RZ, -R46 ;  /* 0x000000ffff2ec224 */ /* 0x000fe200078e0a2e */
[----:B------:R-:W-:Y:S02]  /*0ac0*/  @!P0 LOP3.LUT R46, RZ, R12, RZ, 0x33, !PT ;  /* 0x0000000cff2e8212 */ /* 0x000fe400078e33ff */
[C---:B------:R-:W-:Y:S02]  /*0ad0*/  ISETP.NE.AND P5, PT, R19.reuse, RZ, PT ;  /* 0x000000ff1300720c */ /* 0x040fe40003fa5270 */
[----:B------:R-:W-:Y:S02]  /*0ae0*/  CS2R R30, SRZ ;  /* 0x00000000001e7805 */ /* 0x000fe4000001ff00 */
[----:B------:R-:W-:Y:S02]  /*0af0*/  ISETP.GE.AND P0, PT, R16, 0x20, PT ;  /* 0x000000201000780c */ /* 0x000fe40003f06270 */
[----:B------:R-:W-:Y:S02]  /*0b00*/  CS2R R28, SRZ ;  /* 0x00000000001c7805 */ /* 0x000fe4000001ff00 */
[----:B------:R-:W-:Y:S01]  /*0b10*/  ISETP.NE.AND P3, PT, R19, RZ, PT ;  /* 0x000000ff1300720c */ /* 0x000fe20003f65270 */
[----:B---3--:R0:W-:Y:S04]  /*0b20*/  STL [R1+0x260], R44 ;  /* 0x0002602c01007387 */ /* 0x0081e80000100800 */
[----:B------:R0:W-:Y:S01]  /*0b30*/  STL [R1+0x274], R46 ;  /* 0x0002742e01007387 */ /* 0x0001e20000100800 */
[----:B-1----:R-:W-:Y:S07]  /*0b40*/  @P5 BRA `(.L_x_596) ;  /* 0x00000000002c5947 */ /* 0x002fee0003800000 */
        /* <DEDUP_REMOVED lines=10> */
.L_x_597:
[----:B------:R-:W-:Y:S05]  /*0bf0*/  BSYNC B0 ;  /* 0x0000000000007941 */ /* 0x000fea0003800000 */
.L_x_596:
        /* <DEDUP_REMOVED lines=8> */
.L_x_598:
        /* <DEDUP_REMOVED lines=17> */
[----:B------:R-:W1:Y:S08]  /*0d90*/  I2F.RP R0, R3 ;  /* 0x0000000300007306 */ /* 0x000e700000209400 */
[----:B-1----:R-:W1:Y:S02]  /*0da0*/  MUFU.RCP R0, R0 ;  /* 0x0000000000007308 */ /* 0x002e640000001000 */
[----:B-1----:R-:W-:-:S02]  /*0db0*/  IADD3 R4, R0, 0xffffffe, RZ ;  /* 0x0ffffffe00047810 */ /* 0x002fc40007ffe0ff */
[----:B------:R-:W-:-:S04]  /*0dc0*/  IADD3 R0, RZ, -R10, RZ ;  /* 0x8000000aff007210 */ /* 0x000fc80007ffe0ff */
[----:B------:R1:W2:Y:S02]  /*0dd0*/  F2I.FTZ.U32.TRUNC.NTZ R5, R4 ;  /* 0x0000000400057305 */ /* 0x0002a4000021f000 */
[----:B-1----:R-:W-:Y:S02]  /*0de0*/  MOV R4, RZ ;  /* 0x000000ff00047202 */ /* 0x002fe40000000f00 */
[----:B--2---:R-:W-:-:S05]  /*0df0*/  IADD3 R8, RZ, -R5, RZ ;  /* 0x80000005ff087210 */ /* 0x004fca0007ffe0ff */
[----:B------:R-:W-:Y:S02]  /*0e00*/  IMAD R7, R8, R3, RZ ;  /* 0x0000000308077224 */ /* 0x000fe400078e02ff */
[----:B------:R-:W-:Y:S02]  /*0e10*/  IMAD.MOV.U32 R8, RZ, RZ, R9 ;  /* 0x000000ffff087224 */ /* 0x000fe400078e0009 */
        /* <DEDUP_REMOVED lines=10> */
[----:B------:R-:W-:Y:S02]  /*0ec0*/  @P1 IADD3 R5, R5, 0x1, RZ ;  /* 0x0000000105051810 */ /* 0x000fe40007ffe0ff */
[----:B------:R-:W-:Y:S02]  /*0ed0*/  ISETP.LT.AND P1, PT, R13, R6, !P0 ;  /* 0x000000060d00720c */ /* 0x000fe40004721270 */
[----:B------:R-:W-:Y:S01]  /*0ee0*/  LOP3.LUT P0, RZ, R22, 0x7, RZ, 0xc0, !PT ;  /* 0x0000000716ff7812 */ /* 0x000fe2000780c0ff */
[----:B------:R-:W-:Y:S01]  /*0ef0*/  IMAD.MOV.U32 R23, RZ, RZ, R5 ;  /* 0x000000ffff177224 */ /* 0x000fe200078e0005 */
[----:B------:R-:W-:-:S04]  /*0f00*/  P2R R37, PR, RZ, 0x2 ;  /* 0x00000002ff257803 */ /* 0x000fc80000000000 */
[----:B------:R-:W-:Y:S02]  /*0f10*/  @!P2 IADD3 R23, -R23, RZ, RZ ;  /* 0x000000ff1717a210 */ /* 0x000fe40007ffe1ff */
        /* <DEDUP_REMOVED lines=8> */
[----:B------:R1:W2:Y:S01]  /*0fa0*/  LDC.64 R14, c[0x4][R0] ;  /* 0x01000000000e7b82 */ /* 0x0002a20000000a00 */
[----:B------:R-:W-:Y:S01]  /*0fb0*/  MOV R5, UR5 ;  /* 0x0000000500057c02 */ /* 0x000fe20008000f00 */
[----:B------:R-:W-:Y:S01]  /*0fc0*/  ULDC.64 UR4, c[0x4][0xd0] ;  /* 0x0100340000047ab9 */ /* 0x000fe20000000a00 */
[----:B------:R-:W-:Y:S01]  /*0fd0*/  HFMA2.MMA R12, -RZ, RZ, 0, 5.9604644775390625e-08 ;  /* 0x00000001ff0c7435 */ /* 0x000fe200000001ff */
[----:B------:R-:W-:Y:S01]  /*0fe0*/  MOV R6, UR4 ;  /* 0x0000000400067c02 */ /* 0x000fe20008000f00 */
[----:B------:R-:W-:Y:S01]  /*0ff0*/  IMAD.U32 R7, RZ, RZ, UR5 ;  /* 0x00000005ff077e24 */ /* 0x000fe2000f8e00ff */
[----:B------:R-:W-:Y:S01]  /*1000*/  MOV R10, UR6 ;  /* 0x00000006000a7c02 */ /* 0x000fe20008000f00 */
[----:B------:R-:W-:Y:S01]  /*1010*/  IMAD.MOV.U32 R8, RZ, RZ, 0x53f ;  /* 0x0000053fff087424 */ /* 0x000fe200078e00ff */
[----:B------:R-:W-:-:S02]  /*1020*/  MOV R11, UR7 ;  /* 0x00000007000b7c02 */ /* 0x000fc40008000f00 */
[----:B-1----:R-:W-:-:S07]  /*1030*/  MOV R13, RZ ;  /* 0x000000ff000d7202 */ /* 0x002fce0000000f00 */
[----:B------:R-:W-:-:S07]  /*1040*/  LEPC R20, `(.L_x_601) ;  /* 0x000000001014794e */ /* 0x000fce0000000000 */
[----:B0-2---:R-:W-:Y:S05]  /*1050*/  CALL.ABS.NOINC R14 ;  /* 0x000000000e007343 */ /* 0x005fea0003c00000 */
.L_x_601:
[----:B------:R-:W1:Y:S01]  /*1060*/  LDC R7, c[0x0][0x290] ;  /* 0x0000a400ff077b82 */ /* 0x000e620000000800 */
[----:B------:R-:W-:Y:S01]  /*1070*/  ISETP.NE.AND P6, PT, R37, RZ, PT ;  /* 0x000000ff2500720c */ /* 0x000fe20003fc5270 */
[----:B------:R-:W-:-:S05]  /*1080*/  IMAD R0, R22, R23, R36 ;  /* 0x0000001716007224 */ /* 0x000fca00078e0224 */
[----:B------:R-:W-:-:S05]  /*1090*/  LEA R0, R0, UR38, 0x1 ;  /* 0x0000002600007c11 */ /* 0x000fca000f8e08ff */
[----:B-1----:R-:W-:Y:S02]  /*10a0*/  IMAD R3, R7, 0x2, R0 ;  /* 0x0000000207037824 */ /* 0x002fe400078e0200 */
[----:B------:R-:W-:Y:S05]  /*10b0*/  @!P6 BRA `(.L_x_602) ;  /* 0x00000000000ce947 */ /* 0x000fea0003800000 */
[----:B------:R-:W-:Y:S01]  /*10c0*/  ISETP.NE.AND P5, PT, R19, RZ, PT ;  /* 0x000000ff1300720c */ /* 0x000fe20003fa5270 */
[----:B------:R1:W-:-:S12]  /*10d0*/  STS.128 [R0], R32 ;  /* 0x0000002000007388 */ /* 0x0003d80000000c00 */
[----:B------:R1:W-:Y:S02]  /*10e0*/  @!P5 STS.128 [R3], R24 ;  /* 0x000000180300d388 */ /* 0x0003e40000000c00 */
.L_x_602:
        /* <DEDUP_REMOVED lines=16> */
[----:B------:R-:W1:Y:S01]  /*11f0*/  LDS.64 R10, [R39] ;  /* 0x00000000270a7984 */ /* 0x000e620000000a00 */
[----:B--2---:R-:W-:-:S02]  /*1200*/  SHF.R.U64 R6, R8, 0x10, R9 ;  /* 0x0000001008067819 */ /* 0x004fc40000001209 */
[----:B------:R-:W-:Y:S02]  /*1210*/  SHF.R.U32.HI R4, RZ, 0x10, R9 ;  /* 0x00000010ff047819 */ /* 0x000fe40000011609 */
[--C-:B-1----:R-:W-:Y:S02]  /*1220*/  SHF.R.U64 R33, R10, 0x10, R11.reuse ;  /* 0x000000100a217819 */ /* 0x102fe4000000120b */
        /* <DEDUP_REMOVED lines=16> */
[----:B------:R1:W2:Y:S01]  /*1330*/  MUFU.RCP R9, R4 ;  /* 0x0000000400097308 */ /* 0x0002a20000001000 */
[----:B------:R-:W-:Y:S02]  /*1340*/  I2FP.F32.S32 R5, R8 ;  /* 0x0000000800057245 */ /* 0x000fe40000201400 */
[----:B------:R-:W-:Y:S02]  /*1350*/  I2FP.F32.S32 R7, R7 ;  /* 0x0000000700077245 */ /* 0x000fe40000201400 */
[----:B------:R-:W-:Y:S02]  /*1360*/  I2FP.F32.S32 R6, R6 ;  /* 0x0000000600067245 */ /* 0x000fe40000201400 */
[----:B-1----:R-:W-:-:S04]  /*1370*/  IADD3 R4, R8, 0x6, RZ ;  /* 0x0000000608047810 */ /* 0x002fc80007ffe0ff */
        /* <DEDUP_REMOVED lines=11> */
[----:B------:R-:W1:Y:S08]  /*1430*/  MUFU.EX2 R13, -R6 ;  /* 0x80000006000d7308 */ /* 0x000e700000000800 */
[----:B------:R-:W2:Y:S08]  /*1440*/  MUFU.EX2 R5, -R5 ;  /* 0x8000000500057308 */ /* 0x000eb00000000800 */
[----:B------:R-:W3:Y:S01]  /*1450*/  MUFU.EX2 R11, -R11 ;  /* 0x8000000b000b7308 */ /* 0x000ee20000000800 */
[----:B-1----:R-:W-:-:S04]  /*1460*/  FMUL.FTZ R7, R4, R13 ;  /* 0x0000000d04077220 */ /* 0x002fc80000410000 */
        /* <DEDUP_REMOVED lines=15> */
[----:B-1----:R-:W-:-:S02]  /*1560*/  HADD2.F32 R14, -RZ, R34.H1_H1 ;  /* 0x30000022ff0e7230 */ /* 0x002fc40000004100 */
[----:B------:R-:W-:-:S05]  /*1570*/  HADD2.F32 R34, -RZ, R34.H0_H0 ;  /* 0x20000022ff227230 */ /* 0x000fca0000004100 */
[----:B------:R-:W-:Y:S01]  /*1580*/  MUFU.SIN R20, R22 ;  /* 0x0000001600147308 */ /* 0x000fe20000000400 */
[----:B--2---:R-:W-:-:S04]  /*1590*/  FMUL.FTZ R8, R6, R4 ;  /* 0x0000000406087220 */ /* 0x004fc80000410000 */
[----:B------:R-:W-:-:S03]  /*15a0*/  FFMA.FTZ R8, R5, R32, -R8 ;  /* 0x0000002005087223 */ /* 0x000fc60000010808 */
[----:B------:R1:W2:Y:S08]  /*15b0*/  MUFU.COS R9, R21 ;  /* 0x0000001500097308 */ /* 0x0002b00000000000 */
[----:B------:R4:W5:Y:S01]  /*15c0*/  MUFU.COS R12, R7 ;  /* 0x00000007000c7308 */ /* 0x0009620000000000 */
[--C-:B-1----:R-:W-:Y:S02]  /*15d0*/  HADD2.F32 R21, -RZ, R35.reuse.H1_H1 ;  /* 0x30000023ff157230 */ /* 0x102fe40000004100 */
[----:B------:R-:W-:-:S05]  /*15e0*/  HADD2.F32 R35, -RZ, R35.H0_H0 ;  /* 0x20000023ff237230 */ /* 0x000fca0000004100 */
[----:B------:R-:W1:Y:S01]  /*15f0*/  MUFU.COS R15, R22 ;  /* 0x00000016000f7308 */ /* 0x000e620000000000 */
        /* <DEDUP_REMOVED lines=13> */
[C---:B-1----:R-:W-:Y:S01]  /*16d0*/  FMUL.FTZ R21, R15.reuse, R21 ;  /* 0x000000150f157220 */ /* 0x042fe20000410000 */
[----:B------:R-:W-:Y:S02]  /*16e0*/  FFMA.FTZ R6, R15, R35, -R6 ;  /* 0x000000230f067223 */ /* 0x000fe40000010806 */
[----:B------:R-:W-:Y:S01]  /*16f0*/  F2FP.F16.F32.PACK_AB R34, R34, R5 ;  /* 0x000000052222723e */ /* 0x000fe200000000ff */
[----:B------:R-:W-:-:S05]  /*1700*/  FFMA.FTZ R35, R20, R35, R21 ;  /* 0x0000002314237223 */ /* 0x000fca0000010015 */
[----:B------:R-:W-:Y:S01]  /*1710*/  F2FP.F16.F32.PACK_AB R35, R35, R6 ;  /* 0x000000062323723e */ /* 0x000fe200000000ff */
[----:B------:R-:W-:Y:S06]  /*1720*/  BRA `(.L_x_607) ;  /* 0x0000000800107947 */ /* 0x000fec0003800000 */
.L_x_606:
[C---:B------:R-:W-:Y:S01]  /*1730*/  IMAD R41, R7.reuse, 0x2, R37 ;  /* 0x0000000207297824 */ /* 0x040fe200078e0225 */
[----:B------:R-:W-:Y:S01]  /*1740*/  LEA R43, R7, R39, 0x1 ;  /* 0x00000027072b7211 */ /* 0x000fe200078e08ff */
[----:B------:R-:W-:Y:S01]  /*1750*/  BSSY B2, `(.L_x_608) ;  /* 0x0000071000027945 */ /* 0x000fe20003800000 */
[----:B------:R-:W-:Y:S02]  /*1760*/  SHF.R.S32.HI R4, RZ, 0x1f, R5 ;  /* 0x0000001fff047819 */ /* 0x000fe40000011405 */
[----:B------:R-:W1:Y:S02]  /*1770*/  LDS.64 R10, [R41] ;  /* 0x00000000290a7984 */ /* 0x000e640000000a00 */
[----:B------:R-:W-:Y:S02]  /*1780*/  LEA.HI R4, R4, R5, RZ, 0x2 ;  /* 0x0000000504047211 */ /* 0x000fe400078f10ff */
[----:B------:R-:W2:Y:S02]  /*1790*/  LDS.64 R12, [R43] ;  /* 0x000000002b0c7984 */ /* 0x000ea40000000a00 */
[----:B------:R-:W-:-:S04]  /*17a0*/  SHF.L.U32 R4, R4, 0x1, RZ ;  /* 0x0000000104047819 */ /* 0x000fc800000006ff */
[----:B------:R-:W-:-:S04]  /*17b0*/  LOP3.LUT R8, R4, 0xfffffff8, RZ, 0xc0, !PT ;  /* 0xfffffff804087812 */ /* 0x000fc800078ec0ff */
[----:B------:R-:W-:Y:S02]  /*17c0*/  ISETP.GE.AND P0, PT, R8, R7, PT ;  /* 0x000000070800720c */ /* 0x000fe40003f06270 */
[--C-:B-1----:R-:W-:Y:S02]  /*17d0*/  SHF.R.U64 R6, R10, 0x10, R11.reuse ;  /* 0x000000100a067819 */ /* 0x102fe4000000120b */
        /* <DEDUP_REMOVED lines=9> */
[C---:B------:R-:W-:Y:S01]  /*1870*/  VIADD R5, R8.reuse, 0x2 ;  /* 0x0000000208057836 */ /* 0x040fe20000000000 */
[----:B------:R-:W-:Y:S01]  /*1880*/  I2FP.F32.S32 R4, R8 ;  /* 0x0000000800047245 */ /* 0x000fe20000201400 */
[----:B------:R-:W-:Y:S01]  /*1890*/  ULDC UR4, c[0x0][0x29c] ;  /* 0x0000a70000047ab9 */ /* 0x000fe20000000800 */
[----:B------:R1:W2:Y:S01]  /*18a0*/  MUFU.RCP R9, R7 ;  /* 0x0000000700097308 */ /* 0x0002a20000001000 */
[--C-:B------:R-:W-:Y:S01]  /*18b0*/  HADD2.F32 R36, -RZ, R32.reuse.H1_H1 ;  /* 0x30000020ff247230 */ /* 0x100fe20000004100 */
[----:B------:R-:W-:Y:S01]  /*18c0*/  I2FP.F32.S32 R6, R5 ;  /* 0x0000000500067245 */ /* 0x000fe20000201400 */
[----:B------:R-:W-:Y:S02]  /*18d0*/  HADD2.F32 R45, -RZ, R32.H0_H0 ;  /* 0x20000020ff2d7230 */ /* 0x000fe40000004100 */
[--C-:B------:R-:W-:Y:S02]  /*18e0*/  HADD2.F32 R38, -RZ, R33.reuse.H1_H1 ;  /* 0x30000021ff267230 */ /* 0x100fe40000004100 */
[----:B------:R-:W-:Y:S01]  /*18f0*/  HADD2.F32 R20, -RZ, R26.H1_H1 ;  /* 0x3000001aff147230 */ /* 0x000fe20000004100 */
[----:B-1----:R-:W-:Y:S01]  /*1900*/  IADD3 R7, R8, 0x6, RZ ;  /* 0x0000000608077810 */ /* 0x002fe20007ffe0ff */
[----:B------:R-:W-:-:S02]  /*1910*/  HADD2.F32 R33, -RZ, R33.H0_H0 ;  /* 0x20000021ff217230 */ /* 0x000fc40000004100 */
[----:B------:R-:W-:Y:S01]  /*1920*/  HADD2.F32 R40, -RZ, R34.H1_H1 ;  /* 0x30000022ff287230 */ /* 0x000fe20000004100 */
[----:B------:R-:W-:Y:S01]  /*1930*/  I2FP.F32.S32 R7, R7 ;  /* 0x0000000700077245 */ /* 0x000fe20000201400 */
[----:B------:R-:W-:Y:S02]  /*1940*/  HADD2.F32 R26, -RZ, R26.H0_H0 ;  /* 0x2000001aff1a7230 */ /* 0x000fe40000004100 */
[----:B------:R-:W-:Y:S02]  /*1950*/  HADD2.F32 R34, -RZ, R34.H0_H0 ;  /* 0x20000022ff227230 */ /* 0x000fe40000004100 */
[-C--:B--2---:R-:W-:Y:S01]  /*1960*/  FMUL.FTZ R4, R4, R9.reuse ;  /* 0x0000000904047220 */ /* 0x084fe20000410000 */
[-C--:B------:R-:W-:Y:S01]  /*1970*/  FMUL.FTZ R6, R6, R9.reuse ;  /* 0x0000000906067220 */ /* 0x080fe20000410000 */
[----:B------:R-:W-:Y:S01]  /*1980*/  FMUL.FTZ R7, R7, R9 ;  /* 0x0000000907077220 */ /* 0x000fe20000410000 */
[----:B------:R-:W-:Y:S02]  /*1990*/  HADD2.F32 R23, -RZ, R27.H1_H1 ;  /* 0x3000001bff177230 */ /* 0x000fe40000004100 */
[----:B------:R-:W-:Y:S01]  /*19a0*/  FMUL.FTZ R5, R4, 13.28771209716796875 ;  /* 0x41549a7804057820 */ /* 0x000fe20000410000 */
[----:B------:R-:W-:Y:S01]  /*19b0*/  IADD3 R4, R8, 0x4, RZ ;  /* 0x0000000408047810 */ /* 0x000fe20007ffe0ff */
[----:B------:R-:W-:Y:S01]  /*19c0*/  FMUL.FTZ R6, R6, 13.28771209716796875 ;  /* 0x41549a7806067820 */ /* 0x000fe20000410000 */
[----:B------:R-:W-:-:S02]  /*19d0*/  HADD2.F32 R42, -RZ, R35.H1_H1 ;  /* 0x30000023ff2a7230 */ /* 0x000fc40000004100 */
[----:B------:R-:W-:Y:S01]  /*19e0*/  I2FP.F32.S32 R4, R4 ;  /* 0x0000000400047245 */ /* 0x000fe20000201400 */
[----:B------:R-:W1:Y:S01]  /*19f0*/  MUFU.EX2 R5, -R5 ;  /* 0x8000000500057308 */ /* 0x000e620000000800 */
[----:B------:R-:W-:Y:S02]  /*1a00*/  HADD2.F32 R27, -RZ, R27.H0_H0 ;  /* 0x2000001bff1b7230 */ /* 0x000fe40000004100 */
[----:B------:R-:W-:Y:S02]  /*1a10*/  HADD2.F32 R35, -RZ, R35.H0_H0 ;  /* 0x20000023ff237230 */ /* 0x000fe40000004100 */
[----:B------:R-:W-:Y:S01]  /*1a20*/  FMUL.FTZ R4, R4, R9 ;  /* 0x0000000904047220 */ /* 0x000fe20000410000 */
[----:B------:R-:W-:Y:S02]  /*1a30*/  FMUL.FTZ R9, R7, 13.28771209716796875 ;  /* 0x41549a7807097820 */ /* 0x000fe40000410000 */
[----:B------:R-:W2:Y:S01]  /*1a40*/  MUFU.EX2 R11, -R6 ;  /* 0x80000006000b7308 */ /* 0x000ea20000000800 */
[----:B------:R-:W-:Y:S01]  /*1a50*/  FMUL.FTZ R8, R4, 13.28771209716796875 ;  /* 0x41549a7804087820 */ /* 0x000fe20000410000 */
[----:B------:R-:W-:-:S04]  /*1a60*/  IADD3 R4, -R44, UR4, RZ ;  /* 0x000000042c047c10 */ /* 0x000fc8000fffe1ff */
[----:B------:R-:W-:Y:S02]  /*1a70*/  I2FP.F32.S32 R4, R4 ;  /* 0x0000000400047245 */ /* 0x000fe40000201400 */
[----:B------:R3:W4:Y:S03]  /*1a80*/  MUFU.EX2 R13, -R8 ;  /* 0x80000008000d7308 */ /* 0x0007260000000800 */
[----:B-1----:R-:W-:-:S04]  /*1a90*/  FMUL.FTZ R5, R4, R5 ;  /* 0x0000000504057220 */ /* 0x002fc80000410000 */
[----:B------:R-:W-:Y:S01]  /*1aa0*/  FMUL.RZ R10, R5, 0.15915493667125701904 ;  /* 0x3e22f983050a7820 */ /* 0x000fe2000040c000 */
[----:B------:R-:W1:Y:S01]  /*1ab0*/  MUFU.EX2 R9, -R9 ;  /* 0x8000000900097308 */ /* 0x000e620000000800 */
        /* <DEDUP_REMOVED lines=10> */
[----:B-1----:R-:W-:-:S04]  /*1b60*/  FMUL.FTZ R4, R4, R9 ;  /* 0x0000000904047220 */ /* 0x002fc80000410000 */
[----:B------:R-:W-:-:S03]  /*1b70*/  FMUL.RZ R32, R4, 0.15915493667125701904 ;  /* 0x3e22f98304207820 */ /* 0x000fc6000040c000 */
[----:B------:R-:W1:Y:S01]  /*1b80*/  MUFU.SIN R12, R15 ;  /* 0x0000000f000c7308 */ /* 0x000e620000000400 */
        /* <DEDUP_REMOVED lines=10> */
[----:B-1----:R-:W-:Y:S01]  /*1c30*/  FMUL.FTZ R8, R12, R13 ;  /* 0x0000000d0c087220 */ /* 0x002fe20000410000 */
[----:B------:R-:W-:Y:S01]  /*1c40*/  FMUL.FTZ R6, R38, R12 ;  /* 0x0000000c26067220 */ /* 0x000fe20000410000 */
[----:B------:R-:W-:-:S05]  /*1c50*/  F2FP.F16.F32.PACK_AB R24, R9, R10 ;  /* 0x0000000a0918723e */ /* 0x000fca00000000ff */
[----:B------:R-:W1:Y:S01]  /*1c60*/  MUFU.COS R14, R22 ;  /* 0x00000016000e7308 */ /* 0x000e620000000000 */
[C---:B--2---:R-:W-:Y:S01]  /*1c70*/  FMUL.FTZ R13, R11.reuse, R13 ;  /* 0x0000000d0b0d7220 */ /* 0x044fe20000410000 */
[----:B------:R-:W-:Y:S01]  /*1c80*/  FMUL.FTZ R5, R38, R11 ;  /* 0x0000000b26057220 */ /* 0x000fe20000410000 */
[----:B------:R-:W-:Y:S01]  /*1c90*/  FFMA.FTZ R8, R11, R25, -R8 ;  /* 0x000000190b087223 */ /* 0x000fe20000010808 */
[C---:B------:R-:W-:Y:S01]  /*1ca0*/  FFMA.FTZ R6, R33.reuse, R11, -R6 ;  /* 0x0000000b21067223 */ /* 0x040fe20000010806 */
[----:B------:R-:W-:Y:S01]  /*1cb0*/  FFMA.FTZ R25, R12, R25, R13 ;  /* 0x000000190c197223 */ /* 0x000fe2000001000d */
[----:B------:R-:W-:Y:S02]  /*1cc0*/  FFMA.FTZ R5, R33, R12, R5 ;  /* 0x0000000c21057223 */ /* 0x000fe40000010005 */
[----:B------:R-:W2:Y:S01]  /*1cd0*/  MUFU.SIN R22, R32 ;  /* 0x0000002000167308 */ /* 0x000ea20000000400 */
[----:B---3--:R-:W-:Y:S01]  /*1ce0*/  FMUL.FTZ R13, R15, R20 ;  /* 0x000000140f0d7220 */ /* 0x008fe20000410000 */
[----:B------:R-:W-:Y:S01]  /*1cf0*/  FMUL.FTZ R11, R40, R15 ;  /* 0x0000000f280b7220 */ /* 0x000fe20000410000 */
[----:B------:R-:W-:-:S02]  /*1d00*/  F2FP.F16.F32.PACK_AB R33, R5, R6 ;  /* 0x000000060521723e */ /* 0x000fc400000000ff */
[----:B------:R-:W-:-:S03]  /*1d10*/  F2FP.F16.F32.PACK_AB R25, R25, R8 ;  /* 0x000000081919723e */ /* 0x000fc600000000ff */
[----:B------:R3:W4:Y:S01]  /*1d20*/  MUFU.COS R21, R32 ;  /* 0x0000002000157308 */ /* 0x0007220000000000 */
[----:B-1----:R-:W-:Y:S01]  /*1d30*/  FMUL.FTZ R20, R14, R20 ;  /* 0x000000140e147220 */ /* 0x002fe20000410000 */
[----:B------:R-:W-:Y:S01]  /*1d40*/  FMUL.FTZ R12, R40, R14 ;  /* 0x0000000e280c7220 */ /* 0x000fe20000410000 */
[----:B------:R-:W-:Y:S01]  /*1d50*/  FFMA.FTZ R13, R14, R26, -R13 ;  /* 0x0000001a0e0d7223 */ /* 0x000fe2000001080d */
[C---:B------:R-:W-:Y:S01]  /*1d60*/  FFMA.FTZ R11, R34.reuse, R14, -R11 ;  /* 0x0000000e220b7223 */ /* 0x040fe2000001080b */
[----:B------:R-:W-:Y:S01]  /*1d70*/  FFMA.FTZ R26, R15, R26, R20 ;  /* 0x0000001a0f1a7223 */ /* 0x000fe20000010014 */
[----:B------:R-:W-:Y:S01]  /*1d80*/  FFMA.FTZ R12, R34, R15, R12 ;  /* 0x0000000f220c7223 */ /* 0x000fe2000001000c */
[----:B--2---:R-:W-:Y:S01]  /*1d90*/  FMUL.FTZ R20, R22, R23 ;  /* 0x0000001716147220 */ /* 0x004fe20000410000 */
[----:B------:R-:W-:Y:S01]  /*1da0*/  FMUL.FTZ R14, R42, R22 ;  /* 0x000000162a0e7220 */ /* 0x000fe20000410000 */
[----:B---3--:R-:W-:Y:S02]  /*1db0*/  F2FP.F16.F32.PACK_AB R32, R7, R4 ;  /* 0x000000040720723e */ /* 0x008fe400000000ff */
[----:B------:R-:W-:-:S02]  /*1dc0*/  F2FP.F16.F32.PACK_AB R34, R12, R11 ;  /* 0x0000000b0c22723e */ /* 0x000fc400000000ff */
[----:B------:R-:W-:Y:S01]  /*1dd0*/  F2FP.F16.F32.PACK_AB R26, R26, R13 ;  /* 0x0000000d1a1a723e */ /* 0x000fe200000000ff */
[----:B----4-:R-:W-:Y:S01]  /*1de0*/  FMUL.FTZ R15, R42, R21 ;  /* 0x000000152a0f7220 */ /* 0x010fe20000410000 */
[C---:B------:R-:W-:Y:S01]  /*1df0*/  FMUL.FTZ R23, R21.reuse, R23 ;  /* 0x0000001715177220 */ /* 0x040fe20000410000 */
[----:B------:R-:W-:Y:S01]  /*1e00*/  FFMA.FTZ R20, R21, R27, -R20 ;  /* 0x0000001b15147223 */ /* 0x000fe20000010814 */
[C---:B------:R-:W-:Y:S01]  /*1e10*/  FFMA.FTZ R14, R35.reuse, R21, -R14 ;  /* 0x00000015230e7223 */ /* 0x040fe2000001080e */
[----:B------:R-:W-:Y:S01]  /*1e20*/  FFMA.FTZ R15, R35, R22, R15 ;  /* 0x00000016230f7223 */ /* 0x000fe2000001000f */
[----:B------:R-:W-:-:S04]  /*1e30*/  FFMA.FTZ R27, R22, R27, R23 ;  /* 0x0000001b161b7223 */ /* 0x000fc80000010017 */
[----:B------:R-:W-:Y:S02]  /*1e40*/  F2FP.F16.F32.PACK_AB R35, R15, R14 ;  /* 0x0000000e0f23723e */ /* 0x000fe400000000ff */
[----:B------:R-:W-:-:S07]  /*1e50*/  F2FP.F16.F32.PACK_AB R27, R27, R20 ;  /* 0x000000141b1b723e */ /* 0x000fce00000000ff */
.L_x_609:
[----:B------:R-:W-:Y:S05]  /*1e60*/  BSYNC B2 ;  /* 0x0000000000027941 */ /* 0x000fea0003800000 */
.L_x_608:
        /* <DEDUP_REMOVED lines=16> */
.L_x_607:
[----:B------:R-:W-:Y:S05]  /*1f70*/  BSYNC B1 ;  /* 0x0000000000017941 */ /* 0x000fea0003800000 */
.L_x_605:
[C---:B-1----:R-:W-:Y:S02]  /*1f80*/  LOP3.LUT R4, R33.reuse, 0xffff, RZ, 0xc0, !PT ;  /* 0x0000ffff21047812 */ /* 0x042fe400078ec0ff */
        /* <DEDUP_REMOVED lines=15> */
.L_x_604:
[----:B------:R-:W-:Y:S05]  /*2080*/  BSYNC B0 ;  /* 0x0000000000007941 */ /* 0x000fea0003800000 */
.L_x_603:
[----:B------:R-:W-:Y:S06]  /*2090*/  BAR.SYNC.DEFER_BLOCKING 0x0 ;  /* 0x0000000000007b1d */ /* 0x000fec0000010000 */
[----:B------:R-:W-:Y:S04]  /*20a0*/  BSSY B0, `(.L_x_610) ;  /* 0x0000005000007945 */ /* 0x000fe80003800000 */
[----:B------:R-:W-:Y:S05]  /*20b0*/  @!P6 BRA `(.L_x_611) ;  /* 0x00000000000ce947 */ /* 0x000fea0003800000 */
[----:B------:R-:W-:Y:S01]  /*20c0*/  ISETP.NE.AND P0, PT, R19, RZ, PT ;  /* 0x000000ff1300720c */ /* 0x000fe20003f05270 */
[----:B-1----:R3:W4:-:S12]  /*20d0*/  LDS.128 R32, [R0] ;  /* 0x0000000000207984 */ /* 0x0027180000000c00 */
[----:B------:R3:W1:Y:S02]  /*20e0*/  @!P0 LDS.128 R24, [R3] ;  /* 0x0000000003188984 */ /* 0x0006640000000c00 */
.L_x_611:
[----:B------:R-:W-:Y:S05]  /*20f0*/  BSYNC B0 ;  /* 0x0000000000007941 */ /* 0x000fea0003800000 */
.L_x_610:
[----:B------:R-:W-:Y:S06]  /*2100*/  BAR.SYNC.DEFER_BLOCKING 0x0 ;  /* 0x0000000000007b1d */ /* 0x000fec0000010000 */
[----:B------:R-:W-:Y:S05]  /*2110*/  BRA `(.L_x_600) ;  /* 0x0000000800a87947 */ /* 0x000fea0003800000 */
.L_x_599:
        /* <DEDUP_REMOVED lines=10> */
[----:B------:R-:W1:Y:S01]  /*21c0*/  MUFU.RCP R9, R6 ;  /* 0x0000000600097308 */ /* 0x000e620000001000 */
[----:B------:R-:W-:Y:S01]  /*21d0*/  HADD2.F32 R33, -RZ, R33.H0_H0 ;  /* 0x20000021ff217230 */ /* 0x000fe20000004100 */
[----:B------:R-:W-:Y:S01]  /*21e0*/  I2FP.F32.S32 R4, R3 ;  /* 0x0000000300047245 */ /* 0x000fe20000201400 */
[--C-:B------:R-:W-:Y:S02]  /*21f0*/  HADD2.F32 R20, -RZ, R35.reuse.H1_H1 ;  /* 0x30000023ff147230 */ /* 0x100fe40000004100 */
[----:B------:R-:W-:Y:S02]  /*2200*/  HADD2.F32 R35, -RZ, R35.H0_H0 ;  /* 0x20000023ff237230 */ /* 0x000fe40000004100 */
[-C--:B-1----:R-:W-:Y:S01]  /*2210*/  FMUL.FTZ R0, R0, R9.reuse ;  /* 0x0000000900007220 */ /* 0x082fe20000410000 */
[----:B------:R-:W-:-:S03]  /*2220*/  FMUL.FTZ R4, R4, R9 ;  /* 0x0000000904047220 */ /* 0x000fc60000410000 */
[----:B------:R-:W-:Y:S01]  /*2230*/  FMUL.FTZ R3, R0, 13.28771209716796875 ;  /* 0x41549a7800037820 */ /* 0x000fe20000410000 */
[C---:B------:R-:W-:Y:S01]  /*2240*/  IADD3 R0, R13.reuse, 0x4, RZ ;  /* 0x000000040d007810 */ /* 0x040fe20007ffe0ff */
[----:B------:R-:W-:Y:S01]  /*2250*/  FMUL.FTZ R4, R4, 13.28771209716796875 ;  /* 0x41549a7804047820 */ /* 0x000fe20000410000 */
[----:B------:R-:W-:Y:S02]  /*2260*/  IADD3 R13, R13, 0x6, RZ ;  /* 0x000000060d0d7810 */ /* 0x000fe40007ffe0ff */
[----:B------:R-:W-:Y:S01]  /*2270*/  I2FP.F32.S32 R0, R0 ;  /* 0x0000000000007245 */ /* 0x000fe20000201400 */
[----:B------:R-:W1:Y:S01]  /*2280*/  MUFU.EX2 R3, -R3 ;  /* 0x8000000300037308 */ /* 0x000e620000000800 */
[----:B------:R-:W-:-:S03]  /*2290*/  I2FP.F32.S32 R13, R13 ;  /* 0x0000000d000d7245 */ /* 0x000fc60000201400 */
[-C--:B------:R-:W-:Y:S02]  /*22a0*/  FMUL.FTZ R0, R0, R9.reuse ;  /* 0x0000000900007220 */ /* 0x080fe40000410000 */
[----:B------:R-:W-:Y:S02]  /*22b0*/  FMUL.FTZ R13, R13, R9 ;  /* 0x000000090d0d7220 */ /* 0x000fe40000410000 */
[----:B------:R-:W-:Y:S01]  /*22c0*/  FMUL.FTZ R7, R0, 13.28771209716796875 ;  /* 0x41549a7800077820 */ /* 0x000fe20000410000 */
[----:B------:R-:W2:Y:S01]  /*22d0*/  MUFU.EX2 R5, -R4 ;  /* 0x8000000400057308 */ /* 0x000ea20000000800 */
[----:B------:R-:W-:Y:S01]  /*22e0*/  FMUL.FTZ R13, R13, 13.28771209716796875 ;  /* 0x41549a780d0d7820 */ /* 0x000fe20000410000 */
[----:B------:R-:W-:Y:S01]  /*22f0*/  I2FP.F32.S32 R0, R19 ;  /* 0x0000001300007245 */ /* 0x000fe20000201400 */
[--C-:B------:R-:W-:Y:S02]  /*2300*/  HADD2.F32 R19, -RZ, R34.reuse.H1_H1 ;  /* 0x30000022ff137230 */ /* 0x100fe40000004100 */
[----:B------:R-:W-:-:S03]  /*2310*/  HADD2.F32 R34, -RZ, R34.H0_H0 ;  /* 0x20000022ff227230 */ /* 0x000fc60000004100 */
[----:B------:R-:W3:Y:S01]  /*2320*/  MUFU.EX2 R7, -R7 ;  /* 0x8000000700077308 */ /* 0x000ee20000000800 */
[----:B-1----:R-:W-:-:S04]  /*2330*/  FMUL.FTZ R3, R0, R3 ;  /* 0x0000000300037220 */ /* 0x002fc80000410000 */
[----:B------:R-:W-:-:S03]  /*2340*/  FMUL.RZ R8, R3, 0.15915493667125701904 ;  /* 0x3e22f98303087820 */ /* 0x000fc6000040c000 */
[----:B------:R-:W1:Y:S01]  /*2350*/  MUFU.EX2 R13, -R13 ;  /* 0x8000000d000d7308 */ /* 0x000e620000000800 */
[----:B--2---:R-:W-:-:S04]  /*2360*/  FMUL.FTZ R5, R0, R5 ;  /* 0x0000000500057220 */ /* 0x004fc80000410000 */
[----:B------:R-:W-:-:S03]  /*2370*/  FMUL.RZ R9, R5, 0.15915493667125701904 ;  /* 0x3e22f98305097820 */ /* 0x000fc6000040c000 */
[----:B------:R-:W-:Y:S01]  /*2380*/  MUFU.COS R3, R8 ;  /* 0x0000000800037308 */ /* 0x000fe20000000000 */
[----:B---3--:R-:W-:-:S04]  /*2390*/  FMUL.FTZ R5, R0, R7 ;  /* 0x0000000700057220 */ /* 0x008fc80000410000 */
[----:B------:R-:W-:-:S03]  /*23a0*/  FMUL.RZ R5, R5, 0.15915493667125701904 ;  /* 0x3e22f98305057820 */ /* 0x000fc6000040c000 */
[----:B------:R2:W3:Y:S01]  /*23b0*/  MUFU.SIN R4, R8 ;  /* 0x0000000800047308 */ /* 0x0004e20000000400 */
[----:B-1----:R-:W-:-:S04]  /*23c0*/  FMUL.FTZ R0, R0, R13 ;  /* 0x0000000d00007220 */ /* 0x002fc80000410000 */
[----:B------:R-:W-:-:S03]  /*23d0*/  FMUL.RZ R14, R0, 0.15915493667125701904 ;  /* 0x3e22f983000e7820 */ /* 0x000fc6000040c000 */
[----:B------:R-:W-:Y:S01]  /*23e0*/  MUFU.COS R6, R9 ;  /* 0x0000000900067308 */ /* 0x000fe20000000000 */
[--C-:B--2---:R-:W-:Y:S02]  /*23f0*/  HADD2.F32 R8, -RZ, R32.reuse.H1_H1 ;  /* 0x30000020ff087230 */ /* 0x104fe40000004100 */
[----:B------:R-:W-:-:S05]  /*2400*/  HADD2.F32 R32, -RZ, R32.H0_H0 ;  /* 0x20000020ff207230 */ /* 0x000fca0000004100 */
[----:B------:R-:W1:Y:S01]  /*2410*/  MUFU.SIN R7, R9 ;  /* 0x0000000900077308 */ /* 0x000e620000000400 */
[----:B---3--:R-:W-:-:S04]  /*2420*/  FMUL.FTZ R0, R4, R8 ;  /* 0x0000000804007220 */ /* 0x008fc80000410000 */
[----:B------:R-:W-:-:S03]  /*2430*/  FFMA.FTZ R0, R3, R32, -R0 ;  /* 0x0000002003007223 */ /* 0x000fc60000010800 */
[----:B------:R-:W2:Y:S08]  /*2440*/  MUFU.COS R10, R5 ;  /* 0x00000005000a7308 */ /* 0x000eb00000000000 */
[----:B------:R3:W4:Y:S01]  /*2450*/  MUFU.SIN R11, R5 ;  /* 0x00000005000b7308 */ /* 0x0007220000000400 */
[----:B-1----:R-:W-:-:S04]  /*2460*/  FMUL.FTZ R9, R7, R15 ;  /* 0x0000000f07097220 */ /* 0x002fc80000410000 */
[----:B------:R-:W-:-:S03]  /*2470*/  FFMA.FTZ R9, R6, R33, -R9 ;  /* 0x0000002106097223 */ /* 0x000fc60000010809 */
[----:B------:R-:W1:Y:S01]  /*2480*/  MUFU.SIN R13, R14 ;  /* 0x0000000e000d7308 */ /* 0x000e620000000400 */
        /* <DEDUP_REMOVED lines=11> */
[----:B-1----:R-:W-:-:S04]  /*2540*/  FMUL.FTZ R7, R13, R20 ;  /* 0x000000140d077220 */ /* 0x002fc80000410000 */
[----:B------:R-:W-:Y:S01]  /*2550*/  F2FP.F16.F32.PACK_AB R34, R4, R3 ;  /* 0x000000030422723e */ /* 0x000fe200000000ff */
[C---:B--2---:R-:W-:Y:S01]  /*2560*/  FMUL.FTZ R6, R12.reuse, R20 ;  /* 0x000000140c067220 */ /* 0x044fe20000410000 */
[----:B------:R-:W-:-:S03]  /*2570*/  FFMA.FTZ R7, R12, R35, -R7 ;  /* 0x000000230c077223 */ /* 0x000fc60000010807 */
[----:B------:R-:W-:-:S05]  /*2580*/  FFMA.FTZ R6, R13, R35, R6 ;  /* 0x000000230d067223 */ /* 0x000fca0000010006 */
[----:B------:R-:W-:Y:S01]  /*2590*/  F2FP.F16.F32.PACK_AB R35, R6, R7 ;  /* 0x000000070623723e */ /* 0x000fe200000000ff */
[----:B------:R-:W-:Y:S06]  /*25a0*/  BRA `(.L_x_613) ;  /* 0x0000000400807947 */ /* 0x000fec0003800000 */
.L_x_612:
[----:B------:R-:W-:-:S13]  /*25b0*/  ISETP.GE.AND P0, PT, R13, R6, PT ;  /* 0x000000060d00720c */ /* 0x000fda0003f06270 */
[----:B------:R-:W-:Y:S05]  /*25c0*/  @P0 BRA `(.L_x_613) ;  /* 0x0000000400780947 */ /* 0x000fea0003800000 */
[----:B------:R-:W-:Y:S01]  /*25d0*/  I2FP.F32.S32 R6, R6 ;  /* 0x0000000600067245 */ /* 0x000fe20000201400 */
[C---:B------:R-:W-:Y:S01]  /*25e0*/  VIADD R4, R13.reuse, 0x2 ;  /* 0x000000020d047836 */ /* 0x040fe20000000000 */
[----:B------:R-:W-:Y:S01]  /*25f0*/  I2FP.F32.S32 R0, R13 ;  /* 0x0000000d00007245 */ /* 0x000fe20000201400 */
[----:B------:R-:W-:Y:S01]  /*2600*/  HADD2.F32 R9, -RZ, R24.H0_H0 ;  /* 0x20000018ff097230 */ /* 0x000fe20000004100 */
[----:B------:R1:W2:Y:S01]  /*2610*/  MUFU.RCP R3, R6 ;  /* 0x0000000600037308 */ /* 0x0002a20000001000 */
[C---:B------:R-:W-:Y:S01]  /*2620*/  IADD3 R5, R13.reuse, 0x4, RZ ;  /* 0x000000040d057810 */ /* 0x040fe20007ffe0ff */
[----:B------:R-:W-:Y:S01]  /*2630*/  HADD2.F32 R23, -RZ, R26.H1_H1 ;  /* 0x3000001aff177230 */ /* 0x000fe20000004100 */
[----:B------:R-:W-:Y:S01]  /*2640*/  I2FP.F32.S32 R4, R4 ;  /* 0x0000000400047245 */ /* 0x000fe20000201400 */
[--C-:B------:R-:W-:Y:S01]  /*2650*/  HADD2.F32 R38, -RZ, R27.reuse.H1_H1 ;  /* 0x3000001bff267230 */ /* 0x100fe20000004100 */
[----:B------:R-:W-:Y:S01]  /*2660*/  I2FP.F32.S32 R8, R5 ;  /* 0x0000000500087245 */ /* 0x000fe20000201400 */
[----:B------:R-:W-:Y:S01]  /*2670*/  HADD2.F32 R37, -RZ, R27.H0_H0 ;  /* 0x2000001bff257230 */ /* 0x000fe20000004100 */
[----:B------:R-:W-:Y:S01]  /*2680*/  IADD3 R13, R13, 0x6, RZ ;  /* 0x000000060d0d7810 */ /* 0x000fe20007ffe0ff */
[--C-:B------:R-:W-:Y:S01]  /*2690*/  HADD2.F32 R14, -RZ, R33.reuse.H1_H1 ;  /* 0x30000021ff0e7230 */ /* 0x100fe20000004100 */
[----:B------:R-:W-:Y:S01]  /*26a0*/  I2FP.F32.S32 R19, R19 ;  /* 0x0000001300137245 */ /* 0x000fe20000201400 */
[----:B------:R-:W-:Y:S01]  /*26b0*/  HADD2.F32 R33, -RZ, R33.H0_H0 ;  /* 0x20000021ff217230 */ /* 0x000fe20000004100 */
[----:B-1----:R-:W-:Y:S01]  /*26c0*/  I2FP.F32.S32 R6, R13 ;  /* 0x0000000d00067245 */ /* 0x002fe20000201400 */
[----:B------:R-:W-:-:S02]  /*26d0*/  HADD2.F32 R15, -RZ, R25.H1_H1 ;  /* 0x30000019ff0f7230 */ /* 0x000fc40000004100 */
[--C-:B------:R-:W-:Y:S02]  /*26e0*/  HADD2.F32 R22, -RZ, R34.reuse.H1_H1 ;  /* 0x30000022ff167230 */ /* 0x100fe40000004100 */
[----:B------:R-:W-:Y:S02]  /*26f0*/  HADD2.F32 R25, -RZ, R25.H0_H0 ;  /* 0x20000019ff197230 */ /* 0x000fe40000004100 */
        /* <DEDUP_REMOVED lines=9> */
[----:B------:R-:W1:Y:S01]  /*2790*/  MUFU.EX2 R0, -R0 ;  /* 0x8000000000007308 */ /* 0x000e620000000800 */
[--C-:B------:R-:W-:Y:S02]  /*27a0*/  HADD2.F32 R36, -RZ, R35.reuse.H1_H1 ;  /* 0x30000023ff247230 */ /* 0x100fe40000004100 */
[----:B------:R-:W-:-:S05]  /*27b0*/  HADD2.F32 R35, -RZ, R35.H0_H0 ;  /* 0x20000023ff237230 */ /* 0x000fca0000004100 */
[----:B------:R-:W2:Y:S08]  /*27c0*/  MUFU.EX2 R4, -R4 ;  /* 0x8000000400047308 */ /* 0x000eb00000000800 */
[----:B------:R-:W3:Y:S01]  /*27d0*/  MUFU.EX2 R8, -R8 ;  /* 0x8000000800087308 */ /* 0x000ee20000000800 */
[----:B-1----:R-:W-:-:S04]  /*27e0*/  FMUL.FTZ R0, R19, R0 ;  /* 0x0000000013007220 */ /* 0x002fc80000410000 */
[----:B------:R-:W-:-:S03]  /*27f0*/  FMUL.RZ R0, R0, 0.15915493667125701904 ;  /* 0x3e22f98300007820 */ /* 0x000fc6000040c000 */
[----:B------:R-:W1:Y:S01]  /*2800*/  MUFU.EX2 R20, -R7 ;  /* 0x8000000700147308 */ /* 0x000e620000000800 */
[----:B--2---:R-:W-:-:S04]  /*2810*/  FMUL.FTZ R3, R19, R4 ;  /* 0x0000000413037220 */ /* 0x004fc80000410000 */
[----:B------:R-:W-:Y:S01]  /*2820*/  FMUL.RZ R6, R3, 0.15915493667125701904 ;  /* 0x3e22f98303067820 */ /* 0x000fe2000040c000 */
[--C-:B------:R-:W-:Y:S02]  /*2830*/  HADD2.F32 R3, -RZ, R32.reuse.H1_H1 ;  /* 0x30000020ff037230 */ /* 0x100fe40000004100 */
[----:B------:R-:W2:Y:S01]  /*2840*/  MUFU.SIN R4, R0 ;  /* 0x0000000000047308 */ /* 0x000ea20000000400 */
[----:B---3--:R-:W-:Y:S01]  /*2850*/  FMUL.FTZ R8, R19, R8 ;  /* 0x0000000813087220 */ /* 0x008fe20000410000 */
[----:B------:R-:W-:-:S03]  /*2860*/  HADD2.F32 R32, -RZ, R32.H0_H0 ;  /* 0x20000020ff207230 */ /* 0x000fc60000004100 */
[----:B------:R-:W-:Y:S01]  /*2870*/  FMUL.RZ R10, R8, 0.15915493667125701904 ;  /* 0x3e22f983080a7820 */ /* 0x000fe2000040c000 */
[----:B------:R-:W-:Y:S02]  /*2880*/  HADD2.F32 R8, -RZ, R24.H1_H1 ;  /* 0x30000018ff087230 */ /* 0x000fe40000004100 */
[----:B------:R2:W3:Y:S01]  /*2890*/  MUFU.COS R5, R0 ;  /* 0x0000000000057308 */ /* 0x0004e20000000000 */
[----:B-1----:R-:W-:-:S04]  /*28a0*/  FMUL.FTZ R19, R19, R20 ;  /* 0x0000001413137220 */ /* 0x002fc80000410000 */
[----:B------:R-:W-:Y:S01]  /*28b0*/  FMUL.RZ R24, R19, 0.15915493667125701904 ;  /* 0x3e22f98313187820 */ /* 0x000fe2000040c000 */
[----:B------:R-:W-:Y:S02]  /*28c0*/  HADD2.F32 R19, -RZ, R26.H0_H0 ;  /* 0x2000001aff137230 */ /* 0x000fe40000004100 */
[----:B------:R-:W1:Y:S01]  /*28d0*/  MUFU.SIN R12, R6 ;  /* 0x00000006000c7308 */ /* 0x000e620000000400 */
[----:B--2---:R-:W-:-:S07]  /*28e0*/  FMUL.FTZ R0, R4, R8 ;  /* 0x0000000804007220 */ /* 0x004fce0000410000 */
[----:B------:R2:W4:Y:S01]  /*28f0*/  MUFU.COS R13, R6 ;  /* 0x00000006000d7308 */ /* 0x0005220000000000 */
[C---:B---3--:R-:W-:Y:S01]  /*2900*/  FMUL.FTZ R7, R5.reuse, R3 ;  /* 0x0000000305077220 */ /* 0x048fe20000410000 */
[----:B------:R-:W-:-:S03]  /*2910*/  FFMA.FTZ R0, R5, R9, -R0 ;  /* 0x0000000905007223 */ /* 0x000fc60000010800 */
[----:B------:R-:W-:-:S03]  /*2920*/  FFMA.FTZ R11, R4, R32, R7 ;  /* 0x00000020040b7223 */ /* 0x000fc60000010007 */
[----:B------:R-:W3:Y:S01]  /*2930*/  MUFU.COS R21, R10 ;  /* 0x0000000a00157308 */ /* 0x000ee20000000000 */
[----:B--2---:R-:W-:Y:S01]  /*2940*/  FMUL.FTZ R6, R4, R3 ;  /* 0x0000000304067220 */ /* 0x004fe20000410000 */
[----:B------:R-:W-:-:S04]  /*2950*/  FMUL.FTZ R3, R5, R8 ;  /* 0x0000000805037220 */ /* 0x000fc80000410000 */
[----:B------:R-:W-:Y:S01]  /*2960*/  FFMA.FTZ R3, R4, R9, R3 ;  /* 0x0000000904037223 */ /* 0x000fe20000010003 */
[----:B-1----:R-:W-:Y:S01]  /*2970*/  FMUL.FTZ R4, R12, R15 ;  /* 0x0000000f0c047220 */ /* 0x002fe20000410000 */
[----:B------:R1:W2:Y:S01]  /*2980*/  MUFU.SIN R20, R10 ;  /* 0x0000000a00147308 */ /* 0x0002a20000000400 */
[C---:B----4-:R-:W-:Y:S02]  /*2990*/  FMUL.FTZ R7, R13.reuse, R14 ;  /* 0x0000000e0d077220 */ /* 0x050fe40000410000 */
[----:B------:R-:W-:-:S05]  /*29a0*/  FFMA.FTZ R4, R13, R25, -R4 ;  /* 0x000000190d047223 */ /* 0x000fca0000010804 */
[----:B------:R-:W4:Y:S01]  /*29b0*/  MUFU.SIN R26, R24 ;  /* 0x00000018001a7308 */ /* 0x000f220000000400 */
[----:B-1----:R-:W-:Y:S01]  /*29c0*/  FFMA.FTZ R10, R5, R32, -R6 ;  /* 0x00000020050a7223 */ /* 0x002fe20000010806 */
[C---:B------:R-:W-:Y:S01]  /*29d0*/  FMUL.FTZ R6, R12.reuse, R14 ;  /* 0x0000000e0c067220 */ /* 0x040fe20000410000 */
[----:B------:R-:W-:Y:S01]  /*29e0*/  FMUL.FTZ R5, R13, R15 ;  /* 0x0000000f0d057220 */ /* 0x000fe20000410000 */
[-C--:B---3--:R-:W-:Y:S02]  /*29f0*/  FMUL.FTZ R9, R21, R22.reuse ;  /* 0x0000001615097220 */ /* 0x088fe40000410000 */
[-C--:B------:R-:W-:Y:S01]  /*2a00*/  FFMA.FTZ R14, R13, R33.reuse, -R6 ;  /* 0x000000210d0e7223 */ /* 0x080fe20000010806 */
[----:B------:R-:W-:Y:S01]  /*2a10*/  FFMA.FTZ R33, R12, R33, R7 ;  /* 0x000000210c217223 */ /* 0x000fe20000010007 */
[----:B------:R1:W3:Y:S01]  /*2a20*/  MUFU.COS R27, R24 ;  /* 0x00000018001b7308 */ /* 0x0002e20000000000 */
[C---:B------:R-:W-:Y:S01]  /*2a30*/  FMUL.FTZ R7, R21.reuse, R23 ;  /* 0x0000001715077220 */ /* 0x040fe20000410000 */
[----:B--2---:R-:W-:Y:S01]  /*2a40*/  FMUL.FTZ R8, R20, R22 ;  /* 0x0000001614087220 */ /* 0x004fe20000410000 */
[----:B------:R-:W-:Y:S01]  /*2a50*/  FFMA.FTZ R5, R12, R25, R5 ;  /* 0x000000190c057223 */ /* 0x000fe20000010005 */
[C---:B------:R-:W-:Y:S01]  /*2a60*/  FMUL.FTZ R6, R20.reuse, R23 ;  /* 0x0000001714067220 */ /* 0x040fe20000410000 */
[CC--:B------:R-:W-:Y:S01]  /*2a70*/  FFMA.FTZ R13, R20.reuse, R34.reuse, R9 ;  /* 0x00000022140d7223 */ /* 0x0c0fe20000010009 */
[-C--:B------:R-:W-:Y:S01]  /*2a80*/  FFMA.FTZ R7, R20, R19.reuse, R7 ;  /* 0x0000001314077223 */ /* 0x080fe20000010007 */
[C---:B------:R-:W-:Y:S01]  /*2a90*/  FFMA.FTZ R12, R21.reuse, R34, -R8 ;  /* 0x00000022150c7223 */ /* 0x040fe20000010808 */
[----:B------:R-:W-:Y:S01]  /*2aa0*/  FFMA.FTZ R6, R21, R19, -R6 ;  /* 0x0000001315067223 */ /* 0x000fe20000010806 */
[C---:B----4-:R-:W-:Y:S01]  /*2ab0*/  FMUL.FTZ R20, R26.reuse, R36 ;  /* 0x000000241a147220 */ /* 0x050fe20000410000 */
[----:B------:R-:W-:Y:S01]  /*2ac0*/  FMUL.FTZ R8, R26, R38 ;  /* 0x000000261a087220 */ /* 0x000fe20000410000 */
[----:B------:R-:W-:-:S02]  /*2ad0*/  F2FP.F16.F32.PACK_AB R32, R11, R10 ;  /* 0x0000000a0b20723e */ /* 0x000fc400000000ff */
[----:B-1----:R-:W-:Y:S02]  /*2ae0*/  F2FP.F16.F32.PACK_AB R24, R3, R0 ;  /* 0x000000000318723e */ /* 0x002fe400000000ff */
[----:B------:R-:W-:Y:S01]  /*2af0*/  F2FP.F16.F32.PACK_AB R33, R33, R14 ;  /* 0x0000000e2121723e */ /* 0x000fe200000000ff */
[C---:B---3--:R-:W-:Y:S01]  /*2b00*/  FMUL.FTZ R15, R27.reuse, R36 ;  /* 0x000000241b0f7220 */ /* 0x048fe20000410000 */
        /* <DEDUP_REMOVED lines=8> */
[----:B------:R-:W-:Y:S02]  /*2b90*/  F2FP.F16.F32.PACK_AB R35, R35, R20 ;  /* 0x000000142323723e */ /* 0x000fe400000000ff */
[----:B------:R-:W-:-:S07]  /*2ba0*/  F2FP.F16.F32.PACK_AB R27, R9, R8 ;  /* 0x00000008091b723e */ /* 0x000fce00000000ff */
.L_x_613:
[----:B------:R-:W-:Y:S05]  /*2bb0*/  BSYNC B0 ;  /* 0x0000000000007941 */ /* 0x000fea0003800000 */
.L_x_600:
[----:B------:R-:W-:Y:S01]  /*2bc0*/  ISETP.GT.AND P0, PT, R16, 0x1f, PT ;  /* 0x0000001f1000780c */ /* 0x000fe20003f04270 */
[----:B------:R-:W-:Y:S01]  /*2bd0*/  BSSY B0, `(.L_x_614) ;  /* 0x0000029000007945 */ /* 0x000fe20003800000 */
[----:B------:R-:W-:-:S11]  /*2be0*/  IMAD.MOV.U32 R14, RZ, RZ, RZ ;  /* 0x000000ffff0e7224 */ /* 0x000fd600078e00ff */
[----:B------:R-:W-:Y:S05]  /*2bf0*/  @P0 BRA `(.L_x_615) ;  /* 0x0000000000980947 */ /* 0x000fea0003800000 */
[----:B-1-3--:R-:W1:Y:S01]  /*2c00*/  LDC R0, c[0x0][0x29c] ;  /* 0x0000a700ff007b82 */ /* 0x00ae620000000800 */
[----:B--2---:R-:W2:Y:S01]  /*2c10*/  S2R R7, SR_CgaCtaId ;  /* 0x0000000000077919 */ /* 0x004ea20000008800 */
[----:B------:R-:W-:Y:S01]  /*2c20*/  MOV R6, 0x400 ;  /* 0x0000040000067802 */ /* 0x000fe20000000f00 */
[----:B----4-:R-:W-:Y:S01]  /*2c30*/  HMUL2 R12, R33, R25 ;  /* 0x00000019210c7232 */ /* 0x010fe20000000000 */
[----:B------:R-:W-:-:S05]  /*2c40*/  UMOV UR4, 0xffffffff ;  /* 0xffffffff00047882 */ /* 0x000fca0000000000 */
[----:B------:R-:W-:-:S10]  /*2c50*/  HFMA2.MMA R13, R32, R24, R12 ;  /* 0x00000018200d7235 */ /* 0x000fd4000000000c */
[----:B------:R-:W-:Y:S01]  /*2c60*/  HFMA2 R13, R34, R26, R13 ;  /* 0x0000001a220d7231 */ /* 0x000fe2000000000d */
[----:B-1----:R-:W-:-:S05]  /*2c70*/  ISETP.NE.AND P1, PT, R0, RZ, PT ;  /* 0x000000ff0000720c */ /* 0x002fca0003f25270 */
        /* <DEDUP_REMOVED lines=8> */
[----:B------:R-:W1:Y:S01]  /*2d00*/  @!P0 LDC R8, c[0x0][0x284] ;  /* 0x0000a100ff088b82 */ /* 0x000e620000000800 */
[----:B------:R-:W-:Y:S01]  /*2d10*/  @!P0 IMAD.SHL.U32 R9, R46, 0x8, RZ ;  /* 0x000000082e098824 */ /* 0x000fe200078e00ff */
[----:B------:R-:W-:Y:S01]  /*2d20*/  @!P1 LEA R7, R7, R6, 0x18 ;  /* 0x0000000607079211 */ /* 0x000fe200078ec0ff */
[----:B------:R2:W-:Y:S01]  /*2d30*/  STS.128 [R3], R32 ;  /* 0x0000002003007388 */ /* 0x0005e20000000c00 */
[----:B------:R-:W-:Y:S02]  /*2d40*/  FADD.FTZ R13, R0, R13 ;  /* 0x0000000d000d7221 */ /* 0x000fe40000010000 */
[----:B------:R-:W-:Y:S02]  /*2d50*/  @!P1 LEA R7, R16, R7, 0x4 ;  /* 0x0000000710079211 */ /* 0x000fe400078e20ff */
[----:B------:R-:W3:Y:S03]  /*2d60*/  @!P0 LDC.64 R4, c[0x0][0x248] ;  /* 0x00009200ff048b82 */ /* 0x000ee60000000a00 */
[----:B------:R2:W-:Y:S01]  /*2d70*/  @!P1 STS.128 [R7], R28 ;  /* 0x0000001c07009388 */ /* 0x0005e20000000c00 */
[----:B-1----:R-:W-:-:S04]  /*2d80*/  @!P0 IMAD R9, R18, R8, R9 ;  /* 0x0000000812098224 */ /* 0x002fc800078e0209 */
[----:B---3--:R-:W-:-:S05]  /*2d90*/  @!P0 IMAD.WIDE R4, R9, 0x2, R4 ;  /* 0x0000000209048825 */ /* 0x008fca00078e0204 */
[----:B------:R2:W-:Y:S01]  /*2da0*/  @!P0 STG.E.128 desc[UR36][R4.64], R24 ;  /* 0x0000001804008986 */ /* 0x0005e2000c101d24 */
[----:B------:R-:W-:Y:S05]  /*2db0*/  BRA.DIV UR4, `(.L_x_616) ;  /* 0x000000aa04607947 */ /* 0x000fea000b800000 */
[----:B------:R-:W1:Y:S02]  /*2dc0*/  SHFL.BFLY PT, R14, R13, 0x10, 0x1f ;  /* 0x0e001f000d0e7f89 */ /* 0x000e6400000e0000 */
[----:B-1----:R-:W-:-:S05]  /*2dd0*/  FADD.FTZ R0, R13, R14 ;  /* 0x0000000e0d007221 */ /* 0x002fca0000010000 */
[----:B------:R-:W2:Y:S02]  /*2de0*/  SHFL.BFLY PT, R14, R0, 0x8, 0x1f ;  /* 0x0d001f00000e7f89 */ /* 0x000ea400000e0000 */
[----:B--2---:R-:W-:-:S05]  /*2df0*/  FADD.FTZ R3, R0, R14 ;  /* 0x0000000e00037221 */ /* 0x004fca0000010000 */
[----:B------:R-:W1:Y:S02]  /*2e00*/  SHFL.BFLY PT, R14, R3, 0x4, 0x1f ;  /* 0x0c801f00030e7f89 */ /* 0x000e6400000e0000 */
[----:B-1----:R-:W-:-:S05]  /*2e10*/  FADD.FTZ R4, R3, R14 ;  /* 0x0000000e03047221 */ /* 0x002fca0000010000 */
[----:B------:R-:W1:Y:S02]  /*2e20*/  SHFL.BFLY PT, R14, R4, 0x2, 0x1f ;  /* 0x0c401f00040e7f89 */ /* 0x000e6400000e0000 */
[----:B-1----:R-:W-:-:S05]  /*2e30*/  FADD.FTZ R5, R4, R14 ;  /* 0x0000000e04057221 */ /* 0x002fca0000010000 */
[----:B------:R1:W2:Y:S02]  /*2e40*/  SHFL.BFLY PT, R14, R5, 0x1, 0x1f ;  /* 0x0c201f00050e7f89 */ /* 0x0002a400000e0000 */
.L_x_764:
[----:B--2---:R-:W-:-:S07]  /*2e50*/  FADD.FTZ R14, R5, R14 ;  /* 0x0000000e050e7221 */ /* 0x004fce0000010000 */
.L_x_615:
[----:B------:R-:W-:Y:S05]  /*2e60*/  BSYNC B0 ;  /* 0x0000000000007941 */ /* 0x000fea0003800000 */
.L_x_614:
[----:B------:R-:W5:Y:S01]  /*2e70*/  LDC R247, c[0x0][0x284] ;  /* 0x0000a100fff77b82 */ /* 0x000f620000000800 */
[----:B------:R-:W-:Y:S01]  /*2e80*/  ISETP.NE.AND P0, PT, R16, RZ, PT ;  /* 0x000000ff1000720c */ /* 0x000fe20003f05270 */
[----:B------:R-:W-:Y:S01]  /*2e90*/  IMAD.MOV.U32 R245, RZ, RZ, -0x800001 ;  /* 0xff7ffffffff57424 */ /* 0x000fe200078e00ff */
[----:B-----5:R-:W-:-:S05]  /*2ea0*/  VIADDMNMX R8, R244, -R247, RZ, !PT ;  /* 0x800000f7f4087246 */ /* 0x020fca00078001ff */
[----:B------:R0:W-:Y:S06]  /*2eb0*/  STL [R1+0x26c], R8 ;  /* 0x00026c0801007387 */ /* 0x0001ec0000100800 */
[----:B------:R-:W-:Y:S05]  /*2ec0*/  @P0 BRA `(.L_x_617) ;  /* 0x0000000000440947 */ /* 0x000fea0003800000 */
[----:B------:R-:W-:Y:S02]  /*2ed0*/  ULDC.64 UR4, c[0x0][0x2c8] ;  /* 0x0000b20000047ab9 */ /* 0x000fe40000000a00 */
[----:B------:R-:W-:Y:S01]  /*2ee0*/  ISETP.NE.U32.AND P0, PT, RZ, UR4, PT ;  /* 0x00000004ff007c0c */ /* 0x000fe2000bf05070 */
[----:B------:R-:W-:-:S03]  /*2ef0*/  ULDC UR4, c[0x0][0x2a0] ;  /* 0x0000a80000047ab9 */ /* 0x000fc60000000800 */
[----:B------:R-:W-:-:S13]  /*2f00*/  ISETP.NE.AND.EX P0, PT, RZ, UR5, PT, P0 ;  /* 0x00000005ff007c0c */ /* 0x000fda000bf05300 */
[----:B--2---:R-:W2:Y:S01]  /*2f10*/  @P0 LDC R7, c[0x0][0x2d0] ;  /* 0x0000b400ff070b82 */ /* 0x004ea20000000800 */
[----:B-1-3--:R-:W-:-:S07]  /*2f20*/  @P0 IADD3 R0, R17, -R44, RZ ;  /* 0x8000002c11000210 */ /* 0x00afce0007ffe0ff */
[----:B------:R-:W1:Y:S01]  /*2f30*/  @P0 LDC.64 R4, c[0x0][0x2c8] ;  /* 0x0000b200ff040b82 */ /* 0x000e620000000a00 */
[----:B--2---:R-:W-:-:S04]  /*2f40*/  @P0 IMAD R3, R106, R7, R0 ;  /* 0x000000076a030224 */ /* 0x004fc800078e0200 */
[----:B------:R-:W-:-:S04]  /*2f50*/  @P0 IMAD R3, R3, R7, R0 ;  /* 0x0000000703030224 */ /* 0x000fc800078e0200 */
[----:B-1----:R-:W-:-:S06]  /*2f60*/  @P0 IMAD.WIDE R4, R3, 0x2, R4 ;  /* 0x0000000203040825 */ /* 0x002fcc00078e0204 */
[----:B------:R-:W2:Y:S01]  /*2f70*/  @P0 LDG.E.U16 R4, desc[UR36][R4.64] ;  /* 0x0000002404040981 */ /* 0x000ea2000c1e1500 */
[----:B------:R-:W-:Y:S01]  /*2f80*/  IADD3 R3, R17, -R8, RZ ;  /* 0x8000000811037210 */ /* 0x000fe20007ffe0ff */
[----:B------:R-:W-:-:S03]  /*2f90*/  FMUL.FTZ R245, R14, UR4 ;  /* 0x000000040ef57c20 */ /* 0x000fc60008410000 */
[----:B------:R-:W-:Y:S01]  /*2fa0*/  LEA R6, R3, UR38, 0x2 ;  /* 0x0000002603067c11 */ /* 0x000fe2000f8e10ff */
[----:B--2---:R-:W-:-:S05]  /*2fb0*/  @P0 HADD2.F32 R0, -RZ, R4.H0_H0 ;  /* 0x20000004ff000230 */ /* 0x004fca0000004100 */
[----:B------:R-:W-:-:S05]  /*2fc0*/  @P0 FADD.FTZ R245, R245, R0 ;  /* 0x00000000f5f50221 */ /* 0x000fca0000010000 */
[----:B------:R1:W-:Y:S02]  /*2fd0*/  STS [R6], R245 ;  /* 0x000000f506007388 */ /* 0x0003e40000000800 */
.L_x_617:
[----:B------:R-:W-:Y:S05]  /*2fe0*/  WARPSYNC.ALL ;  /* 0x0000000000007948 */ /* 0x000fea0003800000 */
[----:B------:R-:W5:Y:S08]  /*2ff0*/  S2UR UR5, SR_CgaCtaId ;  /* 0x00000000000579c3 */ /* 0x000f700000008800 */
[----:B------:R-:W-:Y:S01]  /*3000*/  BAR.SYNC.DEFER_BLOCKING 0x0 ;  /* 0x0000000000007b1d */ /* 0x000fe20000010000 */
[----:B------:R-:W-:-:S04]  /*3010*/  IADD3 R17, R17, 0x1f, -R8 ;  /* 0x0000001f11117810 */ /* 0x000fc80007ffe808 */
[----:B-1-3--:R-:W-:Y:S01]  /*3020*/  SHF.R.S32.HI R0, RZ, 0x1f, R17 ;  /* 0x0000001fff007819 */ /* 0x00afe20000011411 */
[----:B------:R-:W-:Y:S01]  /*3030*/  UMOV UR4, 0x400 ;  /* 0x0000040000047882 */ /* 0x000fe20000000000 */
[----:B------:R-:W-:Y:S02]  /*3040*/  ULDC UR8, c[0x0][0x29c] ;  /* 0x0000a70000087ab9 */ /* 0x000fe40000000800 */
[----:B------:R-:W-:-:S04]  /*3050*/  LEA.HI R0, R0, R17, RZ, 0x5 ;  /* 0x0000001100007211 */ /* 0x000fc800078f28ff */
[----:B------:R-:W-:-:S04]  /*3060*/  LOP3.LUT R0, R0, 0xffffffe0, RZ, 0xc0, !PT ;  /* 0xffffffe000007812 */ /* 0x000fc800078ec0ff */
[----:B------:R-:W-:Y:S01]  /*3070*/  IADD3 R0, R0, R8, RZ ;  /* 0x0000000800007210 */ /* 0x000fe20007ffe0ff */
[----:B-----5:R-:W-:-:S03]  /*3080*/  ULEA UR4, UR5, UR4, 0x18 ;  /* 0x0000000405047291 */ /* 0x020fc6000f8ec03f */
[----:B------:R-:W-:Y:S02]  /*3090*/  ULDC UR5, c[0x0][0x29c] ;  /* 0x0000a70000057ab9 */ /* 0x000fe40000000800 */
[----:B------:R-:W-:-:S03]  /*30a0*/  UISETP.NE.AND UP0, UPT, UR5, URZ, UPT ;  /* 0x0000003f0500728c */ /* 0x000fc6000bf05270 */
[----:B------:R-:W-:Y:S01]  /*30b0*/  ULDC UR5, c[0x0][0x280] ;  /* 0x0000a00000057ab9 */ /* 0x000fe20000000800 */
[----:B------:R-:W1:Y:S02]  /*30c0*/  LDS.128 R12, [UR4+0x40] ;  /* 0x00004004ff0c7984 */ /* 0x000e640008000c00 */
[----:B------:R-:W-:Y:S02]  /*30d0*/  PLOP3.LUT P2, PT, PT, PT, UP0, 0x80, 0x0 ;  /* 0x000000000000781c */ /* 0x000fe40003f4f008 */
[----:B--2---:R-:W2:Y:S04]  /*30e0*/  LDS.128 R4, [UR4+0x50] ;  /* 0x00005004ff047984 */ /* 0x004ea80008000c00 */
[----:B------:R-:W3:Y:S04]  /*30f0*/  LDS.128 R20, [UR4+0x60] ;  /* 0x00006004ff147984 */ /* 0x000ee80008000c00 */
[----:B-1----:R-:W-:Y:S04]  /*3100*/  STL.64 [R1+0x250], R12 ;  /* 0x0002500c01007387 */ /* 0x002fe80000100a00 */
[----:B------:R-:W-:Y:S04]  /*3110*/  STL.64 [R1+0x258], R14 ;  /* 0x0002580e01007387 */ /* 0x000fe80000100a00 */
[----:B------:R-:W1:Y:S04]  /*3120*/  LDS.128 R12, [UR4+0x70] ;  /* 0x00007004ff0c7984 */ /* 0x000e680008000c00 */
[----:B--2---:R-:W-:Y:S04]  /*3130*/  STL.64 [R1+0x240], R4 ;  /* 0x0002400401007387 */ /* 0x004fe80000100a00 */
[----:B------:R-:W-:Y:S04]  /*3140*/  STL.64 [R1+0x248], R6 ;  /* 0x0002480601007387 */ /* 0x000fe80000100a00 */
[----:B------:R-:W2:Y:S04]  /*3150*/  LDS.128 R4, [UR4+0x80] ;  /* 0x00008004ff047984 */ /* 0x000ea80008000c00 */
[----:B---3--:R-:W-:Y:S04]  /*3160*/  STL.64 [R1+0x230], R20 ;  /* 0x0002301401007387 */ /* 0x008fe80000100a00 */
[----:B------:R-:W-:Y:S04]  /*3170*/  STL.64 [R1+0x238], R22 ;  /* 0x0002381601007387 */ /* 0x000fe80000100a00 */
        /* <DEDUP_REMOVED lines=81> */
[----:B-1----:R-:W-:Y:S04]  /*3690*/  STL.64 [R1+0x70], R12 ;  /* 0x0000700c01007387 */ /* 0x002fe80000100a00 */
[----:B------:R-:W-:Y:S04]  /*36a0*/  STL.64 [R1+0x78], R14 ;  /* 0x0000780e01007387 */ /* 0x000fe80000100a00 */
[----:B--2---:R-:W-:Y:S04]  /*36b0*/  STL.64 [R1+0x60], R4 ;  /* 0x0000600401007387 */ /* 0x004fe80000100a00 */
[----:B------:R1:W-:Y:S04]  /*36c0*/  STL.64 [R1+0x68], R6 ;  /* 0x0000680601007387 */ /* 0x0003e80000100a00 */
[----:B------:R2:W-:Y:S01]  /*36d0*/  STL [R1+0x264], R0 ;  /* 0x0002640001007387 */ /* 0x0005e20000100800 */
[----:B-1----:R-:W-:-:S05]  /*36e0*/  IMAD.IADD R6, R16, 0x1, R8 ;  /* 0x0000000110067824 */ /* 0x002fca00078e0208 */
[----:B------:R-:W-:Y:S01]  /*36f0*/  ISETP.GE.AND P0, PT, R6, R0, PT ;  /* 0x000000000600720c */ /* 0x000fe20003f06270 */
[----:B--2---:R-:W-:-:S12]  /*3700*/  @P2 BRA `(.L_x_618) ;  /* 0x0000000000b02947 */ /* 0x004fd80003800000 */
[----:B------:R-:W1:Y:S04]  /*3710*/  LDS.128 R16, [UR4+0x240] ;  /* 0x00024004ff107984 */ /* 0x000e680008000c00 */
[----:B------:R-:W2:Y:S04]  /*3720*/  LDS.128 R12, [UR4+0x250] ;  /* 0x00025004ff0c7984 */ /* 0x000ea80008000c00 */
[----:B0-----:R-:W0:Y:S04]  /*3730*/  LDS.128 R8, [UR4+0x260] ;  /* 0x00026004ff087984 */ /* 0x001e280008000c00 */
[----:B------:R-:W-:Y:S04]  /*3740*/  LDS.128 R248, [UR4+0x2a0] ;  /* 0x0002a004fff87984 */ /* 0x000fe80008000c00 */
[----:B------:R-:W-:Y:S04]  /*3750*/  LDS.128 R240, [UR4+0x2b0] ;  /* 0x0002b004fff07984 */ /* 0x000fe80008000c00 */
[----:B------:R-:W-:Y:S04]  /*3760*/  LDS.128 R236, [UR4+0x2c0] ;  /* 0x0002c004ffec7984 */ /* 0x000fe80008000c00 */
[----:B------:R-:W-:Y:S04]  /*3770*/  LDS.128 R232, [UR4+0x2d0] ;  /* 0x0002d004ffe87984 */ /* 0x000fe80008000c00 */
[----:B------:R-:W-:Y:S04]  /*3780*/  LDS.128 R20, [UR4+0x2f0] ;  /* 0x0002f004ff147984 */ /* 0x000fe80008000c00 */
[----:B------:R-:W-:Y:S04]  /*3790*/  LDS.128 R24, [UR4+0x300] ;  /* 0x00030004ff187984 */ /* 0x000fe80008000c00 */
[----:B------:R-:W-:Y:S04]  /*37a0*/  LDS.128 R28, [UR4+0x310] ;  /* 0x00031004ff1c7984 */ /* 0x000fe80008000c00 */
[----:B-1----:R-:W-:Y:S04]  /*37b0*/  STL.64 [R1+0x50], R16 ;  /* 0x0000501001007387 */ /* 0x002fe80000100a00 */
[----:B------:R-:W-:Y:S04]  /*37c0*/  STL.64 [R1+0x58], R18 ;  /* 0x0000581201007387 */ /* 0x000fe80000100a00 */
[----:B------:R-:W1:Y:S04]  /*37d0*/  LDS.128 R16, [UR4+0x270] ;  /* 0x00027004ff107984 */ /* 0x000e680008000c00 */
[----:B--2---:R-:W-:Y:S04]  /*37e0*/  STL.64 [R1+0x40], R12 ;  /* 0x0000400c01007387 */ /* 0x004fe80000100a00 */
[----:B------:R-:W-:Y:S04]  /*37f0*/  STL.64 [R1+0x48], R14 ;  /* 0x0000480e01007387 */ /* 0x000fe80000100a00 */
[----:B------:R-:W2:Y:S04]  /*3800*/  LDS.128 R12, [UR4+0x280] ;  /* 0x00028004ff0c7984 */ /* 0x000ea80008000c00 */
[----:B0-----:R-:W-:Y:S04]  /*3810*/  STL.64 [R1+0x30], R8 ;  /* 0x0000300801007387 */ /* 0x001fe80000100a00 */
[----:B------:R-:W-:Y:S04]  /*3820*/  STL.64 [R1+0x38], R10 ;  /* 0x0000380a01007387 */ /* 0x000fe80000100a00 */
[----:B------:R-:W0:Y:S04]  /*3830*/  LDS.128 R8, [UR4+0x290] ;  /* 0x00029004ff087984 */ /* 0x000e280008000c00 */
[----:B----4-:R-:W3:Y:S04]  /*3840*/  LDS.128 R32, [UR4+0x320] ;  /* 0x00032004ff207984 */ /* 0x010ee80008000c00 */
[----:B------:R-:W4:Y:S04]  /*3850*/  LDS.128 R36, [UR4+0x330] ;  /* 0x00033004ff247984 */ /* 0x000f280008000c00 */
[----:B------:R-:W0:Y:S04]  /*3860*/  LDS.128 R40, [UR4+0x340] ;  /* 0x00034004ff287984 */ /* 0x000e280008000c00 */
[----:B-1----:R1:W-:Y:S04]  /*3870*/  STL.64 [R1+0x20], R16 ;  /* 0x0000201001007387 */ /* 0x0023e80000100a00 */
        /* <DEDUP_REMOVED lines=10> */
[----:B------:R-:W1:Y:S04]  /*3920*/  LDS.128 R76, [UR4+0x3d0] ;  /* 0x0003d004ff4c7984 */ /* 0x000e680008000c00 */
[----:B------:R-:W1:Y:S04]  /*3930*/  LDS.128 R80, [UR4+0x3e0] ;  /* 0x0003e004ff507984 */ /* 0x000e680008000c00 */
[----:B------:R-:W1:Y:S04]  /*3940*/  LDS.128 R84, [UR4+0x3f0] ;  /* 0x0003f004ff547984 */ /* 0x000e680008000c00 */
[----:B------:R-:W1:Y:S04]  /*3950*/  LDS.128 R88, [UR4+0x400] ;  /* 0x00040004ff587984 */ /* 0x000e680008000c00 */
[----:B------:R-:W1:Y:S04]  /*3960*/  LDS.128 R92, [UR4+0x410] ;  /* 0x00041004ff5c7984 */ /* 0x000e680008000c00 */
[----:B------:R-:W1:Y:S04]  /*3970*/  LDS.128 R96, [UR4+0x420] ;  /* 0x00042004ff607984 */ /* 0x000e680008000c00 */
[----:B------:R-:W1:Y:S04]  /*3980*/  LDS.128 R100, [UR4+0x430] ;  /* 0x00043004ff647984 */ /* 0x000e680008000c00 */
[----:B--2---:R2:W-:Y:S04]  /*3990*/  STL.64 [R1+0x10], R12 ;  /* 0x0000100c01007387 */ /* 0x0045e80000100a00 */
[----:B------:R2:W-:Y:S04]  /*39a0*/  STL.64 [R1+0x18], R14 ;  /* 0x0000180e01007387 */ /* 0x0005e80000100a00 */
[----:B0-----:R2:W-:Y:S04]  /*39b0*/  STL.64 [R1], R8 ;  /* 0x0000000801007387 */ /* 0x0015e80000100a00 */
[----:B---34-:R2:W-:Y:S02]  /*39c0*/  STL.64 [R1+0x8], R10 ;  /* 0x0000080a01007387 */ /* 0x0185e40000100a00 */
.L_x_618:
[----:B------:R-:W-:Y:S01]  /*39d0*/  ULDC UR9, c[0x0][0x2a0] ;  /* 0x0000a80000097ab9 */ /* 0x000fe20000000800 */
[----:B------:R-:W-:Y:S01]  /*39e0*/  IMAD R3, R105, UR5, R106 ;  /* 0x0000000569037c24 */ /* 0x000fe2000f8e026a */
[----:B------:R-:W-:Y:S01]  /*39f0*/  ULDC.64 UR6, c[0x0][0x2b0] ;  /* 0x0000ac0000067ab9 */ /* 0x000fe20000000a00 */
[----:B------:R-:W-:Y:S01]  /*3a00*/  ULDC.64 UR10, c[0x0][0x2c8] ;  /* 0x0000b200000a7ab9 */ /* 0x000fe20000000a00 */
[----:B------:R-:W-:Y:S04]  /*3a10*/  BSSY B0, `(.L_x_619) ;  /* 0x00005fc000007945 */ /* 0x000fe80003800000 */
[----:B------:R-:W-:Y:S05]  /*3a20*/  @P0 BRA `(.L_x_620) ;  /* 0x0000005c00e80947 */ /* 0x000fea0003800000 */
[-C--:B------:R-:W-:Y:S01]  /*3a30*/  IABS R0, R247.reuse ;  /* 0x000000f700007213 */ /* 0x080fe20000000000 */
[----:B------:R-:W-:Y:S01]  /*3a40*/  IMAD R3, R3, 0xa0, RZ ;  /* 0x000000a003037824 */ /* 0x000fe200078e02ff */
[----:B------:R-:W-:Y:S02]  /*3a50*/  ULDC UR4, c[0x0][0x298] ;  /* 0x0000a60000047ab9 */ /* 0x000fe40000000800 */
[----:B------:R-:W-:Y:S01]  /*3a60*/  MOV R7, R0 ;  /* 0x0000000000077202 */ /* 0x000fe20000000f00 */
[----:B------:R-:W-:-:S03]  /*3a70*/  IMAD R3, R3, R247, RZ ;  /* 0x000000f703037224 */ /* 0x000fc600078e02ff */
[----:B------:R-:W3:Y:S08]  /*3a80*/  I2F.RP R4, R7 ;  /* 0x0000000700047306 */ /* 0x000ef00000209400 */
[----:B---3--:R-:W3:Y:S02]  /*3a90*/  MUFU.RCP R4, R4 ;  /* 0x0000000400047308 */ /* 0x008ee40000001000 */
[----:B---3--:R-:W-:-:S06]  /*3aa0*/  VIADD R4, R4, 0xffffffe ;  /* 0x0ffffffe04047836 */ /* 0x008fcc0000000000 */
[----:B------:R3:W5:Y:S02]  /*3ab0*/  F2I.FTZ.U32.TRUNC.NTZ R5, R4 ;  /* 0x0000000400057305 */ /* 0x000764000021f000 */
[----:B---3--:R-:W-:Y:S01]  /*3ac0*/  HFMA2.MMA R4, -RZ, RZ, 0, 0 ;  /* 0x00000000ff047435 */ /* 0x008fe200000001ff */
[----:B-----5:R-:W-:-:S05]  /*3ad0*/  IADD3 R0, RZ, -R5, RZ ;  /* 0x80000005ff007210 */ /* 0x020fca0007ffe0ff */
[----:B------:R-:W-:-:S04]  /*3ae0*/  IMAD R0, R0, R7, RZ ;  /* 0x0000000700007224 */ /* 0x000fc800078e02ff */
[----:B------:R-:W-:Y:S02]  /*3af0*/  IMAD.HI.U32 R0, R5, R0, R4 ;  /* 0x0000000005007227 */ /* 0x000fe400078e0004 */
[----:B------:R-:W3:Y:S02]  /*3b00*/  LDC R5, c[0x0][0x2c0] ;  /* 0x0000b000ff057b82 */ /* 0x000ee40000000800 */
[----:B------:R-:W-:Y:S01]  /*3b10*/  IMAD.MOV.U32 R4, RZ, RZ, R6 ;  /* 0x000000ffff047224 */ /* 0x000fe200078e0006 */
[----:B------:R5:W-:Y:S02]  /*3b20*/  STL [R1+0x268], R0 ;  /* 0x0002680001007387 */ /* 0x000be40000100800 */
[----:B-----5:R-:W-:Y:S02]  /*3b30*/  IMAD R0, R104, R247, RZ ;  /* 0x000000f768007224 */ /* 0x020fe400078e02ff */
[----:B------:R-:W-:-:S03]  /*3b40*/  IMAD R247, R247, 0xa0, RZ ;  /* 0x000000a0f7f77824 */ /* 0x000fc600078e02ff */
[----:B------:R-:W-:Y:S02]  /*3b50*/  SHF.R.S32.HI R6, RZ, 0x1f, R0 ;  /* 0x0000001fff067819 */ /* 0x000fe40000011400 */
[----:B---3--:R-:W-:Y:S02]  /*3b60*/  IADD3 R7, R5, UR4, RZ ;  /* 0x0000000405077c10 */ /* 0x008fe4000fffe0ff */
[----:B------:R-:W-:-:S07]  /*3b70*/  SHF.R.S32.HI R5, RZ, 0x1f, R3 ;  /* 0x0000001fff057819 */ /* 0x000fce0000011403 */
.L_x_687:
[----:B---3--:R-:W3:Y:S01]  /*3b80*/  S2R R6, SR_CTAID.Y ;  /* 0x0000000000067919 */ /* 0x008ee20000002600 */
[----:B------:R-:W3:Y:S01]  /*3b90*/  LDC R252, c[0x0][0x284] ;  /* 0x0000a100fffc7b82 */ /* 0x000ee20000000800 */
[----:B------:R-:W-:Y:S01]  /*3ba0*/  ISETP.NE.U32.AND P0, PT, RZ, UR6, PT ;  /* 0x00000006ff007c0c */ /* 0x000fe2000bf05070 */
[----:B--2---:R-:W2:Y:S03]  /*3bb0*/  LDL R9, [R1+0x268] ;  /* 0x0002680001097983 */ /* 0x004ea60000100800 */
[----:B------:R-:W-:-:S13]  /*3bc0*/  ISETP.NE.AND.EX P0, PT, RZ, UR7, PT, P0 ;  /* 0x00000007ff007c0c */ /* 0x000fda000bf05300 */
[----:B0-----:R-:W-:Y:S01]  /*3bd0*/  @P0 SHF.R.S32.HI R8, RZ, 0x1f, R4 ;  /* 0x0000001fff080819 */ /* 0x001fe20000011404 */
[----:B---3--:R-:W-:-:S05]  /*3be0*/  @P0 IMAD R6, R6, R252, RZ ;  /* 0x000000fc06060224 */ /* 0x008fca00078e02ff */
[--C-:B------:R-:W-:Y:S02]  /*3bf0*/  @P0 SHF.R.S32.HI R7, RZ, 0x1f, R6.reuse ;  /* 0x0000001fff070819 */ /* 0x100fe40000011406 */
[----:B------:R-:W-:-:S04]  /*3c00*/  @P0 IADD3 R6, P1, P3, R4, UR6, R6 ;  /* 0x0000000604060c10 */ /* 0x000fc8000fb3e006 */
[----:B------:R-:W-:-:S05]  /*3c10*/  @P0 IADD3.X R7, R8, UR7, R7, P1, P3 ;  /* 0x0000000708070c10 */ /* 0x000fca0008fe6407 */
[----:B------:R0:W3:Y:S01]  /*3c20*/  @P0 LDG.E.U8 R6, desc[UR36][R6.64] ;  /* 0x0000002406060981 */ /* 0x0000e2000c1e1100 */
[----:B------:R-:W-:Y:S01]  /*3c30*/  IABS R8, R252 ;  /* 0x000000fc00087213 */ /* 0x000fe20000000000 */
[----:B------:R-:W-:Y:S01]  /*3c40*/  BSSY B1, `(.L_x_621) ;  /* 0x000003d000017945 */ /* 0x000fe20003800000 */
[----:B------:R-:W-:Y:S01]  /*3c50*/  ISETP.GE.AND P3, PT, R4, RZ, PT ;  /* 0x000000ff0400720c */ /* 0x000fe20003f66270 */
[----:B-1----:R-:W1:Y:S01]  /*3c60*/  S2R R228, SR_CTAID.X ;  /* 0x0000000000e47919 */ /* 0x002e620000002500 */
[----:B------:R-:W-:Y:S02]  /*3c70*/  ISETP.NE.AND P4, PT, R252, RZ, PT ;  /* 0x000000fffc00720c */ /* 0x000fe40003f85270 */
[----:B0-----:R-:W-:Y:S02]  /*3c80*/  IABS R7, R4 ;  /* 0x0000000400077213 */ /* 0x001fe40000000000 */
[----:B---3--:R-:W-:-:S03]  /*3c90*/  ISETP.NE.AND P0, PT, R6, RZ, P0 ;  /* 0x000000ff0600720c */ /* 0x008fc60000705270 */
[----:B--2---:R-:W-:Y:S02]  /*3ca0*/  IMAD.HI.U32 R6, R9, R7, RZ ;  /* 0x0000000709067227 */ /* 0x004fe400078e00ff */
[----:B------:R-:W0:Y:S03]  /*3cb0*/  LDC R9, c[0x0][0x284] ;  /* 0x0000a100ff097b82 */ /* 0x000e260000000800 */
[----:B------:R-:W-:-:S05]  /*3cc0*/  IADD3 R6, -R6, RZ, RZ ;  /* 0x000000ff06067210 */ /* 0x000fca0007ffe1ff */
[----:B------:R-:W-:Y:S01]  /*3cd0*/  IMAD R6, R8, R6, R7 ;  /* 0x0000000608067224 */ /* 0x000fe200078e0207 */
[----:B------:R-:W-:Y:S02]  /*3ce0*/  IADD3 R7, R244, -0x1, RZ ;  /* 0xfffffffff4077810 */ /* 0x000fe40007ffe0ff */
[----:B0-----:R-:W-:-:S04]  /*3cf0*/  IABS R9, R9 ;  /* 0x0000000900097213 */ /* 0x001fc80000000000 */
[----:B------:R-:W-:-:S13]  /*3d00*/  ISETP.GT.U32.AND P1, PT, R9, R6, PT ;  /* 0x000000060900720c */ /* 0x000fda0003f24070 */
[----:B------:R-:W-:-:S05]  /*3d10*/  @!P1 IMAD.IADD R6, R6, 0x1, -R8 ;  /* 0x0000000106069824 */ /* 0x000fca00078e0a08 */
[----:B------:R-:W-:-:S13]  /*3d20*/  ISETP.GT.U32.AND P1, PT, R9, R6, PT ;  /* 0x000000060900720c */ /* 0x000fda0003f24070 */
[----:B------:R-:W-:Y:S02]  /*3d30*/  @!P1 IADD3 R6, R6, -R8, RZ ;  /* 0x8000000806069210 */ /* 0x000fe40007ffe0ff */
[----:B------:R-:W-:-:S03]  /*3d40*/  ISETP.GE.AND P1, PT, R4, R7, PT ;  /* 0x000000070400720c */ /* 0x000fc60003f26270 */
[----:B------:R-:W-:Y:S01]  /*3d50*/  @!P3 IMAD.MOV R6, RZ, RZ, -R6 ;  /* 0x000000ffff06b224 */ /* 0x000fe200078e0a06 */
[----:B------:R-:W-:-:S09]  /*3d60*/  @!P4 LOP3.LUT R6, RZ, R252, RZ, 0x33, !PT ;  /* 0x000000fcff06c212 */ /* 0x000fd200078e33ff */
[----:B-1---5:R-:W-:Y:S05]  /*3d70*/  @P1 BRA `(.L_x_622) ;  /* 0x0000000000a41947 */ /* 0x022fea0003800000 */
[----:B------:R-:W-:Y:S02]  /*3d80*/  SHF.L.U32 R7, R6, 0x3, RZ ;  /* 0x0000000306077819 */ /* 0x000fe400000006ff */
[----:B------:R-:W-:Y:S02]  /*3d90*/  CS2R R106, SRZ ;  /* 0x00000000006a7805 */ /* 0x000fe4000001ff00 */
[----:B------:R-:W-:Y:S02]  /*3da0*/  CS2R R104, SRZ ;  /* 0x0000000000687805 */ /* 0x000fe4000001ff00 */
[----:B------:R-:W-:-:S13]  /*3db0*/  ISETP.GE.AND P3, PT, R7, R247, PT ;  /* 0x000000f70700720c */ /* 0x000fda0003f66270 */
[----:B------:R-:W0:Y:S01]  /*3dc0*/  @!P3 LDC.64 R8, c[0x0][0x248] ;  /* 0x00009200ff08bb82 */ /* 0x000e220000000a00 */
[----:B------:R-:W-:-:S04]  /*3dd0*/  @!P3 IADD3 R10, P2, R3, R7, RZ ;  /* 0x00000007030ab210 */ /* 0x000fc80007f5e0ff */
[----:B------:R-:W-:Y:S02]  /*3de0*/  @!P3 LEA.HI.X.SX32 R11, R7, R5, 0x1, P2 ;  /* 0x00000005070bb211 */ /* 0x000fe400010f0eff */
[----:B0-----:R-:W-:-:S04]  /*3df0*/  @!P3 LEA R8, P4, R10, R8, 0x1 ;  /* 0x000000080a08b211 */ /* 0x001fc800078808ff */
[----:B------:R-:W-:-:S05]  /*3e00*/  @!P3 LEA.HI.X R9, R10, R9, R11, 0x1, P4 ;  /* 0x000000090a09b211 */ /* 0x000fca00020f0c0b */
[----:B------:R0:W5:Y:S01]  /*3e10*/  @!P3 LDG.E.128 R104, desc[UR36][R8.64] ;  /* 0x000000240868b981 */ /* 0x000162000c1e1d00 */
[----:B------:R-:W-:-:S06]  /*3e20*/  UISETP.NE.AND UP0, UPT, UR8, URZ, UPT ;  /* 0x0000003f0800728c */ /* 0x000fcc000bf05270 */
[----:B------:R-:W-:-:S13]  /*3e30*/  PLOP3.LUT P2, PT, PT, PT, UP0, 0x80, 0x0 ;  /* 0x000000000000781c */ /* 0x000fda0003f4f008 */
[----:B0-----:R-:W-:Y:S05]  /*3e40*/  @P2 BRA `(.L_x_622) ;  /* 0x0000000000702947 */ /* 0x001fea0003800000 */
[----:B------:R-:W-:Y:S01]  /*3e50*/  LOP3.LUT P5, RZ, R2, 0x8, RZ, 0xc0, !PT ;  /* 0x0000000802ff7812 */ /* 0x000fe200078ac0ff */
[----:B------:R-:W2:Y:S04]  /*3e60*/  LDL R231, [R1+0x54] ;  /* 0x0000540001e77983 */ /* 0x000ea80000100800 */
[----:B------:R-:W3:Y:S04]  /*3e70*/  LDL R247, [R1+0x50] ;  /* 0x0000500001f77983 */ /* 0x000ee80000100800 */
[----:B------:R-:W4:Y:S04]  /*3e80*/  LDL R229, [R1+0x58] ;  /* 0x0000580001e57983 */ /* 0x000f280000100800 */
[----:B------:R-:W0:Y:S01]  /*3e90*/  @P5 LDC R10, c[0x0][0x288] ;  /* 0x0000a200ff0a5b82 */ /* 0x000e220000000800 */
[----:B------:R-:W4:Y:S07]  /*3ea0*/  LDL R230, [R1+0x5c] ;  /* 0x00005c0001e67983 */ /* 0x000f2e0000100800 */
[----:B------:R-:W1:Y:S01]  /*3eb0*/  @P5 LDC.64 R8, c[0x0][0x2e0] ;  /* 0x0000b800ff085b82 */ /* 0x000e620000000a00 */
[----:B0-----:R-:W-:-:S04]  /*3ec0*/  @P5 IMAD R10, R246, R10, R228 ;  /* 0x0000000af60a5224 */ /* 0x001fc800078e02e4 */
[----:B------:R-:W-:-:S04]  /*3ed0*/  @P5 IMAD R10, R10, 0xa0, RZ ;  /* 0x000000a00a0a5824 */ /* 0x000fc800078e02ff */
[----:B-1----:R-:W-:-:S06]  /*3ee0*/  @P5 IMAD.WIDE R8, R10, 0x2, R8 ;  /* 0x000000020a085825 */ /* 0x002fcc00078e0208 */
[----:B------:R-:W4:Y:S01]  /*3ef0*/  @P5 LDG.E.128 R8, desc[UR36][R8.64] ;  /* 0x0000002408085981 */ /* 0x000f22000c1e1d00 */
[----:B--2--5:R-:W-:Y:S01]  /*3f00*/  HFMA2.MMA R105, R105, 1, 1, R231 ;  /* 0x3c003c0069697835 */ /* 0x024fe200000000e7 */
[----:B---3--:R-:W-:Y:S02]  /*3f10*/  HADD2 R104, R104, R247 ;  /* 0x000000f768687230 */ /* 0x008fe40000000000 */
[----:B------:R-:W0:Y:S01]  /*3f20*/  LDC R247, c[0x0][0x284] ;  /* 0x0000a100fff77b82 */ /* 0x000e220000000800 */
[----:B----4-:R-:W-:Y:S01]  /*3f30*/  HADD2 R106, R106, R229 ;  /* 0x000000e56a6a7230 */ /* 0x010fe20000000000 */
[----:B------:R-:W-:Y:S01]  /*3f40*/  SHF.R.S32.HI R229, RZ, 0x1f, R0 ;  /* 0x0000001fffe57819 */ /* 0x000fe20000011400 */
[----:B------:R-:W-:Y:S02]  /*3f50*/  HADD2 R107, R107, R230 ;  /* 0x000000e66b6b7230 */ /* 0x000fe40000000000 */
[----:B------:R-:W-:Y:S01]  /*3f60*/  @P5 HMUL2 R104, R104, R8 ;  /* 0x0000000868685232 */ /* 0x000fe20000000000 */
[----:B------:R-:W-:-:S02]  /*3f70*/  @P5 HFMA2.MMA R105, R105, R9, -RZ ;  /* 0x0000000969695235 */ /* 0x000fc400001000ff */
[----:B------:R-:W1:Y:S01]  /*3f80*/  @!P3 LDC.64 R8, c[0x0][0x248] ;  /* 0x00009200ff08bb82 */ /* 0x000e620000000a00 */
[----:B------:R-:W-:Y:S01]  /*3f90*/  @P5 HMUL2 R106, R106, R10 ;  /* 0x0000000a6a6a5232 */ /* 0x000fe20000000000 */
[----:B------:R-:W-:Y:S01]  /*3fa0*/  @!P3 IADD3 R10, P4, R0, R7, RZ ;  /* 0x00000007000ab210 */ /* 0x000fe20007f9e0ff */
[----:B------:R-:W-:-:S03]  /*3fb0*/  @P5 HFMA2.MMA R107, R107, R11, -RZ ;  /* 0x0000000b6b6b5235 */ /* 0x000fc600001000ff */
[----:B------:R-:W-:Y:S02]  /*3fc0*/  @!P3 LEA.HI.X.SX32 R7, R7, R229, 0x1, P4 ;  /* 0x000000e50707b211 */ /* 0x000fe400020f0eff */
[----:B-1----:R-:W-:-:S04]  /*3fd0*/  @!P3 LEA R8, P4, R10, R8, 0x1 ;  /* 0x000000080a08b211 */ /* 0x002fc800078808ff */
[----:B------:R-:W-:-:S05]  /*3fe0*/  @!P3 LEA.HI.X R9, R10, R9, R7, 0x1, P4 ;  /* 0x000000090a09b211 */ /* 0x000fca00020f0c07 */
[----:B------:R1:W-:Y:S01]  /*3ff0*/  @!P3 STG.E.128 desc[UR36][R8.64], R104 ;  /* 0x000000680800b986 */ /* 0x0003e2000c101d24 */
[----:B0-----:R-:W-:-:S07]  /*4000*/  IMAD R247, R247, 0xa0, RZ ;  /* 0x000000a0f7f77824 */ /* 0x001fce00078e02ff */
.L_x_622:
[----:B------:R-:W-:Y:S05]  /*4010*/  BSYNC B1 ;  /* 0x0000000000017941 */ /* 0x000fea0003800000 */
.L_x_621:
[----:B------:R-:W0:Y:S01]  /*4020*/  LDC R7, c[0x0][0x288] ;  /* 0x0000a200ff077b82 */ /* 0x000e220000000800 */
[----:B-1----:R-:W-:Y:S01]  /*4030*/  MOV R8, 0xa0 ;  /* 0x000000a000087802 */ /* 0x002fe20000000f00 */
[----:B------:R-:W-:Y:S01]  /*4040*/  BSSY B1, `(.L_x_623) ;  /* 0x000002b000017945 */ /* 0x000fe20003800000 */
[----:B0-----:R-:W-:-:S04]  /*4050*/  IMAD R7, R246, R7, R228 ;  /* 0x00000007f6077224 */ /* 0x001fc800078e02e4 */
[----:B------:R-:W-:Y:S02]  /*4060*/  IMAD R7, R7, R8, 0x8 ;  /* 0x0000000807077424 */ /* 0x000fe400078e0208 */
[----:B------:R-:W0:Y:S02]  /*4070*/  LDC.64 R8, c[0x0][0x2e0] ;  /* 0x0000b800ff087b82 */ /* 0x000e240000000a00 */
[----:B0-----:R-:W-:Y:S01]  /*4080*/  IMAD.WIDE R8, R7, 0x2, R8 ;  /* 0x0000000207087825 */ /* 0x001fe200078e0208 */
[----:B------:R-:W-:Y:S06]  /*4090*/  @P1 BRA `(.L_x_624) ;  /* 0x0000000000941947 */ /* 0x000fec0003800000 */
[----:B------:R-:W-:Y:S01]  /*40a0*/  IMAD.IADD R7, R6, 0x1, R252 ;  /* 0x0000000106077824 */ /* 0x000fe200078e02fc */
[----:B------:R-:W-:-:S04]  /*40b0*/  CS2R R110, SRZ ;  /* 0x00000000006e7805 */ /* 0x000fc8000001ff00 */
[----:B------:R-:W-:-:S04]  /*40c0*/  SHF.L.U32 R7, R7, 0x3, RZ ;  /* 0x0000000307077819 */ /* 0x000fc800000006ff */
[----:B------:R-:W-:-:S13]  /*40d0*/  ISETP.GE.AND P3, PT, R7, R247, PT ;  /* 0x000000f70700720c */ /* 0x000fda0003f66270 */
[----:B------:R-:W0:Y:S01]  /*40e0*/  @!P3 LDC.64 R10, c[0x0][0x248] ;  /* 0x00009200ff0abb82 */ /* 0x000e220000000a00 */
[----:B------:R-:W-:-:S04]  /*40f0*/  @!P3 IADD3 R108, P2, R3, R7, RZ ;  /* 0x00000007036cb210 */ /* 0x000fc80007f5e0ff */
[----:B------:R-:W-:Y:S02]  /*4100*/  @!P3 LEA.HI.X.SX32 R109, R7, R5, 0x1, P2 ;  /* 0x00000005076db211 */ /* 0x000fe400010f0eff */
[----:B0-----:R-:W-:-:S04]  /*4110*/  @!P3 LEA R10, P4, R108, R10, 0x1 ;  /* 0x0000000a6c0ab211 */ /* 0x001fc800078808ff */
[----:B------:R-:W-:Y:S02]  /*4120*/  @!P3 LEA.HI.X R11, R108, R11, R109, 0x1, P4 ;  /* 0x0000000b6c0bb211 */ /* 0x000fe400020f0c6d */
[----:B------:R-:W-:-:S06]  /*4130*/  CS2R R108, SRZ ;  /* 0x00000000006c7805 */ /* 0x000fcc000001ff00 */
[----:B------:R0:W5:Y:S01]  /*4140*/  @!P3 LDG.E.128 R108, desc[UR36][R10.64] ;  /* 0x000000240a6cb981 */ /* 0x000162000c1e1d00 */
[----:B------:R-:W-:-:S06]  /*4150*/  UISETP.NE.AND UP0, UPT, UR8, URZ, UPT ;  /* 0x0000003f0800728c */ /* 0x000fcc000bf05270 */
[----:B------:R-:W-:-:S13]  /*4160*/  PLOP3.LUT P2, PT, PT, PT, UP0, 0x80, 0x0 ;  /* 0x000000000000781c */ /* 0x000fda0003f4f008 */
[----:B0-----:R-:W-:Y:S05]  /*4170*/  @P2 BRA `(.L_x_624) ;  /* 0x00000000005c2947 */ /* 0x001fea0003800000 */
[----:B------:R-:W2:Y:S01]  /*4180*/  LDL R11, [R1+0x40] ;  /* 0x00004000010b7983 */ /* 0x000ea20000100800 */
[----:B------:R-:W-:-:S03]  /*4190*/  LOP3.LUT P5, RZ, R2, 0x8, RZ, 0xc0, !PT ;  /* 0x0000000802ff7812 */ /* 0x000fc600078ac0ff */
[----:B------:R-:W3:Y:S10]  /*41a0*/  LDL R247, [R1+0x44] ;  /* 0x0000440001f77983 */ /* 0x000ef40000100800 */
[----:B------:R-:W4:Y:S01]  /*41b0*/  @P5 LDG.E.128 R228, desc[UR36][R8.64] ;  /* 0x0000002408e45981 */ /* 0x000f22000c1e1d00 */
[----:B--2--5:R-:W-:-:S02]  /*41c0*/  HADD2 R108, R108, R11 ;  /* 0x0000000b6c6c7230 */ /* 0x024fc40000000000 */
[----:B------:R-:W0:Y:S01]  /*41d0*/  @!P3 LDC.64 R10, c[0x0][0x248] ;  /* 0x00009200ff0abb82 */ /* 0x000e220000000a00 */
[----:B---3--:R-:W-:Y:S01]  /*41e0*/  HFMA2.MMA R109, R109, 1, 1, R247 ;  /* 0x3c003c006d6d7835 */ /* 0x008fe200000000f7 */
[----:B------:R-:W-:Y:S01]  /*41f0*/  SHF.R.S32.HI R247, RZ, 0x1f, R0 ;  /* 0x0000001ffff77819 */ /* 0x000fe20000011400 */
[----:B----4-:R-:W-:Y:S01]  /*4200*/  @P5 HMUL2 R108, R108, R228 ;  /* 0x000000e46c6c5232 */ /* 0x010fe20000000000 */
[----:B------:R-:W-:-:S07]  /*4210*/  @!P3 IADD3 R228, P4, R0, R7, RZ ;  /* 0x0000000700e4b210 */ /* 0x000fce0007f9e0ff */
[----:B------:R-:W-:Y:S02]  /*4220*/  @P5 HMUL2 R109, R109, R229 ;  /* 0x000000e56d6d5232 */ /* 0x000fe40000000000 */
[----:B------:R-:W2:Y:S01]  /*4230*/  LDL R229, [R1+0x4c] ;  /* 0x00004c0001e57983 */ /* 0x000ea20000100800 */
[----:B------:R-:W-:Y:S02]  /*4240*/  @!P3 LEA.HI.X.SX32 R7, R7, R247, 0x1, P4 ;  /* 0x000000f70707b211 */ /* 0x000fe400020f0eff */
[----:B------:R-:W1:Y:S01]  /*4250*/  LDC R247, c[0x0][0x284] ;  /* 0x0000a100fff77b82 */ /* 0x000e620000000800 */
[----:B0-----:R-:W-:-:S04]  /*4260*/  @!P3 LEA R10, P4, R228, R10, 0x1 ;  /* 0x0000000ae40ab211 */ /* 0x001fc800078808ff */
[----:B------:R-:W-:Y:S02]  /*4270*/  @!P3 LEA.HI.X R11, R228, R11, R7, 0x1, P4 ;  /* 0x0000000be40bb211 */ /* 0x000fe400020f0c07 */
[----:B------:R-:W3:Y:S01]  /*4280*/  LDL R7, [R1+0x48] ;  /* 0x0000480001077983 */ /* 0x000ee20000100800 */
[----:B-1----:R-:W-:Y:S01]  /*4290*/  IMAD R247, R247, 0xa0, RZ ;  /* 0x000000a0f7f77824 */ /* 0x002fe200078e02ff */
[----:B--2---:R-:W-:-:S08]  /*42a0*/  HFMA2.MMA R111, R111, 1, 1, R229 ;  /* 0x3c003c006f6f7835 */ /* 0x004fd000000000e5 */
[----:B------:R-:W-:Y:S01]  /*42b0*/  @P5 HFMA2.MMA R111, R111, R231, -RZ ;  /* 0x000000e76f6f5235 */ /* 0x000fe200001000ff */
[----:B---3--:R-:W-:-:S04]  /*42c0*/  HADD2 R110, R110, R7 ;  /* 0x000000076e6e7230 */ /* 0x008fc80000000000 */
[----:B------:R-:W-:-:S05]  /*42d0*/  @P5 HMUL2 R110, R110, R230 ;  /* 0x000000e66e6e5232 */ /* 0x000fca0000000000 */
[----:B------:R0:W-:Y:S02]  /*42e0*/  @!P3 STG.E.128 desc[UR36][R10.64], R108 ;  /* 0x0000006c0a00b986 */ /* 0x0001e4000c101d24 */
.L_x_624:
[----:B------:R-:W-:Y:S05]  /*42f0*/  BSYNC B1 ;  /* 0x0000000000017941 */ /* 0x000fea0003800000 */
.L_x_623:
[----:B------:R-:W-:Y:S04]  /*4300*/  BSSY B1, `(.L_x_625) ;  /* 0x0000027000017945 */ /* 0x000fe80003800000 */
[----:B------:R-:W-:Y:S05]  /*4310*/  @P1 BRA `(.L_x_626) ;  /* 0x0000000000941947 */ /* 0x000fea0003800000 */
[----:B------:R-:W-:Y:S02]  /*4320*/  LEA R7, R252, R6, 0x1 ;  /* 0x00000006fc077211 */ /* 0x000fe400078e08ff */
[----:B------:R-:W-:-:S03]  /*4330*/  CS2R R14, SRZ ;  /* 0x00000000000e7805 */ /* 0x000fc6000001ff00 */
[----:B------:R-:W-:-:S05]  /*4340*/  IMAD.SHL.U32 R7, R7, 0x8, RZ ;  /* 0x0000000807077824 */ /* 0x000fca00078e00ff */
[----:B------:R-:W-:-:S13]  /*4350*/  ISETP.GE.AND P3, PT, R7, R247, PT ;  /* 0x000000f70700720c */ /* 0x000fda0003f66270 */
[----:B0-----:R-:W0:Y:S01]  /*4360*/  @!P3 LDC.64 R10, c[0x0][0x248] ;  /* 0x00009200ff0abb82 */ /* 0x001e220000000a00 */
        /* <DEDUP_REMOVED lines=8> */
[----:B-1----:R-:W-:Y:S05]  /*43f0*/  @P2 BRA `(.L_x_626) ;  /* 0x00000000005c2947 */ /* 0x002fea0003800000 */
        /* <DEDUP_REMOVED lines=23> */
.L_x_626:
[----:B------:R-:W-:Y:S05]  /*4570*/  BSYNC B1 ;  /* 0x0000000000017941 */ /* 0x000fea0003800000 */
.L_x_625:
[----:B------:R-:W-:Y:S04]  /*4580*/  BSSY B1, `(.L_x_627) ;  /* 0x0000027000017945 */ /* 0x000fe80003800000 */
[----:B------:R-:W-:Y:S05]  /*4590*/  @P1 BRA `(.L_x_628) ;  /* 0x0000000000941947 */ /* 0x000fea0003800000 */
[----:B------:R-:W-:Y:S01]  /*45a0*/  IMAD R7, R252, 0x3, R6 ;  /* 0x00000003fc077824 */ /* 0x000fe200078e0206 */
[----:B------:R-:W-:-:S04]  /*45b0*/  CS2R R114, SRZ ;  /* 0x0000000000727805 */ /* 0x000fc8000001ff00 */
[----:B------:R-:W-:-:S04]  /*45c0*/  SHF.L.U32 R7, R7, 0x3, RZ ;  /* 0x0000000307077819 */ /* 0x000fc800000006ff */
[----:B------:R-:W-:-:S13]  /*45d0*/  ISETP.GE.AND P3, PT, R7, R247, PT ;  /* 0x000000f70700720c */ /* 0x000fda0003f66270 */
[----:B01----:R-:W0:Y:S01]  /*45e0*/  @!P3 LDC.64 R10, c[0x0][0x248] ;  /* 0x00009200ff0abb82 */ /* 0x003e220000000a00 */
        /* <DEDUP_REMOVED lines=8> */
[----:B--2---:R-:W-:Y:S05]  /*4670*/  @P2 BRA `(.L_x_628) ;  /* 0x00000000005c2947 */ /* 0x004fea0003800000 */
        /* <DEDUP_REMOVED lines=23> */
.L_x_628:
[----:B------:R-:W-:Y:S05]  /*47f0*/  BSYNC B1 ;  /* 0x0000000000017941 */ /* 0x000fea0003800000 */
.L_x_627:
[----:B------:R-:W-:Y:S04]  /*4800*/  BSSY B1, `(.L_x_629) ;  /* 0x0000027000017945 */ /* 0x000fe80003800000 */
[----:B------:R-:W-:Y:S05]  /*4810*/  @P1 BRA `(.L_x_630) ;  /* 0x0000000000941947 */ /* 0x000fea0003800000 */
[----:B------:R-:W-:Y:S02]  /*4820*/  LEA R7, R252, R6, 0x2 ;  /* 0x00000006fc077211 */ /* 0x000fe400078e10ff */
[----:B------:R-:W-:-:S03]  /*4830*/  CS2R R118, SRZ ;  /* 0x0000000000767805 */ /* 0x000fc6000001ff00 */
[----:B------:R-:W-:-:S05]  /*4840*/  IMAD.SHL.U32 R7, R7, 0x8, RZ ;  /* 0x0000000807077824 */ /* 0x000fca00078e00ff */
[----:B------:R-:W-:-:S13]  /*4850*/  ISETP.GE.AND P3, PT, R7, R247, PT ;  /* 0x000000f70700720c */ /* 0x000fda0003f66270 */
[----:B012---:R-:W0:Y:S01]  /*4860*/  @!P3 LDC.64 R10, c[0x0][0x248] ;  /* 0x00009200ff0abb82 */ /* 0x007e220000000a00 */
        /* <DEDUP_REMOVED lines=8> */
[----:B---3--:R-:W-:Y:S05]  /*48f0*/  @P2 BRA `(.L_x_630) ;  /* 0x00000000005c2947 */ /* 0x008fea0003800000 */
        /* <DEDUP_REMOVED lines=23> */
.L_x_630:
[----:B------:R-:W-:Y:S05]  /*4a70*/  BSYNC B1 ;  /* 0x0000000000017941 */ /* 0x000fea0003800000 */
.L_x_629:
[----:B------:R-:W-:Y:S04]  /*4a80*/  BSSY B1, `(.L_x_631) ;  /* 0x0000027000017945 */ /* 0x000fe80003800000 */
[----:B------:R-:W-:Y:S05]  /*4a90*/  @P1 BRA `(.L_x_632) ;  /* 0x0000000000941947 */ /* 0x000fea0003800000 */
[----:B------:R-:W-:Y:S01]  /*4aa0*/  IMAD R7, R252, 0x5, R6 ;  /* 0x00000005fc077824 */ /* 0x000fe200078e0206 */
[----:B------:R-:W-:-:S04]  /*4ab0*/  CS2R R122, SRZ ;  /* 0x00000000007a7805 */ /* 0x000fc8000001ff00 */
[----:B------:R-:W-:-:S04]  /*4ac0*/  SHF.L.U32 R7, R7, 0x3, RZ ;  /* 0x0000000307077819 */ /* 0x000fc800000006ff */
[----:B------:R-:W-:-:S13]  /*4ad0*/  ISETP.GE.AND P3, PT, R7, R247, PT ;  /* 0x000000f70700720c */ /* 0x000fda0003f66270 */
[----:B0123--:R-:W0:Y:S01]  /*4ae0*/  @!P3 LDC.64 R10, c[0x0][0x248] ;  /* 0x00009200ff0abb82 */ /* 0x00fe220000000a00 */
        /* <DEDUP_REMOVED lines=9> */
[----:B------:R-:W2:Y:S01]  /*4b80*/  LDL R11, [R1] ;  /* 0x00000000010b7983 */ /* 0x000ea20000100800 */
        /* <DEDUP_REMOVED lines=22> */
.L_x_632:
[----:B------:R-:W-:Y:S05]  /*4cf0*/  BSYNC B1 ;  /* 0x0000000000017941 */ /* 0x000fea0003800000 */
.L_x_631:
        /* <DEDUP_REMOVED lines=33> */
.L_x_634:
[----:B------:R-:W-:Y:S05]  /*4f10*/  BSYNC B1 ;  /* 0x0000000000017941 */ /* 0x000fea0003800000 */
.L_x_633:
[----:B------:R-:W-:Y:S04]  /*4f20*/  BSSY B1, `(.L_x_635) ;  /* 0x0000021000017945 */ /* 0x000fe80003800000 */
[----:B------:R-:W-:Y:S05]  /*4f30*/  @P1 BRA `(.L_x_636) ;  /* 0x00000000007c1947 */ /* 0x000fea0003800000 */
[----:B------:R-:W-:Y:S01]  /*4f40*/  IMAD R7, R252, 0x7, R6 ;  /* 0x00000007fc077824 */ /* 0x000fe200078e0206 */
[----:B------:R-:W-:-:S03]  /*4f50*/  CS2R R130, SRZ ;  /* 0x0000000000827805 */ /* 0x000fc6000001ff00 */
[----:B------:R-:W-:-:S05]  /*4f60*/  IMAD.SHL.U32 R7, R7, 0x8, RZ ;  /* 0x0000000807077824 */ /* 0x000fca00078e00ff */
        /* <DEDUP_REMOVED lines=28> */
.L_x_636:
[----:B------:R-:W-:Y:S05]  /*5130*/  BSYNC B1 ;  /* 0x0000000000017941 */ /* 0x000fea0003800000 */
.L_x_635:
[----:B------:R-:W-:Y:S04]  /*5140*/  BSSY B1, `(.L_x_637) ;  /* 0x0000021000017945 */ /* 0x000fe80003800000 */
[----:B------:R-:W-:Y:S05]  /*5150*/  @P1 BRA `(.L_x_638) ;  /* 0x00000000007c1947 */ /* 0x000fea0003800000 */
[----:B------:R-:W-:Y:S02]  /*5160*/  LEA R7, R252, R6, 0x3 ;  /* 0x00000006fc077211 */ /* 0x000fe400078e18ff */
[----:B------:R-:W-:Y:S02]  /*5170*/  CS2R R134, SRZ ;  /* 0x0000000000867805 */ /* 0x000fe4000001ff00 */
        /* <DEDUP_REMOVED lines=29> */
.L_x_638:
[----:B------:R-:W-:Y:S05]  /*5350*/  BSYNC B1 ;  /* 0x0000000000017941 */ /* 0x000fea0003800000 */
.L_x_637:
        /* <DEDUP_REMOVED lines=33> */
.L_x_640:
[----:B------:R-:W-:Y:S05]  /*5570*/  BSYNC B1 ;  /* 0x0000000000017941 */ /* 0x000fea0003800000 */
.L_x_639:
        /* <DEDUP_REMOVED lines=33> */
.L_x_642:
[----:B------:R-:W-:Y:S05]  /*5790*/  BSYNC B1 ;  /* 0x0000000000017941 */ /* 0x000fea0003800000 */
.L_x_641:
        /* <DEDUP_REMOVED lines=33> */
.L_x_644:
[----:B------:R-:W-:Y:S05]  /*59b0*/  BSYNC B1 ;  /* 0x0000000000017941 */ /* 0x000fea0003800000 */
.L_x_643:
        /* <DEDUP_REMOVED lines=33> */
.L_x_646:
[----:B------:R-:W-:Y:S05]  /*5bd0*/  BSYNC B1 ;  /* 0x0000000000017941 */ /* 0x000fea0003800000 */
.L_x_645:
        /* <DEDUP_REMOVED lines=33> */
.L_x_648:
[----:B------:R-:W-:Y:S05]  /*5df0*/  BSYNC B1 ;  /* 0x0000000000017941 */ /* 0x000fea0003800000 */
.L_x_647:
        /* <DEDUP_REMOVED lines=33> */
.L_x_650:
[----:B------:R-:W-:Y:S05]  /*6010*/  BSYNC B1 ;  /* 0x0000000000017941 */ /* 0x000fea0003800000 */
.L_x_649:
        /* <DEDUP_REMOVED lines=33> */
.L_x_652:
[----:B------:R-:W-:Y:S05]  /*6230*/  BSYNC B1 ;  /* 0x0000000000017941 */ /* 0x000fea0003800000 */
.L_x_651:
        /* <DEDUP_REMOVED lines=33> */
.L_x_654:
[----:B------:R-:W-:Y:S05]  /*6450*/  BSYNC B1 ;  /* 0x0000000000017941 */ /* 0x000fea0003800000 */
.L_x_653:
        /* <DEDUP_REMOVED lines=33> */
.L_x_656:
[----:B------:R-:W-:Y:S05]  /*6670*/  BSYNC B1 ;  /* 0x0000000000017941 */ /* 0x000fea0003800000 */
.L_x_655:
        /* <DEDUP_REMOVED lines=33> */
.L_x_658:
[----:B------:R-:W-:Y:S05]  /*6890*/  BSYNC B1 ;  /* 0x0000000000017941 */ /* 0x000fea0003800000 */
.L_x_657:
        /* <DEDUP_REMOVED lines=33> */
.L_x_660:
[----:B------:R-:W-:Y:S05]  /*6ab0*/  BSYNC B1 ;  /* 0x0000000000017941 */ /* 0x000fea0003800000 */
.L_x_659:
        /* <DEDUP_REMOVED lines=33> */
.L_x_662:
[----:B------:R-:W-:Y:S05]  /*6cd0*/  BSYNC B1 ;  /* 0x0000000000017941 */ /* 0x000fea0003800000 */
.L_x_661:
        /* <DEDUP_REMOVED lines=33> */
.L_x_664:
[----:B------:R-:W-:Y:S05]  /*6ef0*/  BSYNC B1 ;  /* 0x0000000000017941 */ /* 0x000fea0003800000 */
.L_x_663:
        /* <DEDUP_REMOVED lines=33> */
.L_x_666:
[----:B------:R-:W-:Y:S05]  /*7110*/  BSYNC B1 ;  /* 0x0000000000017941 */ /* 0x000fea0003800000 */
.L_x_665:
        /* <DEDUP_REMOVED lines=33> */
.L_x_668:
[----:B------:R-:W-:Y:S05]  /*7330*/  BSYNC B1 ;  /* 0x0000000000017941 */ /* 0x000fea0003800000 */
.L_x_667:
        /* <DEDUP_REMOVED lines=33> */
.L_x_670:
[----:B------:R-:W-:Y:S05]  /*7550*/  BSYNC B1 ;  /* 0x0000000000017941 */ /* 0x000fea0003800000 */
.L_x_669:
        /* <DEDUP_REMOVED lines=33> */
.L_x_672:
[----:B------:R-:W-:Y:S05]  /*7770*/  BSYNC B1 ;  /* 0x0000000000017941 */ /* 0x000fea0003800000 */
.L_x_671:
        /* <DEDUP_REMOVED lines=33> */
.L_x_674:
[----:B------:R-:W-:Y:S05]  /*7990*/  BSYNC B1 ;  /* 0x0000000000017941 */ /* 0x000fea0003800000 */
.L_x_673:
        /* <DEDUP_REMOVED lines=33> */
.L_x_676:
[----:B------:R-:W-:Y:S05]  /*7bb0*/  BSYNC B1 ;  /* 0x0000000000017941 */ /* 0x000fea0003800000 */
.L_x_675:
        /* <DEDUP_REMOVED lines=33> */
.L_x_678:
[----:B------:R-:W-:Y:S05]  /*7dd0*/  BSYNC B1 ;  /* 0x0000000000017941 */ /* 0x000fea0003800000 */
.L_x_677:
        /* <DEDUP_REMOVED lines=33> */
.L_x_680:
[----:B------:R-:W-:Y:S05]  /*7ff0*/  BSYNC B1 ;  /* 0x0000000000017941 */ /* 0x000fea0003800000 */
.L_x_679:
        /* <DEDUP_REMOVED lines=33> */
.L_x_682:
[----:B------:R-:W-:Y:S05]  /*8210*/  BSYNC B1 ;  /* 0x0000000000017941 */ /* 0x000fea0003800000 */
.L_x_681:
[----:B------:R-:W-:Y:S01]  /*8220*/  BSSY B1, `(.L_x_683) ;  /* 0x0000021000017945 */ /* 0x000fe20003800000 */
[----:B------:R-:W-:-:S03]  /*8230*/  IMAD R6, R252, 0x1f, R6 ;  /* 0x0000001ffc067824 */ /* 0x000fc600078e0206 */
[----:B------:R-:W-:Y:S05]  /*8240*/  @P1 BRA `(.L_x_684) ;  /* 0x0000000000781947 */ /* 0x000fea0003800000 */
[----:B------:R-:W-:Y:S02]  /*8250*/  SHF.L.U32 R6, R6, 0x3, RZ ;  /* 0x0000000306067819 */ /* 0x000fe400000006ff */
[----:B------:R-:W-:Y:S02]  /*8260*/  CS2R R226, SRZ ;  /* 0x0000000000e27805 */ /* 0x000fe4000001ff00 */
        /* <DEDUP_REMOVED lines=11> */
[----:B------:R-:W-:-:S13]  /*8320*/  LOP3.LUT P5, RZ, R2, 0x8, RZ, 0xc0, !PT ;  /* 0x0000000802ff7812 */ /* 0x000fda00078ac0ff */
[----:B------:R-:W2:Y:S01]  /*8330*/  @P5 LDG.E.128 R8, desc[UR36][R8.64+0x1e0] ;  /* 0x0001e02408085981 */ /* 0x000ea2000c1e1d00 */
[----:B-----5:R-:W-:Y:S01]  /*8340*/  HFMA2.MMA R225, R225, 1, 1, R101 ;  /* 0x3c003c00e1e17835 */ /* 0x020fe20000000065 */
[----:B------:R-:W-:Y:S01]  /*8350*/  HADD2 R224, R224, R100 ;  /* 0x00000064e0e07230 */ /* 0x000fe20000000000 */
[----:B------:R-:W-:Y:S01]  /*8360*/  SHF.R.S32.HI R228, RZ, 0x1f, R0 ;  /* 0x0000001fffe47819 */ /* 0x000fe20000011400 */
[----:B------:R-:W-:Y:S01]  /*8370*/  HADD2 R226, R226, R102 ;  /* 0x00000066e2e27230 */ /* 0x000fe20000000000 */
[----:B------:R-:W-:Y:S01]  /*8380*/  @!P3 IADD3 R7, P4, R0, R6, RZ ;  /* 0x000000060007b210 */ /* 0x000fe20007f9e0ff */
[----:B------:R-:W-:Y:S02]  /*8390*/  HADD2 R227, R227, R103 ;  /* 0x00000067e3e37230 */ /* 0x000fe40000000000 */
[----:B--2---:R-:W-:Y:S01]  /*83a0*/  @P5 HMUL2 R224, R224, R8 ;  /* 0x00000008e0e05232 */ /* 0x004fe20000000000 */
[----:B------:R-:W-:Y:S01]  /*83b0*/  @P5 HFMA2.MMA R225, R225, R9, -RZ ;  /* 0x00000009e1e15235 */ /* 0x000fe200001000ff */
[----:B------:R-:W-:Y:S01]  /*83c0*/  @P5 HMUL2 R226, R226, R10 ;  /* 0x0000000ae2e25232 */ /* 0x000fe20000000000 */
[----:B------:R-:W0:Y:S01]  /*83d0*/  @!P3 LDC.64 R8, c[0x0][0x248] ;  /* 0x00009200ff08bb82 */ /* 0x000e220000000a00 */
[----:B------:R-:W-:Y:S01]  /*83e0*/  @!P3 LEA.HI.X.SX32 R10, R6, R228, 0x1, P4 ;  /* 0x000000e4060ab211 */ /* 0x000fe200020f0eff */
[----:B------:R-:W-:Y:S01]  /*83f0*/  @P5 HFMA2.MMA R227, R227, R11, -RZ ;  /* 0x0000000be3e35235 */ /* 0x000fe200001000ff */
[----:B0-----:R-:W-:-:S04]  /*8400*/  @!P3 LEA R6, P4, R7, R8, 0x1 ;  /* 0x000000080706b211 */ /* 0x001fc800078808ff */
[----:B------:R-:W-:-:S05]  /*8410*/  @!P3 LEA.HI.X R7, R7, R9, R10, 0x1, P4 ;  /* 0x000000090707b211 */ /* 0x000fca00020f0c0a */
[----:B------:R0:W-:Y:S04]  /*8420*/  @!P3 STG.E.128 desc[UR36][R6.64], R224 ;  /* 0x000000e00600b986 */ /* 0x0001e8000c101d24 */
.L_x_684:
[----:B------:R-:W-:Y:S05]  /*8430*/  BSYNC B1 ;  /* 0x0000000000017941 */ /* 0x000fea0003800000 */
.L_x_683:
[----:B------:R-:W-:Y:S04]  /*8440*/  BSSY B1, `(.L_x_685) ;  /* 0x0000154000017945 */ /* 0x000fe80003800000 */
[----:B------:R-:W-:Y:S05]  /*8450*/  @P1 BRA `(.L_x_686) ;  /* 0x0000001400481947 */ /* 0x000fea0003800000 */
[----:B------:R-:W4:Y:S04]  /*8460*/  LDL R247, [R1+0x1e4] ;  /* 0x0001e40001f77983 */ /* 0x000f280000100800 */
[----:B------:R-:W4:Y:S04]  /*8470*/  LDL R252, [R1+0x1d0] ;  /* 0x0001d00001fc7983 */ /* 0x000f280000100800 */
[----:B------:R-:W4:Y:S04]  /*8480*/  LDL R231, [R1+0x1d4] ;  /* 0x0001d40001e77983 */ /* 0x000f280000100800 */
[----:B------:R-:W4:Y:S04]  /*8490*/  LDL R230, [R1+0x1c0] ;  /* 0x0001c00001e67983 */ /* 0x000f280000100800 */
[----:B------:R-:W4:Y:S04]  /*84a0*/  LDL R229, [R1+0x1c4] ;  /* 0x0001c40001e57983 */ /* 0x000f280000100800 */
[----:B------:R-:W4:Y:S04]  /*84b0*/  LDL R228, [R1+0x1b0] ;  /* 0x0001b00001e47983 */ /* 0x000f280000100800 */
[----:B0123--:R-:W2:Y:S04]  /*84c0*/  LDL R11, [R1+0x1b4] ;  /* 0x0001b400010b7983 */ /* 0x00fea80000100800 */
[----:B------:R-:W3:Y:S04]  /*84d0*/  LDL R10, [R1+0x1a0] ;  /* 0x0001a000010a7983 */ /* 0x000ee80000100800 */
        /* <DEDUP_REMOVED lines=42> */
[----:B------:R-:W4:Y:S01]  /*8780*/  LDL R17, [R1+0xe4] ;  /* 0x0000e40001117983 */ /* 0x000f220000100800 */
[----:B--2---:R-:W-:-:S06]  /*8790*/  HMUL2 R7, R16, R104 ;  /* 0x0000006810077232 */ /* 0x004fcc0000000000 */
[----:B------:R-:W-:Y:S01]  /*87a0*/  HFMA2 R6, R19, R109, R6 ;  /* 0x0000006d13067231 */ /* 0x000fe20000000006 */
[----:B------:R-:W2:Y:S01]  /*87b0*/  LDL R16, [R1+0xd0] ;  /* 0x0000d00001107983 */ /* 0x000ea20000100800 */
[----:B---3--:R-:W-:-:S03]  /*87c0*/  HFMA2.MMA R7, R18, R108, R7 ;  /* 0x0000006c12077235 */ /* 0x008fc60000000007 */
[----:B------:R-:W3:Y:S01]  /*87d0*/  LDL R19, [R1+0x184] ;  /* 0x0001840001137983 */ /* 0x000ee20000100800 */
[----:B------:R-:W-:-:S03]  /*87e0*/  HFMA2 R6, R21, R13, R6 ;  /* 0x0000000d15067231 */ /* 0x000fc60000000006 */
[----:B------:R-:W4:Y:S01]  /*87f0*/  LDL R18, [R1+0xe0] ;  /* 0x0000e00001127983 */ /* 0x000f220000100800 */
[----:B------:R-:W-:-:S03]  /*8800*/  HFMA2.MMA R7, R20, R12, R7 ;  /* 0x0000000c14077235 */ /* 0x000fc60000000007 */
[----:B------:R-:W2:Y:S04]  /*8810*/  LDL R21, [R1+0x104] ;  /* 0x0001040001157983 */ /* 0x000ea80000100800 */
[----:B------:R-:W3:Y:S01]  /*8820*/  LDL R20, [R1+0x180] ;  /* 0x0001800001147983 */ /* 0x000ee20000100800 */
[----:B------:R-:W-:Y:S01]  /*8830*/  HFMA2.MMA R7, R22, R112, R7 ;  /* 0x0000007016077235 */ /* 0x000fe20000000007 */
[----:B------:R-:W-:Y:S02]  /*8840*/  HFMA2 R6, R23, R113, R6 ;  /* 0x0000007117067231 */ /* 0x000fe40000000006 */
[----:B------:R-:W4:Y:S05]  /*8850*/  LDL R22, [R1+0x100] ;  /* 0x0001000001167983 */ /* 0x000f2a0000100800 */
[----:B------:R-:W-:Y:S01]  /*8860*/  HFMA2.MMA R7, R24, R116, R7 ;  /* 0x0000007418077235 */ /* 0x000fe20000000007 */
[----:B------:R-:W-:Y:S01]  /*8870*/  HFMA2 R6, R25, R117, R6 ;  /* 0x0000007519067231 */ /* 0x000fe20000000006 */
[----:B------:R-:W2:Y:S04]  /*8880*/  LDL R24, [R1+0x140] ;  /* 0x0001400001187983 */ /* 0x000ea80000100800 */
[----:B------:R-:W4:Y:S02]  /*8890*/  LDL R23, [R1+0x144] ;  /* 0x0001440001177983 */ /* 0x000f240000100800 */
[----:B------:R-:W-:-:S02]  /*88a0*/  HFMA2.MMA R7, R26, R120, R7 ;  /* 0x000000781a077235 */ /* 0x000fc40000000007 */
[----:B------:R-:W2:Y:S04]  /*88b0*/  LDL R26, [R1+0x150] ;  /* 0x00015000011a7983 */ /* 0x000ea80000100800 */
[----:B------:R-:W4:Y:S02]  /*88c0*/  LDL R25, [R1+0x154] ;  /* 0x0001540001197983 */ /* 0x000f240000100800 */
[----:B------:R-:W-:Y:S02]  /*88d0*/  HFMA2.MMA R7, R28, R124, R7 ;  /* 0x0000007c1c077235 */ /* 0x000fe40000000007 */
[----:B------:R-:W2:Y:S06]  /*88e0*/  LDL R28, [R1+0x160] ;  /* 0x00016000011c7983 */ /* 0x000eac0000100800 */
[----:B------:R-:W-:-:S02]  /*88f0*/  HFMA2.MMA R7, R30, R128, R7 ;  /* 0x000000801e077235 */ /* 0x000fc40000000007 */
[----:B------:R-:W4:Y:S01]  /*8900*/  LDL R30, [R1+0x170] ;  /* 0x00017000011e7983 */ /* 0x000f220000100800 */
[----:B------:R-:W-:-:S03]  /*8910*/  HFMA2 R6, R27, R121, R6 ;  /* 0x000000791b067231 */ /* 0x000fc60000000006 */
[----:B------:R-:W2:Y:S02]  /*8920*/  LDL R27, [R1+0x164] ;  /* 0x00016400011b7983 */ /* 0x000ea40000100800 */
[----:B------:R-:W-:Y:S01]  /*8930*/  HFMA2.MMA R7, R252, R132, R7 ;  /* 0x00000084fc077235 */ /* 0x000fe20000000007 */
[----:B------:R-:W-:Y:S01]  /*8940*/  HFMA2 R6, R29, R125, R6 ;  /* 0x0000007d1d067231 */ /* 0x000fe20000000006 */
[----:B------:R-:W2:Y:S06]  /*8950*/  LDL R252, [R1+0x130] ;  /* 0x0001300001fc7983 */ /* 0x000eac0000100800 */
[----:B------:R-:W-:Y:S01]  /*8960*/  HFMA2.MMA R7, R230, R136, R7 ;  /* 0x00000088e6077235 */ /* 0x000fe20000000007 */
[----:B------:R-:W-:Y:S01]  /*8970*/  HFMA2 R6, R247, R129, R6 ;  /* 0x00000081f7067231 */ /* 0x000fe20000000006 */
[----:B------:R-:W2:Y:S03]  /*8980*/  LDL R29, [R1+0x174] ;  /* 0x00017400011d7983 */ /* 0x000ea60000100800 */
[----:B------:R-:W-:Y:S01]  /*8990*/  HFMA2 R6, R231, R133, R6 ;  /* 0x00000085e7067231 */ /* 0x000fe20000000006 */
[----:B------:R-:W2:Y:S02]  /*89a0*/  LDL R247, [R1+0x134] ;  /* 0x0001340001f77983 */ /* 0x000ea40000100800 */
[----:B------:R-:W-:-:S02]  /*89b0*/  HFMA2.MMA R7, R228, R140, R7 ;  /* 0x0000008ce4077235 */ /* 0x000fc40000000007 */
[----:B------:R-:W2:Y:S01]  /*89c0*/  LDL R231, [R1+0x120] ;  /* 0x0001200001e77983 */ /* 0x000ea20000100800 */
[----:B------:R-:W-:-:S03]  /*89d0*/  HFMA2 R6, R229, R137, R6 ;  /* 0x00000089e5067231 */ /* 0x000fc60000000006 */
[----:B------:R-:W2:Y:S02]  /*89e0*/  LDL R229, [R1+0x110] ;  /* 0x0001100001e57983 */ /* 0x000ea40000100800 */
[----:B------:R-:W-:Y:S02]  /*89f0*/  HFMA2.MMA R7, R10, R144, R7 ;  /* 0x000000900a077235 */ /* 0x000fe40000000007 */
[----:B------:R-:W2:Y:S04]  /*8a00*/  LDL R10, [R1+0xc0] ;  /* 0x0000c000010a7983 */ /* 0x000ea80000100800 */
[----:B------:R-:W2:Y:S02]  /*8a10*/  LDL R230, [R1+0x124] ;  /* 0x0001240001e67983 */ /* 0x000ea40000100800 */
[----:B------:R-:W-:Y:S01]  /*8a20*/  HFMA2.MMA R7, R3, R148, R7 ;  /* 0x0000009403077235 */ /* 0x000fe20000000007 */
[----:B------:R-:W-:Y:S01]  /*8a30*/  HFMA2 R6, R11, R141, R6 ;  /* 0x0000008d0b067231 */ /* 0x000fe20000000006 */
[----:B------:R-:W2:Y:S03]  /*8a40*/  LDL R228, [R1+0x114] ;  /* 0x0001140001e47983 */ /* 0x000ea60000100800 */
[----:B------:R-:W-:Y:S01]  /*8a50*/  HFMA2 R6, R9, R145, R6 ;  /* 0x0000009109067231 */ /* 0x000fe20000000006 */
[----:B------:R-:W2:Y:S03]  /*8a60*/  LDL R11, [R1+0xd4] ;  /* 0x0000d400010b7983 */ /* 0x000ea60000100800 */
[----:B------:R-:W-:Y:S01]  /*8a70*/  HFMA2 R6, R2, R149, R6 ;  /* 0x0000009502067231 */ /* 0x000fe20000000006 */
[----:B------:R-:W2:Y:S04]  /*8a80*/  LDL R9, [R1+0xc4] ;  /* 0x0000c40001097983 */ /* 0x000ea80000100800 */
[----:B------:R-:W2:Y:S04]  /*8a90*/  LDL R3, [R1+0xa0] ;  /* 0x0000a00001037983 */ /* 0x000ea80000100800 */
[----:B------:R-:W2:Y:S01]  /*8aa0*/  LDL R2, [R1+0xa4] ;  /* 0x0000a40001027983 */ /* 0x000ea20000100800 */
[----:B---3--:R-:W-:-:S03]  /*8ab0*/  HFMA2.MMA R7, R20, R152, R7 ;  /* 0x0000009814077235 */ /* 0x008fc60000000007 */
[----:B------:R-:W3:Y:S01]  /*8ac0*/  LDL R20, [R1+0xf0] ;  /* 0x0000f00001147983 */ /* 0x000ee20000100800 */
[----:B------:R-:W-:-:S03]  /*8ad0*/  HFMA2 R6, R19, R153, R6 ;  /* 0x0000009913067231 */ /* 0x000fc60000000006 */
[----:B------:R-:W3:Y:S01]  /*8ae0*/  LDL R19, [R1+0xf4] ;  /* 0x0000f40001137983 */ /* 0x000ee20000100800 */
[----:B----4-:R-:W-:-:S03]  /*8af0*/  HFMA2.MMA R7, R30, R156, R7 ;  /* 0x0000009c1e077235 */ /* 0x010fc60000000007 */
[----:B------:R-:W5:Y:S05]  /*8b00*/  LDL.LU R30, [R1+0x2c0] ;  /* 0x0002c000011e7983 */ /* 0x000f6a0000300800 */
[----:B--2---:R-:W-:-:S08]  /*8b10*/  HFMA2.MMA R7, R28, R160, R7 ;  /* 0x000000a01c077235 */ /* 0x004fd00000000007 */
        /* <DEDUP_REMOVED lines=13> */
[----:B------:R-:W5:Y:S02]  /*8bf0*/  LDL.LU R26, [R1+0x2b0] ;  /* 0x0002b000011a7983 */ /* 0x000f640000300800 */
[----:B------:R-:W-:Y:S02]  /*8c00*/  HFMA2 R6, R247, R173, R6 ;  /* 0x000000adf7067231 */ /* 0x000fe40000000006 */
[----:B------:R-:W5:Y:S02]  /*8c10*/  LDL.LU R25, [R1+0x2ac] ;  /* 0x0002ac0001197983 */ /* 0x000f640000300800 */
[----:B------:R-:W-:Y:S02]  /*8c20*/  HFMA2 R6, R230, R177, R6 ;  /* 0x000000b1e6067231 */ /* 0x000fe40000000006 */
[----:B------:R-:W5:Y:S02]  /*8c30*/  LDL.LU R24, [R1+0x2a8] ;  /* 0x0002a80001187983 */ /* 0x000f640000300800 */
[----:B------:R-:W-:-:S02]  /*8c40*/  HFMA2 R6, R228, R181, R6 ;  /* 0x000000b5e4067231 */ /* 0x000fc40000000006 */
[----:B------:R-:W5:Y:S04]  /*8c50*/  LDL.LU R23, [R1+0x2a4] ;  /* 0x0002a40001177983 */ /* 0x000f680000300800 */
[----:B------:R-:W2:Y:S01]  /*8c60*/  LDL R22, [R1+0x90] ;  /* 0x0000900001167983 */ /* 0x000ea20000100800 */
[----:B------:R-:W-:-:S03]  /*8c70*/  HFMA2 R6, R21, R185, R6 ;  /* 0x000000b915067231 */ /* 0x000fc60000000006 */
[----:B------:R-:W4:Y:S04]  /*8c80*/  LDL R21, [R1+0x80] ;  /* 0x0000800001157983 */ /* 0x000f280000100800 */
[----:B------:R-:W4:Y:S04]  /*8c90*/  LDL R252, [R1+0x74] ;  /* 0x0000740001fc7983 */ /* 0x000f280000100800 */
[----:B------:R-:W4:Y:S04]  /*8ca0*/  LDL R247, [R1+0x248] ;  /* 0x0002480001f77983 */ /* 0x000f280000100800 */
[----:B------:R-:W4:Y:S04]  /*8cb0*/  LDL R230, [R1+0x64] ;  /* 0x0000640001e67983 */ /* 0x000f280000100800 */
[----:B------:R-:W4:Y:S04]  /*8cc0*/  LDL R229, [R1+0x238] ;  /* 0x0002380001e57983 */ /* 0x000f280000100800 */
[----:B------:R-:W4:Y:S04]  /*8cd0*/  LDL R231, [R1+0x60] ;  /* 0x0000600001e77983 */ /* 0x000f280000100800 */
[----:B------:R-:W4:Y:S01]  /*8ce0*/  LDL R228, [R1+0x228] ;  /* 0x0002280001e47983 */ /* 0x000f220000100800 */
[----:B---3--:R-:W-:-:S03]  /*8cf0*/  HFMA2.MMA R7, R20, R188, R7 ;  /* 0x000000bc14077235 */ /* 0x008fc60000000007 */
[----:B------:R-:W3:Y:S05]  /*8d00*/  LDL R20, [R1+0x84] ;  /* 0x0000840001147983 */ /* 0x000eea0000100800 */
[----:B------:R-:W-:Y:S01]  /*8d10*/  HFMA2.MMA R7, R18, R192, R7 ;  /* 0x000000c012077235 */ /* 0x000fe20000000007 */
[----:B------:R-:W-:Y:S01]  /*8d20*/  HFMA2 R6, R19, R189, R6 ;  /* 0x000000bd13067231 */ /* 0x000fe20000000006 */
[----:B------:R-:W3:Y:S04]  /*8d30*/  LDL R18, [R1+0x70] ;  /* 0x0000700001127983 */ /* 0x000ee80000100800 */
[----:B------:R-:W3:Y:S02]  /*8d40*/  LDL R19, [R1+0x258] ;  /* 0x0002580001137983 */ /* 0x000ee40000100800 */
[----:B------:R-:W-:Y:S01]  /*8d50*/  HFMA2.MMA R7, R16, R196, R7 ;  /* 0x000000c410077235 */ /* 0x000fe20000000007 */
[----:B------:R-:W-:Y:S01]  /*8d60*/  HFMA2 R6, R17, R193, R6 ;  /* 0x000000c111067231 */ /* 0x000fe20000000006 */
[----:B------:R-:W3:Y:S06]  /*8d70*/  LDL R16, [R1+0x218] ;  /* 0x0002180001107983 */ /* 0x000eec0000100800 */
[----:B------:R-:W-:Y:S01]  /*8d80*/  HFMA2.MMA R7, R10, R200, R7 ;  /* 0x000000c80a077235 */ /* 0x000fe20000000007 */
[----:B------:R-:W-:Y:S01]  /*8d90*/  HFMA2 R6, R11, R197, R6 ;  /* 0x000000c50b067231 */ /* 0x000fe20000000006 */
[----:B------:R-:W3:Y:S04]  /*8da0*/  LDL R10, [R1+0x208] ;  /* 0x00020800010a7983 */ /* 0x000ee80000100800 */
[----:B------:R-:W3:Y:S02]  /*8db0*/  LDL R17, [R1+0x25c] ;  /* 0x00025c0001117983 */ /* 0x000ee40000100800 */
[----:B------:R-:W-:-:S02]  /*8dc0*/  HFMA2.MMA R7, R5, R204, R7 ;  /* 0x000000cc05077235 */ /* 0x000fc40000000007 */
[----:B------:R-:W3:Y:S01]  /*8dd0*/  LDL R5, [R1+0x94] ;  /* 0x0000940001057983 */ /* 0x000ee20000100800 */
[----:B------:R-:W-:-:S03]  /*8de0*/  HFMA2 R6, R9, R201, R6 ;  /* 0x000000c909067231 */ /* 0x000fc60000000006 */
[----:B------:R-:W3:Y:S01]  /*8df0*/  LDL R11, [R1+0x24c] ;  /* 0x00024c00010b7983 */ /* 0x000ee20000100800 */
[----:B------:R-:W-:-:S03]  /*8e00*/  HFMA2 R6, R0, R205, R6 ;  /* 0x000000cd00067231 */ /* 0x000fc60000000006 */
[----:B------:R-:W3:Y:S04]  /*8e10*/  LDL R0, [R1+0x1f8] ;  /* 0x0001f80001007983 */ /* 0x000ee80000100800 */
[----:B------:R-:W3:Y:S01]  /*8e20*/  LDL R9, [R1+0x23c] ;  /* 0x00023c0001097983 */ /* 0x000ee20000100800 */
[----:B------:R-:W-:Y:S01]  /*8e30*/  HFMA2.MMA R7, R3, R208, R7 ;  /* 0x000000d003077235 */ /* 0x000fe20000000007 */
[----:B------:R-:W-:Y:S02]  /*8e40*/  HFMA2 R6, R2, R209, R6 ;  /* 0x000000d102067231 */ /* 0x000fe40000000006 */
[----:B------:R-:W3:Y:S04]  /*8e50*/  LDL R3, [R1+0x1e8] ;  /* 0x0001e80001037983 */ /* 0x000ee80000100800 */
[----:B------:R-:W3:Y:S01]  /*8e60*/  LDL R2, [R1+0x21c] ;  /* 0x00021c0001027983 */ /* 0x000ee20000100800 */
[----:B--2---:R-:W-:-:S03]  /*8e70*/  HFMA2.MMA R7, R22, R212, R7 ;  /* 0x000000d416077235 */ /* 0x004fc60000000007 */
[----:B------:R-:W5:Y:S05]  /*8e80*/  LDL.LU R22, [R1+0x2a0] ;  /* 0x0002a00001167983 */ /* 0x000f6a0000300800 */
[----:B----4-:R-:W-:-:S08]  /*8e90*/  HFMA2.MMA R7, R21, R216, R7 ;  /* 0x000000d815077235 */ /* 0x010fd00000000007 */
[----:B---3--:R-:W-:Y:S01]  /*8ea0*/  HFMA2.MMA R7, R18, R220, R7 ;  /* 0x000000dc12077235 */ /* 0x008fe20000000007 */
[----:B------:R-:W-:Y:S02]  /*8eb0*/  HFMA2 R6, R5, R213, R6 ;  /* 0x000000d505067231 */ /* 0x000fe40000000006 */
[----:B------:R-:W2:Y:S02]  /*8ec0*/  LDL R5, [R1+0x22c] ;  /* 0x00022c0001057983 */ /* 0x000ea40000100800 */
[----:B------:R-:W-:Y:S02]  /*8ed0*/  HFMA2 R8, R20, R217, R6 ;  /* 0x000000d914087231 */ /* 0x000fe40000000006 */
[----:B------:R-:W-:Y:S01]  /*8ee0*/  HMUL2 R6, R19, R106 ;  /* 0x0000006a13067232 */ /* 0x000fe20000000000 */
[----:B------:R-:W5:Y:S01]  /*8ef0*/  LDL.LU R21, [R1+0x29c] ;  /* 0x00029c0001157983 */ /* 0x000f620000300800 */
[----:B------:R-:W-:Y:S02]  /*8f00*/  HFMA2 R8, R252, R221, R8 ;  /* 0x000000ddfc087231 */ /* 0x000fe40000000008 */
[----:B------:R-:W-:Y:S01]  /*8f10*/  HFMA2 R7, R231, R224, R7 ;  /* 0x000000e0e7077231 */ /* 0x000fe20000000007 */
[----:B------:R-:W5:Y:S01]  /*8f20*/  LDL.LU R20, [R1+0x298] ;  /* 0x0002980001147983 */ /* 0x000f620000300800 */
[----:B------:R-:W-:-:S02]  /*8f30*/  HFMA2.MMA R6, R247, R110, R6 ;  /* 0x0000006ef7067235 */ /* 0x000fc40000000006 */
[----:B------:R-:W-:Y:S01]  /*8f40*/  HFMA2.MMA R8, R230, R225, R8 ;  /* 0x000000e1e6087235 */ /* 0x000fe20000000008 */
[----:B------:R-:W5:Y:S04]  /*8f50*/  LDL.LU R19, [R1+0x294] ;  /* 0x0002940001137983 */ /* 0x000f680000300800 */
[----:B------:R-:W5:Y:S03]  /*8f60*/  LDL.LU R18, [R1+0x290] ;  /* 0x0002900001127983 */ /* 0x000f660000300800 */
[----:B------:R-:W-:Y:S01]  /*8f70*/  HFMA2 R6, R229, R14, R6 ;  /* 0x0000000ee5067231 */ /* 0x000fe20000000006 */
[----:B------:R-:W3:Y:S01]  /*8f80*/  LDL R247, [R1+0x1ec] ;  /* 0x0001ec0001f77983 */ /* 0x000ee20000100800 */
[----:B------:R-:W-:-:S03]  /*8f90*/  HADD2 R7, R7, R8 ;  /* 0x0000000807077230 */ /* 0x000fc60000000000 */
[----:B------:R-:W4:Y:S01]  /*8fa0*/  LDL R230, [R1+0x1dc] ;  /* 0x0001dc0001e67983 */ /* 0x000f220000100800 */
[----:B------:R-:W-:-:S03]  /*8fb0*/  HFMA2.MMA R8, R228, R114, R6 ;  /* 0x00000072e4087235 */ /* 0x000fc60000000006 */
[----:B------:R-:W3:Y:S04]  /*8fc0*/  LDL R252, [R1+0x1b8] ;  /* 0x0001b80001fc7983 */ /* 0x000ee80000100800 */
[----:B------:R-:W4:Y:S03]  /*8fd0*/  LDL R228, [R1+0x1cc] ;  /* 0x0001cc0001e47983 */ /* 0x000f260000100800 */
[----:B------:R-:W-:Y:S01]  /*8fe0*/  HFMA2 R8, R16, R118, R8 ;  /* 0x0000007610087231 */ /* 0x000fe20000000008 */
[----:B------:R-:W4:Y:S03]  /*8ff0*/  LDL R231, [R1+0x1a8] ;  /* 0x0001a80001e77983 */ /* 0x000f260000100800 */
[----:B------:R-:W-:Y:S01]  /*9000*/  HFMA2 R8, R10, R122, R8 ;  /* 0x0000007a0a087231 */ /* 0x000fe20000000008 */
[----:B------:R-:W4:Y:S03]  /*9010*/  LDL R229, [R1+0x198] ;  /* 0x0001980001e57983 */ /* 0x000f260000100800 */
[----:B------:R-:W-:Y:S01]  /*9020*/  HFMA2 R8, R0, R126, R8 ;  /* 0x0000007e00087231 */ /* 0x000fe20000000008 */
[----:B------:R-:W4:Y:S04]  /*9030*/  LDL R16, [R1+0x188] ;  /* 0x0001880001107983 */ /* 0x000f280000100800 */
[----:B------:R-:W3:Y:S01]  /*9040*/  LDL R0, [R1+0x20c] ;  /* 0x00020c0001007983 */ /* 0x000ee20000100800 */
[----:B------:R-:W-:-:S03]  /*9050*/  HMUL2 R6, R17, R107 ;  /* 0x0000006b11067232 */ /* 0x000fc60000000000 */
[----:B------:R-:W4:Y:S03]  /*9060*/  LDL R17, [R1+0x1c8] ;  /* 0x0001c80001117983 */ /* 0x000f260000100800 */
[----:B------:R-:W-:Y:S01]  /*9070*/  HFMA2.MMA R6, R11, R111, R6 ;  /* 0x0000006f0b067235 */ /* 0x000fe20000000006 */
[----:B------:R-:W4:Y:S04]  /*9080*/  LDL R10, [R1+0x168] ;  /* 0x00016800010a7983 */ /* 0x000f280000100800 */
[----:B------:R-:W4:Y:S03]  /*9090*/  LDL R11, [R1+0x1bc] ;  /* 0x0001bc00010b7983 */ /* 0x000f260000100800 */
[----:B------:R-:W-:-:S02]  /*90a0*/  HFMA2.MMA R6, R9, R15, R6 ;  /* 0x0000000f09067235 */ /* 0x000fc40000000006 */
[----:B------:R-:W4:Y:S01]  /*90b0*/  LDL R9, [R1+0x1d8] ;  /* 0x0001d80001097983 */ /* 0x000f220000100800 */
[----:B------:R-:W-:-:S03]  /*90c0*/  HFMA2 R8, R3, R130, R8 ;  /* 0x0000008203087231 */ /* 0x000fc60000000008 */
[----:B------:R-:W4:Y:S02]  /*90d0*/  LDL R3, [R1+0x178] ;  /* 0x0001780001037983 */ /* 0x000f240000100800 */
[----:B--2---:R-:W-:Y:S02]  /*90e0*/  HFMA2.MMA R6, R5, R115, R6 ;  /* 0x0000007305067235 */ /* 0x004fe40000000006 */
[----:B------:R-:W2:Y:S06]  /*90f0*/  LDL R5, [R1+0x1fc] ;  /* 0x0001fc0001057983 */ /* 0x000eac0000100800 */
[----:B------:R-:W-:-:S02]  /*9100*/  HFMA2.MMA R6, R2, R119, R6 ;  /* 0x0000007702067235 */ /* 0x000fc40000000006 */
[----:B------:R-:W2:Y:S06]  /*9110*/  LDL R2, [R1+0x1ac] ;  /* 0x0001ac0001027983 */ /* 0x000eac0000100800 */
[----:B---3--:R-:W-:Y:S02]  /*9120*/  HFMA2.MMA R6, R0, R123, R6 ;  /* 0x0000007b00067235 */ /* 0x008fe40000000006 */
[----:B------:R-:W3:Y:S01]  /*9130*/  LDL R0, [R1+0x158] ;  /* 0x0001580001007983 */ /* 0x000ee20000100800 */
[----:B----4-:R-:W-:-:S03]  /*9140*/  HFMA2 R8, R9, R134, R8 ;  /* 0x0000008609087231 */ /* 0x010fc60000000008 */
[----:B------:R-:W4:Y:S01]  /*9150*/  LDL R9, [R1+0x19c] ;  /* 0x00019c0001097983 */ /* 0x000f220000100800 */
[----:B------:R-:W-:-:S03]  /*9160*/  HFMA2 R8, R17, R138, R8 ;  /* 0x0000008a11087231 */ /* 0x000fc60000000008 */
[----:B------:R-:W5:Y:S01]  /*9170*/  LDL.LU R17, [R1+0x28c] ;  /* 0x00028c0001117983 */ /* 0x000f620000300800 */
[----:B------:R-:W-:-:S03]  /*9180*/  HFMA2 R8, R252, R142, R8 ;  /* 0x0000008efc087231 */ /* 0x000fc60000000008 */
        /* <DEDUP_REMOVED lines=11> */
[----:B--2---:R-:W-:-:S03]  /*9240*/  HFMA2.MMA R6, R5, R127, R6 ;  /* 0x0000007f05067235 */ /* 0x004fc60000000006 */
[----:B------:R-:W2:Y:S05]  /*9250*/  LDL R5, [R1+0x18c] ;  /* 0x00018c0001057983 */ /* 0x000eaa0000100800 */
[----:B------:R-:W-:Y:S02]  /*9260*/  HFMA2.MMA R6, R247, R131, R6 ;  /* 0x00000083f7067235 */ /* 0x000fe40000000006 */
[----:B------:R-:W2:Y:S06]  /*9270*/  LDL R247, [R1+0x118] ;  /* 0x0001180001f77983 */ /* 0x000eac0000100800 */
[----:B------:R-:W-:-:S02]  /*9280*/  HFMA2.MMA R6, R230, R135, R6 ;  /* 0x00000087e6067235 */ /* 0x000fc40000000006 */
[----:B------:R-:W2:Y:S06]  /*9290*/  LDL R230, [R1+0x108] ;  /* 0x0001080001e67983 */ /* 0x000eac0000100800 */
[----:B------:R-:W-:Y:S02]  /*92a0*/  HFMA2.MMA R6, R228, R139, R6 ;  /* 0x0000008be4067235 */ /* 0x000fe40000000006 */
[----:B------:R-:W2:Y:S06]  /*92b0*/  LDL R228, [R1+0xf8] ;  /* 0x0000f80001e47983 */ /* 0x000eac0000100800 */
[----:B------:R-:W-:-:S02]  /*92c0*/  HFMA2.MMA R6, R11, R143, R6 ;  /* 0x0000008f0b067235 */ /* 0x000fc40000000006 */
[----:B------:R-:W2:Y:S06]  /*92d0*/  LDL R11, [R1+0x15c] ;  /* 0x00015c00010b7983 */ /* 0x000eac0000100800 */
[----:B------:R-:W-:Y:S02]  /*92e0*/  HFMA2.MMA R6, R2, R147, R6 ;  /* 0x0000009302067235 */ /* 0x000fe40000000006 */
[----:B------:R-:W2:Y:S01]  /*92f0*/  LDL R2, [R1+0x17c] ;  /* 0x00017c0001027983 */ /* 0x000ea20000100800 */
[----:B---3--:R-:W-:-:S03]  /*9300*/  HFMA2 R8, R0, R166, R8 ;  /* 0x000000a600087231 */ /* 0x008fc60000000008 */
[----:B------:R-:W3:Y:S02]  /*9310*/  LDL R0, [R1+0x16c] ;  /* 0x00016c0001007983 */ /* 0x000ee40000100800 */
[----:B----4-:R-:W-:Y:S02]  /*9320*/  HFMA2.MMA R6, R9, R151, R6 ;  /* 0x0000009709067235 */ /* 0x010fe40000000006 */
[----:B------:R-:W4:Y:S01]  /*9330*/  LDL R9, [R1+0xe8] ;  /* 0x0000e80001097983 */ /* 0x000f220000100800 */
[----:B------:R-:W-:-:S03]  /*9340*/  HFMA2 R8, R3, R170, R8 ;  /* 0x000000aa03087231 */ /* 0x000fc60000000008 */
[----:B------:R-:W4:Y:S01]  /*9350*/  LDL R3, [R1+0xd8] ;  /* 0x0000d80001037983 */ /* 0x000f220000100800 */
[----:B------:R-:W-:-:S04]  /*9360*/  HFMA2 R8, R16, R174, R8 ;  /* 0x000000ae10087231 */ /* 0x000fc80000000008 */
[----:B------:R-:W-:Y:S01]  /*9370*/  HFMA2 R8, R252, R178, R8 ;  /* 0x000000b2fc087231 */ /* 0x000fe20000000008 */
[----:B--2---:R-:W-:Y:S02]  /*9380*/  HFMA2.MMA R6, R5, R155, R6 ;  /* 0x0000009b05067235 */ /* 0x004fe40000000006 */
[----:B------:R-:W2:Y:S06]  /*9390*/  LDL R5, [R1+0x11c] ;  /* 0x00011c0001057983 */ /* 0x000eac0000100800 */
[----:B------:R-:W-:Y:S02]  /*93a0*/  HFMA2.MMA R6, R2, R159, R6 ;  /* 0x0000009f02067235 */ /* 0x000fe40000000006 */
[----:B------:R-:W2:Y:S04]  /*93b0*/  LDL R2, [R1+0x10c] ;  /* 0x00010c0001027983 */ /* 0x000ea80000100800 */
[----:B------:R-:W5:Y:S02]  /*93c0*/  LDL.LU R16, [R1+0x288] ;  /* 0x0002880001107983 */ /* 0x000f640000300800 */
[----:B---3--:R-:W-:Y:S01]  /*93d0*/  HFMA2.MMA R6, R0, R163, R6 ;  /* 0x000000a300067235 */ /* 0x008fe20000000006 */
[----:B------:R-:W-:Y:S01]  /*93e0*/  HFMA2 R8, R247, R182, R8 ;  /* 0x000000b6f7087231 */ /* 0x000fe20000000008 */
[----:B------:R-:W3:Y:S04]  /*93f0*/  LDL R0, [R1+0xc8] ;  /* 0x0000c80001007983 */ /* 0x000ee80000100800 */
[----:B------:R-:W3:Y:S02]  /*9400*/  LDL R252, [R1+0xbc] ;  /* 0x0000bc0001fc7983 */ /* 0x000ee40000100800 */
[----:B------:R-:W-:-:S02]  /*9410*/  HFMA2.MMA R6, R11, R167, R6 ;  /* 0x000000a70b067235 */ /* 0x000fc40000000006 */
        /* <DEDUP_REMOVED lines=11> */
[----:B----4-:R-:W-:-:S03]  /*94d0*/  HFMA2 R8, R9, R194, R8 ;  /* 0x000000c209087231 */ /* 0x010fc60000000008 */
[----:B------:R-:W4:Y:S01]  /*94e0*/  LDL R9, [R1+0xec] ;  /* 0x0000ec0001097983 */ /* 0x000f220000100800 */
[----:B------:R-:W-:-:S03]  /*94f0*/  HFMA2 R8, R3, R198, R8 ;  /* 0x000000c603087231 */ /* 0x000fc60000000008 */
[----:B------:R-:W4:Y:S04]  /*9500*/  LDL R228, [R1+0x8c] ;  /* 0x00008c0001e47983 */ /* 0x000f280000100800 */
[----:B------:R-:W4:Y:S01]  /*9510*/  LDL R3, [R1+0xdc] ;  /* 0x0000dc0001037983 */ /* 0x000f220000100800 */
[----:B--2---:R-:W-:-:S03]  /*9520*/  HFMA2.MMA R6, R5, R183, R6 ;  /* 0x000000b705067235 */ /* 0x004fc60000000006 */
[----:B------:R-:W2:Y:S05]  /*9530*/  LDL R5, [R1+0xa8] ;  /* 0x0000a80001057983 */ /* 0x000eaa0000100800 */
[----:B------:R-:W-:Y:S02]  /*9540*/  HFMA2.MMA R6, R2, R187, R6 ;  /* 0x000000bb02067235 */ /* 0x000fe40000000006 */
[----:B------:R-:W2:Y:S01]  /*9550*/  LDL R2, [R1+0x98] ;  /* 0x0000980001027983 */ /* 0x000ea20000100800 */
[----:B---3--:R-:W-:-:S03]  /*9560*/  HFMA2 R8, R0, R202, R8 ;  /* 0x000000ca00087231 */ /* 0x008fc60000000008 */
[----:B------:R-:W3:Y:S02]  /*9570*/  LDL R0, [R1+0xcc] ;  /* 0x0000cc0001007983 */ /* 0x000ee40000100800 */
[----:B------:R-:W-:Y:S02]  /*9580*/  HFMA2.MMA R6, R11, R191, R6 ;  /* 0x000000bf0b067235 */ /* 0x000fe40000000006 */
[----:B------:R-:W3:Y:S01]  /*9590*/  LDL R11, [R1+0xac] ;  /* 0x0000ac00010b7983 */ /* 0x000ee20000100800 */
[----:B------:R-:W-:-:S03]  /*95a0*/  HFMA2 R8, R10, R206, R8 ;  /* 0x000000ce0a087231 */ /* 0x000fc60000000008 */
[----:B------:R-:W3:Y:S02]  /*95b0*/  LDL R10, [R1+0x7c] ;  /* 0x00007c00010a7983 */ /* 0x000ee40000100800 */
[----:B----4-:R-:W-:Y:S02]  /*95c0*/  HFMA2.MMA R6, R9, R195, R6 ;  /* 0x000000c309067235 */ /* 0x010fe40000000006 */
[----:B------:R-:W4:Y:S06]  /*95d0*/  LDL R9, [R1+0x6c] ;  /* 0x00006c0001097983 */ /* 0x000f2c0000100800 */
[----:B------:R-:W-:Y:S01]  /*95e0*/  HFMA2.MMA R6, R3, R199, R6 ;  /* 0x000000c703067235 */ /* 0x000fe20000000006 */
[----:B------:R-:W-:Y:S01]  /*95f0*/  ISETP.NE.AND.EX P1, PT, RZ, UR11, PT, P1 ;  /* 0x0000000bff007c0c */ /* 0x000fe2000bf25310 */
[----:B--2---:R-:W-:-:S02]  /*9600*/  HFMA2 R8, R5, R210, R8 ;  /* 0x000000d205087231 */ /* 0x004fc40000000008 */
[----:B------:R-:W5:Y:S04]  /*9610*/  LDL.LU R5, [R1+0x284] ;  /* 0x0002840001057983 */ /* 0x000f680000300800 */
[----:B------:R-:W5:Y:S01]  /*9620*/  LDL.LU R3, [R1+0x280] ;  /* 0x0002800001037983 */ /* 0x000f620000300800 */
[----:B---3--:R-:W-:-:S08]  /*9630*/  HFMA2.MMA R6, R0, R203, R6 ;  /* 0x000000cb00067235 */ /* 0x008fd00000000006 */
[----:B------:R-:W-:Y:S01]  /*9640*/  HFMA2.MMA R6, R252, R207, R6 ;  /* 0x000000cffc067235 */ /* 0x000fe20000000006 */
[----:B------:R-:W-:Y:S02]  /*9650*/  HFMA2 R8, R2, R214, R8 ;  /* 0x000000d602087231 */ /* 0x000fe40000000008 */
[----:B------:R-:W5:Y:S05]  /*9660*/  LDL.LU R2, [R1+0x27c] ;  /* 0x00027c0001027983 */ /* 0x000f6a0000300800 */
[----:B------:R-:W-:Y:S01]  /*9670*/  HFMA2.MMA R6, R11, R211, R6 ;  /* 0x000000d30b067235 */ /* 0x000fe20000000006 */
[----:B------:R-:W-:Y:S01]  /*9680*/  HFMA2 R8, R247, R218, R8 ;  /* 0x000000daf7087231 */ /* 0x000fe20000000008 */
[----:B------:R-:W5:Y:S01]  /*9690*/  LDL.LU R0, [R1+0x278] ;  /* 0x0002780001007983 */ /* 0x000f620000300800 */
[----:B------:R-:W0:Y:S02]  /*96a0*/  LDC R247, c[0x0][0x284] ;  /* 0x0000a100fff77b82 */ /* 0x000e240000000800 */
[----:B------:R-:W-:Y:S01]  /*96b0*/  HFMA2 R8, R231, R222, R8 ;  /* 0x000000dee7087231 */ /* 0x000fe20000000008 */
[----:B------:R-:W2:Y:S02]  /*96c0*/  LDL R11, [R1+0x260] ;  /* 0x00026000010b7983 */ /* 0x000ea40000100800 */
[----:B------:R-:W-:Y:S01]  /*96d0*/  HFMA2.MMA R6, R229, R215, R6 ;  /* 0x000000d7e5067235 */ /* 0x000fe20000000006 */
[----:B------:R-:W-:-:S04]  /*96e0*/  HFMA2 R8, R230, R226, R8 ;  /* 0x000000e2e6087231 */ /* 0x000fc80000000008 */
[----:B------:R-:W-:-:S05]  /*96f0*/  HADD2 R7, R7, R8 ;  /* 0x0000000807077230 */ /* 0x000fca0000000000 */
[----:B------:R-:W-:Y:S02]  /*9700*/  HFMA2 R8, R228, R219, R6 ;  /* 0x000000dbe4087231 */ /* 0x000fe40000000006 */
[----:B------:R-:W1:Y:S04]  /*9710*/  @P1 LDC R6, c[0x0][0x2d0] ;  /* 0x0000b400ff061b82 */ /* 0x000e680000000800 */
[----:B------:R-:W-:Y:S02]  /*9720*/  HFMA2.MMA R8, R10, R223, R8 ;  /* 0x000000df0a087235 */ /* 0x000fe40000000008 */
[----:B------:R-:W1:Y:S02]  /*9730*/  S2R R10, SR_CTAID.X ;  /* 0x00000000000a7919 */ /* 0x000e640000002500 */
[----:B------:R-:W3:Y:S06]  /*9740*/  LDC R228, c[0x0][0x2c0] ;  /* 0x0000b000ffe47b82 */ /* 0x000eec0000000800 */
[----:B----4-:R-:W-:-:S04]  /*9750*/  HFMA2 R8, R9, R227, R8 ;  /* 0x000000e309087231 */ /* 0x010fc80000000008 */
[----:B------:R-:W-:-:S05]  /*9760*/  HADD2 R7, R7, R8 ;  /* 0x0000000807077230 */ /* 0x000fca0000000000 */
[--C-:B------:R-:W-:Y:S02]  /*9770*/  HADD2.F32 R9, -RZ, R7.reuse.H0_H0 ;  /* 0x20000007ff097230 */ /* 0x100fe40000004100 */
[----:B------:R-:W-:-:S05]  /*9780*/  HADD2.F32 R7, -RZ, R7.H1_H1 ;  /* 0x30000007ff077230 */ /* 0x000fca0000004100 */
[----:B------:R-:W-:Y:S01]  /*9790*/  FADD.FTZ R9, R9, R7 ;  /* 0x0000000709097221 */ /* 0x000fe20000010000 */
[----:B-1----:R-:W-:-:S04]  /*97a0*/  @P1 IMAD R7, R10, R6, R244 ;  /* 0x000000060a071224 */ /* 0x002fc800078e02f4 */
[----:B------:R-:W-:-:S04]  /*97b0*/  @P1 VIADD R7, R7, 0xffffffff ;  /* 0xffffffff07071836 */ /* 0x000fc80000000000 */
[----:B------:R-:W-:Y:S02]  /*97c0*/  @P1 IMAD R8, R7, R6, R4 ;  /* 0x0000000607081224 */ /* 0x000fe400078e0204 */
[----:B------:R-:W1:Y:S02]  /*97d0*/  @P1 LDC.64 R6, c[0x0][0x2c8] ;  /* 0x0000b200ff061b82 */ /* 0x000e640000000a00 */
[----:B-1----:R-:W-:-:S06]  /*97e0*/  @P1 IMAD.WIDE R6, R8, 0x2, R6 ;  /* 0x0000000208061825 */ /* 0x002fcc00078e0206 */
[----:B------:R-:W4:Y:S01]  /*97f0*/  @P1 LDG.E.U16 R6, desc[UR36][R6.64] ;  /* 0x0000002406061981 */ /* 0x000f22000c1e1500 */
[----:B------:R-:W-:Y:S01]  /*9800*/  FMUL.FTZ R8, R9, UR9 ;  /* 0x0000000909087c20 */ /* 0x000fe20008410000 */
[----:B---3--:R-:W-:Y:S01]  /*9810*/  IADD3 R228, R228, UR4, RZ ;  /* 0x00000004e4e47c10 */ /* 0x008fe2000fffe0ff */
[----:B----4-:R-:W-:-:S05]  /*9820*/  @P1 HADD2.F32 R6, -RZ, R6.H0_H0 ;  /* 0x20000006ff061230 */ /* 0x010fca0000004100 */
[----:B------:R-:W-:Y:S02]  /*9830*/  @P1 FADD.FTZ R8, R8, R6 ;  /* 0x0000000608081221 */ /* 0x000fe40000010000 */
[----:B------:R-:W1:Y:S02]  /*9840*/  LDC.64 R6, c[0x0][0x2d8] ;  /* 0x0000b600ff067b82 */ /* 0x000e640000000a00 */
[----:B-1----:R-:W-:-:S04]  /*9850*/  ISETP.NE.U32.AND P1, PT, R6, RZ, PT ;  /* 0x000000ff0600720c */ /* 0x002fc80003f25070 */
[----:B------:R-:W-:-:S13]  /*9860*/  ISETP.NE.AND.EX P1, PT, R7, RZ, PT, P1 ;  /* 0x000000ff0700720c */ /* 0x000fda0003f25310 */
[C---:B------:R-:W-:Y:S02]  /*9870*/  @P1 ISETP.GE.AND P3, PT, R4.reuse, R228, PT ;  /* 0x000000e40400120c */ /* 0x040fe40003f66270 */
[----:B------:R-:W-:Y:S02]  /*9880*/  @P1 IADD3 R6, R4, 0x1, -R244 ;  /* 0x0000000104061810 */ /* 0x000fe40007ffe8f4 */
[----:B--2---:R-:W-:-:S04]  /*9890*/  @P1 SEL R7, R11, RZ, !P3 ;  /* 0x000000ff0b071207 */ /* 0x004fc80005800000 */
[----:B------:R-:W-:Y:S02]  /*98a0*/  @P1 IADD3 R9, R7, R6, RZ ;  /* 0x0000000607091210 */ /* 0x000fe40007ffe0ff */
[----:B------:R-:W1:Y:S02]  /*98b0*/  @P1 LDC.64 R6, c[0x0][0x2d8] ;  /* 0x0000b600ff061b82 */ /* 0x000e640000000a00 */
[----:B-1----:R-:W-:-:S06]  /*98c0*/  @P1 IMAD.WIDE R6, R10, 0x2, R6 ;  /* 0x000000020a061825 */ /* 0x002fcc00078e0206 */
[----:B------:R-:W1:Y:S01]  /*98d0*/  LDC R10, c[0x0][0x284] ;  /* 0x0000a100ff0a7b82 */ /* 0x000e620000000800 */
[----:B------:R2:W3:Y:S02]  /*98e0*/  @P1 LDG.E.U16 R6, desc[UR36][R6.64] ;  /* 0x0000002406061981 */ /* 0x0004e4000c1e1500 */
[----:B--2---:R-:W-:Y:S02]  /*98f0*/  @P1 I2FP.F32.S32 R7, R9 ;  /* 0x0000000900071245 */ /* 0x004fe40000201400 */
[----:B-1----:R-:W-:Y:S01]  /*9900*/  VIADDMNMX R10, R244, -R10, RZ, !PT ;  /* 0x8000000af40a7246 */ /* 0x002fe200078001ff */
[----:B0-----:R-:W-:Y:S02]  /*9910*/  IMAD R247, R247, 0xa0, RZ ;  /* 0x000000a0f7f77824 */ /* 0x001fe400078e02ff */
[----:B---3--:R-:W-:-:S05]  /*9920*/  @P1 HADD2.F32 R6, -RZ, R6.H0_H0 ;  /* 0x20000006ff061230 */ /* 0x008fca0000004100 */
[----:B------:R-:W-:Y:S01]  /*9930*/  @P1 FFMA.FTZ R8, R7, R6, R8 ;  /* 0x0000000607081223 */ /* 0x000fe20000010008 */
[----:B------:R-:W-:-:S05]  /*9940*/  IMAD.IADD R6, R4, 0x1, -R10 ;  /* 0x0000000104067824 */ /* 0x000fca00078e0a0a */
[----:B------:R-:W-:-:S05]  /*9950*/  LEA R6, R6, UR38, 0x2 ;  /* 0x0000002606067c11 */ /* 0x000fca000f8e10ff */
[----:B------:R0:W-:Y:S01]  /*9960*/  STS [R6], R8 ;  /* 0x0000000806007388 */ /* 0x0001e20000000800 */
[----:B------:R-:W-:-:S07]  /*9970*/  @!P0 FMNMX.FTZ R245, R245, R8, !PT ;  /* 0x00000008f5f58209 */ /* 0x000fce0007810000 */
.L_x_686:
[----:B------:R-:W-:Y:S05]  /*9980*/  BSYNC B1 ;  /* 0x0000000000017941 */ /* 0x000fea0003800000 */
.L_x_685:
[----:B0-----:R-:W2:Y:S01]  /*9990*/  LDL R6, [R1+0x264] ;  /* 0x0002640001067983 */ /* 0x001ea20000100800 */
[----:B------:R-:W-:-:S04]  /*99a0*/  IADD3 R4, R4, 0x100, RZ ;  /* 0x0000010004047810 */ /* 0x000fc80007ffe0ff */
[----:B--2---:R-:W-:-:S13]  /*99b0*/  ISETP.GE.AND P0, PT, R4, R6, PT ;  /* 0x000000060400720c */ /* 0x004fda0003f06270 */
[----:B------:R-:W-:Y:S05]  /*99c0*/  @!P0 BRA `(.L_x_687) ;  /* 0xffffffa0006c8947 */ /* 0x000fea000383ffff */
.L_x_620:
[----:B------:R-:W-:Y:S05]  /*99d0*/  BSYNC B0 ;  /* 0x0000000000007941 */ /* 0x000fea0003800000 */
.L_x_619:
[----:B-----5:R-:W0:Y:S01]  /*99e0*/  SHFL.BFLY PT, R0, R245, 0x10, 0x1f ;  /* 0x0e001f00f5007f89 */ /* 0x020e2200000e0000 */
[----:B-123--:R-:W1:Y:S01]  /*99f0*/  LDC R10, c[0x0][0x284] ;  /* 0x0000a100ff0a7b82 */ /* 0x00ee620000000800 */
[----:B------:R-:W-:Y:S01]  /*9a00*/  ULDC UR6, c[0x0][0x284] ;  /* 0x0000a10000067ab9 */ /* 0x000fe20000000800 */
[----:B------:R-:W-:Y:S01]  /*9a10*/  ULDC.64 UR8, c[0x0][0x2b0] ;  /* 0x0000ac0000087ab9 */ /* 0x000fe20000000a00 */
[----:B------:R-:W2:Y:S01]  /*9a20*/  S2R R21, SR_TID.X ;  /* 0x0000000000157919 */ /* 0x000ea20000002100 */
[----:B------:R-:W-:Y:S01]  /*9a30*/  ULDC.64 UR10, c[0x0][0x2b0] ;  /* 0x0000ac00000a7ab9 */ /* 0x000fe20000000a00 */
[----:B------:R-:W-:Y:S01]  /*9a40*/  BSSY B0, `(.L_x_688) ;  /* 0x0000097000007945 */ /* 0x000fe20003800000 */
[----:B0-----:R-:W-:Y:S02]  /*9a50*/  FMNMX.FTZ R0, R0, R245, !PT ;  /* 0x000000f500007209 */ /* 0x001fe40007810000 */
[----:B-1----:R-:W-:-:S03]  /*9a60*/  VIADDMNMX R10, R244, -R10, RZ, !PT ;  /* 0x8000000af40a7246 */ /* 0x002fc600078001ff */
[----:B------:R-:W0:Y:S01]  /*9a70*/  SHFL.BFLY PT, R3, R0, 0x8, 0x1f ;  /* 0x0d001f0000037f89 */ /* 0x000e2200000e0000 */
[----:B--2---:R-:W-:-:S04]  /*9a80*/  SHF.R.S32.HI R6, RZ, 0x1f, R21 ;  /* 0x0000001fff067819 */ /* 0x004fc80000011415 */
[----:B------:R-:W-:-:S04]  /*9a90*/  LEA.HI R25, R6, R21, RZ, 0x5 ;  /* 0x0000001506197211 */ /* 0x000fc800078f28ff */
[----:B------:R-:W-:Y:S02]  /*9aa0*/  LOP3.LUT R6, R25, 0xffffffe0, RZ, 0xc0, !PT ;  /* 0xffffffe019067812 */ /* 0x000fe400078ec0ff */
[----:B0-----:R-:W-:-:S05]  /*9ab0*/  FMNMX.FTZ R3, R0, R3, !PT ;  /* 0x0000000300037209 */ /* 0x001fca0007810000 */
[----:B------:R-:W0:Y:S02]  /*9ac0*/  SHFL.BFLY PT, R4, R3, 0x4, 0x1f ;  /* 0x0c801f0003047f89 */ /* 0x000e2400000e0000 */
[----:B0-----:R-:W-:Y:S02]  /*9ad0*/  FMNMX.FTZ R5, R3, R4, !PT ;  /* 0x0000000403057209 */ /* 0x001fe40007810000 */
[----:B------:R-:W-:-:S03]  /*9ae0*/  IADD3 R4, -R6, R21, RZ ;  /* 0x0000001506047210 */ /* 0x000fc60007ffe1ff */
[----:B------:R-:W0:Y:S01]  /*9af0*/  SHFL.BFLY PT, R6, R5, 0x2, 0x1f ;  /* 0x0c401f0005067f89 */ /* 0x000e2200000e0000 */
[C---:B------:R-:W-:Y:S02]  /*9b00*/  ISETP.NE.AND P0, PT, R4.reuse, RZ, PT ;  /* 0x000000ff0400720c */ /* 0x040fe40003f05270 */
[----:B------:R-:W-:-:S11]  /*9b10*/  ISETP.GT.AND P1, PT, R4, 0x7, PT ;  /* 0x000000070400780c */ /* 0x000fd60003f24270 */
[----:B------:R-:W1:Y:S01]  /*9b20*/  @!P0 S2R R7, SR_CgaCtaId ;  /* 0x0000000000078919 */ /* 0x000e620000008800 */
[----:B------:R-:W-:Y:S02]  /*9b30*/  @!P0 MOV R0, 0x400 ;  /* 0x0000040000008802 */ /* 0x000fe40000000f00 */
[----:B------:R-:W-:Y:S01]  /*9b40*/  @!P1 MOV R8, 0x400 ;  /* 0x0000040000089802 */ /* 0x000fe20000000f00 */
[----:B------:R-:W2:Y:S01]  /*9b50*/  @!P1 S2R R9, SR_CgaCtaId ;  /* 0x0000000000099919 */ /* 0x000ea20000008800 */
[----:B0-----:R-:W-:-:S05]  /*9b60*/  FMNMX.FTZ R6, R5, R6, !PT ;  /* 0x0000000605067209 */ /* 0x001fca0007810000 */
[----:B------:R-:W0:Y:S01]  /*9b70*/  SHFL.BFLY PT, R3, R6, 0x1, 0x1f ;  /* 0x0c201f0006037f89 */ /* 0x000e2200000e0000 */
[----:B-1----:R-:W-:Y:S02]  /*9b80*/  @!P0 LEA R7, R7, R0, 0x18 ;  /* 0x0000000007078211 */ /* 0x002fe400078ec0ff */
[----:B------:R-:W-:Y:S02]  /*9b90*/  @!P0 SHF.R.S32.HI R0, RZ, 0x5, R25 ;  /* 0x00000005ff008819 */ /* 0x000fe40000011419 */
[----:B--2---:R-:W-:-:S03]  /*9ba0*/  @!P1 LEA R5, R9, R8, 0x18 ;  /* 0x0000000809059211 */ /* 0x004fc600078ec0ff */
[----:B------:R-:W-:Y:S01]  /*9bb0*/  @!P0 IMAD R0, R0, 0x4, R7 ;  /* 0x0000000400008824 */ /* 0x000fe200078e0207 */
[----:B0-----:R-:W-:Y:S02]  /*9bc0*/  FMNMX.FTZ R9, R6, R3, !PT ;  /* 0x0000000306097209 */ /* 0x001fe40007810000 */
[----:B------:R-:W-:Y:S02]  /*9bd0*/  MOV R3, 0xff7fffff ;  /* 0xff7fffff00037802 */ /* 0x000fe40000000f00 */
[----:B------:R-:W-:Y:S01]  /*9be0*/  @!P1 LEA R5, R4, R5, 0x2 ;  /* 0x0000000504059211 */ /* 0x000fe200078e10ff */
[----:B------:R0:W-:Y:S01]  /*9bf0*/  @!P0 STS [R0], R9 ;  /* 0x0000000900008388 */ /* 0x0001e20000000800 */
[----:B------:R-:W-:Y:S01]  /*9c00*/  BAR.SYNC.DEFER_BLOCKING 0x0 ;  /* 0x0000000000007b1d */ /* 0x000fe20000010000 */
[----:B0-----:R-:W-:Y:S01]  /*9c10*/  IMAD.IADD R9, R21, 0x1, R10 ;  /* 0x0000000115097824 */ /* 0x001fe200078e020a */
[----:B------:R-:W-:-:S04]  /*9c20*/  HFMA2.MMA R0, -RZ, RZ, 0, 0 ;  /* 0x00000000ff007435 */ /* 0x000fc800000001ff */
[----:B------:R-:W0:Y:S01]  /*9c30*/  @!P1 LDS R3, [R5] ;  /* 0x0000000005039984 */ /* 0x000e220000000800 */
[----:B------:R-:W-:-:S03]  /*9c40*/  ISETP.GE.AND P1, PT, R9, R244, PT ;  /* 0x000000f40900720c */ /* 0x000fc60003f26270 */
[----:B0-----:R-:W0:Y:S02]  /*9c50*/  SHFL.BFLY PT, R6, R3, 0x4, 0x1f ;  /* 0x0c801f0003067f89 */ /* 0x001e2400000e0000 */
[----:B0-----:R-:W-:-:S05]  /*9c60*/  FMNMX.FTZ R6, R6, R3, !PT ;  /* 0x0000000306067209 */ /* 0x001fca0007810000 */
[----:B------:R-:W0:Y:S02]  /*9c70*/  SHFL.BFLY PT, R7, R6, 0x2, 0x1f ;  /* 0x0c401f0006077f89 */ /* 0x000e2400000e0000 */
[----:B0-----:R-:W-:-:S05]  /*9c80*/  FMNMX.FTZ R7, R6, R7, !PT ;  /* 0x0000000706077209 */ /* 0x001fca0007810000 */
[----:B------:R-:W0:Y:S02]  /*9c90*/  SHFL.BFLY PT, R8, R7, 0x1, 0x1f ;  /* 0x0c201f0007087f89 */ /* 0x000e2400000e0000 */
[----:B0-----:R-:W-:-:S05]  /*9ca0*/  FMNMX.FTZ R8, R7, R8, !PT ;  /* 0x0000000807087209 */ /* 0x001fca0007810000 */
[----:B------:R0:W1:Y:S01]  /*9cb0*/  SHFL.IDX PT, R13, R8, RZ, 0x1f ;  /* 0x00001fff080d7589 */ /* 0x00006200000e0000 */
[----:B------:R-:W-:Y:S05]  /*9cc0*/  @P1 BRA `(.L_x_689) ;  /* 0x0000000400b81947 */ /* 0x000fea0003800000 */
[----:B------:R-:W-:Y:S01]  /*9cd0*/  LOP3.LUT R0, RZ, R10, RZ, 0x33, !PT ;  /* 0x0000000aff007212 */ /* 0x000fe200078e33ff */
[----:B------:R-:W-:Y:S03]  /*9ce0*/  BSSY B1, `(.L_x_690) ;  /* 0x0000025000017945 */ /* 0x000fe60003800000 */
[----:B------:R-:W-:-:S04]  /*9cf0*/  IADD3 R3, -R21, R244, R0 ;  /* 0x000000f415037210 */ /* 0x000fc80007ffe100 */
[----:B------:R-:W-:-:S04]  /*9d00*/  LEA.HI R0, R3, 0x1, RZ, 0x18 ;  /* 0x0000000103007811 */ /* 0x000fc800078fc0ff */
[----:B------:R-:W-:Y:S02]  /*9d10*/  LOP3.LUT P0, R5, R0, 0x3, RZ, 0xc0, !PT ;  /* 0x0000000300057812 */ /* 0x000fe4000780c0ff */
[----:B------:R-:W-:-:S11]  /*9d20*/  MOV R0, RZ ;  /* 0x000000ff00007202 */ /* 0x000fd60000000f00 */
[----:B------:R-:W-:Y:S05]  /*9d30*/  @!P0 BRA `(.L_x_691) ;  /* 0x00000000007c8947 */ /* 0x000fea0003800000 */
[----:B------:R-:W-:Y:S01]  /*9d40*/  ULDC.64 UR4, c[0x0][0x2b0] ;  /* 0x0000ac0000047ab9 */ /* 0x000fe20000000a00 */
[----:B------:R-:W-:Y:S01]  /*9d50*/  IMAD.MOV.U32 R0, RZ, RZ, RZ ;  /* 0x000000ffff007224 */ /* 0x000fe200078e00ff */
[----:B------:R-:W-:-:S04]  /*9d60*/  ISETP.NE.U32.AND P0, PT, RZ, UR4, PT ;  /* 0x00000004ff007c0c */ /* 0x000fc8000bf05070 */
[----:B------:R-:W-:-:S13]  /*9d70*/  ISETP.NE.AND.EX P0, PT, RZ, UR5, PT, P0 ;  /* 0x00000005ff007c0c */ /* 0x000fda000bf05300 */
.L_x_695:
[----:B0-2---:R-:W2:Y:S01]  /*9d80*/  LDC R6, c[0x0][0x284] ;  /* 0x0000a100ff067b82 */ /* 0x005ea20000000800 */
[----:B------:R-:W-:Y:S01]  /*9d90*/  IADD3 R5, R5, -0x1, RZ ;  /* 0xffffffff05057810 */ /* 0x000fe20007ffe0ff */
[----:B------:R-:W-:Y:S03]  /*9da0*/  BSSY B2, `(.L_x_692) ;  /* 0x0000014000027945 */ /* 0x000fe60003800000 */
[----:B------:R-:W-:Y:S02]  /*9db0*/  ISETP.NE.AND P3, PT, R5, RZ, PT ;  /* 0x000000ff0500720c */ /* 0x000fe40003f65270 */
[----:B--2---:R-:W-:-:S04]  /*9dc0*/  VIADDMNMX R6, R244, -R6, RZ, !PT ;  /* 0x80000006f4067246 */ /* 0x004fc800078001ff */
[----:B------:R-:W-:-:S04]  /*9dd0*/  IADD3 R6, R9, -R6, RZ ;  /* 0x8000000609067210 */ /* 0x000fc80007ffe0ff */
[----:B0-----:R-:W-:Y:S01]  /*9de0*/  LEA R8, R6, UR38, 0x2 ;  /* 0x0000002606087c11 */ /* 0x001fe2000f8e10ff */
[----:B------:R-:W-:Y:S06]  /*9df0*/  @!P0 BRA `(.L_x_693) ;  /* 0x0000000000288947 */ /* 0x000fec0003800000 */
[----:B------:R-:W0:Y:S02]  /*9e00*/  S2R R7, SR_CTAID.Y ;  /* 0x0000000000077919 */ /* 0x000e240000002600 */
[----:B0-----:R-:W-:Y:S01]  /*9e10*/  IMAD R6, R7, UR6, RZ ;  /* 0x0000000607067c24 */ /* 0x001fe2000f8e02ff */
[----:B------:R-:W-:-:S04]  /*9e20*/  SHF.R.S32.HI R7, RZ, 0x1f, R9 ;  /* 0x0000001fff077819 */ /* 0x000fc80000011409 */
[--C-:B------:R-:W-:Y:S02]  /*9e30*/  SHF.R.S32.HI R10, RZ, 0x1f, R6.reuse ;  /* 0x0000001fff0a7819 */ /* 0x100fe40000011406 */
[----:B------:R-:W-:-:S04]  /*9e40*/  IADD3 R6, P4, P5, R9, UR8, R6 ;  /* 0x0000000809067c10 */ /* 0x000fc8000fd9e006 */
[----:B------:R-:W-:-:S05]  /*9e50*/  IADD3.X R7, R7, UR9, R10, P4, P5 ;  /* 0x0000000907077c10 */ /* 0x000fca000a7ea40a */
[----:B------:R-:W2:Y:S02]  /*9e60*/  LDG.E.U8 R6, desc[UR36][R6.64] ;  /* 0x0000002406067981 */ /* 0x000ea4000c1e1100 */
[----:B--2---:R-:W-:-:S13]  /*9e70*/  ISETP.NE.AND P4, PT, R6, RZ, PT ;  /* 0x000000ff0600720c */ /* 0x004fda0003f85270 */
[----:B------:R-:W-:Y:S01]  /*9e80*/  @P4 IMAD.MOV.U32 R11, RZ, RZ, RZ ;  /* 0x000000ffff0b4224 */ /* 0x000fe200078e00ff */
[----:B------:R-:W-:Y:S06]  /*9e90*/  @P4 BRA `(.L_x_694) ;  /* 0x0000000000104947 */ /* 0x000fec0003800000 */
.L_x_693:
[----:B------:R-:W1:Y:S02]  /*9ea0*/  LDS R6, [R8] ;  /* 0x0000000008067984 */ /* 0x000e640000000800 */
[----:B-1----:R-:W-:-:S04]  /*9eb0*/  FADD.FTZ R6, -R13, R6 ;  /* 0x000000060d067221 */ /* 0x002fc80000010100 */
[----:B------:R-:W-:-:S04]  /*9ec0*/  FMUL.FTZ R6, R6, 1.4426950216293334961 ;  /* 0x3fb8aa3b06067820 */ /* 0x000fc80000410000 */
[----:B------:R0:W2:Y:S03]  /*9ed0*/  MUFU.EX2 R11, R6 ;  /* 0x00000006000b7308 */ /* 0x0000a60000000800 */
.L_x_694:
[----:B------:R-:W-:Y:S05]  /*9ee0*/  BSYNC B2 ;  /* 0x0000000000027941 */ /* 0x000fea0003800000 */
.L_x_692:
[----:B--2---:R2:W-:Y:S01]  /*9ef0*/  STS [R8], R11 ;  /* 0x0000000b08007388 */ /* 0x0045e20000000800 */
[----:B------:R-:W-:Y:S01]  /*9f00*/  FADD.FTZ R0, R11, R0 ;  /* 0x000000000b007221 */ /* 0x000fe20000010000 */
[----:B------:R-:W-:Y:S01]  /*9f10*/  IADD3 R9, R9, 0x100, RZ ;  /* 0x0000010009097810 */ /* 0x000fe20007ffe0ff */
[----:B------:R-:W-:Y:S06]  /*9f20*/  @P3 BRA `(.L_x_695) ;  /* 0xfffffffc00943947 */ /* 0x000fec000383ffff */
.L_x_691:
[----:B------:R-:W-:Y:S05]  /*9f30*/  BSYNC B1 ;  /* 0x0000000000017941 */ /* 0x000fea0003800000 */
.L_x_690:
[----:B------:R-:W-:-:S13]  /*9f40*/  ISETP.GE.U32.AND P0, PT, R3, 0x300, PT ;  /* 0x000003000300780c */ /* 0x000fda0003f06070 */
[----:B------:R-:W-:Y:S05]  /*9f50*/  @!P0 BRA `(.L_x_689) ;  /* 0x0000000400148947 */ /* 0x000fea0003800000 */
[----:B0-----:R-:W0:Y:S01]  /*9f60*/  S2R R6, SR_CTAID.Y ;  /* 0x0000000000067919 */ /* 0x001e220000002600 */
[----:B------:R-:W-:Y:S02]  /*9f70*/  ULDC.64 UR4, c[0x0][0x2b0] ;  /* 0x0000ac0000047ab9 */ /* 0x000fe40000000a00 */
[----:B------:R-:W-:Y:S01]  /*9f80*/  ISETP.NE.U32.AND P0, PT, RZ, UR4, PT ;  /* 0x00000004ff007c0c */ /* 0x000fe2000bf05070 */
[----:B------:R-:W-:-:S03]  /*9f90*/  ULDC UR4, c[0x0][0x284] ;  /* 0x0000a10000047ab9 */ /* 0x000fc60000000800 */
[----:B------:R-:W-:Y:S01]  /*9fa0*/  ISETP.NE.AND.EX P0, PT, RZ, UR5, PT, P0 ;  /* 0x00000005ff007c0c */ /* 0x000fe2000bf05300 */
[----:B0-----:R-:W-:-:S05]  /*9fb0*/  IMAD R10, R6, UR4, RZ ;  /* 0x00000004060a7c24 */ /* 0x001fca000f8e02ff */
[----:B------:R-:W-:-:S07]  /*9fc0*/  SHF.R.S32.HI R12, RZ, 0x1f, R10 ;  /* 0x0000001fff0c7819 */ /* 0x000fce000001140a */
.L_x_708:
[----:B---3--:R-:W0:Y:S01]  /*9fd0*/  LDC R3, c[0x0][0x284] ;  /* 0x0000a100ff037b82 */ /* 0x008e220000000800 */
[----:B------:R-:W-:Y:S01]  /*9fe0*/  SHF.R.S32.HI R5, RZ, 0x1f, R9 ;  /* 0x0000001fff057819 */ /* 0x000fe20000011409 */
[----:B------:R-:W-:Y:S01]  /*9ff0*/  BSSY B1, `(.L_x_696) ;  /* 0x0000011000017945 */ /* 0x000fe20003800000 */
[----:B------:R-:W-:-:S04]  /*a000*/  IADD3 R6, P4, P5, R9, UR10, R10 ;  /* 0x0000000a09067c10 */ /* 0x000fc8000fd9e00a */
[----:B------:R-:W-:Y:S02]  /*a010*/  IADD3.X R7, R5, UR11, R12, P4, P5 ;  /* 0x0000000b05077c10 */ /* 0x000fe4000a7ea40c */
[----:B0-----:R-:W-:-:S04]  /*a020*/  VIADDMNMX R3, R244, -R3, RZ, !PT ;  /* 0x80000003f4037246 */ /* 0x001fc800078001ff */
[----:B------:R-:W-:Y:S01]  /*a030*/  IADD3 R3, -R3, R9, RZ ;  /* 0x0000000903037210 */ /* 0x000fe20007ffe1ff */
[----:B------:R-:W-:-:S03]  /*a040*/  VIADD R9, R9, 0x400 ;  /* 0x0000040009097836 */ /* 0x000fc60000000000 */
[----:B------:R-:W-:Y:S02]  /*a050*/  LEA R5, R3, UR38, 0x2 ;  /* 0x0000002603057c11 */ /* 0x000fe4000f8e10ff */
[----:B------:R-:W-:Y:S01]  /*a060*/  ISETP.GE.AND P3, PT, R9, R244, PT ;  /* 0x000000f40900720c */ /* 0x000fe20003f66270 */
[----:B------:R-:W-:-:S12]  /*a070*/  @!P0 BRA `(.L_x_697) ;  /* 0x0000000000108947 */ /* 0x000fd80003800000 */
[----:B------:R-:W3:Y:S02]  /*a080*/  LDG.E.U8 R3, desc[UR36][R6.64] ;  /* 0x0000002406037981 */ /* 0x000ee4000c1e1100 */
[----:B---3--:R-:W-:-:S13]  /*a090*/  ISETP.NE.AND P4, PT, R3, RZ, PT ;  /* 0x000000ff0300720c */ /* 0x008fda0003f85270 */
[----:B------:R-:W-:Y:S01]  /*a0a0*/  @P4 MOV R3, RZ ;  /* 0x000000ff00034202 */ /* 0x000fe20000000f00 */
[----:B------:R-:W-:Y:S06]  /*a0b0*/  @P4 BRA `(.L_x_698) ;  /* 0x0000000000104947 */ /* 0x000fec0003800000 */
.L_x_697:
[----:B------:R-:W1:Y:S02]  /*a0c0*/  LDS R3, [R5] ;  /* 0x0000000005037984 */ /* 0x000e640000000800 */
[----:B-1----:R-:W-:-:S04]  /*a0d0*/  FADD.FTZ R3, -R13, R3 ;  /* 0x000000030d037221 */ /* 0x002fc80000010100 */
[----:B------:R-:W-:-:S06]  /*a0e0*/  FMUL.FTZ R3, R3, 1.4426950216293334961 ;  /* 0x3fb8aa3b03037820 */ /* 0x000fcc0000410000 */
[----:B------:R-:W0:Y:S02]  /*a0f0*/  MUFU.EX2 R3, R3 ;  /* 0x0000000300037308 */ /* 0x000e240000000800 */
.L_x_698:
[----:B------:R-:W-:Y:S05]  /*a100*/  BSYNC B1 ;  /* 0x0000000000017941 */ /* 0x000fea0003800000 */
.L_x_696:
[----:B0-----:R0:W-:Y:S01]  /*a110*/  STS [R5], R3 ;  /* 0x0000000305007388 */ /* 0x0011e20000000800 */
[----:B------:R-:W-:Y:S01]  /*a120*/  BSSY B1, `(.L_x_699) ;  /* 0x000000b000017945 */ /* 0x000fe20003800000 */
[----:B--2---:R-:W-:-:S03]  /*a130*/  FADD.FTZ R11, R3, R0 ;  /* 0x00000000030b7221 */ /* 0x004fc60000010000 */
[----:B------:R-:W-:Y:S05]  /*a140*/  @!P0 BRA `(.L_x_700) ;  /* 0x0000000000108947 */ /* 0x000fea0003800000 */
[----:B------:R-:W2:Y:S02]  /*a150*/  LDG.E.U8 R0, desc[UR36][R6.64+0x100] ;  /* 0x0001002406007981 */ /* 0x000ea4000c1e1100 */
[----:B--2---:R-:W-:-:S13]  /*a160*/  ISETP.NE.AND P4, PT, R0, RZ, PT ;  /* 0x000000ff0000720c */ /* 0x004fda0003f85270 */
[----:B------:R-:W-:Y:S01]  /*a170*/  @P4 MOV R0, RZ ;  /* 0x000000ff00004202 */ /* 0x000fe20000000f00 */
[----:B------:R-:W-:Y:S06]  /*a180*/  @P4 BRA `(.L_x_701) ;  /* 0x0000000000104947 */ /* 0x000fec0003800000 */
.L_x_700:
[----:B------:R-:W1:Y:S02]  /*a190*/  LDS R0, [R5+0x400] ;  /* 0x0004000005007984 */ /* 0x000e640000000800 */
[----:B-1----:R-:W-:-:S04]  /*a1a0*/  FADD.FTZ R0, -R13, R0 ;  /* 0x000000000d007221 */ /* 0x002fc80000010100 */
[----:B------:R-:W-:-:S06]  /*a1b0*/  FMUL.FTZ R0, R0, 1.4426950216293334961 ;  /* 0x3fb8aa3b00007820 */ /* 0x000fcc0000410000 */
[----:B------:R-:W2:Y:S02]  /*a1c0*/  MUFU.EX2 R0, R0 ;  /* 0x0000000000007308 */ /* 0x000ea40000000800 */
.L_x_701:
[----:B------:R-:W-:Y:S05]  /*a1d0*/  BSYNC B1 ;  /* 0x0000000000017941 */ /* 0x000fea0003800000 */
.L_x_699:
[----:B--2---:R2:W-:Y:S01]  /*a1e0*/  STS [R5+0x400], R0 ;  /* 0x0004000005007388 */ /* 0x0045e20000000800 */
[----:B------:R-:W-:Y:S01]  /*a1f0*/  BSSY B1, `(.L_x_702) ;  /* 0x000000b000017945 */ /* 0x000fe20003800000 */
[----:B------:R-:W-:-:S03]  /*a200*/  FADD.FTZ R11, R11, R0 ;  /* 0x000000000b0b7221 */ /* 0x000fc60000010000 */
[----:B------:R-:W-:Y:S05]  /*a210*/  @!P0 BRA `(.L_x_703) ;  /* 0x0000000000108947 */ /* 0x000fea0003800000 */
[----:B--2---:R-:W2:Y:S02]  /*a220*/  LDG.E.U8 R0, desc[UR36][R6.64+0x200] ;  /* 0x0002002406007981 */ /* 0x004ea4000c1e1100 */
[----:B--2---:R-:W-:-:S13]  /*a230*/  ISETP.NE.AND P4, PT, R0, RZ, PT ;  /* 0x000000ff0000720c */ /* 0x004fda0003f85270 */
[----:B------:R-:W-:Y:S01]  /*a240*/  @P4 IMAD.MOV.U32 R0, RZ, RZ, RZ ;  /* 0x000000ffff004224 */ /* 0x000fe200078e00ff */
[----:B------:R-:W-:Y:S06]  /*a250*/  @P4 BRA `(.L_x_704) ;  /* 0x0000000000104947 */ /* 0x000fec0003800000 */
.L_x_703:
[----:B--2---:R-:W1:Y:S02]  /*a260*/  LDS R0, [R5+0x800] ;  /* 0x0008000005007984 */ /* 0x004e640000000800 */
[----:B-1----:R-:W-:-:S04]  /*a270*/  FADD.FTZ R0, -R13, R0 ;  /* 0x000000000d007221 */ /* 0x002fc80000010100 */
[----:B------:R-:W-:-:S06]  /*a280*/  FMUL.FTZ R0, R0, 1.4426950216293334961 ;  /* 0x3fb8aa3b00007820 */ /* 0x000fcc0000410000 */
[----:B------:R-:W2:Y:S02]  /*a290*/  MUFU.EX2 R0, R0 ;  /* 0x0000000000007308 */ /* 0x000ea40000000800 */
.L_x_704:
[----:B------:R-:W-:Y:S05]  /*a2a0*/  BSYNC B1 ;  /* 0x0000000000017941 */ /* 0x000fea0003800000 */
.L_x_702:
[----:B--2---:R2:W-:Y:S01]  /*a2b0*/  STS [R5+0x800], R0 ;  /* 0x0008000005007388 */ /* 0x0045e20000000800 */
[----:B------:R-:W-:Y:S01]  /*a2c0*/  BSSY B1, `(.L_x_705) ;  /* 0x000000b000017945 */ /* 0x000fe20003800000 */
[----:B------:R-:W-:-:S03]  /*a2d0*/  FADD.FTZ R8, R11, R0 ;  /* 0x000000000b087221 */ /* 0x000fc60000010000 */
[----:B------:R-:W-:Y:S05]  /*a2e0*/  @!P0 BRA `(.L_x_706) ;  /* 0x0000000000108947 */ /* 0x000fea0003800000 */
[----:B------:R-:W3:Y:S02]  /*a2f0*/  LDG.E.U8 R6, desc[UR36][R6.64+0x300] ;  /* 0x0003002406067981 */ /* 0x000ee4000c1e1100 */
[----:B---3--:R-:W-:-:S13]  /*a300*/  ISETP.NE.AND P4, PT, R6, RZ, PT ;  /* 0x000000ff0600720c */ /* 0x008fda0003f85270 */
[----:B0-----:R-:W-:Y:S01]  /*a310*/  @P4 MOV R3, RZ ;  /* 0x000000ff00034202 */ /* 0x001fe20000000f00 */
[----:B------:R-:W-:Y:S06]  /*a320*/  @P4 BRA `(.L_x_707) ;  /* 0x0000000000104947 */ /* 0x000fec0003800000 */
.L_x_706:
[----:B--2---:R-:W1:Y:S02]  /*a330*/  LDS R0, [R5+0xc00] ;  /* 0x000c000005007984 */ /* 0x004e640000000800 */
[----:B-1----:R-:W-:-:S04]  /*a340*/  FADD.FTZ R0, -R13, R0 ;  /* 0x000000000d007221 */ /* 0x002fc80000010100 */
[----:B------:R-:W-:-:S04]  /*a350*/  FMUL.FTZ R0, R0, 1.4426950216293334961 ;  /* 0x3fb8aa3b00007820 */ /* 0x000fc80000410000 */
[----:B0-----:R0:W3:Y:S03]  /*a360*/  MUFU.EX2 R3, R0 ;  /* 0x0000000000037308 */ /* 0x0010e60000000800 */
.L_x_707:
[----:B------:R-:W-:Y:S05]  /*a370*/  BSYNC B1 ;  /* 0x0000000000017941 */ /* 0x000fea0003800000 */
.L_x_705:
[----:B---3--:R3:W-:Y:S01]  /*a380*/  STS [R5+0xc00], R3 ;  /* 0x000c000305007388 */ /* 0x0087e20000000800 */
[----:B0-2---:R-:W-:Y:S01]  /*a390*/  FADD.FTZ R0, R8, R3 ;  /* 0x0000000308007221 */ /* 0x005fe20000010000 */
[----:B------:R-:W-:Y:S06]  /*a3a0*/  @!P3 BRA `(.L_x_708) ;  /* 0xfffffffc0008b947 */ /* 0x000fec000383ffff */
.L_x_689:
[----:B------:R-:W-:Y:S05]  /*a3b0*/  BSYNC B0 ;  /* 0x0000000000007941 */ /* 0x000fea0003800000 */
.L_x_688:
[----:B---3--:R-:W3:Y:S01]  /*a3c0*/  SHFL.BFLY PT, R3, R0, 0x10, 0x1f ;  /* 0x0e001f0000037f89 */ /* 0x008ee200000e0000 */
[----:B------:R-:W-:Y:S01]  /*a3d0*/  LOP3.LUT P0, R9, R21, 0x1f, RZ, 0xc0, !PT ;  /* 0x0000001f15097812 */ /* 0x000fe2000780c0ff */
[----:B------:R-:W-:Y:S02]  /*a3e0*/  ULDC UR4, c[0x0][0x284] ;  /* 0x0000a10000047ab9 */ /* 0x000fe40000000800 */
[----:B------:R-:W-:Y:S01]  /*a3f0*/  UIADD3 UR4, UR4, 0x4, URZ ;  /* 0x0000000404047890 */ /* 0x000fe2000fffe03f */
[----:B------:R-:W-:-:S03]  /*a400*/  ISETP.GT.U32.AND P3, PT, R9, 0x7, PT ;  /* 0x000000070900780c */ /* 0x000fc60003f64070 */
[----:B------:R-:W-:-:S04]  /*a410*/  USHF.R.S32.HI UR5, URZ, 0x1f, UR4 ;  /* 0x0000001f3f057899 */ /* 0x000fc80008011404 */
[----:B------:R-:W-:Y:S02]  /*a420*/  ULEA.HI UR5, UR5, UR4, URZ, 0x2 ;  /* 0x0000000405057291 */ /* 0x000fe4000f8f103f */
[----:B------:R-:W5:Y:S01]  /*a430*/  @!P0 S2R R10, SR_CgaCtaId ;  /* 0x00000000000a8919 */ /* 0x000f620000008800 */
[----:B------:R-:W-:Y:S01]  /*a440*/  ULDC.U8 UR4, c[0x0][0x31c] ;  /* 0x0000c70000047ab9 */ /* 0x000fe20000000000 */
[----:B------:R-:W-:Y:S02]  /*a450*/  USHF.L.U32 UR5, UR5, 0x2, URZ ;  /* 0x0000000205057899 */ /* 0x000fe4000800063f */
[----:B--2---:R-:W2:Y:S02]  /*a460*/  @!P3 S2R R11, SR_CgaCtaId ;  /* 0x00000000000bb919 */ /* 0x004ea40000008800 */
[----:B------:R-:W-:Y:S01]  /*a470*/  ULOP3.LUT UR5, UR5, 0xfffffff0, URZ, 0xc0, !UPT ;  /* 0xfffffff005057892 */ /* 0x000fe2000f8ec03f */
[----:B---3--:R-:W-:Y:S01]  /*a480*/  FADD.FTZ R3, R3, R0 ;  /* 0x0000000003037221 */ /* 0x008fe20000010000 */
[----:B------:R-:W-:-:S02]  /*a490*/  @!P0 SHF.R.U32.HI R0, RZ, 0x3, R21 ;  /* 0x00000003ff008819 */ /* 0x000fc40000011615 */
[----:B------:R-:W-:Y:S02]  /*a4a0*/  UIADD3 UR6, UR5, UR38, URZ ;  /* 0x0000002605067290 */ /* 0x000fe4000fffe03f */
[----:B0-----:R-:W0:Y:S01]  /*a4b0*/  SHFL.BFLY PT, R6, R3, 0x8, 0x1f ;  /* 0x0d001f0003067f89 */ /* 0x001e2200000e0000 */
[----:B------:R-:W-:Y:S01]  /*a4c0*/  @!P0 LOP3.LUT R0, R0, 0x1ffffffc, RZ, 0xc0, !PT ;  /* 0x1ffffffc00008812 */ /* 0x000fe200078ec0ff */
[----:B0-----:R-:W-:Y:S01]  /*a4d0*/  FADD.FTZ R6, R3, R6 ;  /* 0x0000000603067221 */ /* 0x001fe20000010000 */
[----:B------:R-:W-:-:S04]  /*a4e0*/  @!P0 MOV R3, 0x400 ;  /* 0x0000040000038802 */ /* 0x000fc80000000f00 */
[----:B------:R-:W0:Y:S01]  /*a4f0*/  SHFL.BFLY PT, R5, R6, 0x4, 0x1f ;  /* 0x0c801f0006057f89 */ /* 0x000e2200000e0000 */
[----:B-----5:R-:W-:-:S04]  /*a500*/  @!P0 LEA R3, R10, R3, 0x18 ;  /* 0x000000030a038211 */ /* 0x020fc800078ec0ff */
[----:B------:R-:W-:Y:S01]  /*a510*/  @!P0 IADD3 R0, R0, R3, RZ ;  /* 0x0000000300008210 */ /* 0x000fe20007ffe0ff */
[----:B0-----:R-:W-:Y:S01]  /*a520*/  FADD.FTZ R5, R6, R5 ;  /* 0x0000000506057221 */ /* 0x001fe20000010000 */
[----:B------:R-:W-:-:S04]  /*a530*/  @!P3 MOV R6, 0x400 ;  /* 0x000004000006b802 */ /* 0x000fc80000000f00 */
[----:B------:R-:W0:Y:S01]  /*a540*/  SHFL.BFLY PT, R8, R5, 0x2, 0x1f ;  /* 0x0c401f0005087f89 */ /* 0x000e2200000e0000 */
[----:B--2---:R-:W-:-:S05]  /*a550*/  @!P3 LEA R6, R11, R6, 0x18 ;  /* 0x000000060b06b211 */ /* 0x004fca00078ec0ff */
[----:B------:R-:W-:Y:S02]  /*a560*/  @!P3 IMAD R9, R9, 0x4, R6 ;  /* 0x000000040909b824 */ /* 0x000fe400078e0206 */
        /* <DEDUP_REMOVED lines=8> */
[----:B0-----:R-:W-:-:S05]  /*a5f0*/  FADD.FTZ R6, R6, R7 ;  /* 0x0000000706067221 */ /* 0x001fca0000010000 */
[----:B------:R-:W0:Y:S02]  /*a600*/  SHFL.BFLY PT, R3, R6, 0x2, 0x1f ;  /* 0x0c401f0006037f89 */ /* 0x000e2400000e0000 */
[----:B0-----:R-:W-:Y:S01]  /*a610*/  FADD.FTZ R3, R6, R3 ;  /* 0x0000000306037221 */ /* 0x001fe20000010000 */
[----:B------:R-:W-:-:S04]  /*a620*/  CS2R R6, SRZ ;  /* 0x0000000000067805 */ /* 0x000fc8000001ff00 */
[----:B------:R-:W0:Y:S02]  /*a630*/  SHFL.BFLY PT, R8, R3, 0x1, 0x1f ;  /* 0x0c201f0003087f89 */ /* 0x000e2400000e0000 */
[----:B0-----:R-:W-:-:S06]  /*a640*/  FADD.FTZ R8, R3, R8 ;  /* 0x0000000803087221 */ /* 0x001fcc0000010000 */
[----:B------:R-:W0:Y:S02]  /*a650*/  SHFL.IDX PT, R8, R8, RZ, 0x1f ;  /* 0x00001fff08087589 */ /* 0x000e2400000e0000 */
[----:B0-----:R-:W-:-:S04]  /*a660*/  FADD.FTZ R0, R8, 9.9999999747524270788e-07 ;  /* 0x358637bd08007421 */ /* 0x001fc80000010000 */
[----:B------:R0:W2:Y:S01]  /*a670*/  MUFU.RCP R11, R0 ;  /* 0x00000000000b7308 */ /* 0x0000a20000001000 */
[----:B------:R-:W-:Y:S05]  /*a680*/  @!P0 BRA `(.L_x_709) ;  /* 0x0000000000288947 */ /* 0x000fea0003800000 */
[----:B------:R-:W3:Y:S01]  /*a690*/  S2R R14, SR_CTAID.Y ;  /* 0x00000000000e7919 */ /* 0x000ee20000002600 */
[----:B0-----:R-:W0:Y:S01]  /*a6a0*/  LDC R0, c[0x0][0x318] ;  /* 0x0000c600ff007b82 */ /* 0x001e220000000800 */
[----:B------:R-:W-:Y:S01]  /*a6b0*/  ULDC UR5, c[0x0][0x288] ;  /* 0x0000a20000057ab9 */ /* 0x000fe20000000800 */
[----:B------:R-:W3:Y:S06]  /*a6c0*/  S2R R15, SR_CTAID.X ;  /* 0x00000000000f7919 */ /* 0x000eec0000002500 */
[----:B------:R-:W0:Y:S08]  /*a6d0*/  LDC R3, c[0x0][0x29c] ;  /* 0x0000a700ff037b82 */ /* 0x000e300000000800 */
[----:B------:R-:W5:Y:S01]  /*a6e0*/  LDC R5, c[0x0][0x284] ;  /* 0x0000a100ff057b82 */ /* 0x000f620000000800 */
[----:B---3--:R-:W-:-:S04]  /*a6f0*/  IMAD R6, R14, UR5, R15 ;  /* 0x000000050e067c24 */ /* 0x008fc8000f8e020f */
[----:B0-----:R-:W-:-:S04]  /*a700*/  IMAD R0, R6, R0, R3 ;  /* 0x0000000006007224 */ /* 0x001fc800078e0203 */
[----:B-----5:R-:W-:-:S05]  /*a710*/  IMAD R6, R0, R5, RZ ;  /* 0x0000000500067224 */ /* 0x020fca00078e02ff */
[----:B------:R-:W-:-:S07]  /*a720*/  SHF.R.S32.HI R7, RZ, 0x1f, R6 ;  /* 0x0000001fff077819 */ /* 0x000fce0000011406 */
.L_x_709:
[----:B------:R-:W-:Y:S01]  /*a730*/  ULDC.64 UR8, c[0x0][0x310] ;  /* 0x0000c40000087ab9 */ /* 0x000fe20000000a00 */
[----:B------:R-:W-:Y:S01]  /*a740*/  ULDC.64 UR10, c[0x0][0x310] ;  /* 0x0000c400000a7ab9 */ /* 0x000fe20000000a00 */
[----:B------:R-:W-:Y:S04]  /*a750*/  BSSY B0, `(.L_x_710) ;  /* 0x0000045000007945 */ /* 0x000fe80003800000 */
[----:B------:R-:W-:Y:S05]  /*a760*/  @P1 BRA `(.L_x_711) ;  /* 0x00000004000c1947 */ /* 0x000fea0003800000 */
[----:B------:R-:W3:Y:S01]  /*a770*/  LDC R3, c[0x0][0x284] ;  /* 0x0000a100ff037b82 */ /* 0x000ee20000000800 */
[----:B------:R-:W-:Y:S01]  /*a780*/  BSSY B1, `(.L_x_712) ;  /* 0x000001b000017945 */ /* 0x000fe20003800000 */
[----:B---3--:R-:W-:-:S04]  /*a790*/  VIADDMNMX R3, R244, -R3, RZ, !PT ;  /* 0x80000003f4037246 */ /* 0x008fc800078001ff */
[-C--:B0-----:R-:W-:Y:S02]  /*a7a0*/  LOP3.LUT R0, RZ, R3.reuse, RZ, 0x33, !PT ;  /* 0x00000003ff007212 */ /* 0x081fe400078e33ff */
[C---:B------:R-:W-:Y:S02]  /*a7b0*/  IADD3 R3, R21.reuse, R3, RZ ;  /* 0x0000000315037210 */ /* 0x040fe40007ffe0ff */
[----:B------:R-:W-:-:S04]  /*a7c0*/  IADD3 R12, -R21, R244, R0 ;  /* 0x000000f4150c7210 */ /* 0x000fc80007ffe100 */
[----:B------:R-:W-:-:S04]  /*a7d0*/  LEA.HI R0, R12, 0x1, RZ, 0x18 ;  /* 0x000000010c007811 */ /* 0x000fc800078fc0ff */
[----:B------:R-:W-:-:S13]  /*a7e0*/  LOP3.LUT P1, R0, R0, 0x3, RZ, 0xc0, !PT ;  /* 0x0000000300007812 */ /* 0x000fda000782c0ff */
[----:B------:R-:W-:Y:S05]  /*a7f0*/  @!P1 BRA `(.L_x_713) ;  /* 0x00000000004c9947 */ /* 0x000fea0003800000 */
.L_x_715:
[----:B0-----:R-:W0:Y:S01]  /*a800*/  LDC R5, c[0x0][0x284] ;  /* 0x0000a100ff057b82 */ /* 0x001e220000000800 */
[----:B------:R-:W-:-:S05]  /*a810*/  VIADD R0, R0, 0xffffffff ;  /* 0xffffffff00007836 */ /* 0x000fca0000000000 */
[----:B------:R-:W-:Y:S02]  /*a820*/  ISETP.NE.AND P3, PT, R0, RZ, PT ;  /* 0x000000ff0000720c */ /* 0x000fe40003f65270 */
[----:B0-----:R-:W-:-:S04]  /*a830*/  VIADDMNMX R5, R244, -R5, RZ, !PT ;  /* 0x80000005f4057246 */ /* 0x001fc800078001ff */
[----:B-1----:R-:W-:-:S04]  /*a840*/  IADD3 R8, R3, -R5, RZ ;  /* 0x8000000503087210 */ /* 0x002fc80007ffe0ff */
[C---:B------:R-:W-:Y:S02]  /*a850*/  LEA R5, R8.reuse, UR38, 0x2 ;  /* 0x0000002608057c11 */ /* 0x040fe4000f8e10ff */
[----:B------:R-:W-:-:S04]  /*a860*/  LEA R8, R8, UR6, 0x1 ;  /* 0x0000000608087c11 */ /* 0x000fc8000f8e08ff */
[----:B------:R-:W1:Y:S02]  /*a870*/  LDS R5, [R5] ;  /* 0x0000000005057984 */ /* 0x000e640000000800 */
[----:B-12---:R-:W-:-:S05]  /*a880*/  FMUL.FTZ R13, R5, R11 ;  /* 0x0000000b050d7220 */ /* 0x006fca0000410000 */
[----:B------:R-:W-:-:S05]  /*a890*/  F2FP.F16.F32.PACK_AB R9, RZ, R13 ;  /* 0x0000000dff09723e */ /* 0x000fca00000000ff */
[----:B------:R0:W-:Y:S01]  /*a8a0*/  STS.U16 [R8], R9 ;  /* 0x0000000908007388 */ /* 0x0001e20000000400 */
[----:B------:R-:W-:Y:S05]  /*a8b0*/  @!P0 BRA `(.L_x_714) ;  /* 0x0000000000148947 */ /* 0x000fea0003800000 */
[----:B------:R-:W-:-:S04]  /*a8c0*/  IADD3 R5, P1, R3, R6, RZ ;  /* 0x0000000603057210 */ /* 0x000fc80007f3e0ff */
[----:B------:R-:W-:Y:S02]  /*a8d0*/  LEA.HI.X.SX32 R10, R3, R7, 0x1, P1 ;  /* 0x00000007030a7211 */ /* 0x000fe400008f0eff */
[----:B0-----:R-:W-:-:S04]  /*a8e0*/  LEA R8, P1, R5, UR8, 0x2 ;  /* 0x0000000805087c11 */ /* 0x001fc8000f8210ff */
[----:B------:R-:W-:-:S05]  /*a8f0*/  LEA.HI.X R9, R5, UR9, R10, 0x2, P1 ;  /* 0x0000000905097c11 */ /* 0x000fca00088f140a */
[----:B------:R1:W-:Y:S04]  /*a900*/  STG.E desc[UR36][R8.64], R13 ;  /* 0x0000000d08007986 */ /* 0x0003e8000c101924 */
.L_x_714:
[----:B------:R-:W-:Y:S01]  /*a910*/  IADD3 R3, R3, 0x100, RZ ;  /* 0x0000010003037810 */ /* 0x000fe20007ffe0ff */
[----:B------:R-:W-:Y:S06]  /*a920*/  @P3 BRA `(.L_x_715) ;  /* 0xfffffffc00b43947 */ /* 0x000fec000383ffff */
.L_x_713:
[----:B------:R-:W-:Y:S05]  /*a930*/  BSYNC B1 ;  /* 0x0000000000017941 */ /* 0x000fea0003800000 */
.L_x_712:
[----:B------:R-:W-:-:S13]  /*a940*/  ISETP.GE.U32.AND P0, PT, R12, 0x300, PT ;  /* 0x000003000c00780c */ /* 0x000fda0003f06070 */
[----:B------:R-:W-:Y:S05]  /*a950*/  @!P0 BRA `(.L_x_711) ;  /* 0x0000000000908947 */ /* 0x000fea0003800000 */
[----:B------:R-:W-:-:S13]  /*a960*/  ISETP.NE.AND P1, PT, RZ, UR4, PT ;  /* 0x00000004ff007c0c */ /* 0x000fda000bf25270 */
.L_x_716:
[----:B---3--:R-:W3:Y:S02]  /*a970*/  LDC R0, c[0x0][0x284] ;  /* 0x0000a100ff007b82 */ /* 0x008ee40000000800 */
[----:B---3--:R-:W-:-:S04]  /*a980*/  VIADDMNMX R0, R244, -R0, RZ, !PT ;  /* 0x80000000f4007246 */ /* 0x008fc800078001ff */
[----:B------:R-:W-:-:S04]  /*a990*/  IADD3 R5, -R0, R3, RZ ;  /* 0x0000000300057210 */ /* 0x000fc80007ffe1ff */
[C---:B------:R-:W-:Y:S02]  /*a9a0*/  LEA R12, R5.reuse, UR38, 0x2 ;  /* 0x00000026050c7c11 */ /* 0x040fe4000f8e10ff */
[----:B------:R-:W-:-:S03]  /*a9b0*/  LEA R14, R5, UR6, 0x1 ;  /* 0x00000006050e7c11 */ /* 0x000fc6000f8e08ff */
[----:B------:R-:W1:Y:S02]  /*a9c0*/  LDS R0, [R12] ;  /* 0x000000000c007984 */ /* 0x000e640000000800 */
[----:B-12---:R-:W-:-:S05]  /*a9d0*/  FMUL.FTZ R13, R0, R11 ;  /* 0x0000000b000d7220 */ /* 0x006fca0000410000 */
[----:B------:R-:W-:-:S04]  /*a9e0*/  F2FP.F16.F32.PACK_AB R0, RZ, R13 ;  /* 0x0000000dff00723e */ /* 0x000fc800000000ff */
[----:B------:R-:W-:-:S05]  /*a9f0*/  PRMT R5, R0, 0x7610, R5 ;  /* 0x0000761000057816 */ /* 0x000fca0000000005 */
[----:B------:R1:W-:Y:S04]  /*aa00*/  STS.U16 [R14], R5 ;  /* 0x000000050e007388 */ /* 0x0003e80000000400 */
[----:B------:R-:W2:Y:S01]  /*aa10*/  LDS R0, [R12+0x400] ;  /* 0x000400000c007984 */ /* 0x000ea20000000800 */
[----:B-1----:R-:W-:-:S04]  /*aa20*/  IADD3 R5, P0, R6, R3, RZ ;  /* 0x0000000306057210 */ /* 0x002fc80007f1e0ff */
[C---:B------:R-:W-:Y:S01]  /*aa30*/  LEA.HI.X.SX32 R10, R3.reuse, R7, 0x1, P0 ;  /* 0x00000007030a7211 */ /* 0x040fe200000f0eff */
[----:B------:R-:W-:Y:S01]  /*aa40*/  VIADD R3, R3, 0x400 ;  /* 0x0000040003037836 */ /* 0x000fe20000000000 */
[----:B0-----:R-:W-:Y:S01]  /*aa50*/  LEA R8, P0, R5, UR10, 0x2 ;  /* 0x0000000a05087c11 */ /* 0x001fe2000f8010ff */
[----:B--2---:R-:W-:-:S05]  /*aa60*/  FMUL.FTZ R15, R0, R11 ;  /* 0x0000000b000f7220 */ /* 0x004fca0000410000 */
[----:B------:R-:W-:-:S04]  /*aa70*/  F2FP.F16.F32.PACK_AB R0, RZ, R15 ;  /* 0x0000000fff00723e */ /* 0x000fc800000000ff */
[----:B------:R-:W-:-:S05]  /*aa80*/  PRMT R9, R0, 0x7610, R9 ;  /* 0x0000761000097816 */ /* 0x000fca0000000009 */
[----:B------:R0:W-:Y:S04]  /*aa90*/  STS.U16 [R14+0x200], R9 ;  /* 0x000200090e007388 */ /* 0x0001e80000000400 */
[----:B------:R-:W1:Y:S01]  /*aaa0*/  LDS R0, [R12+0x800] ;  /* 0x000800000c007984 */ /* 0x000e620000000800 */
[----:B0-----:R-:W-:Y:S02]  /*aab0*/  LEA.HI.X R9, R5, UR11, R10, 0x2, P0 ;  /* 0x0000000b05097c11 */ /* 0x001fe400080f140a */
[----:B------:R-:W-:-:S03]  /*aac0*/  ISETP.GE.AND P0, PT, R3, R244, PT ;  /* 0x000000f40300720c */ /* 0x000fc60003f06270 */
[----:B------:R-:W-:Y:S04]  /*aad0*/  @P1 STG.E desc[UR36][R8.64], R13 ;  /* 0x0000000d08001986 */ /* 0x000fe8000c101924 */
        /* <DEDUP_REMOVED lines=12> */
.L_x_711:
[----:B------:R-:W-:Y:S05]  /*aba0*/  BSYNC B0 ;  /* 0x0000000000007941 */ /* 0x000fea0003800000 */
.L_x_710:
[----:B------:R-:W5:Y:S01]  /*abb0*/  LDL.LU R5, [R1+0x270] ;  /* 0x0002700001057983 */ /* 0x000f620000300800 */
[----:B----4-:R-:W5:Y:S01]  /*abc0*/  LDC R32, c[0x0][0x288] ;  /* 0x0000a200ff207b82 */ /* 0x010f620000000800 */
[----:B------:R-:W-:Y:S01]  /*abd0*/  IADD3 R22, R244, -0x1, RZ ;  /* 0xfffffffff4167810 */ /* 0x000fe20007ffe0ff */
[----:B------:R-:W-:Y:S01]  /*abe0*/  UMOV UR4, 0x400 ;  /* 0x0000040000047882 */ /* 0x000fe20000000000 */
[----:B------:R-:W4:Y:S01]  /*abf0*/  S2R R27, SR_CTAID.X ;  /* 0x00000000001b7919 */ /* 0x000f220000002500 */
[----:B------:R-:W-:Y:S01]  /*ac00*/  SHF.R.S32.HI R25, RZ, 0x5, R25 ;  /* 0x00000005ff197819 */ /* 0x000fe20000011419 */
[----:B------:R-:W-:Y:S01]  /*ac10*/  UIADD3 UR4, UR4, 0x240, URZ ;  /* 0x0000024004047890 */ /* 0x000fe2000fffe03f */
[----:B------:R-:W-:Y:S01]  /*ac20*/  SHF.R.S32.HI R3, RZ, 0x1f, R22 ;  /* 0x0000001fff037819 */ /* 0x000fe20000011416 */
[C---:B------:R-:W-:Y:S01]  /*ac30*/  IMAD.SHL.U32 R6, R4.reuse, 0x8, RZ ;  /* 0x0000000804067824 */ /* 0x040fe200078e00ff */
[----:B------:R-:W1:Y:S01]  /*ac40*/  LDC.64 R34, c[0x0][0x280] ;  /* 0x0000a000ff227b82 */ /* 0x000e620000000a00 */
[----:B------:R-:W-:Y:S01]  /*ac50*/  ISETP.GT.OR P1, PT, R4, 0x13, P2 ;  /* 0x000000130400780c */ /* 0x000fe20001724670 */
[----:B------:R-:W-:Y:S01]  /*ac60*/  BSSY B0, `(.L_x_717) ;  /* 0x0000020000007945 */ /* 0x000fe20003800000 */
[----:B------:R-:W-:-:S02]  /*ac70*/  LEA.HI R3, R3, R22, RZ, 0x3 ;  /* 0x0000001603037211 */ /* 0x000fc400078f18ff */
[----:B---3--:R-:W-:Y:S02]  /*ac80*/  CS2R R18, SRZ ;  /* 0x0000000000127805 */ /* 0x008fe4000001ff00 */
[----:B------:R-:W-:Y:S02]  /*ac90*/  CS2R R16, SRZ ;  /* 0x0000000000107805 */ /* 0x000fe4000001ff00 */
[----:B------:R-:W-:Y:S01]  /*aca0*/  LOP3.LUT R3, R3, 0xfffffff8, RZ, 0xc0, !PT ;  /* 0xfffffff803037812 */ /* 0x000fe200078ec0ff */
[----:B------:R-:W3:Y:S03]  /*acb0*/  S2UR UR5, SR_CgaCtaId ;  /* 0x00000000000579c3 */ /* 0x000ee60000008800 */
[----:B0-----:R-:W-:-:S04]  /*acc0*/  IADD3 R0, R22, -R3, RZ ;  /* 0x8000000316007210 */ /* 0x001fc80007ffe0ff */
[CC--:B------:R-:W-:Y:S02]  /*acd0*/  ISETP.NE.OR P3, PT, R25.reuse, R0.reuse, P1 ;  /* 0x000000001900720c */ /* 0x0c0fe40000f65670 */
[----:B------:R-:W-:Y:S02]  /*ace0*/  ISETP.NE.AND P0, PT, R25, R0, PT ;  /* 0x000000001900720c */ /* 0x000fe40003f05270 */
[----:B------:R-:W-:Y:S01]  /*acf0*/  ISETP.GT.AND P1, PT, R4, 0x13, PT ;  /* 0x000000130400780c */ /* 0x000fe20003f24270 */
[----:B-1----:R-:W-:Y:S01]  /*ad00*/  IMAD R20, R35, 0xa0, RZ ;  /* 0x000000a023147824 */ /* 0x002fe200078e02ff */
[----:B---3--:R-:W-:-:S06]  /*ad10*/  ULEA UR4, UR5, UR4, 0x18 ;  /* 0x0000000405047291 */ /* 0x008fcc000f8ec03f */
[----:B------:R-:W-:Y:S01]  /*ad20*/  LEA R26, R4, UR4, 0x4 ;  /* 0x00000004041a7c11 */ /* 0x000fe2000f8e20ff */
[----:B-----5:R-:W-:Y:S02]  /*ad30*/  IMAD R3, R5, R32, RZ ;  /* 0x0000002005037224 */ /* 0x020fe400078e02ff */
[----:B------:R-:W0:Y:S02]  /*ad40*/  S2R R5, SR_CTAID.Y ;  /* 0x0000000000057919 */ /* 0x000e240000002600 */
[----:B----4-:R-:W-:-:S04]  /*ad50*/  IMAD R3, R34, R3, R27 ;  /* 0x0000000322037224 */ /* 0x010fc800078e021b */
[----:B------:R-:W-:-:S05]  /*ad60*/  IMAD R30, R3, R20, R6 ;  /* 0x00000014031e7224 */ /* 0x000fca00078e0206 */
[----:B------:R-:W-:Y:S01]  /*ad70*/  SHF.R.S32.HI R24, RZ, 0x1f, R30 ;  /* 0x0000001fff187819 */ /* 0x000fe2000001141e */
[----:B0-----:R-:W-:-:S04]  /*ad80*/  IMAD R23, R5, R32, R27 ;  /* 0x0000002005177224 */ /* 0x001fc800078e021b */
        /* <DEDUP_REMOVED lines=12> */
.L_x_719:
[----:B-----5:R0:W-:Y:S02]  /*ae50*/  STS.128 [R26], R16 ;  /* 0x000000101a007388 */ /* 0x0201e40000000c00 */
.L_x_718:
[----:B------:R-:W-:Y:S05]  /*ae60*/  BSYNC B0 ;  /* 0x0000000000007941 */ /* 0x000fea0003800000 */
.L_x_717:
[----:B------:R-:W-:Y:S01]  /*ae70*/  BAR.SYNC.DEFER_BLOCKING 0x0 ;  /* 0x0000000000007b1d */ /* 0x000fe20000010000 */
[----:B------:R-:W-:Y:S01]  /*ae80*/  HFMA2.MMA R5, -RZ, RZ, 0, 0 ;  /* 0x00000000ff057435 */ /* 0x000fe200000001ff */
[----:B------:R-:W-:Y:S02]  /*ae90*/  MOV R0, RZ ;  /* 0x000000ff00007202 */ /* 0x000fe40000000f00 */
[----:B------:R-:W-:Y:S02]  /*aea0*/  CS2R R12, SRZ ;  /* 0x00000000000c7805 */ /* 0x000fe4000001ff00 */
[----:B------:R-:W-:Y:S01]  /*aeb0*/  CS2R R8, SRZ ;  /* 0x0000000000087805 */ /* 0x000fe2000001ff00 */
[----:B------:R-:W-:Y:S01]  /*aec0*/  IMAD.MOV.U32 R10, RZ, RZ, RZ ;  /* 0x000000ffff0a7224 */ /* 0x000fe200078e00ff */
[----:B------:R-:W-:Y:S01]  /*aed0*/  BSSY B0, `(.L_x_720) ;  /* 0x000019a000007945 */ /* 0x000fe20003800000 */
[----:B------:R-:W-:-:S03]  /*aee0*/  MOV R3, RZ ;  /* 0x000000ff00037202 */ /* 0x000fc60000000f00 */
[----:B------:R-:W-:Y:S05]  /*aef0*/  @P1 BRA `(.L_x_721) ;  /* 0x00000018005c1947 */ /* 0x000fea0003800000 */
[----:B------:R-:W1:Y:S01]  /*af00*/  LDC R33, c[0x0][0x284] ;  /* 0x0000a100ff217b82 */ /* 0x000e620000000800 */
[----:B------:R-:W-:Y:S01]  /*af10*/  VIMNMX R40, R22, R35, PT ;  /* 0x0000002316287248 */ /* 0x000fe20003fe0100 */
[----:B------:R-:W-:Y:S01]  /*af20*/  ULDC.64 UR4, c[0x0][0x250] ;  /* 0x0000940000047ab9 */ /* 0x000fe20000000a00 */
[----:B------:R-:W-:Y:S01]  /*af30*/  BSSY B1, `(.L_x_722) ;  /* 0x00000a1000017945 */ /* 0x000fe20003800000 */
[----:B------:R-:W-:Y:S02]  /*af40*/  MOV R56, UR4 ;  /* 0x0000000400387c02 */ /* 0x000fe40008000f00 */
[----:B------:R-:W-:Y:S02]  /*af50*/  MOV R57, UR5 ;  /* 0x0000000500397c02 */ /* 0x000fe40008000f00 */
[----:B------:R-:W-:Y:S02]  /*af60*/  LEA R41, R25, UR6, 0x1 ;  /* 0x0000000619297c11 */ /* 0x000fe4000f8e08ff */
[----:B-1----:R-:W-:-:S05]  /*af70*/  VIADDMNMX R33, R244, -R33, RZ, !PT ;  /* 0x80000021f4217246 */ /* 0x002fca00078001ff */
[----:B------:R-:W-:-:S04]  /*af80*/  IMAD.IADD R31, R25, 0x1, R33 ;  /* 0x00000001191f7824 */ /* 0x000fc800078e0221 */
[----:B------:R-:W-:-:S05]  /*af90*/  IMAD R7, R31, 0xa0, RZ ;  /* 0x000000a01f077824 */ /* 0x000fca00078e02ff */
[----:B------:R-:W-:Y:S02]  /*afa0*/  SHF.R.S32.HI R15, RZ, 0x1f, R7 ;  /* 0x0000001fff0f7819 */ /* 0x000fe40000011407 */
[----:B------:R-:W-:-:S04]  /*afb0*/  IADD3 R0, P3, R20, R7, RZ ;  /* 0x0000000714007210 */ /* 0x000fc80007f7e0ff */
[----:B------:R-:W-:Y:S01]  /*afc0*/  LEA R28, P4, R0, R56, 0x1 ;  /* 0x00000038001c7211 */ /* 0x000fe200078808ff */
[----:B--2---:R-:W-:Y:S01]  /*afd0*/  IMAD.X R11, R14, 0x1, R15, P3 ;  /* 0x000000010e0b7824 */ /* 0x004fe200018e060f */
[----:B------:R-:W-:-:S04]  /*afe0*/  ISETP.GE.AND P3, PT, R31, R40, PT ;  /* 0x000000281f00720c */ /* 0x000fc80003f66270 */
[----:B------:R-:W-:Y:S02]  /*aff0*/  LEA.HI.X R29, R0, R57, R11, 0x1, P4 ;  /* 0x00000039001d7211 */ /* 0x000fe400020f0c0b */
[----:B------:R-:W-:-:S07]  /*b000*/  MOV R0, RZ ;  /* 0x000000ff00007202 */ /* 0x000fce0000000f00 */
[----:B------:R-:W-:Y:S05]  /*b010*/  @P3 BRA `(.L_x_723) ;  /* 0x0000000800483947 */ /* 0x000fea0003800000 */
[----:B------:R-:W-:Y:S01]  /*b020*/  LOP3.LUT R0, RZ, R35, RZ, 0x33, !PT ;  /* 0x00000023ff007212 */ /* 0x000fe200078e33ff */
[----:B------:R-:W1:Y:S01]  /*b030*/  LDC.64 R10, c[0x0][0x2e8] ;  /* 0x0000ba00ff0a7b82 */ /* 0x000e620000000a00 */
[----:B------:R-:W-:Y:S01]  /*b040*/  IADD3 R3, -R244, RZ, RZ ;  /* 0x000000fff4037210 */ /* 0x000fe20007ffe1ff */
[----:B------:R-:W-:Y:S01]  /*b050*/  IMAD R37, R246, R32, R27 ;  /* 0x00000020f6257224 */ /* 0x000fe200078e021b */
[----:B------:R-:W-:Y:S01]  /*b060*/  BSSY B2, `(.L_x_724) ;  /* 0x0000037000027945 */ /* 0x000fe20003800000 */
[----:B------:R-:W-:Y:S02]  /*b070*/  CS2R R8, SRZ ;  /* 0x0000000000087805 */ /* 0x000fe4000001ff00 */
[----:B------:R-:W-:Y:S01]  /*b080*/  VIMNMX R3, R0, R3, !PT ;  /* 0x0000000300037248 */ /* 0x000fe20007fe0100 */
[----:B------:R-:W-:Y:S01]  /*b090*/  IMAD R37, R37, 0xa0, R6 ;  /* 0x000000a025257824 */ /* 0x000fe200078e0206 */
[----:B------:R-:W-:Y:S01]  /*b0a0*/  IADD3 R0, -R33, -0x2, -R25 ;  /* 0xfffffffe21007810 */ /* 0x000fe20007ffe919 */
[----:B------:R-:W-:Y:S01]  /*b0b0*/  IMAD.MOV.U32 R5, RZ, RZ, RZ ;  /* 0x000000ffff057224 */ /* 0x000fe200078e00ff */
[----:B------:R-:W-:-:S03]  /*b0c0*/  CS2R R12, SRZ ;  /* 0x00000000000c7805 */ /* 0x000fc6000001ff00 */
[----:B------:R-:W-:Y:S01]  /*b0d0*/  IMAD.IADD R32, R0, 0x1, -R3 ;  /* 0x0000000100207824 */ /* 0x000fe200078e0a03 */
[----:B------:R-:W-:Y:S02]  /*b0e0*/  HFMA2.MMA R3, -RZ, RZ, 0, 0 ;  /* 0x00000000ff037435 */ /* 0x000fe400000001ff */
[----:B------:R-:W-:Y:S02]  /*b0f0*/  HFMA2.MMA R0, -RZ, RZ, 0, 0 ;  /* 0x00000000ff007435 */ /* 0x000fe400000001ff */
[----:B------:R-:W-:Y:S01]  /*b100*/  LOP3.LUT P3, RZ, R32, 0x8, RZ, 0xc0, !PT ;  /* 0x0000000820ff7812 */ /* 0x000fe2000786c0ff */
[----:B-1----:R-:W-:Y:S01]  /*b110*/  IMAD.WIDE R36, R37, 0x2, R10 ;  /* 0x0000000225247825 */ /* 0x002fe200078e020a */
[----:B------:R-:W-:Y:S02]  /*b120*/  MOV R11, R31 ;  /* 0x0000001f000b7202 */ /* 0x000fe40000000f00 */
[----:B------:R-:W-:-:S09]  /*b130*/  MOV R10, RZ ;  /* 0x000000ff000a7202 */ /* 0x000fd20000000f00 */
[----:B------:R-:W-:Y:S05]  /*b140*/  @P3 BRA `(.L_x_725) ;  /* 0x0000000000a03947 */ /* 0x000fea0003800000 */
[----:B------:R-:W-:Y:S01]  /*b150*/  IADD3 R7, P2, R30, R7, RZ ;  /* 0x000000071e077210 */ /* 0x000fe20007f5e0ff */
[----:B------:R-:W-:-:S04]  /*b160*/  ULDC UR4, c[0x0][0x29c] ;  /* 0x0000a70000047ab9 */ /* 0x000fc80000000800 */
[----:B------:R-:W-:Y:S01]  /*b170*/  IMAD.X R0, R24, 0x1, R15, P2 ;  /* 0x0000000118007824 */ /* 0x000fe200010e060f */
        /* <DEDUP_REMOVED lines=20> */
.L_x_726:
        /* <DEDUP_REMOVED lines=17> */
.L_x_725:
[----:B------:R-:W-:Y:S05]  /*b3d0*/  BSYNC B2 ;  /* 0x0000000000027941 */ /* 0x000fea0003800000 */
.L_x_724:
[----:B------:R-:W-:-:S13]  /*b3e0*/  LOP3.LUT P3, RZ, R32, 0xfffffff8, RZ, 0xc0, !PT ;  /* 0xfffffff820ff7812 */ /* 0x000fda000786c0ff */
[----:B------:R-:W-:Y:S05]  /*b3f0*/  @!P3 BRA `(.L_x_723) ;  /* 0x000000040050b947 */ /* 0x000fea0003800000 */
[----:B------:R-:W2:Y:S01]  /*b400*/  LDC.64 R56, c[0x0][0x250] ;  /* 0x00009400ff387b82 */ /* 0x000ea20000000a00 */
[----:B------:R-:W-:Y:S02]  /*b410*/  ULDC UR4, c[0x0][0x29c] ;  /* 0x0000a70000047ab9 */ /* 0x000fe40000000800 */
[----:B------:R-:W-:-:S06]  /*b420*/  UISETP.NE.AND UP0, UPT, UR4, URZ, UPT ;  /* 0x0000003f0400728c */ /* 0x000fcc000bf05270 */
[----:B------:R-:W-:-:S13]  /*b430*/  PLOP3.LUT P2, PT, PT, PT, UP0, 0x80, 0x0 ;  /* 0x000000000000781c */ /* 0x000fda0003f4f008 */
.L_x_729:
[----:B------:R-:W-:Y:S01]  /*b440*/  IMAD R7, R11, 0xa0, RZ ;  /* 0x000000a00b077824 */ /* 0x000fe200078e02ff */
[----:B------:R-:W-:-:S04]  /*b450*/  LOP3.LUT P5, RZ, R2, 0x8, RZ, 0xc0, !PT ;  /* 0x0000000802ff7812 */ /* 0x000fc800078ac0ff */
[----:B------:R-:W-:Y:S02]  /*b460*/  SHF.R.S32.HI R15, RZ, 0x1f, R7 ;  /* 0x0000001fff0f7819 */ /* 0x000fe40000011407 */
[-C--:B------:R-:W-:Y:S02]  /*b470*/  IADD3 R33, P3, R30, R7.reuse, RZ ;  /* 0x000000071e217210 */ /* 0x080fe40007f7e0ff */
[----:B------:R-:W-:Y:S02]  /*b480*/  IADD3 R7, P4, R20, R7, RZ ;  /* 0x0000000714077210 */ /* 0x000fe40007f9e0ff */
[----:B------:R-:W-:Y:S02]  /*b490*/  IADD3.X R42, R24, R15, RZ, P3, !PT ;  /* 0x0000000f182a7210 */ /* 0x000fe40001ffe4ff */
[-C--:B--2---:R-:W-:Y:S01]  /*b4a0*/  LEA R32, P3, R33, R56.reuse, 0x1 ;  /* 0x0000003821207211 */ /* 0x084fe200078608ff */
[----:B------:R-:W-:Y:S01]  /*b4b0*/  IMAD.X R34, R14, 0x1, R15, P4 ;  /* 0x000000010e227824 */ /* 0x000fe200020e060f */
[----:B------:R-:W-:-:S02]  /*b4c0*/  LEA R38, P4, R7, R56, 0x1 ;  /* 0x0000003807267211 */ /* 0x000fc400078808ff */
[-C--:B------:R-:W-:Y:S02]  /*b4d0*/  LEA.HI.X R33, R33, R57.reuse, R42, 0x1, P3 ;  /* 0x0000003921217211 */ /* 0x080fe400018f0c2a */
[----:B------:R-:W-:-:S03]  /*b4e0*/  LEA.HI.X R39, R7, R57, R34, 0x1, P4 ;  /* 0x0000003907277211 */ /* 0x000fc600020f0c22 */
[----:B-1----:R1:W5:Y:S01]  /*b4f0*/  LDG.E.128 R44, desc[UR36][R32.64] ;  /* 0x00000024202c7981 */ /* 0x002362000c1e1d00 */
[----:B------:R-:W-:Y:S05]  /*b500*/  @P2 BRA `(.L_x_727) ;  /* 0x00000000002c2947 */ /* 0x000fea0003800000 */
[----:B------:R-:W2:Y:S04]  /*b510*/  @P5 LDG.E.128 R52, desc[UR36][R36.64] ;  /* 0x0000002424345981 */ /* 0x000ea8000c1e1d00 */
[----:B------:R-:W3:Y:S02]  /*b520*/  LDS.128 R48, [R26] ;  /* 0x000000001a307984 */ /* 0x000ee40000000c00 */
[----:B---3-5:R-:W-:Y:S01]  /*b530*/  HFMA2.MMA R44, R44, 1, 1, R48 ;  /* 0x3c003c002c2c7835 */ /* 0x028fe20000000030 */
        /* <DEDUP_REMOVED lines=8> */
.L_x_727:
[----:B-1----:R-:W5:Y:S01]  /*b5c0*/  LDG.E.128 R32, desc[UR36][R32.64+0xa00] ;  /* 0x000a002420207981 */ /* 0x002f62000c1e1d00 */
[----:B------:R-:W1:Y:S02]  /*b5d0*/  LDC R7, c[0x0][0x284] ;  /* 0x0000a100ff077b82 */ /* 0x000e640000000800 */
[----:B-1----:R-:W-:-:S04]  /*b5e0*/  VIADDMNMX R7, R244, -R7, RZ, !PT ;  /* 0x80000007f4077246 */ /* 0x002fc800078001ff */
[----:B------:R-:W-:-:S04]  /*b5f0*/  IADD3 R7, R11, -R7, RZ ;  /* 0x800000070b077210 */ /* 0x000fc80007ffe0ff */
[----:B------:R-:W-:-:S05]  /*b600*/  LEA R49, R7, UR6, 0x1 ;  /* 0x0000000607317c11 */ /* 0x000fca000f8e08ff */
[----:B------:R-:W1:Y:S01]  /*b610*/  LDS.U16 R7, [R49] ;  /* 0x0000000031077984 */ /* 0x000e620000000400 */
[--C-:B-----5:R-:W-:Y:S02]  /*b620*/  HADD2.F32 R48, -RZ, R46.reuse.H0_H0 ;  /* 0x2000002eff307230 */ /* 0x120fe40000004100 */
[----:B------:R-:W-:Y:S02]  /*b630*/  HADD2.F32 R43, -RZ, R46.H1_H1 ;  /* 0x3000002eff2b7230 */ /* 0x000fe40000004100 */
[--C-:B------:R-:W-:Y:S02]  /*b640*/  HADD2.F32 R15, -RZ, R44.reuse.H0_H0 ;  /* 0x2000002cff0f7230 */ /* 0x100fe40000004100 */
[----:B------:R-:W-:Y:S02]  /*b650*/  HADD2.F32 R42, -RZ, R45.H0_H0 ;  /* 0x2000002dff2a7230 */ /* 0x000fe40000004100 */
[----:B--2---:R-:W-:Y:S02]  /*b660*/  HADD2.F32 R46, -RZ, R47.H0_H0 ;  /* 0x2000002fff2e7230 */ /* 0x004fe40000004100 */
[----:B------:R-:W-:-:S02]  /*b670*/  HADD2.F32 R44, -RZ, R44.H1_H1 ;  /* 0x3000002cff2c7230 */ /* 0x000fc40000004100 */
[----:B------:R-:W-:Y:S02]  /*b680*/  HADD2.F32 R45, -RZ, R45.H1_H1 ;  /* 0x3000002dff2d7230 */ /* 0x000fe40000004100 */
        /* <DEDUP_REMOVED lines=22> */
.L_x_728:
        /* <DEDUP_REMOVED lines=21> */
.L_x_723:
[----:B------:R-:W-:Y:S05]  /*b940*/  BSYNC B1 ;  /* 0x0000000000017941 */ /* 0x000fea0003800000 */
.L_x_722:
[----:B------:R-:W-:-:S13]  /*b950*/  ISETP.GE.AND P3, PT, R31, R22, PT ;  /* 0x000000161f00720c */ /* 0x000fda0003f66270 */
[----:B------:R-:W-:Y:S05]  /*b960*/  @P3 BRA `(.L_x_721) ;  /* 0x0000000c00c03947 */ /* 0x000fea0003800000 */
[----:B------:R-:W2:Y:S01]  /*b970*/  LDC R48, c[0x0][0x284] ;  /* 0x0000a100ff307b82 */ /* 0x000ea20000000800 */
[----:B------:R-:W-:Y:S01]  /*b980*/  IADD3 R7, -R25, -0x2, R244 ;  /* 0xfffffffe19077810 */ /* 0x000fe20007ffe1f4 */
[----:B------:R-:W-:Y:S06]  /*b990*/  BSSY B1, `(.L_x_730) ;  /* 0x000004d000017945 */ /* 0x000fec0003800000 */
[----:B------:R-:W3:Y:S08]  /*b9a0*/  LDC R11, c[0x0][0x288] ;  /* 0x0000a200ff0b7b82 */ /* 0x000ef00000000800 */
[----:B------:R-:W4:Y:S01]  /*b9b0*/  LDC.64 R32, c[0x0][0x2e8] ;  /* 0x0000ba00ff207b82 */ /* 0x000f220000000a00 */
[----:B--2---:R-:W-:-:S05]  /*b9c0*/  VIADDMNMX R48, R244, -R48, RZ, !PT ;  /* 0x80000030f4307246 */ /* 0x004fca00078001ff */
[----:B------:R-:W-:Y:S02]  /*b9d0*/  IMAD.IADD R7, R7, 0x1, -R48 ;  /* 0x0000000107077824 */ /* 0x000fe400078e0a30 */
[----:B---3--:R-:W-:-:S03]  /*b9e0*/  IMAD R11, R246, R11, R27 ;  /* 0x0000000bf60b7224 */ /* 0x008fc600078e021b */
[----:B------:R-:W-:Y:S01]  /*b9f0*/  LOP3.LUT P3, RZ, R7, 0x8, RZ, 0xc0, !PT ;  /* 0x0000000807ff7812 */ /* 0x000fe2000786c0ff */
[----:B------:R-:W-:-:S04]  /*ba00*/  IMAD R11, R11, 0xa0, R6 ;  /* 0x000000a00b0b7824 */ /* 0x000fc800078e0206 */
[----:B----4-:R-:W-:-:S08]  /*ba10*/  IMAD.WIDE R32, R11, 0x2, R32 ;  /* 0x000000020b207825 */ /* 0x010fd000078e0220 */
[----:B------:R-:W-:Y:S05]  /*ba20*/  @P3 BRA `(.L_x_731) ;  /* 0x00000004000c3947 */ /* 0x000fea0003800000 */
[----:B------:R-:W2:Y:S01]  /*ba30*/  LDC R36, c[0x0][0x284] ;  /* 0x0000a100ff247b82 */ /* 0x000ea20000000800 */
[----:B------:R-:W-:Y:S01]  /*ba40*/  BSSY B2, `(.L_x_732) ;  /* 0x0000040000027945 */ /* 0x000fe20003800000 */
[----:B--2---:R-:W-:-:S13]  /*ba50*/  ISETP.GE.AND P3, PT, R31, R36, PT ;  /* 0x000000241f00720c */ /* 0x004fda0003f66270 */
[----:B------:R-:W-:Y:S05]  /*ba60*/  @!P3 BRA `(.L_x_733) ;  /* 0x0000000000f4b947 */ /* 0x000fea0003800000 */
[----:B------:R-:W-:Y:S01]  /*ba70*/  IABS R38, R36 ;  /* 0x0000002400267213 */ /* 0x000fe20000000000 */
[----:B------:R-:W-:Y:S01]  /*ba80*/  IMAD.MOV.U32 R34, RZ, RZ, RZ ;  /* 0x000000ffff227224 */ /* 0x000fe200078e00ff */
[----:B------:R-:W-:Y:S01]  /*ba90*/  IABS R15, R31 ;  /* 0x0000001f000f7213 */ /* 0x000fe20000000000 */
[----:B------:R-:W2:Y:S01]  /*baa0*/  LDS.U16 R41, [R41] ;  /* 0x0000000029297984 */ /* 0x000ea20000000400 */
[----:B------:R-:W3:Y:S01]  /*bab0*/  I2F.RP R37, R38 ;  /* 0x0000002600257306 */ /* 0x000ee20000209400 */
[----:B------:R-:W-:Y:S01]  /*bac0*/  ISETP.GE.AND P3, PT, R31, RZ, PT ;  /* 0x000000ff1f00720c */ /* 0x000fe20003f66270 */
[----:B------:R-:W-:Y:S01]  /*bad0*/  ULDC UR4, c[0x0][0x29c] ;  /* 0x0000a70000047ab9 */ /* 0x000fe20000000800 */
[----:B------:R-:W-:-:S05]  /*bae0*/  ISETP.NE.AND P4, PT, R36, RZ, PT ;  /* 0x000000ff2400720c */ /* 0x000fca0003f85270 */
[----:B---3--:R-:W3:Y:S02]  /*baf0*/  MUFU.RCP R37, R37 ;  /* 0x0000002500257308 */ /* 0x008ee40000001000 */
[----:B---3--:R-:W-:-:S06]  /*bb00*/  IADD3 R35, R37, 0xffffffe, RZ ;  /* 0x0ffffffe25237810 */ /* 0x008fcc0007ffe0ff */
[----:B------:R-:W3:Y:S02]  /*bb10*/  F2I.FTZ.U32.TRUNC.NTZ R35, R35 ;  /* 0x0000002300237305 */ /* 0x000ee4000021f000 */
[----:B---3--:R-:W-:-:S05]  /*bb20*/  IADD3 R11, RZ, -R35, RZ ;  /* 0x80000023ff0b7210 */ /* 0x008fca0007ffe0ff */
        /* <DEDUP_REMOVED lines=8> */
[----:B------:R-:W-:-:S05]  /*bbb0*/  @!P2 IMAD.IADD R11, R11, 0x1, -R38 ;  /* 0x000000010b0ba824 */ /* 0x000fca00078e0a26 */
[----:B------:R-:W-:Y:S02]  /*bbc0*/  @!P3 IADD3 R11, -R11, RZ, RZ ;  /* 0x000000ff0b0bb210 */ /* 0x000fe40007ffe1ff */
[----:B------:R-:W-:-:S05]  /*bbd0*/  @!P4 LOP3.LUT R11, RZ, R36, RZ, 0x33, !PT ;  /* 0x00000024ff0bc212 */ /* 0x000fca00078e33ff */
[----:B------:R-:W-:-:S05]  /*bbe0*/  IMAD R11, R11, 0xa0, RZ ;  /* 0x000000a00b0b7824 */ /* 0x000fca00078e02ff */
[----:B------:R-:W-:-:S04]  /*bbf0*/  IADD3 R15, P2, R30, R11, RZ ;  /* 0x0000000b1e0f7210 */ /* 0x000fc80007f5e0ff */
[----:B------:R-:W-:Y:S02]  /*bc00*/  LEA.HI.X.SX32 R36, R11, R24, 0x1, P2 ;  /* 0x000000180b247211 */ /* 0x000fe400010f0eff */
[----:B------:R-:W-:-:S04]  /*bc10*/  LEA R34, P2, R15, R56, 0x1 ;  /* 0x000000380f227211 */ /* 0x000fc800078408ff */
[----:B------:R-:W-:-:S05]  /*bc20*/  LEA.HI.X R35, R15, R57, R36, 0x1, P2 ;  /* 0x000000390f237211 */ /* 0x000fca00010f0c24 */
[----:B------:R3:W5:Y:S01]  /*bc30*/  LDG.E.128 R36, desc[UR36][R34.64] ;  /* 0x0000002422247981 */ /* 0x000762000c1e1d00 */
[----:B------:R-:W-:Y:S01]  /*bc40*/  UISETP.NE.AND UP0, UPT, UR4, URZ, UPT ;  /* 0x0000003f0400728c */ /* 0x000fe2000bf05270 */
[----:B--2---:R-:W-:-:S05]  /*bc50*/  HADD2.F32 R11, -RZ, R41.H0_H0 ;  /* 0x20000029ff0b7230 */ /* 0x004fca0000004100 */
[----:B------:R-:W-:-:S13]  /*bc60*/  PLOP3.LUT P2, PT, PT, PT, UP0, 0x80, 0x0 ;  /* 0x000000000000781c */ /* 0x000fda0003f4f008 */
[----:B---3--:R-:W-:Y:S05]  /*bc70*/  @P2 BRA `(.L_x_734) ;  /* 0x0000000000302947 */ /* 0x008fea0003800000 */
[----:B------:R-:W-:Y:S01]  /*bc80*/  LOP3.LUT P5, RZ, R2, 0x8, RZ, 0xc0, !PT ;  /* 0x0000000802ff7812 */ /* 0x000fe200078ac0ff */
[----:B-1----:R-:W1:-:S12]  /*bc90*/  LDS.128 R44, [R26] ;  /* 0x000000001a2c7984 */ /* 0x002e580000000c00 */
        /* <DEDUP_REMOVED lines=10> */
.L_x_734:
        /* <DEDUP_REMOVED lines=16> */
.L_x_733:
[----:B------:R-:W-:Y:S05]  /*be40*/  BSYNC B2 ;  /* 0x0000000000027941 */ /* 0x000fea0003800000 */
.L_x_732:
[----:B------:R-:W-:-:S07]  /*be50*/  IADD3 R31, R31, 0x8, RZ ;  /* 0x000000081f1f7810 */ /* 0x000fce0007ffe0ff */
.L_x_731:
[----:B------:R-:W-:Y:S05]  /*be60*/  BSYNC B1 ;  /* 0x0000000000017941 */ /* 0x000fea0003800000 */
.L_x_730:
[----:B------:R-:W-:-:S13]  /*be70*/  LOP3.LUT P3, RZ, R7, 0xfffffff8, RZ, 0xc0, !PT ;  /* 0xfffffff807ff7812 */ /* 0x000fda000786c0ff */
[----:B------:R-:W-:Y:S05]  /*be80*/  @!P3 BRA `(.L_x_721) ;  /* 0x000000080078b947 */ /* 0x000fea0003800000 */
[----:B------:R-:W-:Y:S01]  /*be90*/  ULDC UR4, c[0x0][0x284] ;  /* 0x0000a10000047ab9 */ /* 0x000fe20000000800 */
[----:B-1----:R-:W-:Y:S01]  /*bea0*/  IMAD.MOV.U32 R28, RZ, RZ, 0xa0 ;  /* 0x000000a0ff1c7424 */ /* 0x002fe200078e00ff */
[----:B------:R-:W-:Y:S01]  /*beb0*/  UIADD3 UR4, UR4, 0x4, URZ ;  /* 0x0000000404047890 */ /* 0x000fe2000fffe03f */
[----:B------:R-:W-:Y:S02]  /*bec0*/  MOV R15, RZ ;  /* 0x000000ff000f7202 */ /* 0x000fe40000000f00 */
[----:B------:R-:W-:Y:S01]  /*bed0*/  IMAD R11, R31, R28, 0x500 ;  /* 0x000005001f0b7424 */ /* 0x000fe200078e021c */
[----:B------:R-:W-:-:S04]  /*bee0*/  USHF.R.S32.HI UR5, URZ, 0x1f, UR4 ;  /* 0x0000001f3f057899 */ /* 0x000fc80008011404 */
[----:B------:R-:W-:-:S04]  /*bef0*/  ULEA.HI UR5, UR5, UR4, URZ, 0x2 ;  /* 0x0000000405057291 */ /* 0x000fc8000f8f103f */
[----:B------:R-:W-:-:S04]  /*bf00*/  USHF.L.U32 UR5, UR5, 0x2, URZ ;  /* 0x0000000205057899 */ /* 0x000fc8000800063f */
[----:B------:R-:W-:-:S06]  /*bf10*/  ULOP3.LUT UR5, UR5, 0xfffffff0, URZ, 0xc0, !UPT ;  /* 0xfffffff005057892 */ /* 0x000fcc000f8ec03f */
[----:B------:R-:W-:-:S05]  /*bf20*/  LEA R7, R31, UR5, 0x1 ;  /* 0x000000051f077c11 */ /* 0x000fca000f8e08ff */
[----:B------:R-:W-:-:S05]  /*bf30*/  IMAD R7, R48, -0x2, R7 ;  /* 0xfffffffe30077824 */ /* 0x000fca00078e0207 */
[----:B------:R-:W-:-:S07]  /*bf40*/  IADD3 R48, R7, UR38, RZ ;  /* 0x0000002607307c10 */ /* 0x000fce000fffe0ff */
.L_x_741:
[----:B------:R-:W1:Y:S01]  /*bf50*/  LDC R52, c[0x0][0x284] ;  /* 0x0000a100ff347b82 */ /* 0x000e620000000800 */
[----:B------:R-:W-:Y:S01]  /*bf60*/  VIADD R7, R11, 0xfffffb00 ;  /* 0xfffffb000b077836 */ /* 0x000fe20000000000 */
[----:B------:R-:W-:Y:S01]  /*bf70*/  BSSY B1, `(.L_x_735) ;  /* 0x0000047000017945 */ /* 0x000fe20003800000 */
[----:B------:R-:W-:-:S03]  /*bf80*/  IADD3 R49, R48, R15, RZ ;  /* 0x0000000f30317210 */ /* 0x000fc60007ffe0ff */
[----:B------:R-:W-:Y:S02]  /*bf90*/  IADD3 R28, P3, R20, R7, RZ ;  /* 0x00000007141c7210 */ /* 0x000fe40007f7e0ff */
[----:B------:R-:W2:Y:S02]  /*bfa0*/  LDC.64 R50, c[0x0][0x250] ;  /* 0x00009400ff327b82 */ /* 0x000ea40000000a00 */
[----:B------:R-:W-:Y:S02]  /*bfb0*/  LEA.HI.X.SX32 R7, R7, R14, 0x1, P3 ;  /* 0x0000000e07077211 */ /* 0x000fe400018f0eff */
[----:B-1----:R-:W-:Y:S02]  /*bfc0*/  ISETP.GE.AND P3, PT, R31, R52, PT ;  /* 0x000000341f00720c */ /* 0x002fe40003f66270 */
[----:B--2---:R-:W-:-:S04]  /*bfd0*/  LEA R34, P4, R28, R50, 0x1 ;  /* 0x000000321c227211 */ /* 0x004fc800078808ff */
[----:B------:R-:W-:-:S07]  /*bfe0*/  LEA.HI.X R35, R28, R51, R7, 0x1, P4 ;  /* 0x000000331c237211 */ /* 0x000fce00020f0c07 */
[----:B------:R-:W-:Y:S05]  /*bff0*/  @!P3 BRA `(.L_x_736) ;  /* 0x0000000000f8b947 */ /* 0x000fea0003800000 */
[----:B------:R-:W-:Y:S01]  /*c000*/  IABS R36, R52 ;  /* 0x0000003400247213 */ /* 0x000fe20000000000 */
[----:B------:R-:W-:Y:S01]  /*c010*/  HFMA2.MMA R28, -RZ, RZ, 0, 0 ;  /* 0x00000000ff1c7435 */ /* 0x000fe200000001ff */
[----:B------:R-:W-:Y:S01]  /*c020*/  IABS R38, R31 ;  /* 0x0000001f00267213 */ /* 0x000fe20000000000 */
[----:B------:R-:W-:Y:S01]  /*c030*/  ULDC UR4, c[0x0][0x29c] ;  /* 0x0000a70000047ab9 */ /* 0x000fe20000000800 */
[----:B------:R-:W1:Y:S01]  /*c040*/  I2F.RP R37, R36 ;  /* 0x0000002400257306 */ /* 0x000e620000209400 */
[----:B------:R-:W-:Y:S02]  /*c050*/  ISETP.GE.AND P3, PT, R31, RZ, PT ;  /* 0x000000ff1f00720c */ /* 0x000fe40003f66270 */
[----:B------:R-:W-:-:S05]  /*c060*/  ISETP.NE.AND P4, PT, R52, RZ, PT ;  /* 0x000000ff3400720c */ /* 0x000fca0003f85270 */
[----:B-1----:R-:W1:Y:S02]  /*c070*/  MUFU.RCP R37, R37 ;  /* 0x0000002500257308 */ /* 0x002e640000001000 */
[----:B-1----:R-:W-:-:S06]  /*c080*/  IADD3 R29, R37, 0xffffffe, RZ ;  /* 0x0ffffffe251d7810 */ /* 0x002fcc0007ffe0ff */
[----:B------:R-:W1:Y:S02]  /*c090*/  F2I.FTZ.U32.TRUNC.NTZ R29, R29 ;  /* 0x0000001d001d7305 */ /* 0x000e64000021f000 */
[----:B-1----:R-:W-:-:S04]  /*c0a0*/  IMAD.MOV R7, RZ, RZ, -R29 ;  /* 0x000000ffff077224 */ /* 0x002fc800078e0a1d */
[----:B------:R-:W-:-:S04]  /*c0b0*/  IMAD R7, R7, R36, RZ ;  /* 0x0000002407077224 */ /* 0x000fc800078e02ff */
        /* <DEDUP_REMOVED lines=8> */
[----:B------:R-:W-:-:S05]  /*c140*/  @!P2 IADD3 R7, R7, -R36, RZ ;  /* 0x800000240707a210 */ /* 0x000fca0007ffe0ff */
[----:B------:R-:W-:Y:S01]  /*c150*/  @!P3 IMAD.MOV R7, RZ, RZ, -R7 ;  /* 0x000000ffff07b224 */ /* 0x000fe200078e0a07 */
[----:B------:R-:W-:-:S05]  /*c160*/  @!P4 LOP3.LUT R7, RZ, R52, RZ, 0x33, !PT ;  /* 0x00000034ff07c212 */ /* 0x000fca00078e33ff */
[----:B------:R-:W-:-:S05]  /*c170*/  IMAD R7, R7, 0xa0, RZ ;  /* 0x000000a007077824 */ /* 0x000fca00078e02ff */
[----:B------:R-:W-:-:S04]  /*c180*/  IADD3 R29, P2, R30, R7, RZ ;  /* 0x000000071e1d7210 */ /* 0x000fc80007f5e0ff */
[----:B------:R-:W-:Y:S02]  /*c190*/  LEA.HI.X.SX32 R36, R7, R24, 0x1, P2 ;  /* 0x0000001807247211 */ /* 0x000fe400010f0eff */
[C---:B------:R-:W-:Y:S01]  /*c1a0*/  LEA R28, P2, R29.reuse, R50, 0x1 ;  /* 0x000000321d1c7211 */ /* 0x040fe200078408ff */
[----:B------:R-:W1:Y:S03]  /*c1b0*/  LDS.U16 R7, [R49] ;  /* 0x0000000031077984 */ /* 0x000e660000000400 */
[----:B------:R-:W-:-:S05]  /*c1c0*/  LEA.HI.X R29, R29, R51, R36, 0x1, P2 ;  /* 0x000000331d1d7211 */ /* 0x000fca00010f0c24 */
        /* <DEDUP_REMOVED lines=17> */
.L_x_737:
        /* <DEDUP_REMOVED lines=16> */
.L_x_736:
[----:B------:R-:W-:Y:S05]  /*c3e0*/  BSYNC B1 ;  /* 0x0000000000017941 */ /* 0x000fea0003800000 */
.L_x_735:
[----:B------:R-:W-:Y:S01]  /*c3f0*/  IADD3 R36, R31, 0x8, RZ ;  /* 0x000000081f247810 */ /* 0x000fe20007ffe0ff */
[----:B------:R-:W-:Y:S03]  /*c400*/  BSSY B1, `(.L_x_738) ;  /* 0x0000041000017945 */ /* 0x000fe60003800000 */
[----:B------:R-:W-:-:S13]  /*c410*/  ISETP.GE.AND P3, PT, R36, R52, PT ;  /* 0x000000342400720c */ /* 0x000fda0003f66270 */
[----:B------:R-:W-:Y:S05]  /*c420*/  @!P3 BRA `(.L_x_739) ;  /* 0x0000000000f8b947 */ /* 0x000fea0003800000 */
[----:B------:R-:W-:Y:S01]  /*c430*/  IABS R38, R52 ;  /* 0x0000003400267213 */ /* 0x000fe20000000000 */
[----:B------:R-:W-:Y:S01]  /*c440*/  IMAD.MOV.U32 R28, RZ, RZ, RZ ;  /* 0x000000ffff1c7224 */ /* 0x000fe200078e00ff */
        /* <DEDUP_REMOVED lines=24> */
[C---:B------:R-:W-:Y:S01]  /*c5d0*/  LEA R28, P2, R29.reuse, R50, 0x1 ;  /* 0x000000321d1c7211 */ /* 0x040fe200078408ff */
[----:B------:R-:W1:Y:S03]  /*c5e0*/  LDS.U16 R7, [R49+0x10] ;  /* 0x0000100031077984 */ /* 0x000e660000000400 */
        /* <DEDUP_REMOVED lines=18> */
.L_x_740:
[--C-:B-----5:R-:W-:Y:S02]  /*c710*/  HADD2.F32 R40, -RZ, R38.reuse.H0_H0 ;  /* 0x20000026ff287230 */ /* 0x120fe40000004100 */
[----:B------:R-:W-:Y:S02]  /*c720*/  HADD2.F32 R29, -RZ, R38.H1_H1 ;  /* 0x30000026ff1d7230 */ /* 0x000fe40000004100 */
[----:B------:R-:W-:Y:S02]  /*c730*/  HADD2.F32 R28, -RZ, R36.H0_H0 ;  /* 0x20000024ff1c7230 */ /* 0x000fe40000004100 */
[C---:B------:R-:W-:Y:S01]  /*c740*/  FFMA.FTZ R9, R7.reuse, R40, R9 ;  /* 0x0000002807097223 */ /* 0x040fe20000010009 */
[----:B-1----:R-:W-:Y:S02]  /*c750*/  HADD2.F32 R34, -RZ, R37.H0_H0 ;  /* 0x20000025ff227230 */ /* 0x002fe40000004100 */
        /* <DEDUP_REMOVED lines=11> */
.L_x_739:
[----:B------:R-:W-:Y:S05]  /*c810*/  BSYNC B1 ;  /* 0x0000000000017941 */ /* 0x000fea0003800000 */
.L_x_738:
[----:B------:R-:W-:Y:S01]  /*c820*/  IADD3 R31, R31, 0x10, RZ ;  /* 0x000000101f1f7810 */ /* 0x000fe20007ffe0ff */
[----:B------:R-:W-:Y:S01]  /*c830*/  VIADD R11, R11, 0xa00 ;  /* 0x00000a000b0b7836 */ /* 0x000fe20000000000 */
[----:B------:R-:W-:Y:S02]  /*c840*/  IADD3 R15, R15, 0x20, RZ ;  /* 0x000000200f0f7810 */ /* 0x000fe40007ffe0ff */
[----:B------:R-:W-:-:S13]  /*c850*/  ISETP.GE.AND P3, PT, R31, R22, PT ;  /* 0x000000161f00720c */ /* 0x000fda0003f66270 */
[----:B------:R-:W-:Y:S05]  /*c860*/  @!P3 BRA `(.L_x_741) ;  /* 0xfffffff400b8b947 */ /* 0x000fea000383ffff */
.L_x_721:
[----:B------:R-:W-:Y:S05]  /*c870*/  BSYNC B0 ;  /* 0x0000000000007941 */ /* 0x000fea0003800000 */
.L_x_720:
[----:B------:R-:W-:Y:S01]  /*c880*/  ISETP.GT.OR P0, PT, R4, 0x13, P0 ;  /* 0x000000130400780c */ /* 0x000fe20000704670 */
[----:B------:R-:W-:-:S12]  /*c890*/  BSSY B0, `(.L_x_742) ;  /* 0x0000038000007945 */ /* 0x000fd80003800000 */
[----:B------:R-:W-:Y:S05]  /*c8a0*/  @P0 BRA `(.L_x_743) ;  /* 0x0000000000d80947 */ /* 0x000fea0003800000 */
[----:B------:R-:W3:Y:S01]  /*c8b0*/  LDL.LU R38, [R1+0x26c] ;  /* 0x00026c0001267983 */ /* 0x000ee20000300800 */
[----:B------:R-:W1:Y:S01]  /*c8c0*/  LDC.64 R36, c[0x0][0x250] ;  /* 0x00009400ff247b82 */ /* 0x000e620000000a00 */
[----:B------:R-:W-:-:S05]  /*c8d0*/  MOV R7, 0xa0 ;  /* 0x000000a000077802 */ /* 0x000fca0000000f00 */
[----:B------:R-:W-:-:S05]  /*c8e0*/  IMAD R7, R244, R7, -0xa0 ;  /* 0xffffff60f4077424 */ /* 0x000fca00078e0207 */
[----:B------:R-:W-:-:S04]  /*c8f0*/  IADD3 R4, P0, R20, R7, RZ ;  /* 0x0000000714047210 */ /* 0x000fc80007f1e0ff */
[----:B------:R-:W-:Y:S02]  /*c900*/  LEA.HI.X.SX32 R7, R7, R14, 0x1, P0 ;  /* 0x0000000e07077211 */ /* 0x000fe400000f0eff */
[----:B-1----:R-:W-:-:S04]  /*c910*/  LEA R28, P0, R4, R36, 0x1 ;  /* 0x00000024041c7211 */ /* 0x002fc800078008ff */
[----:B------:R-:W-:-:S05]  /*c920*/  LEA.HI.X R29, R4, R37, R7, 0x1, P0 ;  /* 0x00000025041d7211 */ /* 0x000fca00000f0c07 */
[----:B------:R1:W5:Y:S01]  /*c930*/  LDG.E.128 R32, desc[UR36][R28.64] ;  /* 0x000000241c207981 */ /* 0x000362000c1e1d00 */
[----:B------:R-:W-:Y:S01]  /*c940*/  BSSY B1, `(.L_x_744) ;  /* 0x000001c000017945 */ /* 0x000fe20003800000 */
[----:B---3--:R-:W-:-:S04]  /*c950*/  IADD3 R4, R22, -R38, RZ ;  /* 0x8000002616047210 */ /* 0x008fc80007ffe0ff */
[----:B------:R-:W-:-:S06]  /*c960*/  LEA R4, R4, UR6, 0x1 ;  /* 0x0000000604047c11 */ /* 0x000fcc000f8e08ff */
[----:B------:R-:W2:Y:S02]  /*c970*/  LDS.U16 R4, [R4] ;  /* 0x0000000004047984 */ /* 0x000ea40000000400 */
[----:B--2---:R-:W-:Y:S01]  /*c980*/  HADD2.F32 R11, -RZ, R4.H0_H0 ;  /* 0x20000004ff0b7230 */ /* 0x004fe20000004100 */
[----:B-1----:R-:W-:Y:S06]  /*c990*/  @P2 BRA `(.L_x_745) ;  /* 0x0000000000582947 */ /* 0x002fec0003800000 */
[----:B------:R-:W-:Y:S01]  /*c9a0*/  LOP3.LUT P3, RZ, R2, 0x8, RZ, 0xc0, !PT ;  /* 0x0000000802ff7812 */ /* 0x000fe2000786c0ff */
[----:B------:R-:W2:-:S12]  /*c9b0*/  LDL.LU R38, [R1+0x274] ;  /* 0x0002740001267983 */ /* 0x000e980000300800 */
[----:B------:R-:W1:Y:S08]  /*c9c0*/  @P3 LDC R2, c[0x0][0x288] ;  /* 0x0000a200ff023b82 */ /* 0x000e700000000800 */
[----:B------:R-:W3:Y:S01]  /*c9d0*/  @P3 LDC.64 R28, c[0x0][0x2e8] ;  /* 0x0000ba00ff1c3b82 */ /* 0x000ee20000000a00 */
[----:B-1----:R-:W-:-:S04]  /*c9e0*/  @P3 IMAD R27, R246, R2, R27 ;  /* 0x00000002f61b3224 */ /* 0x002fc800078e021b */
[----:B------:R-:W-:-:S04]  /*c9f0*/  @P3 IMAD R27, R27, 0xa0, R6 ;  /* 0x000000a01b1b3824 */ /* 0x000fc800078e0206 */
[----:B---3--:R-:W-:-:S06]  /*ca00*/  @P3 IMAD.WIDE R28, R27, 0x2, R28 ;  /* 0x000000021b1c3825 */ /* 0x008fcc00078e021c */
        /* <DEDUP_REMOVED lines=15> */
.L_x_745:
[----:B------:R-:W-:Y:S05]  /*cb00*/  BSYNC B1 ;  /* 0x0000000000017941 */ /* 0x000fea0003800000 */
.L_x_744:
[--C-:B-----5:R-:W-:Y:S02]  /*cb10*/  HADD2.F32 R2, -RZ, R32.reuse.H0_H0 ;  /* 0x20000020ff027230 */ /* 0x120fe40000004100 */
[----:B------:R-:W-:Y:S02]  /*cb20*/  HADD2.F32 R4, -RZ, R33.H0_H0 ;  /* 0x20000021ff047230 */ /* 0x000fe40000004100 */
[----:B0-----:R-:W-:Y:S02]  /*cb30*/  HADD2.F32 R16, -RZ, R35.H0_H0 ;  /* 0x20000023ff107230 */ /* 0x001fe40000004100 */
        /* <DEDUP_REMOVED lines=13> */
.L_x_743:
[----:B------:R-:W-:Y:S05]  /*cc10*/  BSYNC B0 ;  /* 0x0000000000007941 */ /* 0x000fea0003800000 */
.L_x_742:
[----:B------:R-:W-:Y:S06]  /*cc20*/  BAR.SYNC.DEFER_BLOCKING 0x0 ;  /* 0x0000000000007b1d */ /* 0x000fec0000010000 */
[----:B------:R-:W-:Y:S05]  /*cc30*/  @P1 BRA `(.L_x_746) ;  /* 0x0000000400901947 */ /* 0x000fea0003800000 */
[----:B------:R-:W-:Y:S01]  /*cc40*/  LOP3.LUT R2, R21, 0xffffff80, RZ, 0xc0, !PT ;  /* 0xffffff8015027812 */ /* 0x000fe200078ec0ff */
        /* <DEDUP_REMOVED lines=16> */
.L_x_747:
[----:B------:R-:W-:Y:S05]  /*cd50*/  WARPSYNC.ALL ;  /* 0x0000000000007948 */ /* 0x000fea0003800000 */
[----:B------:R-:W-:Y:S06]  /*cd60*/  BAR.SYNC.DEFER_BLOCKING 0x0 ;  /* 0x0000000000007b1d */ /* 0x000fec0000010000 */
[----:B------:R-:W-:Y:S04]  /*cd70*/  BSSY B0, `(.L_x_748) ;  /* 0x0000013000007945 */ /* 0x000fe80003800000 */
[----:B------:R-:W-:Y:S05]  /*cd80*/  @P2 BRA `(.L_x_749) ;  /* 0x0000000000442947 */ /* 0x000fea0003800000 */
[----:B0--3--:R-:W0:Y:S02]  /*cd90*/  LDS.128 R16, [R25] ;  /* 0x0000000019107984 */ /* 0x009e240000000c00 */
        /* <DEDUP_REMOVED lines=10> */
[----:B--2---:R-:W-:Y:S02]  /*ce40*/  HADD2.F32 R11, -RZ, R18.H1_H1 ;  /* 0x30000012ff0b7230 */ /* 0x004fe40000004100 */
[----:B------:R-:W-:Y:S01]  /*ce50*/  FADD.FTZ R10, R10, R17 ;  /* 0x000000110a0a7221 */ /* 0x000fe20000010000 */
[----:B------:R-:W-:Y:S02]  /*ce60*/  HADD2.F32 R19, -RZ, R19.H1_H1 ;  /* 0x30000013ff137230 */ /* 0x000fe40000004100 */
[----:B------:R-:W-:Y:S01]  /*ce70*/  FADD.FTZ R9, R9, R4 ;  /* 0x0000000409097221 */ /* 0x000fe20000010000 */
[----:B------:R-:W-:-:S02]  /*ce80*/  FADD.FTZ R12, R12, R11 ;  /* 0x0000000b0c0c7221 */ /* 0x000fc40000010000 */
[----:B------:R-:W-:-:S07]  /*ce90*/  FADD.FTZ R0, R0, R19 ;  /* 0x0000001300007221 */ /* 0x000fce0000010000 */
.L_x_749:
[----:B------:R-:W-:Y:S05]  /*cea0*/  BSYNC B0 ;  /* 0x0000000000007941 */ /* 0x000fea0003800000 */
.L_x_748:
[----:B------:R-:W-:Y:S06]  /*ceb0*/  BAR.SYNC.DEFER_BLOCKING 0x0 ;  /* 0x0000000000007b1d */ /* 0x000fec0000010000 */
[----:B------:R-:W-:Y:S04]  /*cec0*/  BSSY B0, `(.L_x_750) ;  /* 0x0000007000007945 */ /* 0x000fe80003800000 */
[----:B------:R-:W-:Y:S05]  /*ced0*/  @P3 BRA `(.L_x_751) ;  /* 0x0000000000143947 */ /* 0x000fea0003800000 */
[----:B0--3--:R-:W-:Y:S02]  /*cee0*/  F2FP.F16.F32.PACK_AB R16, R3, R8 ;  /* 0x000000080310723e */ /* 0x009fe400000000ff */
[----:B------:R-:W-:Y:S02]  /*cef0*/  F2FP.F16.F32.PACK_AB R17, R10, R5 ;  /* 0x000000050a11723e */ /* 0x000fe400000000ff */
[----:B------:R-:W-:Y:S02]  /*cf00*/  F2FP.F16.F32.PACK_AB R18, R12, R9 ;  /* 0x000000090c12723e */ /* 0x000fe400000000ff */
[----:B------:R-:W-:-:S05]  /*cf10*/  F2FP.F16.F32.PACK_AB R19, R0, R13 ;  /* 0x0000000d0013723e */ /* 0x000fca00000000ff */
[----:B------:R4:W-:Y:S02]  /*cf20*/  STS.128 [R25+-0x280], R16 ;  /* 0xfffd801019007388 */ /* 0x0009e40000000c00 */
.L_x_751:
[----:B------:R-:W-:Y:S05]  /*cf30*/  BSYNC B0 ;  /* 0x0000000000007941 */ /* 0x000fea0003800000 */
.L_x_750:
[----:B------:R-:W-:Y:S06]  /*cf40*/  BAR.SYNC.DEFER_BLOCKING 0x0 ;  /* 0x0000000000007b1d */ /* 0x000fec0000010000 */
[----:B------:R-:W-:Y:S04]  /*cf50*/  BSSY B0, `(.L_x_752) ;  /* 0x0000013000007945 */ /* 0x000fe80003800000 */
[----:B------:R-:W-:Y:S05]  /*cf60*/  @P4 BRA `(.L_x_753) ;  /* 0x0000000000444947 */ /* 0x000fea0003800000 */
[----:B0--34-:R-:W0:Y:S02]  /*cf70*/  LDS.128 R16, [R25] ;  /* 0x0000000019107984 */ /* 0x019e240000000c00 */
        /* <DEDUP_REMOVED lines=16> */
.L_x_753:
[----:B------:R-:W-:Y:S05]  /*d080*/  BSYNC B0 ;  /* 0x0000000000007941 */ /* 0x000fea0003800000 */
.L_x_752:
[----:B------:R-:W-:Y:S06]  /*d090*/  BAR.SYNC.DEFER_BLOCKING 0x0 ;  /* 0x0000000000007b1d */ /* 0x000fec0000010000 */
[----:B------:R-:W-:Y:S04]  /*d0a0*/  BSSY B0, `(.L_x_754) ;  /* 0x0000007000007945 */ /* 0x000fe80003800000 */
[----:B------:R-:W-:Y:S05]  /*d0b0*/  @P5 BRA `(.L_x_755) ;  /* 0x0000000000145947 */ /* 0x000fea0003800000 */
[----:B0--34-:R-:W-:Y:S02]  /*d0c0*/  F2FP.F16.F32.PACK_AB R16, R3, R8 ;  /* 0x000000080310723e */ /* 0x019fe400000000ff */
[----:B------:R-:W-:Y:S02]  /*d0d0*/  F2FP.F16.F32.PACK_AB R17, R10, R5 ;  /* 0x000000050a11723e */ /* 0x000fe400000000ff */
[----:B------:R-:W-:Y:S02]  /*d0e0*/  F2FP.F16.F32.PACK_AB R18, R12, R9 ;  /* 0x000000090c12723e */ /* 0x000fe400000000ff */
[----:B------:R-:W-:-:S05]  /*d0f0*/  F2FP.F16.F32.PACK_AB R19, R0, R13 ;  /* 0x0000000d0013723e */ /* 0x000fca00000000ff */
[----:B------:R0:W-:Y:S02]  /*d100*/  STS.128 [R25+-0x140], R16 ;  /* 0xfffec01019007388 */ /* 0x0001e40000000c00 */
.L_x_755:
[----:B------:R-:W-:Y:S05]  /*d110*/  BSYNC B0 ;  /* 0x0000000000007941 */ /* 0x000fea0003800000 */
.L_x_754:
[----:B------:R-:W-:Y:S06]  /*d120*/  BAR.SYNC.DEFER_BLOCKING 0x0 ;  /* 0x0000000000007b1d */ /* 0x000fec0000010000 */
[----:B------:R-:W-:Y:S04]  /*d130*/  BSSY B0, `(.L_x_756) ;  /* 0x0000013000007945 */ /* 0x000fe80003800000 */
[----:B------:R-:W-:Y:S05]  /*d140*/  @P6 BRA `(.L_x_757) ;  /* 0x0000000000446947 */ /* 0x000fea0003800000 */
[----:B0--34-:R-:W0:Y:S02]  /*d150*/  LDS.128 R24, [R25] ;  /* 0x0000000019187984 */ /* 0x019e240000000c00 */
[--C-:B0-----:R-:W-:Y:S02]  /*d160*/  HADD2.F32 R7, -RZ, R24.reuse.H0_H0 ;  /* 0x20000018ff077230 */ /* 0x101fe40000004100 */
[----:B------:R-:W-:Y:S02]  /*d170*/  HADD2.F32 R14, -RZ, R27.H0_H0 ;  /* 0x2000001bff0e7230 */ /* 0x000fe40000004100 */
[----:B------:R-:W-:Y:S02]  /*d180*/  HADD2.F32 R24, -RZ, R24.H1_H1 ;  /* 0x30000018ff187230 */ /* 0x000fe40000004100 */
[----:B------:R-:W-:Y:S01]  /*d190*/  FADD.FTZ R8, R8, R7 ;  /* 0x0000000708087221 */ /* 0x000fe20000010000 */
[--C-:B------:R-:W-:Y:S02]  /*d1a0*/  HADD2.F32 R2, -RZ, R25.reuse.H0_H0 ;  /* 0x20000019ff027230 */ /* 0x100fe40000004100 */
[----:B------:R-:W-:Y:S01]  /*d1b0*/  FADD.FTZ R13, R13, R14 ;  /* 0x0000000e0d0d7221 */ /* 0x000fe20000010000 */
[----:B--2---:R-:W-:-:S02]  /*d1c0*/  HADD2.F32 R11, -RZ, R25.H1_H1 ;  /* 0x30000019ff0b7230 */ /* 0x004fc40000004100 */
        /* <DEDUP_REMOVED lines=9> */
.L_x_757:
[----:B------:R-:W-:Y:S05]  /*d260*/  BSYNC B0 ;  /* 0x0000000000007941 */ /* 0x000fea0003800000 */
.L_x_756:
[----:B------:R-:W-:Y:S06]  /*d270*/  BAR.SYNC.DEFER_BLOCKING 0x0 ;  /* 0x0000000000007b1d */ /* 0x000fec0000010000 */
.L_x_746:
        /* <DEDUP_REMOVED lines=18> */
.L_x_758:
        /* <DEDUP_REMOVED lines=19> */
[----:B--2---:R-:W-:Y:S02]  /*d4d0*/  LOP3.LUT R11, R2, 0xff, RZ, 0xc0, !PT ;  /* 0x000000ff020b7812 */ /* 0x004fe400078ec0ff */
[----:B------:R-:W-:Y:S02]  /*d4e0*/  PRMT R3, R3, 0x7710, RZ ;  /* 0x0000771003037816 */ /* 0x000fe400000000ff */
[----:B-----5:R-:W-:-:S03]  /*d4f0*/  PRMT R4, R10, 0x8880, RZ ;  /* 0x000088800a047816 */ /* 0x020fc600000000ff */
[----:B------:R-:W2:Y:S01]  /*d500*/  F2I.S8.NTZ R8, R8 ;  /* 0x0000000800087305 */ /* 0x000ea20000202100 */
[----:B------:R-:W-:Y:S02]  /*d510*/  LOP3.LUT R10, R3, 0xff, RZ, 0xc0, !PT ;  /* 0x000000ff030a7812 */ /* 0x000fe400078ec0ff */
[----:B------:R-:W-:Y:S02]  /*d520*/  PRMT R4, R4, 0x7710, RZ ;  /* 0x0000771004047816 */ /* 0x000fe400000000ff */
[----:B------:R-:W-:Y:S02]  /*d530*/  SHF.L.U64.HI R3, R10, 0x10, RZ ;  /* 0x000000100a037819 */ /* 0x000fe400000102ff */
[----:B------:R-:W-:Y:S01]  /*d540*/  LOP3.LUT R7, R4, 0xff, RZ, 0xc0, !PT ;  /* 0x000000ff04077812 */ /* 0x000fe200078ec0ff */
[----:B------:R-:W5:Y:S01]  /*d550*/  F2I.S8.NTZ R12, R12 ;  /* 0x0000000c000c7305 */ /* 0x000f620000202100 */
[----:B0-----:R-:W-:Y:S02]  /*d560*/  PRMT R2, R9, 0x8880, RZ ;  /* 0x0000888009027816 */ /* 0x001fe400000000ff */
[----:B------:R-:W-:-:S02]  /*d570*/  SHF.L.U64.HI R9, R11, 0x8, RZ ;  /* 0x000000080b097819 */ /* 0x000fc400000102ff */
[----:B------:R-:W-:Y:S02]  /*d580*/  SHF.L.U64.HI R4, R7, 0x18, RZ ;  /* 0x0000001807047819 */ /* 0x000fe400000102ff */
[----:B--2---:R-:W-:Y:S01]  /*d590*/  PRMT R8, R8, 0x8880, RZ ;  /* 0x0000888008087816 */ /* 0x004fe200000000ff */
[----:B------:R-:W0:Y:S01]  /*d5a0*/  F2I.S8.NTZ R13, R13 ;  /* 0x0000000d000d7305 */ /* 0x000e220000202100 */
[----:B------:R-:W-:Y:S02]  /*d5b0*/  PRMT R2, R2, 0x7710, RZ ;  /* 0x0000771002027816 */ /* 0x000fe400000000ff */
[----:B------:R-:W-:Y:S02]  /*d5c0*/  LOP3.LUT R4, R4, R3, R9, 0xfe, !PT ;  /* 0x0000000304047212 */ /* 0x000fe400078efe09 */
[----:B------:R-:W-:Y:S02]  /*d5d0*/  LOP3.LUT R3, R2, 0xff, RZ, 0xc0, !PT ;  /* 0x000000ff02037812 */ /* 0x000fe400078ec0ff */
[----:B-----5:R-:W-:Y:S01]  /*d5e0*/  PRMT R12, R12, 0x8880, RZ ;  /* 0x000088800c0c7816 */ /* 0x020fe200000000ff */
[----:B------:R2:W5:Y:S01]  /*d5f0*/  F2I.S8.NTZ R5, R0 ;  /* 0x0000000000057305 */ /* 0x0005620000202100 */
[----:B------:R-:W-:Y:S01]  /*d600*/  LOP3.LUT R3, R3, 0xffffff00, R4, 0xf8, !PT ;  /* 0xffffff0003037812 */ /* 0x000fe200078ef804 */
[----:B------:R-:W-:Y:S01]  /*d610*/  IMAD.U32 R4, R10, 0x10000, RZ ;  /* 0x000100000a047824 */ /* 0x000fe200078e00ff */
[----:B------:R-:W-:-:S02]  /*d620*/  PRMT R2, R12, 0x7710, RZ ;  /* 0x000077100c027816 */ /* 0x000fc400000000ff */
[----:B0-----:R-:W-:Y:S02]  /*d630*/  PRMT R13, R13, 0x8880, RZ ;  /* 0x000088800d0d7816 */ /* 0x001fe400000000ff */
[----:B--2---:R-:W-:Y:S02]  /*d640*/  PRMT R0, R8, 0x7710, RZ ;  /* 0x0000771008007816 */ /* 0x004fe400000000ff */
[----:B------:R-:W-:Y:S02]  /*d650*/  PRMT R2, R2, 0x7604, RZ ;  /* 0x0000760402027816 */ /* 0x000fe400000000ff */
[----:B------:R-:W-:Y:S02]  /*d660*/  PRMT R9, R0, 0x6540, R11 ;  /* 0x0000654000097816 */ /* 0x000fe4000000000b */
[----:B------:R-:W-:Y:S02]  /*d670*/  PRMT R0, R13, 0x7710, RZ ;  /* 0x000077100d007816 */ /* 0x000fe400000000ff */
[----:B------:R-:W-:-:S02]  /*d680*/  LOP3.LUT R3, R2, 0xffff00ff, R3, 0xf8, !PT ;  /* 0xffff00ff02037812 */ /* 0x000fc400078ef803 */
[----:B------:R-:W-:Y:S02]  /*d690*/  PRMT R0, R0, 0x7054, RZ ;  /* 0x0000705400007816 */ /* 0x000fe400000000ff */
[----:B-----5:R-:W-:Y:S02]  /*d6a0*/  PRMT R5, R5, 0x8880, RZ ;  /* 0x0000888005057816 */ /* 0x020fe400000000ff */
[----:B------:R-:W-:Y:S02]  /*d6b0*/  LOP3.LUT R2, R4, 0xff00ffff, R9, 0xf8, !PT ;  /* 0xff00ffff04027812 */ /* 0x000fe400078ef809 */
[----:B------:R-:W-:Y:S02]  /*d6c0*/  LOP3.LUT R3, R0, 0xff00ffff, R3, 0xf8, !PT ;  /* 0xff00ffff00037812 */ /* 0x000fe400078ef803 */
[----:B------:R-:W-:Y:S02]  /*d6d0*/  IADD3 R4, P0, R6, UR4, RZ ;  /* 0x0000000406047c10 */ /* 0x000fe4000ff1e0ff */
[----:B------:R-:W-:-:S02]  /*d6e0*/  PRMT R0, R5, 0x7710, RZ ;  /* 0x0000771005007816 */ /* 0x000fc400000000ff */
[----:B------:R-:W-:Y:S02]  /*d6f0*/  PRMT R2, R2, 0x4210, R7 ;  /* 0x0000421002027816 */ /* 0x000fe40000000007 */
[----:B------:R-:W-:Y:S02]  /*d700*/  LEA.HI.X.SX32 R5, R6, UR5, 0x1, P0 ;  /* 0x0000000506057c11 */ /* 0x000fe400080f0eff */
[----:B------:R-:W-:-:S05]  /*d710*/  PRMT R3, R3, 0x4210, R0 ;  /* 0x0000421003037816 */ /* 0x000fca0000000000 */
[----:B------:R-:W-:Y:S01]  /*d720*/  STG.E.64 desc[UR36][R4.64], R2 ;  /* 0x0000000204007986 */ /* 0x000fe2000c101b24 */
[----:B------:R-:W-:Y:S05]  /*d730*/  EXIT ;  /* 0x000000000000794d */ /* 0x000fea0003800000 */
.L_x_616:
[----:B------:R-:W-:Y:S02]  /*d740*/  MOV R12, 0x10 ;  /* 0x00000010000c7802 */ /* 0x000fe40000000f00 */
[----:B------:R-:W-:Y:S02]  /*d750*/  MOV R11, 0x1f ;  /* 0x0000001f000b7802 */ /* 0x000fe40000000f00 */
[----:B------:R-:W-:-:S07]  /*d760*/  MOV R15, 0xffffffff ;  /* 0xffffffff000f7802 */ /* 0x000fce0000000f00 */
[----:B0-2---:R-:W-:Y:S05]  /*d770*/  WARPSYNC.COLLECTIVE R15, `(.L_x_759) ;  /* 0x000000000f087348 */ /* 0x005fea0003c00000 */
[----:B------:R1:W3:Y:S02]  /*d780*/  SHFL.BFLY P6, R14, R13, R12, R11 ;  /* 0x0c00000c0d0e7389 */ /* 0x0002e400000c000b */
[----:B0123--:R-:W-:Y:S01]  /*d790*/  ENDCOLLECTIVE ;  /* 0x000000000000791b */ /* 0x00ffe20003800000 */
.L_x_759:
[----:B------:R-:W-:Y:S01]  /*d7a0*/  MOV R12, 0x8 ;  /* 0x00000008000c7802 */ /* 0x000fe20000000f00 */
[----:B------:R-:W-:-:S04]  /*d7b0*/  FADD.FTZ R0, R13, R14 ;  /* 0x0000000e0d007221 */ /* 0x000fc80000010000 */
[----:B------:R-:W-:-:S07]  /*d7c0*/  IMAD.MOV.U32 R13, RZ, RZ, R0 ;  /* 0x000000ffff0d7224 */ /* 0x000fce00078e0000 */
[----:B------:R-:W-:Y:S05]  /*d7d0*/  WARPSYNC.COLLECTIVE R15, `(.L_x_760) ;  /* 0x000000000f087348 */ /* 0x000fea0003c00000 */
[----:B------:R0:W1:Y:S02]  /*d7e0*/  SHFL.BFLY P6, R14, R13, R12, R11 ;  /* 0x0c00000c0d0e7389 */ /* 0x00006400000c000b */
[----:B01----:R-:W-:Y:S01]  /*d7f0*/  ENDCOLLECTIVE ;  /* 0x000000000000791b */ /* 0x003fe20003800000 */
.L_x_760:
[----:B------:R-:W-:Y:S01]  /*d800*/  MOV R12, 0x4 ;  /* 0x00000004000c7802 */ /* 0x000fe20000000f00 */
[----:B------:R-:W-:-:S05]  /*d810*/  FADD.FTZ R3, R0, R14 ;  /* 0x0000000e00037221 */ /* 0x000fca0000010000 */
[----:B------:R-:W-:-:S07]  /*d820*/  MOV R13, R3 ;  /* 0x00000003000d7202 */ /* 0x000fce0000000f00 */
[----:B------:R-:W-:Y:S05]  /*d830*/  WARPSYNC.COLLECTIVE R15, `(.L_x_761) ;  /* 0x000000000f087348 */ /* 0x000fea0003c00000 */
[----:B------:R0:W1:Y:S02]  /*d840*/  SHFL.BFLY P6, R14, R13, R12, R11 ;  /* 0x0c00000c0d0e7389 */ /* 0x00006400000c000b */
[----:B01----:R-:W-:Y:S01]  /*d850*/  ENDCOLLECTIVE ;  /* 0x000000000000791b */ /* 0x003fe20003800000 */
.L_x_761:
[----:B------:R-:W-:Y:S01]  /*d860*/  MOV R12, 0x2 ;  /* 0x00000002000c7802 */ /* 0x000fe20000000f00 */
[----:B------:R-:W-:-:S04]  /*d870*/  FADD.FTZ R4, R3, R14 ;  /* 0x0000000e03047221 */ /* 0x000fc80000010000 */
[----:B------:R-:W-:-:S07]  /*d880*/  IMAD.MOV.U32 R13, RZ, RZ, R4 ;  /* 0x000000ffff0d7224 */ /* 0x000fce00078e0004 */
[----:B------:R-:W-:Y:S05]  /*d890*/  WARPSYNC.COLLECTIVE R15, `(.L_x_762) ;  /* 0x000000000f087348 */ /* 0x000fea0003c00000 */
[----:B------:R0:W1:Y:S02]  /*d8a0*/  SHFL.BFLY P6, R14, R13, R12, R11 ;  /* 0x0c00000c0d0e7389 */ /* 0x00006400000c000b */
[----:B01----:R-:W-:Y:S01]  /*d8b0*/  ENDCOLLECTIVE ;  /* 0x000000000000791b */ /* 0x003fe20003800000 */
.L_x_762:
[----:B------:R-:W-:Y:S01]  /*d8c0*/  MOV R12, 0x1 ;  /* 0x00000001000c7802 */ /* 0x000fe20000000f00 */
[----:B------:R-:W-:-:S05]  /*d8d0*/  FADD.FTZ R5, R4, R14 ;  /* 0x0000000e04057221 */ /* 0x000fca0000010000 */
[----:B------:R-:W-:-:S07]  /*d8e0*/  MOV R13, R5 ;  /* 0x00000005000d7202 */ /* 0x000fce0000000f00 */
[----:B------:R-:W-:Y:S05]  /*d8f0*/  WARPSYNC.COLLECTIVE R15, `(.L_x_763) ;  /* 0x000000000f087348 */ /* 0x000fea0003c00000 */
[----:B------:R0:W1:Y:S02]  /*d900*/  SHFL.BFLY P6, R14, R13, R12, R11 ;  /* 0x0c00000c0d0e7389 */ /* 0x00006400000c000b */
[----:B01----:R-:W-:Y:S01]  /*d910*/  ENDCOLLECTIVE ;  /* 0x000000000000791b */ /* 0x003fe20003800000 */
.L_x_763:
[----:B------:R-:W-:Y:S05]  /*d920*/  BRA `(.L_x_764) ;  /* 0xffffff5400487947 */ /* 0x000fea000383ffff */
.L_x_765:
        /* <DEDUP_REMOVED lines=13> */
.L_x_4241:


//--------------------- .text._ZN4mmha33masked_multihead_attention_kernelItLi160ELi256ELi2ELi32ELi128ELb1ELb0EEEv26Multihead_attention_paramsIT_XT5_EE --------------------------
	.section	.text._ZN4mmha33masked_multihead_attention_kernelItLi160ELi256ELi2ELi32ELi128ELb1ELb0EEEv26Multihead_attention_paramsIT_XT5_EE,"ax",@progbits
	.align	128
        .global         _ZN4mmha33masked_multihead_attention_kernelItLi160ELi256ELi2ELi32ELi128ELb1ELb0EEEv26Multihead_attention_paramsIT_XT5_EE
        .type           _ZN4mmha33masked_multihead_attention_kernelItLi160ELi256ELi2ELi32ELi128ELb1ELb0EEEv26Multihead_attention_paramsIT_XT5_EE,@function
        .size           _ZN4mmha33masked_multihead_attention_kernelItLi160ELi256ELi2ELi32ELi128ELb1ELb0EEEv26Multihead_attention_paramsIT_XT5_EE,(.L_x_4242 - _ZN4mmha33masked_multihead_attention_kernelItLi160ELi256ELi2ELi32ELi128ELb1ELb0EEEv26Multihead_attention_paramsIT_XT5_EE)
        .other          _ZN4mmha33masked_multihead_attention_kernelItLi160ELi256ELi2ELi32ELi128ELb1ELb0EEEv26Multihead_attention_paramsIT_XT5_EE,@"STO_CUDA_ENTRY STV_DEFAULT"
_ZN4mmha33masked_multihead_attention_kernelItLi160ELi256ELi2ELi32ELi128ELb1ELb0EEEv26Multihead_attention_paramsIT_XT5_EE:
.text._ZN4mmha33masked_multihead_attention_kernelItLi160ELi256ELi2ELi32ELi128ELb1ELb0EEEv26Multihead_attention_paramsIT_XT5_EE:
        /* <DEDUP_REMOVED lines=12> */
.L_x_766:
        /* <DEDUP_REMOVED lines=21> */
[----:B------:R-:W-:Y:S01]  /*0210*/  @P3 LOP3.LUT R29, R29, 0x8, RZ, 0xfc, !PT ;  /* 0x000000081d1d3812 */ /* 0x000fe200078efcff */
[----:B--2---:R-:W-:-:S04]  /*0220*/  VIADD R4, R0, 0xffffffe ;  /* 0x0ffffffe00047836 */ /* 0x004fc80000000000 */
        /* <DEDUP_REMOVED lines=12> */
[----:B------:R-:W-:Y:S01]  /*02f0*/  @!P1 IMAD.IADD R0, R0, 0x1, -R3 ;  /* 0x0000000100009824 */ /* 0x000fe200078e0a03 */
[----:B------:R-:W-:Y:S01]  /*0300*/  @!P1 IADD3 R16, R16, 0x1, RZ ;  /* 0x0000000110109810 */ /* 0x000fe20007ffe0ff */
[----:B--2---:R-:W-:Y:S01]  /*0310*/  IMAD.WIDE R4, R2, 0x4, R4 ;  /* 0x0000000402047825 */ /* 0x004fe200078e0204 */
[----:B------:R-:W-:Y:S02]  /*0320*/  ISETP.NE.AND P1, PT, R9, RZ, PT ;  /* 0x000000ff0900720c */ /* 0x000fe40003f25270 */
[----:B------:R-:W-:Y:S02]  /*0330*/  ISETP.GE.U32.AND P0, PT, R0, R3, PT ;  /* 0x000000030000720c */ /* 0x000fe40003f06070 */
[C---:B------:R-:W-:Y:S01]  /*0340*/  LOP3.LUT R0, R2.reuse, R9, RZ, 0x3c, !PT ;  /* 0x0000000902007212 */ /* 0x040fe200078e3cff */
[----:B0-----:R-:W-:Y:S01]  /*0350*/  IMAD R22, R2, UR5, R19 ;  /* 0x0000000502167c24 */ /* 0x001fe2000f8e0213 */
[----:B------:R-:W-:Y:S01]  /*0360*/  UIADD3 UR4, UR4, 0x420, URZ ;  /* 0x0000042004047890 */ /* 0x000fe2000fffe03f */
[----:B------:R0:W5:Y:S01]  /*0370*/  LDG.E R18, desc[UR36][R4.64] ;  /* 0x0000002404127981 */ /* 0x000162000c1e1900 */
[----:B------:R-:W-:-:S02]  /*0380*/  ISETP.GE.AND P2, PT, R0, RZ, PT ;  /* 0x000000ff0000720c */ /* 0x000fc40003f46270 */
[----:B------:R-:W2:Y:S05]  /*0390*/  LDC R0, c[0x0][0x278] ;  /* 0x00009e00ff007b82 */ /* 0x000eaa0000000800 */
[----:B------:R-:W-:-:S06]  /*03a0*/  @P0 VIADD R16, R16, 0x1 ;  /* 0x0000000110100836 */ /* 0x000fcc0000000000 */
        /* <DEDUP_REMOVED lines=54> */
.L_x_768:
[----:B------:R-:W-:Y:S05]  /*0710*/  BSYNC B0 ;  /* 0x0000000000007941 */ /* 0x000fea0003800000 */
.L_x_767:
[----:B------:R-:W-:Y:S01]  /*0720*/  ISETP.LT.AND P2, PT, R23, 0x20, P3 ;  /* 0x000000201700780c */ /* 0x000fe20001f41270 */
[----:B------:R-:W0:Y:S01]  /*0730*/  LDC R14, c[0x0][0x284] ;  /* 0x0000a100ff0e7b82 */ /* 0x000e220000000800 */
[----:B------:R-:W-:Y:S01]  /*0740*/  ISETP.NE.U32.AND P3, PT, R20, RZ, PT ;  /* 0x000000ff1400720c */ /* 0x000fe20003f65070 */
[----:B------:R-:W-:Y:S01]  /*0750*/  IMAD.IADD R13, R3, 0x1, R12 ;  /* 0x00000001030d7824 */ /* 0x000fe200078e020c */
[----:B------:R-:W-:Y:S01]  /*0760*/  SHF.R.S32.HI R0, RZ, 0x1f, R2 ;  /* 0x0000001fff007819 */ /* 0x000fe20000011402 */
[----:B------:R-:W-:Y:S01]  /*0770*/  ULDC.64 UR6, c[0x0][0x220] ;  /* 0x0000880000067ab9 */ /* 0x000fe20000000a00 */
[----:B------:R-:W-:Y:S01]  /*0780*/  ISETP.NE.AND.EX P3, PT, R21, RZ, PT, P3 ;  /* 0x000000ff1500720c */ /* 0x000fe20003f65330 */
[----:B-----5:R-:W-:Y:S01]  /*0790*/  VIADD R25, R18, 0xffffffff ;  /* 0xffffffff12197836 */ /* 0x020fe20000000000 */
[----:B------:R-:W-:Y:S02]  /*07a0*/  IADD3 R31, R30, R12, RZ ;  /* 0x0000000c1e1f7210 */ /* 0x000fe40007ffe0ff */
[----:B------:R-:W-:-:S02]  /*07b0*/  CS2R R32, SRZ ;  /* 0x0000000000207805 */ /* 0x000fc4000001ff00 */
[----:B------:R-:W-:Y:S02]  /*07c0*/  CS2R R34, SRZ ;  /* 0x0000000000227805 */ /* 0x000fe4000001ff00 */
[----:B------:R-:W-:Y:S02]  /*07d0*/  ISETP.EQ.U32.AND P1, PT, RZ, UR6, PT ;  /* 0x00000006ff007c0c */ /* 0x000fe4000bf22070 */
[----:B------:R-:W-:Y:S01]  /*07e0*/  CS2R R48, SRZ ;  /* 0x0000000000307805 */ /* 0x000fe2000001ff00 */
[----:B------:R-:W1:Y:S01]  /*07f0*/  @P2 LDC.64 R8, c[0x0][0x2e0] ;  /* 0x0000b800ff082b82 */ /* 0x000e620000000a00 */
[----:B------:R-:W-:Y:S01]  /*0800*/  @P2 IMAD R5, R17, UR5, R19 ;  /* 0x0000000511052c24 */ /* 0x000fe2000f8e0213 */
[----:B------:R-:W-:Y:S02]  /*0810*/  ISETP.EQ.OR.EX P1, PT, RZ, UR7, P0, P1 ;  /* 0x00000007ff007c0c */ /* 0x000fe40008722710 */
[----:B------:R-:W-:Y:S01]  /*0820*/  CS2R R50, SRZ ;  /* 0x0000000000327805 */ /* 0x000fe2000001ff00 */
[----:B------:R-:W-:Y:S01]  /*0830*/  HFMA2.MMA R24, -RZ, RZ, 0, 0 ;  /* 0x00000000ff187435 */ /* 0x000fe200000001ff */
[----:B------:R-:W-:Y:S01]  /*0840*/  @P2 IMAD R5, R5, 0xa0, R12 ;  /* 0x000000a005052824 */ /* 0x000fe200078e020c */
[----:B------:R-:W-:-:S04]  /*0850*/  @P3 LEA R10, P4, R2, R20, 0x2 ;  /* 0x00000014020a3211 */ /* 0x000fc800078810ff */
[----:B------:R-:W-:-:S04]  /*0860*/  @P3 LEA.HI.X R11, R2, R21, R0, 0x2, P4 ;  /* 0x00000015020b3211 */ /* 0x000fc800020f1400 */
[----:B------:R-:W2:Y:S01]  /*0870*/  @!P1 LDC.64 R6, c[0x0][0x220] ;  /* 0x00008800ff069b82 */ /* 0x000ea20000000a00 */
[----:B-1----:R-:W-:Y:S01]  /*0880*/  @P2 IMAD.WIDE R8, R5, 0x2, R8 ;  /* 0x0000000205082825 */ /* 0x002fe200078e0208 */
[----:B------:R-:W-:-:S06]  /*0890*/  IABS R26, R25 ;  /* 0x00000019001a7213 */ /* 0x000fcc0000000000 */
[----:B------:R-:W1:Y:S01]  /*08a0*/  @!P0 LDC.64 R4, c[0x0][0x248] ;  /* 0x00009200ff048b82 */ /* 0x000e620000000a00 */
[----:B------:R-:W5:Y:S01]  /*08b0*/  @P3 LDG.E R24, desc[UR36][R10.64] ;  /* 0x000000240a183981 */ /* 0x000f62000c1e1900 */
[----:B------:R-:W-:-:S03]  /*08c0*/  @!P0 IMAD.SHL.U32 R0, R25, 0x8, RZ ;  /* 0x0000000819008824 */ /* 0x000fc600078e00ff */
[----:B------:R-:W5:Y:S01]  /*08d0*/  @P2 LDG.E.128 R52, desc[UR36][R8.64] ;  /* 0x0000002408342981 */ /* 0x000f62000c1e1d00 */
[----:B0-----:R-:W-:Y:S02]  /*08e0*/  @!P0 IMAD R3, R31, R14, R0 ;  /* 0x0000000e1f038224 */ /* 0x001fe400078e0200 */
[----:B--2---:R-:W-:-:S05]  /*08f0*/  @!P1 IMAD.WIDE R6, R13, 0x2, R6 ;  /* 0x000000020d069825 */ /* 0x004fca00078e0206 */
[----:B------:R0:W5:Y:S01]  /*0900*/  @!P1 LDG.E.128 R48, desc[UR36][R6.64] ;  /* 0x0000002406309981 */ /* 0x000162000c1e1d00 */
[----:B-1----:R-:W-:-:S05]  /*0910*/  @!P0 IMAD.WIDE R4, R3, 0x2, R4 ;  /* 0x0000000203048825 */ /* 0x002fca00078e0204 */
[----:B------:R1:W5:Y:S01]  /*0920*/  @!P0 LDG.E.128 R32, desc[UR36][R4.64] ;  /* 0x0000002404208981 */ /* 0x000362000c1e1d00 */
[----:B------:R-:W-:-:S04]  /*0930*/  IABS R3, R14 ;  /* 0x0000000e00037213 */ /* 0x000fc80000000000 */
[----:B------:R-:W2:Y:S08]  /*0940*/  I2F.RP R0, R3 ;  /* 0x0000000300007306 */ /* 0x000eb00000209400 */
[----:B--2---:R-:W0:Y:S02]  /*0950*/  MUFU.RCP R0, R0 ;  /* 0x0000000000007308 */ /* 0x004e240000001000 */
[----:B0-----:R-:W-:-:S06]  /*0960*/  VIADD R6, R0, 0xffffffe ;  /* 0x0ffffffe00067836 */ /* 0x001fcc0000000000 */
[----:B------:R0:W2:Y:S02]  /*0970*/  F2I.FTZ.U32.TRUNC.NTZ R7, R6 ;  /* 0x0000000600077305 */ /* 0x0000a4000021f000 */
[----:B0-----:R-:W-:Y:S01]  /*0980*/  IMAD.MOV.U32 R6, RZ, RZ, RZ ;  /* 0x000000ffff067224 */ /* 0x001fe200078e00ff */
[----:B--2---:R-:W-:-:S05]  /*0990*/  IADD3 R8, RZ, -R7, RZ ;  /* 0x80000007ff087210 */ /* 0x004fca0007ffe0ff */
[----:B------:R-:W-:-:S04]  /*09a0*/  IMAD R9, R8, R3, RZ ;  /* 0x0000000308097224 */ /* 0x000fc800078e02ff */
        /* <DEDUP_REMOVED lines=10> */
[C---:B------:R-:W-:Y:S01]  /*0a50*/  ISETP.NE.AND P1, PT, R14.reuse, RZ, PT ;  /* 0x000000ff0e00720c */ /* 0x040fe20003f25270 */
[----:B------:R-:W-:Y:S01]  /*0a60*/  VIADD R0, R14, 0x4 ;  /* 0x000000040e007836 */ /* 0x000fe20000000000 */
[----:B------:R-:W-:Y:S02]  /*0a70*/  CS2R R38, SRZ ;  /* 0x0000000000267805 */ /* 0x000fe4000001ff00 */
[----:B------:R-:W-:-:S07]  /*0a80*/  CS2R R36, SRZ ;  /* 0x0000000000247805 */ /* 0x000fce000001ff00 */
[----:B------:R-:W-:Y:S01]  /*0a90*/  @!P3 IMAD.IADD R26, R26, 0x1, -R3 ;  /* 0x000000011a1ab824 */ /* 0x000fe200078e0a03 */
[----:B------:R-:W-:-:S04]  /*0aa0*/  SHF.R.S32.HI R3, RZ, 0x1f, R0 ;  /* 0x0000001fff037819 */ /* 0x000fc80000011400 */
[----:B------:R-:W-:Y:S02]  /*0ab0*/  @!P4 IADD3 R26, -R26, RZ, RZ ;  /* 0x000000ff1a1ac210 */ /* 0x000fe40007ffe1ff */
        /* <DEDUP_REMOVED lines=14> */
.L_x_770:
[----:B------:R-:W-:Y:S05]  /*0ba0*/  BSYNC B0 ;  /* 0x0000000000007941 */ /* 0x000fea0003800000 */
.L_x_769:
        /* <DEDUP_REMOVED lines=9> */
.L_x_771:
        /* <DEDUP_REMOVED lines=11> */
[----:B------:R-:W-:-:S02]  /*0cf0*/  @P2 HMUL2 R34, R34, R54 ;  /* 0x0000003622222232 */ /* 0x000fc40000000000 */
[----:B------:R-:W-:Y:S02]  /*0d00*/  IMAD R160, R16, UR5, RZ ;  /* 0x0000000510a07c24 */ /* 0x000fe4000f8e02ff */
[----:B------:R-:W-:-:S04]  /*0d10*/  VIADD R28, R27, UR38 ;  /* 0x000000261b1c7c36 */ /* 0x000fc80008000000 */
        /* <DEDUP_REMOVED lines=12> */
[----:B------:R0:W1:Y:S02]  /*0de0*/  F2I.FTZ.U32.TRUNC.NTZ R5, R4 ;  /* 0x0000000400057305 */ /* 0x000064000021f000 */
[----:B0-----:R-:W-:Y:S01]  /*0df0*/  MOV R4, RZ ;  /* 0x000000ff00047202 */ /* 0x001fe20000000f00 */
[----:B-1----:R-:W-:-:S04]  /*0e00*/  IMAD.MOV R6, RZ, RZ, -R5 ;  /* 0x000000ffff067224 */ /* 0x002fc800078e0a05 */
        /* <DEDUP_REMOVED lines=38> */
.L_x_774:
        /* <DEDUP_REMOVED lines=9> */
.L_x_775:
        /* <DEDUP_REMOVED lines=100> */
.L_x_779:
        /* <DEDUP_REMOVED lines=115> */
.L_x_782:
[----:B------:R-:W-:Y:S05]  /*1e70*/  BSYNC B2 ;  /* 0x0000000000027941 */ /* 0x000fea0003800000 */
.L_x_781:
        /* <DEDUP_REMOVED lines=16> */
.L_x_780:
[----:B------:R-:W-:Y:S05]  /*1f80*/  BSYNC B1 ;  /* 0x0000000000017941 */ /* 0x000fea0003800000 */
.L_x_778:
        /* <DEDUP_REMOVED lines=16> */
.L_x_777:
[----:B------:R-:W-:Y:S05]  /*2090*/  BSYNC B0 ;  /* 0x0000000000007941 */ /* 0x000fea0003800000 */
.L_x_776:
[----:B------:R-:W-:Y:S06]  /*20a0*/  BAR.SYNC.DEFER_BLOCKING 0x0 ;  /* 0x0000000000007b1d */ /* 0x000fec0000010000 */
[----:B------:R-:W-:Y:S04]  /*20b0*/  BSSY B0, `(.L_x_783) ;  /* 0x0000005000007945 */ /* 0x000fe80003800000 */
[----:B------:R-:W-:Y:S05]  /*20c0*/  @!P6 BRA `(.L_x_784) ;  /* 0x00000000000ce947 */ /* 0x000fea0003800000 */
[----:B------:R-:W-:Y:S01]  /*20d0*/  ISETP.NE.AND P0, PT, R45, RZ, PT ;  /* 0x000000ff2d00720c */ /* 0x000fe20003f05270 */
[----:B0-----:R2:W3:-:S12]  /*20e0*/  LDS.128 R40, [R0] ;  /* 0x0000000000287984 */ /* 0x0014d80000000c00 */
[----:B------:R2:W4:Y:S02]  /*20f0*/  @!P0 LDS.128 R32, [R3] ;  /* 0x0000000003208984 */ /* 0x0005240000000c00 */
.L_x_784:
[----:B------:R-:W-:Y:S05]  /*2100*/  BSYNC B0 ;  /* 0x0000000000007941 */ /* 0x000fea0003800000 */
.L_x_783:
[----:B------:R-:W-:Y:S06]  /*2110*/  BAR.SYNC.DEFER_BLOCKING 0x0 ;  /* 0x0000000000007b1d */ /* 0x000fec0000010000 */
[----:B------:R-:W-:Y:S05]  /*2120*/  BRA `(.L_x_773) ;  /* 0x0000000800a87947 */ /* 0x000fea0003800000 */
.L_x_772:
[C---:B------:R-:W-:Y:S01]  /*2130*/  ISETP.NE.AND P0, PT, R45.reuse, RZ, PT ;  /* 0x000000ff2d00720c */ /* 0x040fe20003f05270 */
[----:B------:R-:W-:Y:S01]  /*2140*/  BSSY B0, `(.L_x_773) ;  /* 0x00000a8000007945 */ /* 0x000fe20003800000 */
[----:B------:R-:W-:-:S11]  /*2150*/  IMAD.IADD R45, R45, 0x1, -R24 ;  /* 0x000000012d2d7824 */ /* 0x000fd600078e0a18 */
        /* <DEDUP_REMOVED lines=70> */
.L_x_785:
[----:B------:R-:W-:-:S13]  /*25c0*/  ISETP.GE.AND P0, PT, R12, R7, PT ;  /* 0x000000070c00720c */ /* 0x000fda0003f06270 */
[----:B------:R-:W-:Y:S05]  /*25d0*/  @P0 BRA `(.L_x_786) ;  /* 0x0000000400780947 */ /* 0x000fea0003800000 */
[----:B------:R-:W-:Y:S01]  /*25e0*/  I2FP.F32.S32 R7, R7 ;  /* 0x0000000700077245 */ /* 0x000fe20000201400 */
[C---:B------:R-:W-:Y:S01]  /*25f0*/  VIADD R3, R12.reuse, 0x2 ;  /* 0x000000020c037836 */ /* 0x040fe20000000000 */
[----:B------:R-:W-:Y:S01]  /*2600*/  I2FP.F32.S32 R0, R12 ;  /* 0x0000000c00007245 */ /* 0x000fe20000201400 */
[--C-:B------:R-:W-:Y:S01]  /*2610*/  HADD2.F32 R47, -RZ, R43.reuse.H1_H1 ;  /* 0x3000002bff2f7230 */ /* 0x100fe20000004100 */
[----:B------:R-:W-:Y:S01]  /*2620*/  I2FP.F32.S32 R45, R45 ;  /* 0x0000002d002d7245 */ /* 0x000fe20000201400 */
[----:B------:R-:W-:Y:S01]  /*2630*/  HADD2.F32 R46, -RZ, R43.H0_H0 ;  /* 0x2000002bff2e7230 */ /* 0x000fe20000004100 */
[----:B------:R-:W0:Y:S01]  /*2640*/  MUFU.RCP R7, R7 ;  /* 0x0000000700077308 */ /* 0x000e220000001000 */
[----:B------:R-:W-:Y:S01]  /*2650*/  I2FP.F32.S32 R4, R3 ;  /* 0x0000000300047245 */ /* 0x000fe20000201400 */
[----:B------:R-:W-:Y:S01]  /*2660*/  HADD2.F32 R9, -RZ, R32.H0_H0 ;  /* 0x20000020ff097230 */ /* 0x000fe20000004100 */
[C---:B------:R-:W-:Y:S01]  /*2670*/  IADD3 R3, R12.reuse, 0x4, RZ ;  /* 0x000000040c037810 */ /* 0x040fe20007ffe0ff */
[----:B------:R-:W-:-:S02]  /*2680*/  VIADD R12, R12, 0x6 ;  /* 0x000000060c0c7836 */ /* 0x000fc40000000000 */
[----:B------:R-:W-:Y:S01]  /*2690*/  HADD2.F32 R43, -RZ, R34.H0_H0 ;  /* 0x20000022ff2b7230 */ /* 0x000fe20000004100 */
[----:B------:R-:W-:Y:S01]  /*26a0*/  I2FP.F32.S32 R6, R3 ;  /* 0x0000000300067245 */ /* 0x000fe20000201400 */
[--C-:B------:R-:W-:Y:S01]  /*26b0*/  HADD2.F32 R48, -RZ, R35.reuse.H1_H1 ;  /* 0x30000023ff307230 */ /* 0x100fe20000004100 */
[----:B------:R-:W-:Y:S01]  /*26c0*/  I2FP.F32.S32 R12, R12 ;  /* 0x0000000c000c7245 */ /* 0x000fe20000201400 */
[----:B------:R-:W-:Y:S02]  /*26d0*/  HADD2.F32 R49, -RZ, R35.H0_H0 ;  /* 0x20000023ff317230 */ /* 0x000fe40000004100 */
[--C-:B------:R-:W-:Y:S02]  /*26e0*/  HADD2.F32 R14, -RZ, R41.reuse.H1_H1 ;  /* 0x30000029ff0e7230 */ /* 0x100fe40000004100 */
[----:B------:R-:W-:Y:S02]  /*26f0*/  HADD2.F32 R41, -RZ, R41.H0_H0 ;  /* 0x20000029ff297230 */ /* 0x000fe40000004100 */
[----:B------:R-:W-:-:S02]  /*2700*/  HADD2.F32 R15, -RZ, R33.H1_H1 ;  /* 0x30000021ff0f7230 */ /* 0x000fc40000004100 */
        /* <DEDUP_REMOVED lines=8> */
[----:B------:R-:W-:Y:S02]  /*2790*/  HADD2.F32 R44, -RZ, R42.H1_H1 ;  /* 0x3000002aff2c7230 */ /* 0x000fe40000004100 */
[----:B------:R-:W0:Y:S01]  /*27a0*/  MUFU.EX2 R0, -R0 ;  /* 0x8000000000007308 */ /* 0x000e220000000800 */
[----:B------:R-:W-:-:S02]  /*27b0*/  HADD2.F32 R33, -RZ, R33.H0_H0 ;  /* 0x20000021ff217230 */ /* 0x000fc40000004100 */
[----:B------:R-:W-:-:S05]  /*27c0*/  HADD2.F32 R42, -RZ, R42.H0_H0 ;  /* 0x2000002aff2a7230 */ /* 0x000fca0000004100 */
        /* <DEDUP_REMOVED lines=63> */
.L_x_786:
[----:B------:R-:W-:Y:S05]  /*2bc0*/  BSYNC B0 ;  /* 0x0000000000007941 */ /* 0x000fea0003800000 */
.L_x_773:
        /* <DEDUP_REMOVED lines=17> */
[----:B------:R-:W-:Y:S01]  /*2ce0*/  @!P1 VIADD R3, R3, 0x220 ;  /* 0x0000022003039836 */ /* 0x000fe20000000000 */
[----:B------:R-:W-:-:S03]  /*2cf0*/  LEA R0, R23, R0, 0x4 ;  /* 0x0000000017007211 */ /* 0x000fc600078e20ff */
[----:B------:R-:W0:Y:S01]  /*2d00*/  @!P0 LDC R7, c[0x0][0x284] ;  /* 0x0000a100ff078b82 */ /* 0x000e220000000800 */
[----:B------:R-:W-:Y:S01]  /*2d10*/  @!P0 IMAD.SHL.U32 R8, R26, 0x8, RZ ;  /* 0x000000081a088824 */ /* 0x000fe200078e00ff */
[----:B------:R-:W-:Y:S01]  /*2d20*/  @!P1 LEA R6, R6, R3, 0x18 ;  /* 0x0000000306069211 */ /* 0x000fe200078ec0ff */
[----:B------:R1:W-:Y:S04]  /*2d30*/  STS.128 [R0], R40 ;  /* 0x0000002800007388 */ /* 0x0003e80000000c00 */
[----:B------:R-:W-:Y:S01]  /*2d40*/  @!P1 IMAD R6, R23, 0x10, R6 ;  /* 0x0000001017069824 */ /* 0x000fe200078e0206 */
        /* <DEDUP_REMOVED lines=17> */
.L_x_999:
[----:B01----:R-:W-:-:S07]  /*2e60*/  FADD.FTZ R5, R5, R14 ;  /* 0x0000000e05057221 */ /* 0x003fce0000010000 */
.L_x_788:
[----:B------:R-:W-:Y:S05]  /*2e70*/  BSYNC B0 ;  /* 0x0000000000007941 */ /* 0x000fea0003800000 */
.L_x_787:
        /* <DEDUP_REMOVED lines=22> */
.L_x_790:
        /* <DEDUP_REMOVED lines=9> */
[----:B------:R-:W-:Y:S01]  /*3070*/  LEA.HI.SX32 R10, R3, R4, 0x1f ;  /* 0x00000004030a7211 */ /* 0x000fe200078ffaff */
[----:B------:R-:W-:Y:S01]  /*3080*/  IMAD.IADD R6, R23, 0x1, -R6 ;  /* 0x0000000117067824 */ /* 0x000fe200078e0a06 */
[----:B------:R-:W-:Y:S01]  /*3090*/  LEA.HI R8, R8, R7, RZ, 0x4 ;  /* 0x0000000708087211 */ /* 0x000fe200078f20ff */
[----:B------:R-:W-:Y:S01]  /*30a0*/  ULDC UR10, c[0x0][0x29c] ;  /* 0x0000a700000a7ab9 */ /* 0x000fe20000000800 */
[----:B------:R-:W-:Y:S01]  /*30b0*/  ULDC UR11, c[0x0][0x2a0] ;  /* 0x0000a800000b7ab9 */ /* 0x000fe20000000800 */
[----:B------:R-:W-:Y:S01]  /*30c0*/  ULDC.64 UR8, c[0x0][0x248] ;  /* 0x0000920000087ab9 */ /* 0x000fe20000000a00 */
[----:B------:R-:W-:-:S04]  /*30d0*/  LOP3.LUT R7, R8, 0xfffffff0, RZ, 0xc0, !PT ;  /* 0xfffffff008077812 */ /* 0x000fc800078ec0ff */
[----:B------:R-:W-:Y:S01]  /*30e0*/  IADD3 R3, R7, R4, RZ ;  /* 0x0000000407037210 */ /* 0x000fe20007ffe0ff */
[----:B-1----:R-:W-:-:S03]  /*30f0*/  ULEA UR5, UR6, UR5, 0x18 ;  /* 0x0000000506057291 */ /* 0x002fc6000f8ec03f */
[----:B------:R-:W-:-:S03]  /*3100*/  ISETP.GE.AND P0, PT, R10, R3, PT ;  /* 0x000000030a00720c */ /* 0x000fc60003f06270 */
        /* <DEDUP_REMOVED lines=73> */
.L_x_791:
[----:B------:R-:W-:Y:S01]  /*35a0*/  IMAD R8, R160, UR5, R19 ;  /* 0x00000005a0087c24 */ /* 0x000fe2000f8e0213 */
[----:B------:R-:W-:Y:S01]  /*35b0*/  ULDC.64 UR6, c[0x0][0x2b0] ;  /* 0x0000ac0000067ab9 */ /* 0x000fe20000000a00 */
[----:B------:R-:W-:Y:S01]  /*35c0*/  ULDC.64 UR12, c[0x0][0x2c8] ;  /* 0x0000b200000c7ab9 */ /* 0x000fe20000000a00 */
[----:B------:R-:W-:Y:S01]  /*35d0*/  BSSY B0, `(.L_x_792) ;  /* 0x0000462000007945 */ /* 0x000fe20003800000 */
[----:B------:R-:W-:-:S03]  /*35e0*/  IMAD.SHL.U32 R11, R6, 0x4, RZ ;  /* 0x00000004060b7824 */ /* 0x000fc600078e00ff */
[----:B------:R-:W-:Y:S05]  /*35f0*/  @P0 BRA `(.L_x_793) ;  /* 0x00000044007c0947 */ /* 0x000fea0003800000 */
[-C--:B01----:R-:W-:Y:S01]  /*3600*/  IABS R5, R13.reuse ;  /* 0x0000000d00057213 */ /* 0x083fe20000000000 */
[----:B------:R-:W0:Y:S01]  /*3610*/  LDC R12, c[0x0][0x2c0] ;  /* 0x0000b000ff0c7b82 */ /* 0x000e220000000800 */
[----:B------:R-:W-:Y:S01]  /*3620*/  IMAD R8, R8, 0xa0, RZ ;  /* 0x000000a008087824 */ /* 0x000fe200078e02ff */
[----:B------:R-:W-:Y:S01]  /*3630*/  ULDC UR4, c[0x0][0x288] ;  /* 0x0000a20000047ab9 */ /* 0x000fe20000000800 */
[----:B------:R-:W1:Y:S01]  /*3640*/  I2F.RP R7, R5 ;  /* 0x0000000500077306 */ /* 0x000e620000209400 */
[----:B------:R-:W-:Y:S01]  /*3650*/  IMAD R14, R17, UR4, R19 ;  /* 0x00000004110e7c24 */ /* 0x000fe2000f8e0213 */
[----:B------:R-:W-:Y:S01]  /*3660*/  ULDC UR4, c[0x0][0x298] ;  /* 0x0000a60000047ab9 */ /* 0x000fe20000000800 */
[----:B------:R-:W-:Y:S02]  /*3670*/  IMAD R6, R30, R13, R11 ;  /* 0x0000000d1e067224 */ /* 0x000fe400078e020b */
[----:B------:R-:W2:Y:S03]  /*3680*/  LDC.64 R226, c[0x0][0x2e0] ;  /* 0x0000b800ffe27b82 */ /* 0x000ea60000000a00 */
[----:B-1----:R-:W1:Y:S01]  /*3690*/  MUFU.RCP R7, R7 ;  /* 0x0000000700077308 */ /* 0x002e620000001000 */
[----:B0-----:R-:W-:Y:S01]  /*36a0*/  IADD3 R30, R12, UR4, RZ ;  /* 0x000000040c1e7c10 */ /* 0x001fe2000fffe0ff */
[----:B-1----:R-:W-:-:S02]  /*36b0*/  VIADD R9, R7, 0xffffffe ;  /* 0x0ffffffe07097836 */ /* 0x002fc40000000000 */
[--C-:B------:R-:W-:Y:S02]  /*36c0*/  IMAD R7, R8, R13, R11.reuse ;  /* 0x0000000d08077224 */ /* 0x100fe400078e020b */
[----:B------:R-:W-:Y:S02]  /*36d0*/  IMAD.MOV.U32 R8, RZ, RZ, RZ ;  /* 0x000000ffff087224 */ /* 0x000fe400078e00ff */
[----:B------:R-:W0:Y:S01]  /*36e0*/  F2I.FTZ.U32.TRUNC.NTZ R9, R9 ;  /* 0x0000000900097305 */ /* 0x000e22000021f000 */
[----:B------:R-:W-:Y:S01]  /*36f0*/  IMAD R11, R14, 0xa0, R11 ;  /* 0x000000a00e0b7824 */ /* 0x000fe200078e020b */
[----:B------:R-:W-:-:S03]  /*3700*/  SHF.R.S32.HI R21, RZ, 0x1f, R7 ;  /* 0x0000001fff157819 */ /* 0x000fc60000011407 */
[----:B--2---:R-:W-:-:S04]  /*3710*/  IMAD.WIDE R226, R11, 0x2, R226 ;  /* 0x000000020be27825 */ /* 0x004fc800078e02e2 */
[----:B------:R-:W-:Y:S01]  /*3720*/  VIADD R31, R11, 0x8 ;  /* 0x000000080b1f7836 */ /* 0x000fe20000000000 */
[----:B0-----:R-:W-:-:S05]  /*3730*/  IADD3 R20, RZ, -R9, RZ ;  /* 0x80000009ff147210 */ /* 0x001fca0007ffe0ff */
[----:B------:R-:W-:Y:S01]  /*3740*/  IMAD R15, R20, R5, RZ ;  /* 0x00000005140f7224 */ /* 0x000fe200078e02ff */
[----:B------:R-:W-:-:S03]  /*3750*/  SHF.R.S32.HI R20, RZ, 0x1f, R6 ;  /* 0x0000001fff147819 */ /* 0x000fc60000011406 */
[----:B------:R-:W-:-:S04]  /*3760*/  IMAD.HI.U32 R8, R9, R15, R8 ;  /* 0x0000000f09087227 */ /* 0x000fc800078e0008 */
[----:B------:R-:W-:Y:S02]  /*3770*/  IMAD.MOV.U32 R9, RZ, RZ, R10 ;  /* 0x000000ffff097224 */ /* 0x000fe400078e000a */
[----:B------:R-:W-:-:S07]  /*3780*/  IMAD R10, R13, 0xa0, RZ ;  /* 0x000000a00d0a7824 */ /* 0x000fce00078e02ff */
.L_x_925:
[----:B01----:R-:W0:Y:S01]  /*3790*/  LDC R11, c[0x0][0x284] ;  /* 0x0000a100ff0b7b82 */ /* 0x003e220000000800 */
[----:B------:R-:W-:-:S04]  /*37a0*/  ISETP.NE.U32.AND P0, PT, RZ, UR6, PT ;  /* 0x00000006ff007c0c */ /* 0x000fc8000bf05070 */
[----:B------:R-:W-:-:S13]  /*37b0*/  ISETP.NE.AND.EX P0, PT, RZ, UR7, PT, P0 ;  /* 0x00000007ff007c0c */ /* 0x000fda000bf05300 */
[----:B------:R-:W-:Y:S01]  /*37c0*/  @P0 SHF.R.S32.HI R13, RZ, 0x1f, R9 ;  /* 0x0000001fff0d0819 */ /* 0x000fe20000011409 */
[----:B0-----:R-:W-:-:S05]  /*37d0*/  @P0 IMAD R12, R2, R11, RZ ;  /* 0x0000000b020c0224 */ /* 0x001fca00078e02ff */
[--C-:B------:R-:W-:Y:S02]  /*37e0*/  @P0 SHF.R.S32.HI R14, RZ, 0x1f, R12.reuse ;  /* 0x0000001fff0e0819 */ /* 0x100fe4000001140c */
[----:B------:R-:W-:-:S04]  /*37f0*/  @P0 IADD3 R12, P1, P3, R9, UR6, R12 ;  /* 0x00000006090c0c10 */ /* 0x000fc8000fb3e00c */
[----:B------:R-:W-:-:S05]  /*3800*/  @P0 IADD3.X R13, R13, UR7, R14, P1, P3 ;  /* 0x000000070d0d0c10 */ /* 0x000fca0008fe640e */
[----:B------:R-:W2:Y:S01]  /*3810*/  @P0 LDG.E.U8 R12, desc[UR36][R12.64] ;  /* 0x000000240c0c0981 */ /* 0x000ea2000c1e1100 */
        /* <DEDUP_REMOVED lines=9> */
[----:B------:R-:W-:-:S04]  /*38b0*/  @!P1 IADD3 R224, R224, -R225, RZ ;  /* 0x800000e1e0e09210 */ /* 0x000fc80007ffe0ff */
[----:B------:R-:W-:-:S13]  /*38c0*/  ISETP.GT.U32.AND P1, PT, R5, R224, PT ;  /* 0x000000e00500720c */ /* 0x000fda0003f24070 */
[----:B------:R-:W-:Y:S01]  /*38d0*/  @!P1 IMAD.IADD R224, R224, 0x1, -R225 ;  /* 0x00000001e0e09824 */ /* 0x000fe200078e0ae1 */
[----:B------:R-:W-:-:S03]  /*38e0*/  ISETP.GE.AND P1, PT, R9, R25, PT ;  /* 0x000000190900720c */ /* 0x000fc60003f26270 */
[----:B------:R-:W-:Y:S01]  /*38f0*/  @!P3 IMAD.MOV R224, RZ, RZ, -R224 ;  /* 0x000000ffffe0b224 */ /* 0x000fe200078e0ae0 */
[----:B------:R-:W-:Y:S02]  /*3900*/  @!P4 LOP3.LUT R224, RZ, R11, RZ, 0x33, !PT ;  /* 0x0000000bffe0c212 */ /* 0x000fe400078e33ff */
[----:B--2---:R-:W-:-:S07]  /*3910*/  ISETP.NE.AND P0, PT, R12, RZ, P0 ;  /* 0x000000ff0c00720c */ /* 0x004fce0000705270 */
[----:B------:R-:W-:Y:S06]  /*3920*/  @P1 BRA `(.L_x_795) ;  /* 0x0000000000681947 */ /* 0x000fec0003800000 */
[----:B------:R-:W-:Y:S01]  /*3930*/  SHF.L.U32 R229, R224, 0x3, RZ ;  /* 0x00000003e0e57819 */ /* 0x000fe200000006ff */
[----:B------:R-:W-:Y:S01]  /*3940*/  BSSY B2, `(.L_x_796) ;  /* 0x0000009000027945 */ /* 0x000fe20003800000 */
[----:B------:R-:W-:Y:S02]  /*3950*/  CS2R R160, SRZ ;  /* 0x0000000000a07805 */ /* 0x000fe4000001ff00 */
[----:B------:R-:W-:-:S13]  /*3960*/  ISETP.GE.AND P3, PT, R229, R10, PT ;  /* 0x0000000ae500720c */ /* 0x000fda0003f66270 */
[----:B------:R-:W-:Y:S05]  /*3970*/  @P3 BRA `(.L_x_797) ;  /* 0x0000000000143947 */ /* 0x000fea0003800000 */
[----:B------:R-:W-:-:S04]  /*3980*/  IADD3 R12, P2, R7, R229, RZ ;  /* 0x000000e5070c7210 */ /* 0x000fc80007f5e0ff */
[----:B------:R-:W-:Y:S02]  /*3990*/  LEA.HI.X.SX32 R13, R229, R21, 0x1, P2 ;  /* 0x00000015e50d7211 */ /* 0x000fe400010f0eff */
[----:B------:R-:W-:-:S04]  /*39a0*/  LEA R160, P2, R12, UR8, 0x1 ;  /* 0x000000080ca07c11 */ /* 0x000fc8000f8408ff */
[----:B------:R-:W-:-:S06]  /*39b0*/  LEA.HI.X R161, R12, UR9, R13, 0x1, P2 ;  /* 0x000000090ca17c11 */ /* 0x000fcc00090f0c0d */
[----:B------:R-:W5:Y:S03]  /*39c0*/  LDG.E.64 R160, desc[UR36][R160.64] ;  /* 0x00000024a0a07981 */ /* 0x000f66000c1e1b00 */
.L_x_797:
[----:B------:R-:W-:Y:S05]  /*39d0*/  BSYNC B2 ;  /* 0x0000000000027941 */ /* 0x000fea0003800000 */
.L_x_796:
[----:B------:R-:W-:-:S06]  /*39e0*/  UISETP.NE.AND UP0, UPT, UR10, URZ, UPT ;  /* 0x0000003f0a00728c */ /* 0x000fcc000bf05270 */
[----:B------:R-:W-:-:S13]  /*39f0*/  PLOP3.LUT P2, PT, PT, PT, UP0, 0x80, 0x0 ;  /* 0x000000000000781c */ /* 0x000fda0003f4f008 */
[----:B------:R-:W-:Y:S05]  /*3a00*/  @P2 BRA `(.L_x_795) ;  /* 0x0000000000302947 */ /* 0x000fea0003800000 */
        /* <DEDUP_REMOVED lines=12> */
.L_x_795:
[----:B------:R-:W-:Y:S05]  /*3ad0*/  BSYNC B1 ;  /* 0x0000000000017941 */ /* 0x000fea0003800000 */
.L_x_794:
[----:B------:R-:W1:Y:S01]  /*3ae0*/  LDC.64 R228, c[0x0][0x2e0] ;  /* 0x0000b800ffe47b82 */ /* 0x000e620000000a00 */
[----:B------:R-:W-:Y:S01]  /*3af0*/  BSSY B1, `(.L_x_798) ;  /* 0x000001e000017945 */ /* 0x000fe20003800000 */
[----:B-1----:R-:W-:-:S03]  /*3b00*/  IMAD.WIDE R228, R31, 0x2, R228 ;  /* 0x000000021fe47825 */ /* 0x002fc600078e02e4 */
[----:B------:R-:W-:Y:S05]  /*3b10*/  @P1 BRA `(.L_x_799) ;  /* 0x00000000006c1947 */ /* 0x000fea0003800000 */
[----:B------:R-:W-:Y:S01]  /*3b20*/  IMAD.IADD R12, R224, 0x1, R11 ;  /* 0x00000001e00c7824 */ /* 0x000fe200078e020b */
[----:B------:R-:W-:Y:S01]  /*3b30*/  BSSY B2, `(.L_x_800) ;  /* 0x000000a000027945 */ /* 0x000fe20003800000 */
[----:B------:R-:W-:Y:S02]  /*3b40*/  CS2R R162, SRZ ;  /* 0x0000000000a27805 */ /* 0x000fe4000001ff00 */
[----:B------:R-:W-:-:S05]  /*3b50*/  IMAD.SHL.U32 R231, R12, 0x8, RZ ;  /* 0x000000080ce77824 */ /* 0x000fca00078e00ff */
[----:B------:R-:W-:-:S13]  /*3b60*/  ISETP.GE.AND P3, PT, R231, R10, PT ;  /* 0x0000000ae700720c */ /* 0x000fda0003f66270 */
[----:B------:R-:W-:Y:S05]  /*3b70*/  @P3 BRA `(.L_x_801) ;  /* 0x0000000000143947 */ /* 0x000fea0003800000 */
[----:B------:R-:W-:-:S04]  /*3b80*/  IADD3 R12, P2, R7, R231, RZ ;  /* 0x000000e7070c7210 */ /* 0x000fc80007f5e0ff */
[----:B------:R-:W-:Y:S02]  /*3b90*/  LEA.HI.X.SX32 R13, R231, R21, 0x1, P2 ;  /* 0x00000015e70d7211 */ /* 0x000fe400010f0eff */
[----:B------:R-:W-:-:S04]  /*3ba0*/  LEA R162, P2, R12, UR8, 0x1 ;  /* 0x000000080ca27c11 */ /* 0x000fc8000f8408ff */
[----:B------:R-:W-:-:S06]  /*3bb0*/  LEA.HI.X R163, R12, UR9, R13, 0x1, P2 ;  /* 0x000000090ca37c11 */ /* 0x000fcc00090f0c0d */
[----:B------:R-:W5:Y:S03]  /*3bc0*/  LDG.E.64 R162, desc[UR36][R162.64] ;  /* 0x00000024a2a27981 */ /* 0x000f66000c1e1b00 */
.L_x_801:
[----:B------:R-:W-:Y:S05]  /*3bd0*/  BSYNC B2 ;  /* 0x0000000000027941 */ /* 0x000fea0003800000 */
.L_x_800:
[----:B------:R-:W-:-:S06]  /*3be0*/  UISETP.NE.AND UP0, UPT, UR10, URZ, UPT ;  /* 0x0000003f0a00728c */ /* 0x000fcc000bf05270 */
[----:B------:R-:W-:-:S13]  /*3bf0*/  PLOP3.LUT P2, PT, PT, PT, UP0, 0x80, 0x0 ;  /* 0x000000000000781c */ /* 0x000fda0003f4f008 */
[----:B------:R-:W-:Y:S05]  /*3c00*/  @P2 BRA `(.L_x_799) ;  /* 0x0000000000302947 */ /* 0x000fea0003800000 */
[----:B------:R-:W-:Y:S01]  /*3c10*/  LOP3.LUT P5, RZ, R29, 0x8, RZ, 0xc0, !PT ;  /* 0x000000081dff7812 */ /* 0x000fe200078ac0ff */
[----:B0-----:R-:W0:-:S12]  /*3c20*/  @!P3 LDC.64 R14, c[0x0][0x248] ;  /* 0x00009200ff0ebb82 */ /* 0x001e180000000a00 */
        /* <DEDUP_REMOVED lines=10> */
.L_x_799:
[----:B------:R-:W-:Y:S05]  /*3cd0*/  BSYNC B1 ;  /* 0x0000000000017941 */ /* 0x000fea0003800000 */
.L_x_798:
[----:B------:R-:W-:Y:S04]  /*3ce0*/  BSSY B1, `(.L_x_802) ;  /* 0x000001d000017945 */ /* 0x000fe80003800000 */
[----:B------:R-:W-:Y:S05]  /*3cf0*/  @P1 BRA `(.L_x_803) ;  /* 0x00000000006c1947 */ /* 0x000fea0003800000 */
[----:B------:R-:W-:Y:S01]  /*3d00*/  LEA R12, R11, R224, 0x1 ;  /* 0x000000e00b0c7211 */ /* 0x000fe200078e08ff */
[----:B------:R-:W-:Y:S01]  /*3d10*/  BSSY B2, `(.L_x_804) ;  /* 0x000000a000027945 */ /* 0x000fe20003800000 */
[----:B------:R-:W-:-:S03]  /*3d20*/  CS2R R164, SRZ ;  /* 0x0000000000a47805 */ /* 0x000fc6000001ff00 */
        /* <DEDUP_REMOVED lines=8> */
.L_x_805:
[----:B------:R-:W-:Y:S05]  /*3db0*/  BSYNC B2 ;  /* 0x0000000000027941 */ /* 0x000fea0003800000 */
.L_x_804:
[----:B------:R-:W-:-:S06]  /*3dc0*/  UISETP.NE.AND UP0, UPT, UR10, URZ, UPT ;  /* 0x0000003f0a00728c */ /* 0x000fcc000bf05270 */
[----:B------:R-:W-:-:S13]  /*3dd0*/  PLOP3.LUT P2, PT, PT, PT, UP0, 0x80, 0x0 ;  /* 0x000000000000781c */ /* 0x000fda0003f4f008 */
[----:B------:R-:W-:Y:S05]  /*3de0*/  @P2 BRA `(.L_x_803) ;  /* 0x0000000000302947 */ /* 0x000fea0003800000 */
[----:B------:R-:W-:Y:S01]  /*3df0*/  LOP3.LUT P5, RZ, R29, 0x8, RZ, 0xc0, !PT ;  /* 0x000000081dff7812 */ /* 0x000fe200078ac0ff */
[----:B01----:R-:W0:-:S12]  /*3e00*/  @!P3 LDC.64 R14, c[0x0][0x248] ;  /* 0x00009200ff0ebb82 */ /* 0x003e180000000a00 */
        /* <DEDUP_REMOVED lines=10> */
.L_x_803:
[----:B------:R-:W-:Y:S05]  /*3eb0*/  BSYNC B1 ;  /* 0x0000000000017941 */ /* 0x000fea0003800000 */
.L_x_802:
[----:B------:R-:W-:Y:S04]  /*3ec0*/  BSSY B1, `(.L_x_806) ;  /* 0x000001d000017945 */ /* 0x000fe80003800000 */
[----:B------:R-:W-:Y:S05]  /*3ed0*/  @P1 BRA `(.L_x_807) ;  /* 0x00000000006c1947 */ /* 0x000fea0003800000 */
[----:B------:R-:W-:Y:S01]  /*3ee0*/  IMAD R12, R11, 0x3, R224 ;  /* 0x000000030b0c7824 */ /* 0x000fe200078e02e0 */
        /* <DEDUP_REMOVED lines=10> */
.L_x_809:
[----:B------:R-:W-:Y:S05]  /*3f90*/  BSYNC B2 ;  /* 0x0000000000027941 */ /* 0x000fea0003800000 */
.L_x_808:
[----:B------:R-:W-:-:S06]  /*3fa0*/  UISETP.NE.AND UP0, UPT, UR10, URZ, UPT ;  /* 0x0000003f0a00728c */ /* 0x000fcc000bf05270 */
[----:B------:R-:W-:-:S13]  /*3fb0*/  PLOP3.LUT P2, PT, PT, PT, UP0, 0x80, 0x0 ;  /* 0x000000000000781c */ /* 0x000fda0003f4f008 */
[----:B------:R-:W-:Y:S05]  /*3fc0*/  @P2 BRA `(.L_x_807) ;  /* 0x0000000000302947 */ /* 0x000fea0003800000 */
[----:B------:R-:W-:Y:S01]  /*3fd0*/  LOP3.LUT P5, RZ, R29, 0x8, RZ, 0xc0, !PT ;  /* 0x000000081dff7812 */ /* 0x000fe200078ac0ff */
[----:B012---:R-:W0:-:S12]  /*3fe0*/  @!P3 LDC.64 R14, c[0x0][0x248] ;  /* 0x00009200ff0ebb82 */ /* 0x007e180000000a00 */
        /* <DEDUP_REMOVED lines=10> */
.L_x_807:
[----:B------:R-:W-:Y:S05]  /*4090*/  BSYNC B1 ;  /* 0x0000000000017941 */ /* 0x000fea0003800000 */
.L_x_806:
        /* <DEDUP_REMOVED lines=13> */
.L_x_813:
[----:B------:R-:W-:Y:S05]  /*4170*/  BSYNC B2 ;  /* 0x0000000000027941 */ /* 0x000fea0003800000 */
.L_x_812:
        /* <DEDUP_REMOVED lines=15> */
.L_x_811:
[----:B------:R-:W-:Y:S05]  /*4270*/  BSYNC B1 ;  /* 0x0000000000017941 */ /* 0x000fea0003800000 */
.L_x_810:
        /* <DEDUP_REMOVED lines=13> */
.L_x_817:
[----:B------:R-:W-:Y:S05]  /*4350*/  BSYNC B2 ;  /* 0x0000000000027941 */ /* 0x000fea0003800000 */
.L_x_816:
        /* <DEDUP_REMOVED lines=15> */
.L_x_815:
[----:B------:R-:W-:Y:S05]  /*4450*/  BSYNC B1 ;  /* 0x0000000000017941 */ /* 0x000fea0003800000 */
.L_x_814:
[----:B------:R-:W-:Y:S04]  /*4460*/  BSSY B1, `(.L_x_818) ;  /* 0x000001d000017945 */ /* 0x000fe80003800000 */
[----:B------:R-:W-:Y:S05]  /*4470*/  @P1 BRA `(.L_x_819) ;  /* 0x00000000006c1947 */ /* 0x000fea0003800000 */
[----:B------:R-:W-:Y:S01]  /*4480*/  IMAD R12, R11, 0x6, R224 ;  /* 0x000000060b0c7824 */ /* 0x000fe200078e02e0 */
[----:B------:R-:W-:Y:S01]  /*4490*/  BSSY B2, `(.L_x_820) ;  /* 0x000000a000027945 */ /* 0x000fe20003800000 */
[----:B------:R-:W-:-:S03]  /*44a0*/  CS2R R172, SRZ ;  /* 0x0000000000ac7805 */ /* 0x000fc6000001ff00 */
[----:B------:R-:W-:-:S04]  /*44b0*/  SHF.L.U32 R231, R12, 0x3, RZ ;  /* 0x000000030ce77819 */ /* 0x000fc800000006ff */
[----:B------:R-:W-:-:S13]  /*44c0*/  ISETP.GE.AND P3, PT, R231, R10, PT ;  /* 0x0000000ae700720c */ /* 0x000fda0003f66270 */
[----:B------:R-:W-:Y:S05]  /*44d0*/  @P3 BRA `(.L_x_821) ;  /* 0x0000000000143947 */ /* 0x000fea0003800000 */
[----:B------:R-:W-:-:S04]  /*44e0*/  IADD3 R12, P2, R7, R231, RZ ;  /* 0x000000e7070c7210 */ /* 0x000fc80007f5e0ff */
[----:B------:R-:W-:Y:S02]  /*44f0*/  LEA.HI.X.SX32 R13, R231, R21, 0x1, P2 ;  /* 0x00000015e70d7211 */ /* 0x000fe400010f0eff */
[----:B------:R-:W-:-:S04]  /*4500*/  LEA R172, P2, R12, UR8, 0x1 ;  /* 0x000000080cac7c11 */ /* 0x000fc8000f8408ff */
[----:B------:R-:W-:-:S06]  /*4510*/  LEA.HI.X R173, R12, UR9, R13, 0x1, P2 ;  /* 0x000000090cad7c11 */ /* 0x000fcc00090f0c0d */
[----:B------:R-:W5:Y:S03]  /*4520*/  LDG.E.64 R172, desc[UR36][R172.64] ;  /* 0x00000024acac7981 */ /* 0x000f66000c1e1b00 */
.L_x_821:
[----:B------:R-:W-:Y:S05]  /*4530*/  BSYNC B2 ;  /* 0x0000000000027941 */ /* 0x000fea0003800000 */
.L_x_820:
        /* <DEDUP_REMOVED lines=15> */
.L_x_819:
[----:B------:R-:W-:Y:S05]  /*4630*/  BSYNC B1 ;  /* 0x0000000000017941 */ /* 0x000fea0003800000 */
.L_x_818:
        /* <DEDUP_REMOVED lines=13> */
.L_x_825:
[----:B------:R-:W-:Y:S05]  /*4710*/  BSYNC B2 ;  /* 0x0000000000027941 */ /* 0x000fea0003800000 */
.L_x_824:
        /* <DEDUP_REMOVED lines=15> */
.L_x_823:
[----:B------:R-:W-:Y:S05]  /*4810*/  BSYNC B1 ;  /* 0x0000000000017941 */ /* 0x000fea0003800000 */
.L_x_822:
        /* <DEDUP_REMOVED lines=13> */
.L_x_829:
[----:B------:R-:W-:Y:S05]  /*48f0*/  BSYNC B2 ;  /* 0x0000000000027941 */ /* 0x000fea0003800000 */
.L_x_828:
        /* <DEDUP_REMOVED lines=15> */
.L_x_827:
[----:B------:R-:W-:Y:S05]  /*49f0*/  BSYNC B1 ;  /* 0x0000000000017941 */ /* 0x000fea0003800000 */
.L_x_826:
        /* <DEDUP_REMOVED lines=13> */
.L_x_833:
[----:B------:R-:W-:Y:S05]  /*4ad0*/  BSYNC B2 ;  /* 0x0000000000027941 */ /* 0x000fea0003800000 */
.L_x_832:
        /* <DEDUP_REMOVED lines=15> */
.L_x_831:
[----:B------:R-:W-:Y:S05]  /*4bd0*/  BSYNC B1 ;  /* 0x0000000000017941 */ /* 0x000fea0003800000 */
.L_x_830:
        /* <DEDUP_REMOVED lines=13> */
.L_x_837:
[----:B------:R-:W-:Y:S05]  /*4cb0*/  BSYNC B2 ;  /* 0x0000000000027941 */ /* 0x000fea0003800000 */
.L_x_836:
        /* <DEDUP_REMOVED lines=15> */
.L_x_835:
[----:B------:R-:W-:Y:S05]  /*4db0*/  BSYNC B1 ;  /* 0x0000000000017941 */ /* 0x000fea0003800000 */
.L_x_834:
        /* <DEDUP_REMOVED lines=13> */
.L_x_841:
[----:B------:R-:W-:Y:S05]  /*4e90*/  BSYNC B2 ;  /* 0x0000000000027941 */ /* 0x000fea0003800000 */
.L_x_840:
        /* <DEDUP_REMOVED lines=15> */
.L_x_839:
[----:B------:R-:W-:Y:S05]  /*4f90*/  BSYNC B1 ;  /* 0x0000000000017941 */ /* 0x000fea0003800000 */
.L_x_838:
        /* <DEDUP_REMOVED lines=13> */
.L_x_845:
[----:B------:R-:W-:Y:S05]  /*5070*/  BSYNC B2 ;  /* 0x0000000000027941 */ /* 0x000fea0003800000 */
.L_x_844:
        /* <DEDUP_REMOVED lines=15> */
.L_x_843:
[----:B------:R-:W-:Y:S05]  /*5170*/  BSYNC B1 ;  /* 0x0000000000017941 */ /* 0x000fea0003800000 */
.L_x_842:
        /* <DEDUP_REMOVED lines=13> */
.L_x_849:
[----:B------:R-:W-:Y:S05]  /*5250*/  BSYNC B2 ;  /* 0x0000000000027941 */ /* 0x000fea0003800000 */
.L_x_848:
        /* <DEDUP_REMOVED lines=15> */
.L_x_847:
[----:B------:R-:W-:Y:S05]  /*5350*/  BSYNC B1 ;  /* 0x0000000000017941 */ /* 0x000fea0003800000 */
.L_x_846:
        /* <DEDUP_REMOVED lines=13> */
.L_x_853:
[----:B------:R-:W-:Y:S05]  /*5430*/  BSYNC B2 ;  /* 0x0000000000027941 */ /* 0x000fea0003800000 */
.L_x_852:
        /* <DEDUP_REMOVED lines=15> */
.L_x_851:
[----:B------:R-:W-:Y:S05]  /*5530*/  BSYNC B1 ;  /* 0x0000000000017941 */ /* 0x000fea0003800000 */
.L_x_850:
        /* <DEDUP_REMOVED lines=13> */
.L_x_857:
[----:B------:R-:W-:Y:S05]  /*5610*/  BSYNC B2 ;  /* 0x0000000000027941 */ /* 0x000fea0003800000 */
.L_x_856:
        /* <DEDUP_REMOVED lines=15> */
.L_x_855:
[----:B------:R-:W-:Y:S05]  /*5710*/  BSYNC B1 ;  /* 0x0000000000017941 */ /* 0x000fea0003800000 */
.L_x_854:
        /* <DEDUP_REMOVED lines=13> */
.L_x_861:
[----:B------:R-:W-:Y:S05]  /*57f0*/  BSYNC B2 ;  /* 0x0000000000027941 */ /* 0x000fea0003800000 */
.L_x_860:
        /* <DEDUP_REMOVED lines=15> */
.L_x_859:
[----:B------:R-:W-:Y:S05]  /*58f0*/  BSYNC B1 ;  /* 0x0000000000017941 */ /* 0x000fea0003800000 */
.L_x_858:
        /* <DEDUP_REMOVED lines=13> */
.L_x_865:
[----:B------:R-:W-:Y:S05]  /*59d0*/  BSYNC B2 ;  /* 0x0000000000027941 */ /* 0x000fea0003800000 */
.L_x_864:
        /* <DEDUP_REMOVED lines=15> */
.L_x_863:
[----:B------:R-:W-:Y:S05]  /*5ad0*/  BSYNC B1 ;  /* 0x0000000000017941 */ /* 0x000fea0003800000 */
.L_x_862:
        /* <DEDUP_REMOVED lines=13> */
.L_x_869:
[----:B------:R-:W-:Y:S05]  /*5bb0*/  BSYNC B2 ;  /* 0x0000000000027941 */ /* 0x000fea0003800000 */
.L_x_868:
        /* <DEDUP_REMOVED lines=15> */
.L_x_867:
[----:B------:R-:W-:Y:S05]  /*5cb0*/  BSYNC B1 ;  /* 0x0000000000017941 */ /* 0x000fea0003800000 */
.L_x_866:
        /* <DEDUP_REMOVED lines=13> */
.L_x_873:
[----:B------:R-:W-:Y:S05]  /*5d90*/  BSYNC B2 ;  /* 0x0000000000027941 */ /* 0x000fea0003800000 */
.L_x_872:
        /* <DEDUP_REMOVED lines=15> */
.L_x_871:
[----:B------:R-:W-:Y:S05]  /*5e90*/  BSYNC B1 ;  /* 0x0000000000017941 */ /* 0x000fea0003800000 */
.L_x_870:
        /* <DEDUP_REMOVED lines=13> */
.L_x_877:
[----:B------:R-:W-:Y:S05]  /*5f70*/  BSYNC B2 ;  /* 0x0000000000027941 */ /* 0x000fea0003800000 */
.L_x_876:
        /* <DEDUP_REMOVED lines=15> */
.L_x_875:
[----:B------:R-:W-:Y:S05]  /*6070*/  BSYNC B1 ;  /* 0x0000000000017941 */ /* 0x000fea0003800000 */
.L_x_874:
        /* <DEDUP_REMOVED lines=13> */
.L_x_881:
[----:B------:R-:W-:Y:S05]  /*6150*/  BSYNC B2 ;  /* 0x0000000000027941 */ /* 0x000fea0003800000 */
.L_x_880:
        /* <DEDUP_REMOVED lines=15> */
.L_x_879:
[----:B------:R-:W-:Y:S05]  /*6250*/  BSYNC B1 ;  /* 0x0000000000017941 */ /* 0x000fea0003800000 */
.L_x_878:
        /* <DEDUP_REMOVED lines=13> */
.L_x_885:
[----:B------:R-:W-:Y:S05]  /*6330*/  BSYNC B2 ;  /* 0x0000000000027941 */ /* 0x000fea0003800000 */
.L_x_884:
        /* <DEDUP_REMOVED lines=15> */
.L_x_883:
[----:B------:R-:W-:Y:S05]  /*6430*/  BSYNC B1 ;  /* 0x0000000000017941 */ /* 0x000fea0003800000 */
.L_x_882:
        /* <DEDUP_REMOVED lines=13> */
.L_x_889:
[----:B------:R-:W-:Y:S05]  /*6510*/  BSYNC B2 ;  /* 0x0000000000027941 */ /* 0x000fea0003800000 */
.L_x_888:
        /* <DEDUP_REMOVED lines=15> */
.L_x_887:
[----:B------:R-:W-:Y:S05]  /*6610*/  BSYNC B1 ;  /* 0x0000000000017941 */ /* 0x000fea0003800000 */
.L_x_886:
        /* <DEDUP_REMOVED lines=13> */
.L_x_893:
[----:B------:R-:W-:Y:S05]  /*66f0*/  BSYNC B2 ;  /* 0x0000000000027941 */ /* 0x000fea0003800000 */
.L_x_892:
        /* <DEDUP_REMOVED lines=15> */
.L_x_891:
[----:B------:R-:W-:Y:S05]  /*67f0*/  BSYNC B1 ;  /* 0x0000000000017941 */ /* 0x000fea0003800000 */
.L_x_890:
        /* <DEDUP_REMOVED lines=13> */
.L_x_897:
[----:B------:R-:W-:Y:S05]  /*68d0*/  BSYNC B2 ;  /* 0x0000000000027941 */ /* 0x000fea0003800000 */
.L_x_896:
        /* <DEDUP_REMOVED lines=15> */
.L_x_895:
[----:B------:R-:W-:Y:S05]  /*69d0*/  BSYNC B1 ;  /* 0x0000000000017941 */ /* 0x000fea0003800000 */
.L_x_894:
        /* <DEDUP_REMOVED lines=13> */
.L_x_901:
[----:B------:R-:W-:Y:S05]  /*6ab0*/  BSYNC B2 ;  /* 0x0000000000027941 */ /* 0x000fea0003800000 */
.L_x_900:
[----:B------:R-:W-:-:S06]  /*6ac0*/  UISETP.NE.AND UP0, UPT, UR10, URZ, UPT ;  /* 0x0000003f0a00728c */ /* 0x000fcc000bf05270 */
[----:B------:R-:W-:-:S13]  /*6ad0*/  PLOP3.LUT P2, PT, PT, PT, UP0, 0x80, 0x0 ;  /* 0x000000000000781c */ /* 0x000fda0003f4f008 */
[----:B------:R-:W-:Y:S05]  /*6ae0*/  @P2 BRA `(.L_x_899) ;  /* 0x0000000000302947 */ /* 0x000fea0003800000 */
[----:B------:R-:W-:Y:S01]  /*6af0*/  LOP3.LUT P5, RZ, R29, 0x8, RZ, 0xc0, !PT ;  /* 0x000000081dff7812 */ /* 0x000fe200078ac0ff */
[----:B012---:R-:W0:-:S12]  /*6b00*/  @!P3 LDC.64 R14, c[0x0][0x248] ;  /* 0x00009200ff0ebb82 */ /* 0x007e180000000a00 */
        /* <DEDUP_REMOVED lines=10> */
.L_x_899:
[----:B------:R-:W-:Y:S05]  /*6bb0*/  BSYNC B1 ;  /* 0x0000000000017941 */ /* 0x000fea0003800000 */
.L_x_898:
        /* <DEDUP_REMOVED lines=13> */
.L_x_905:
[----:B------:R-:W-:Y:S05]  /*6c90*/  BSYNC B2 ;  /* 0x0000000000027941 */ /* 0x000fea0003800000 */
.L_x_904:
        /* <DEDUP_REMOVED lines=15> */
.L_x_903:
[----:B------:R-:W-:Y:S05]  /*6d90*/  BSYNC B1 ;  /* 0x0000000000017941 */ /* 0x000fea0003800000 */
.L_x_902:
        /* <DEDUP_REMOVED lines=13> */
.L_x_909:
[----:B------:R-:W-:Y:S05]  /*6e70*/  BSYNC B2 ;  /* 0x0000000000027941 */ /* 0x000fea0003800000 */
.L_x_908:
        /* <DEDUP_REMOVED lines=15> */
.L_x_907:
[----:B------:R-:W-:Y:S05]  /*6f70*/  BSYNC B1 ;  /* 0x0000000000017941 */ /* 0x000fea0003800000 */
.L_x_906:
        /* <DEDUP_REMOVED lines=13> */
.L_x_913:
[----:B------:R-:W-:Y:S05]  /*7050*/  BSYNC B2 ;  /* 0x0000000000027941 */ /* 0x000fea0003800000 */
.L_x_912:
        /* <DEDUP_REMOVED lines=15> */
.L_x_911:
[----:B------:R-:W-:Y:S05]  /*7150*/  BSYNC B1 ;  /* 0x0000000000017941 */ /* 0x000fea0003800000 */
.L_x_910:
        /* <DEDUP_REMOVED lines=13> */
.L_x_917:
[----:B------:R-:W-:Y:S05]  /*7230*/  BSYNC B2 ;  /* 0x0000000000027941 */ /* 0x000fea0003800000 */
.L_x_916:
[----:B------:R-:W-:-:S06]  /*7240*/  UISETP.NE.AND UP0, UPT, UR10, URZ, UPT ;  /* 0x0000003f0a00728c */ /* 0x000fcc000bf05270 */
[----:B------:R-:W-:-:S13]  /*7250*/  PLOP3.LUT P2, PT, PT, PT, UP0, 0x80, 0x0 ;  /* 0x000000000000781c */ /* 0x000fda0003f4f008 */
[----:B------:R-:W-:Y:S05]  /*7260*/  @P2 BRA `(.L_x_915) ;  /* 0x0000000000302947 */ /* 0x000fea0003800000 */
[----:B------:R-:W-:Y:S01]  /*7270*/  LOP3.LUT P5, RZ, R29, 0x8, RZ, 0xc0, !PT ;  /* 0x000000081dff7812 */ /* 0x000fe200078ac0ff */
[----:B012---:R-:W0:-:S12]  /*7280*/  @!P3 LDC.64 R14, c[0x0][0x248] ;  /* 0x00009200ff0ebb82 */ /* 0x007e180000000a00 */
        /* <DEDUP_REMOVED lines=10> */
.L_x_915:
[----:B------:R-:W-:Y:S05]  /*7330*/  BSYNC B1 ;  /* 0x0000000000017941 */ /* 0x000fea0003800000 */
.L_x_914:
[----:B------:R-:W-:Y:S01]  /*7340*/  BSSY B1, `(.L_x_918) ;  /* 0x000001d000017945 */ /* 0x000fe20003800000 */
[----:B------:R-:W-:-:S03]  /*7350*/  IMAD R11, R11, 0x1f, R224 ;  /* 0x0000001f0b0b7824 */ /* 0x000fc600078e02e0 */
[----:B------:R-:W-:Y:S05]  /*7360*/  @P1 BRA `(.L_x_919) ;  /* 0x0000000000681947 */ /* 0x000fea0003800000 */
[----:B012---:R-:W-:Y:S01]  /*7370*/  SHF.L.U32 R15, R11, 0x3, RZ ;  /* 0x000000030b0f7819 */ /* 0x007fe200000006ff */
        /* <DEDUP_REMOVED lines=9> */
.L_x_921:
[----:B------:R-:W-:Y:S05]  /*7410*/  BSYNC B2 ;  /* 0x0000000000027941 */ /* 0x000fea0003800000 */
.L_x_920:
[----:B------:R-:W-:-:S06]  /*7420*/  UISETP.NE.AND UP0, UPT, UR10, URZ, UPT ;  /* 0x0000003f0a00728c */ /* 0x000fcc000bf05270 */
[----:B------:R-:W-:-:S13]  /*7430*/  PLOP3.LUT P2, PT, PT, PT, UP0, 0x80, 0x0 ;  /* 0x000000000000781c */ /* 0x000fda0003f4f008 */
[----:B------:R-:W-:Y:S05]  /*7440*/  @P2 BRA `(.L_x_919) ;  /* 0x0000000000302947 */ /* 0x000fea0003800000 */
        /* <DEDUP_REMOVED lines=12> */
.L_x_919:
[----:B------:R-:W-:Y:S05]  /*7510*/  BSYNC B1 ;  /* 0x0000000000017941 */ /* 0x000fea0003800000 */
.L_x_918:
[----:B-----5:R-:W-:Y:S01]  /*7520*/  HMUL2 R11, R158, R160 ;  /* 0x000000a09e0b7232 */ /* 0x020fe20000000000 */
[----:B0-----:R-:W-:Y:S01]  /*7530*/  HFMA2.MMA R12, R159, R161, -RZ ;  /* 0x000000a19f0c7235 */ /* 0x001fe200001000ff */
[----:B------:R-:W-:Y:S01]  /*7540*/  UMOV UR4, 0xffffffff ;  /* 0xffffffff00047882 */ /* 0x000fe20000000000 */
[----:B------:R-:W-:-:S03]  /*7550*/  LOP3.LUT R224, R23, 0x1, RZ, 0xc0, !PT ;  /* 0x0000000117e07812 */ /* 0x000fc600078ec0ff */
        /* <DEDUP_REMOVED lines=68> */
.L_x_1002:
        /* <DEDUP_REMOVED lines=13> */
[----:B-1----:R-:W-:-:S04]  /*7a70*/  @P3 IMAD R224, R19, R225, R18 ;  /* 0x000000e113e03224 */ /* 0x002fc800078e0212 */
[----:B------:R-:W-:-:S04]  /*7a80*/  @P3 VIADD R224, R224, 0xffffffff ;  /* 0xffffffffe0e03836 */ /* 0x000fc80000000000 */
        /* <DEDUP_REMOVED lines=18> */
.L_x_924:
[----:B------:R-:W-:Y:S05]  /*7bb0*/  BSYNC B1 ;  /* 0x0000000000017941 */ /* 0x000fea0003800000 */
.L_x_923:
[----:B------:R-:W-:-:S05]  /*7bc0*/  VIADD R9, R9, 0x40 ;  /* 0x0000004009097836 */ /* 0x000fca0000000000 */
[----:B------:R-:W-:-:S13]  /*7bd0*/  ISETP.GE.AND P0, PT, R9, R3, PT ;  /* 0x000000030900720c */ /* 0x000fda0003f06270 */
[----:B------:R-:W-:Y:S05]  /*7be0*/  @!P0 BRA `(.L_x_925) ;  /* 0xffffffb800e88947 */ /* 0x000fea000383ffff */
.L_x_793:
[----:B------:R-:W-:Y:S05]  /*7bf0*/  BSYNC B0 ;  /* 0x0000000000007941 */ /* 0x000fea0003800000 */
.L_x_792:
        /* <DEDUP_REMOVED lines=9> */
.L_x_1008:
[----:B------:R-:W-:Y:S01]  /*7c90*/  SHF.R.S32.HI R0, RZ, 0x1f, R23 ;  /* 0x0000001fff007819 */ /* 0x000fe20000011417 */
[----:B------:R-:W-:Y:S05]  /*7ca0*/  WARPSYNC.ALL ;  /* 0x0000000000007948 */ /* 0x000fea0003800000 */
[----:B------:R-:W-:Y:S02]  /*7cb0*/  LEA.HI R0, R0, R23, RZ, 0x5 ;  /* 0x0000001700007211 */ /* 0x000fe400078f28ff */
[----:B-1----:R-:W-:Y:S02]  /*7cc0*/  FMNMX.FTZ R14, R5, R14, !PT ;  /* 0x0000000e050e7209 */ /* 0x002fe40007810000 */
[----:B------:R-:W-:-:S05]  /*7cd0*/  LOP3.LUT R6, R0, 0xffffffe0, RZ, 0xc0, !PT ;  /* 0xffffffe000067812 */ /* 0x000fca00078ec0ff */
[----:B------:R-:W-:-:S05]  /*7ce0*/  IMAD.IADD R6, R23, 0x1, -R6 ;  /* 0x0000000117067824 */ /* 0x000fca00078e0a06 */
[----:B------:R-:W-:-:S13]  /*7cf0*/  ISETP.NE.AND P0, PT, R6, RZ, PT ;  /* 0x000000ff0600720c */ /* 0x000fda0003f05270 */
[----:B------:R-:W1:Y:S01]  /*7d00*/  @!P0 S2R R7, SR_CgaCtaId ;  /* 0x0000000000078919 */ /* 0x000e620000008800 */
[----:B------:R-:W-:Y:S02]  /*7d10*/  @!P0 MOV R8, 0x400 ;  /* 0x0000040000088802 */ /* 0x000fe40000000f00 */
[----:B------:R-:W-:Y:S02]  /*7d20*/  @!P0 SHF.R.S32.HI R3, RZ, 0x5, R0 ;  /* 0x00000005ff038819 */ /* 0x000fe40000011400 */
[----:B-1----:R-:W-:-:S04]  /*7d30*/  @!P0 LEA R8, R7, R8, 0x18 ;  /* 0x0000000807088211 */ /* 0x002fc800078ec0ff */
[----:B------:R-:W-:-:S05]  /*7d40*/  @!P0 LEA R3, R3, R8, 0x2 ;  /* 0x0000000803038211 */ /* 0x000fca00078e10ff */
        /* <DEDUP_REMOVED lines=12> */
[----:B0-----:R-:W-:Y:S01]  /*7e10*/  @!P0 LEA R5, R8, R3, 0x18 ;  /* 0x0000000308058211 */ /* 0x001fe200078ec0ff */
[----:B------:R-:W-:-:S04]  /*7e20*/  IMAD.MOV.U32 R3, RZ, RZ, -0x800001 ;  /* 0xff7fffffff037424 */ /* 0x000fc800078e00ff */
        /* <DEDUP_REMOVED lines=10> */
[----:B------:R-:W-:Y:S01]  /*7ed0*/  IMAD.MOV.U32 R10, RZ, RZ, RZ ;  /* 0x000000ffff0a7224 */ /* 0x000fe200078e00ff */
[----:B0-----:R-:W-:Y:S02]  /*7ee0*/  MOV R7, R13 ;  /* 0x0000000d00077202 */ /* 0x001fe40000000f00 */
[----:B------:R-:W-:-:S04]  /*7ef0*/  IADD3 R3, -R23, R18, R3 ;  /* 0x0000001217037210 */ /* 0x000fc80007ffe103 */
[----:B------:R-:W-:-:S04]  /*7f00*/  LEA.HI R5, R3, 0x1, RZ, 0x19 ;  /* 0x0000000103057811 */ /* 0x000fc800078fc8ff */
[----:B------:R-:W-:-:S13]  /*7f10*/  LOP3.LUT P0, R5, R5, 0x3, RZ, 0xc0, !PT ;  /* 0x0000000305057812 */ /* 0x000fda000780c0ff */
[----:B------:R-:W-:Y:S05]  /*7f20*/  @!P0 BRA `(.L_x_930) ;  /* 0x0000000000748947 */ /* 0x000fea0003800000 */
[----:B------:R-:W-:Y:S01]  /*7f30*/  ULDC.64 UR4, c[0x0][0x2b0] ;  /* 0x0000ac0000047ab9 */ /* 0x000fe20000000a00 */
[----:B------:R-:W-:Y:S01]  /*7f40*/  IMAD.MOV.U32 R10, RZ, RZ, RZ ;  /* 0x000000ffff0a7224 */ /* 0x000fe200078e00ff */
[----:B------:R-:W-:Y:S01]  /*7f50*/  ISETP.NE.U32.AND P0, PT, RZ, UR4, PT ;  /* 0x00000004ff007c0c */ /* 0x000fe2000bf05070 */
[----:B------:R-:W-:-:S03]  /*7f60*/  IMAD.MOV.U32 R7, RZ, RZ, R13 ;  /* 0x000000ffff077224 */ /* 0x000fc600078e000d */
[----:B------:R-:W-:-:S13]  /*7f70*/  ISETP.NE.AND.EX P0, PT, RZ, UR5, PT, P0 ;  /* 0x00000005ff007c0c */ /* 0x000fda000bf05300 */
.L_x_934:
        /* <DEDUP_REMOVED lines=15> */
.L_x_932:
[----:B------:R-:W1:Y:S02]  /*8070*/  LDS R8, [R14] ;  /* 0x000000000e087984 */ /* 0x000e640000000800 */
[----:B-1----:R-:W-:-:S04]  /*8080*/  FADD.FTZ R8, -R12, R8 ;  /* 0x000000080c087221 */ /* 0x002fc80000010100 */
[----:B------:R-:W-:-:S04]  /*8090*/  FMUL.FTZ R8, R8, 1.4426950216293334961 ;  /* 0x3fb8aa3b08087820 */ /* 0x000fc80000410000 */
[----:B------:R0:W2:Y:S03]  /*80a0*/  MUFU.EX2 R11, R8 ;  /* 0x00000008000b7308 */ /* 0x0000a60000000800 */
.L_x_933:
[----:B------:R-:W-:Y:S05]  /*80b0*/  BSYNC B2 ;  /* 0x0000000000027941 */ /* 0x000fea0003800000 */
.L_x_931:
[----:B--2---:R2:W-:Y:S01]  /*80c0*/  STS [R14], R11 ;  /* 0x0000000b0e007388 */ /* 0x0045e20000000800 */
[----:B------:R-:W-:Y:S01]  /*80d0*/  FADD.FTZ R10, R11, R10 ;  /* 0x0000000a0b0a7221 */ /* 0x000fe20000010000 */
[----:B------:R-:W-:Y:S01]  /*80e0*/  IADD3 R7, R7, 0x80, RZ ;  /* 0x0000008007077810 */ /* 0x000fe20007ffe0ff */
[----:B------:R-:W-:Y:S06]  /*80f0*/  @P3 BRA `(.L_x_934) ;  /* 0xfffffffc00a03947 */ /* 0x000fec000383ffff */
.L_x_930:
[----:B------:R-:W-:Y:S05]  /*8100*/  BSYNC B1 ;  /* 0x0000000000017941 */ /* 0x000fea0003800000 */
.L_x_929:
        /* <DEDUP_REMOVED lines=8> */
.L_x_947:
[----:B------:R-:W-:Y:S01]  /*8190*/  SHF.R.S32.HI R5, RZ, 0x1f, R7 ;  /* 0x0000001fff057819 */ /* 0x000fe20000011407 */
[C---:B0-----:R-:W-:Y:S01]  /*81a0*/  IMAD.IADD R3, R7.reuse, 0x1, -R4 ;  /* 0x0000000107037824 */ /* 0x041fe200078e0a04 */
[C---:B0-----:R-:W-:Y:S01]  /*81b0*/  IADD3 R8, P4, P5, R7.reuse, UR10, R20 ;  /* 0x0000000a07087c10 */ /* 0x041fe2000fd9e014 */
[----:B------:R-:W-:Y:S01]  /*81c0*/  VIADD R7, R7, 0x200 ;  /* 0x0000020007077836 */ /* 0x000fe20000000000 */
[----:B------:R-:W-:Y:S02]  /*81d0*/  BSSY B1, `(.L_x_935) ;  /* 0x000000d000017945 */ /* 0x000fe40003800000 */
[----:B------:R-:W-:Y:S02]  /*81e0*/  IADD3.X R9, R5, UR11, R24, P4, P5 ;  /* 0x0000000b05097c10 */ /* 0x000fe4000a7ea418 */
[----:B------:R-:W-:Y:S02]  /*81f0*/  ISETP.GE.AND P3, PT, R7, R18, PT ;  /* 0x000000120700720c */ /* 0x000fe40003f66270 */
[----:B--2---:R-:W-:Y:S01]  /*8200*/  LEA R14, R3, UR38, 0x2 ;  /* 0x00000026030e7c11 */ /* 0x004fe2000f8e10ff */
[----:B------:R-:W-:Y:S10]  /*8210*/  @!P0 BRA `(.L_x_936) ;  /* 0x0000000000108947 */ /* 0x000ff40003800000 */
[----:B------:R-:W2:Y:S02]  /*8220*/  LDG.E.U8 R3, desc[UR36][R8.64] ;  /* 0x0000002408037981 */ /* 0x000ea4000c1e1100 */
[----:B--2---:R-:W-:-:S13]  /*8230*/  ISETP.NE.AND P4, PT, R3, RZ, PT ;  /* 0x000000ff0300720c */ /* 0x004fda0003f85270 */
[----:B------:R-:W-:Y:S01]  /*8240*/  @P4 MOV R3, RZ ;  /* 0x000000ff00034202 */ /* 0x000fe20000000f00 */
[----:B------:R-:W-:Y:S06]  /*8250*/  @P4 BRA `(.L_x_937) ;  /* 0x0000000000104947 */ /* 0x000fec0003800000 */
.L_x_936:
[----:B------:R-:W1:Y:S02]  /*8260*/  LDS R3, [R14] ;  /* 0x000000000e037984 */ /* 0x000e640000000800 */
[----:B-1----:R-:W-:-:S04]  /*8270*/  FADD.FTZ R3, -R12, R3 ;  /* 0x000000030c037221 */ /* 0x002fc80000010100 */
[----:B------:R-:W-:-:S06]  /*8280*/  FMUL.FTZ R3, R3, 1.4426950216293334961 ;  /* 0x3fb8aa3b03037820 */ /* 0x000fcc0000410000 */
[----:B------:R-:W0:Y:S02]  /*8290*/  MUFU.EX2 R3, R3 ;  /* 0x0000000300037308 */ /* 0x000e240000000800 */
.L_x_937:
[----:B------:R-:W-:Y:S05]  /*82a0*/  BSYNC B1 ;  /* 0x0000000000017941 */ /* 0x000fea0003800000 */
.L_x_935:
        /* <DEDUP_REMOVED lines=8> */
.L_x_939:
[----:B0-----:R-:W1:Y:S02]  /*8330*/  LDS R3, [R14+0x200] ;  /* 0x000200000e037984 */ /* 0x001e640000000800 */
[----:B-1----:R-:W-:-:S04]  /*8340*/  FADD.FTZ R3, -R12, R3 ;  /* 0x000000030c037221 */ /* 0x002fc80000010100 */
[----:B------:R-:W-:-:S06]  /*8350*/  FMUL.FTZ R3, R3, 1.4426950216293334961 ;  /* 0x3fb8aa3b03037820 */ /* 0x000fcc0000410000 */
[----:B------:R-:W0:Y:S02]  /*8360*/  MUFU.EX2 R3, R3 ;  /* 0x0000000300037308 */ /* 0x000e240000000800 */
.L_x_940:
[----:B------:R-:W-:Y:S05]  /*8370*/  BSYNC B1 ;  /* 0x0000000000017941 */ /* 0x000fea0003800000 */
.L_x_938:
[----:B0-----:R0:W-:Y:S01]  /*8380*/  STS [R14+0x200], R3 ;  /* 0x000200030e007388 */ /* 0x0011e20000000800 */
[----:B------:R-:W-:Y:S01]  /*8390*/  BSSY B1, `(.L_x_941) ;  /* 0x000000b000017945 */ /* 0x000fe20003800000 */
[----:B------:R-:W-:-:S03]  /*83a0*/  FADD.FTZ R10, R10, R3 ;  /* 0x000000030a0a7221 */ /* 0x000fc60000010000 */
[----:B------:R-:W-:Y:S05]  /*83b0*/  @!P0 BRA `(.L_x_942) ;  /* 0x0000000000108947 */ /* 0x000fea0003800000 */
[----:B0-----:R-:W2:Y:S02]  /*83c0*/  LDG.E.U8 R3, desc[UR36][R8.64+0x100] ;  /* 0x0001002408037981 */ /* 0x001ea4000c1e1100 */
[----:B--2---:R-:W-:-:S13]  /*83d0*/  ISETP.NE.AND P4, PT, R3, RZ, PT ;  /* 0x000000ff0300720c */ /* 0x004fda0003f85270 */
[----:B------:R-:W-:Y:S01]  /*83e0*/  @P4 IMAD.MOV.U32 R3, RZ, RZ, RZ ;  /* 0x000000ffff034224 */ /* 0x000fe200078e00ff */
[----:B------:R-:W-:Y:S06]  /*83f0*/  @P4 BRA `(.L_x_943) ;  /* 0x0000000000104947 */ /* 0x000fec0003800000 */
.L_x_942:
[----:B0-----:R-:W1:Y:S02]  /*8400*/  LDS R3, [R14+0x400] ;  /* 0x000400000e037984 */ /* 0x001e640000000800 */
[----:B-1----:R-:W-:-:S04]  /*8410*/  FADD.FTZ R3, -R12, R3 ;  /* 0x000000030c037221 */ /* 0x002fc80000010100 */
[----:B------:R-:W-:-:S06]  /*8420*/  FMUL.FTZ R3, R3, 1.4426950216293334961 ;  /* 0x3fb8aa3b03037820 */ /* 0x000fcc0000410000 */
[----:B------:R-:W0:Y:S02]  /*8430*/  MUFU.EX2 R3, R3 ;  /* 0x0000000300037308 */ /* 0x000e240000000800 */
.L_x_943:
[----:B------:R-:W-:Y:S05]  /*8440*/  BSYNC B1 ;  /* 0x0000000000017941 */ /* 0x000fea0003800000 */
.L_x_941:
[----:B0-----:R0:W-:Y:S01]  /*8450*/  STS [R14+0x400], R3 ;  /* 0x000400030e007388 */ /* 0x0011e20000000800 */
[----:B------:R-:W-:Y:S01]  /*8460*/  BSSY B1, `(.L_x_944) ;  /* 0x000000b000017945 */ /* 0x000fe20003800000 */
[----:B------:R-:W-:-:S03]  /*8470*/  FADD.FTZ R10, R10, R3 ;  /* 0x000000030a0a7221 */ /* 0x000fc60000010000 */
[----:B------:R-:W-:Y:S05]  /*8480*/  @!P0 BRA `(.L_x_945) ;  /* 0x0000000000108947 */ /* 0x000fea0003800000 */
[----:B------:R-:W2:Y:S02]  /*8490*/  LDG.E.U8 R8, desc[UR36][R8.64+0x180] ;  /* 0x0001802408087981 */ /* 0x000ea4000c1e1100 */
[----:B--2---:R-:W-:-:S13]  /*84a0*/  ISETP.NE.AND P4, PT, R8, RZ, PT ;  /* 0x000000ff0800720c */ /* 0x004fda0003f85270 */
[----:B0-----:R-:W-:Y:S01]  /*84b0*/  @P4 MOV R3, RZ ;  /* 0x000000ff00034202 */ /* 0x001fe20000000f00 */
[----:B------:R-:W-:Y:S06]  /*84c0*/  @P4 BRA `(.L_x_946) ;  /* 0x0000000000104947 */ /* 0x000fec0003800000 */
.L_x_945:
[----:B0-----:R-:W1:Y:S02]  /*84d0*/  LDS R3, [R14+0x600] ;  /* 0x000600000e037984 */ /* 0x001e640000000800 */
[----:B-1----:R-:W-:-:S04]  /*84e0*/  FADD.FTZ R3, -R12, R3 ;  /* 0x000000030c037221 */ /* 0x002fc80000010100 */
[----:B------:R-:W-:-:S06]  /*84f0*/  FMUL.FTZ R3, R3, 1.4426950216293334961 ;  /* 0x3fb8aa3b03037820 */ /* 0x000fcc0000410000 */
[----:B------:R-:W0:Y:S02]  /*8500*/  MUFU.EX2 R3, R3 ;  /* 0x0000000300037308 */ /* 0x000e240000000800 */
.L_x_946:
[----:B------:R-:W-:Y:S05]  /*8510*/  BSYNC B1 ;  /* 0x0000000000017941 */ /* 0x000fea0003800000 */
.L_x_944:
[----:B0-----:R0:W-:Y:S01]  /*8520*/  STS [R14+0x600], R3 ;  /* 0x000600030e007388 */ /* 0x0011e20000000800 */
[----:B------:R-:W-:Y:S01]  /*8530*/  FADD.FTZ R10, R10, R3 ;  /* 0x000000030a0a7221 */ /* 0x000fe20000010000 */
[----:B------:R-:W-:Y:S06]  /*8540*/  @!P3 BRA `(.L_x_947) ;  /* 0xfffffffc0010b947 */ /* 0x000fec000383ffff */
.L_x_928:
[----:B------:R-:W-:Y:S05]  /*8550*/  BSYNC B0 ;  /* 0x0000000000007941 */ /* 0x000fea0003800000 */
.L_x_927:
        /* <DEDUP_REMOVED lines=17> */
[----:B------:R-:W-:Y:S01]  /*8670*/  @!P0 IMAD.IADD R8, R8, 0x1, R3 ;  /* 0x0000000108088824 */ /* 0x000fe200078e0203 */
        /* <DEDUP_REMOVED lines=24> */
.L_x_948:
        /* <DEDUP_REMOVED lines=10> */
.L_x_954:
[----:B-1----:R-:W-:Y:S01]  /*88a0*/  IADD3 R7, R13, -R4, RZ ;  /* 0x800000040d077210 */ /* 0x002fe20007ffe0ff */
[----:B------:R-:W-:-:S03]  /*88b0*/  VIADD R3, R3, 0xffffffff ;  /* 0xffffffff03037836 */ /* 0x000fc60000000000 */
        /* <DEDUP_REMOVED lines=13> */
.L_x_953:
[----:B------:R-:W-:Y:S01]  /*8990*/  IADD3 R13, R13, 0x80, RZ ;  /* 0x000000800d0d7810 */ /* 0x000fe20007ffe0ff */
[----:B------:R-:W-:Y:S06]  /*89a0*/  @P3 BRA `(.L_x_954) ;  /* 0xfffffffc00bc3947 */ /* 0x000fec000383ffff */
.L_x_952:
[----:B------:R-:W-:Y:S05]  /*89b0*/  BSYNC B1 ;  /* 0x0000000000017941 */ /* 0x000fea0003800000 */
.L_x_951:
[----:B------:R-:W-:-:S13]  /*89c0*/  ISETP.GE.U32.AND P0, PT, R19, 0x180, PT ;  /* 0x000001801300780c */ /* 0x000fda0003f06070 */
[----:B------:R-:W-:Y:S05]  /*89d0*/  @!P0 BRA `(.L_x_950) ;  /* 0x0000000000a48947 */ /* 0x000fea0003800000 */
[----:B-12---:R-:W-:Y:S01]  /*89e0*/  IMAD.SHL.U32 R10, R4, 0x4, RZ ;  /* 0x00000004040a7824 */ /* 0x006fe200078e00ff */
[----:B------:R-:W-:Y:S01]  /*89f0*/  ISETP.NE.AND P1, PT, RZ, UR4, PT ;  /* 0x00000004ff007c0c */ /* 0x000fe2000bf25270 */
[----:B------:R-:W-:-:S03]  /*8a00*/  IMAD R3, R13, 0x2, R27 ;  /* 0x000000020d037824 */ /* 0x000fc600078e021b */
[----:B------:R-:W-:Y:S01]  /*8a10*/  LEA R10, R13, -R10, 0x2 ;  /* 0x8000000a0d0a7211 */ /* 0x000fe200078e10ff */
[----:B------:R-:W-:-:S04]  /*8a20*/  IMAD R3, R4, -0x2, R3 ;  /* 0xfffffffe04037824 */ /* 0x000fc800078e0203 */
[----:B------:R-:W-:Y:S02]  /*8a30*/  VIADD R3, R3, UR38 ;  /* 0x0000002603037c36 */ /* 0x000fe40008000000 */
[----:B------:R-:W-:-:S07]  /*8a40*/  VIADD R5, R10, UR38 ;  /* 0x000000260a057c36 */ /* 0x000fce0008000000 */
.L_x_955:
[----:B------:R-:W1:Y:S01]  /*8a50*/  LDS R7, [R5] ;  /* 0x0000000005077984 */ /* 0x000e620000000800 */
[----:B0-----:R-:W-:-:S04]  /*8a60*/  IADD3 R11, P0, R13, R8, RZ ;  /* 0x000000080d0b7210 */ /* 0x001fc80007f1e0ff */
[C---:B------:R-:W-:Y:S02]  /*8a70*/  LEA.HI.X.SX32 R12, R13.reuse, R9, 0x1, P0 ;  /* 0x000000090d0c7211 */ /* 0x040fe400000f0eff */
[----:B------:R-:W-:Y:S01]  /*8a80*/  IADD3 R13, R13, 0x200, RZ ;  /* 0x000002000d0d7810 */ /* 0x000fe20007ffe0ff */
        /* <DEDUP_REMOVED lines=25> */
[----:B------:R-:W-:Y:S01]  /*8c20*/  PRMT R12, R7, 0x7610, R12 ;  /* 0x00007610070c7816 */ /* 0x000fe2000000000c */
[----:B------:R-:W-:-:S04]  /*8c30*/  VIADD R7, R3, 0x400 ;  /* 0x0000040003077836 */ /* 0x000fc80000000000 */
[----:B------:R0:W-:Y:S02]  /*8c40*/  STS.U16 [R3+0x300], R12 ;  /* 0x0003000c03007388 */ /* 0x0001e40000000400 */
[----:B0-----:R-:W-:Y:S01]  /*8c50*/  MOV R3, R7 ;  /* 0x0000000700037202 */ /* 0x001fe20000000f00 */
[----:B------:R-:W-:Y:S06]  /*8c60*/  @!P0 BRA `(.L_x_955) ;  /* 0xfffffffc00788947 */ /* 0x000fec000383ffff */
.L_x_950:
[----:B------:R-:W-:Y:S05]  /*8c70*/  BSYNC B0 ;  /* 0x0000000000007941 */ /* 0x000fea0003800000 */
.L_x_949:
[----:B-1----:R-:W1:Y:S01]  /*8c80*/  S2R R14, SR_CTAID.X ;  /* 0x00000000000e7919 */ /* 0x002e620000002500 */
[----:B------:R-:W5:Y:S01]  /*8c90*/  LDC R37, c[0x0][0x288] ;  /* 0x0000a200ff257b82 */ /* 0x000f620000000800 */
[----:B------:R-:W-:Y:S01]  /*8ca0*/  SHF.R.S32.HI R8, RZ, 0x1f, R25 ;  /* 0x0000001fff087819 */ /* 0x000fe20000011419 */
[----:B------:R-:W-:Y:S01]  /*8cb0*/  UMOV UR4, 0x400 ;  /* 0x0000040000047882 */ /* 0x000fe20000000000 */
[----:B------:R-:W-:Y:S01]  /*8cc0*/  SHF.R.S32.HI R21, RZ, 0x5, R0 ;  /* 0x00000005ff157819 */ /* 0x000fe20000011400 */
[----:B------:R-:W-:Y:S01]  /*8cd0*/  UIADD3 UR4, UR4, 0x220, URZ ;  /* 0x0000022004047890 */ /* 0x000fe2000fffe03f */
[----:B------:R-:W-:Y:S01]  /*8ce0*/  LEA.HI R8, R8, R25, RZ, 0x2 ;  /* 0x0000001908087211 */ /* 0x000fe200078f10ff */
[----:B------:R-:W-:Y:S01]  /*8cf0*/  BSSY B0, `(.L_x_956) ;  /* 0x0000021000007945 */ /* 0x000fe20003800000 */
[----:B------:R-:W-:Y:S01]  /*8d00*/  ISETP.GT.OR P1, PT, R6, 0x13, P2 ;  /* 0x000000130600780c */ /* 0x000fe20001724670 */
[----:B------:R-:W0:Y:S01]  /*8d10*/  LDC.64 R38, c[0x0][0x280] ;  /* 0x0000a000ff267b82 */ /* 0x000e220000000a00 */
[----:B------:R-:W-:-:S02]  /*8d20*/  LOP3.LUT R8, R8, 0xfffffffc, RZ, 0xc0, !PT ;  /* 0xfffffffc08087812 */ /* 0x000fc400078ec0ff */
[----:B----4-:R-:W-:Y:S02]  /*8d30*/  CS2R R34, SRZ ;  /* 0x0000000000227805 */ /* 0x010fe4000001ff00 */
[----:B------:R-:W-:Y:S01]  /*8d40*/  CS2R R32, SRZ ;  /* 0x0000000000207805 */ /* 0x000fe2000001ff00 */
[----:B------:R-:W-:Y:S02]  /*8d50*/  IMAD.IADD R8, R25, 0x1, -R8 ;  /* 0x0000000119087824 */ /* 0x000fe400078e0a08 */
[----:B------:R-:W4:Y:S03]  /*8d60*/  S2UR UR5, SR_CgaCtaId ;  /* 0x00000000000579c3 */ /* 0x000f260000008800 */
[CC--:B------:R-:W-:Y:S02]  /*8d70*/  ISETP.NE.OR P3, PT, R21.reuse, R8.reuse, P1 ;  /* 0x000000081500720c */ /* 0x0c0fe40000f65670 */
[----:B------:R-:W-:Y:S01]  /*8d80*/  ISETP.NE.AND P0, PT, R21, R8, PT ;  /* 0x000000081500720c */ /* 0x000fe20003f05270 */
[C---:B------:R-:W-:Y:S01]  /*8d90*/  IMAD.SHL.U32 R8, R6.reuse, 0x8, RZ ;  /* 0x0000000806087824 */ /* 0x040fe200078e00ff */
[----:B------:R-:W-:Y:S01]  /*8da0*/  ISETP.GT.AND P1, PT, R6, 0x13, PT ;  /* 0x000000130600780c */ /* 0x000fe20003f24270 */
[----:B-----5:R-:W-:-:S02]  /*8db0*/  IMAD R3, R16, R37, RZ ;  /* 0x0000002510037224 */ /* 0x020fc400078e02ff */
[--C-:B-1----:R-:W-:Y:S02]  /*8dc0*/  IMAD R19, R2, R37, R14.reuse ;  /* 0x0000002502137224 */ /* 0x102fe400078e020e */
[----:B0-----:R-:W-:Y:S02]  /*8dd0*/  IMAD R3, R38, R3, R14 ;  /* 0x0000000326037224 */ /* 0x001fe400078e020e */
[----:B------:R-:W-:-:S04]  /*8de0*/  IMAD R20, R39, 0xa0, RZ ;  /* 0x000000a027147824 */ /* 0x000fc800078e02ff */
[-CC-:B---3--:R-:W-:Y:S01]  /*8df0*/  IMAD R40, R3, R20.reuse, R8.reuse ;  /* 0x0000001403287224 */ /* 0x188fe200078e0208 */
[----:B----4-:R-:W-:Y:S01]  /*8e00*/  ULEA UR4, UR5, UR4, 0x18 ;  /* 0x0000000405047291 */ /* 0x010fe2000f8ec03f */
[----:B------:R-:W-:-:S03]  /*8e10*/  IMAD R20, R19, R20, R8 ;  /* 0x0000001413147224 */ /* 0x000fc600078e0208 */
[----:B------:R-:W-:Y:S02]  /*8e20*/  SHF.R.S32.HI R22, RZ, 0x1f, R40 ;  /* 0x0000001fff167819 */ /* 0x000fe40000011428 */
[----:B------:R-:W-:Y:S02]  /*8e30*/  LEA R24, R6, UR4, 0x4 ;  /* 0x0000000406187c11 */ /* 0x000fe4000f8e20ff */
        /* <DEDUP_REMOVED lines=11> */
.L_x_958:
[----:B-----5:R0:W-:Y:S02]  /*8ef0*/  STS.128 [R24], R32 ;  /* 0x0000002018007388 */ /* 0x0201e40000000c00 */
.L_x_957:
[----:B------:R-:W-:Y:S05]  /*8f00*/  BSYNC B0 ;  /* 0x0000000000007941 */ /* 0x000fea0003800000 */
.L_x_956:
[----:B------:R-:W-:Y:S01]  /*8f10*/  BAR.SYNC.DEFER_BLOCKING 0x0 ;  /* 0x0000000000007b1d */ /* 0x000fe20000010000 */
[----:B------:R-:W-:Y:S01]  /*8f20*/  IMAD.MOV.U32 R0, RZ, RZ, RZ ;  /* 0x000000ffff007224 */ /* 0x000fe200078e00ff */
[----:B------:R-:W-:Y:S02]  /*8f30*/  CS2R R12, SRZ ;  /* 0x00000000000c7805 */ /* 0x000fe4000001ff00 */
[----:B--2---:R-:W-:Y:S01]  /*8f40*/  CS2R R10, SRZ ;  /* 0x00000000000a7805 */ /* 0x004fe2000001ff00 */
[----:B------:R-:W-:Y:S01]  /*8f50*/  IMAD.MOV.U32 R7, RZ, RZ, RZ ;  /* 0x000000ffff077224 */ /* 0x000fe200078e00ff */
[----:B------:R-:W-:Y:S01]  /*8f60*/  CS2R R2, SRZ ;  /* 0x0000000000027805 */ /* 0x000fe2000001ff00 */
[----:B------:R-:W-:Y:S04]  /*8f70*/  BSSY B0, `(.L_x_959) ;  /* 0x000018a000007945 */ /* 0x000fe80003800000 */
[----:B------:R-:W-:Y:S05]  /*8f80*/  @P1 BRA `(.L_x_960) ;  /* 0x0000001800201947 */ /* 0x000fea0003800000 */
[----:B------:R-:W-:Y:S01]  /*8f90*/  IADD3 R42, R21, R4, RZ ;  /* 0x00000004152a7210 */ /* 0x000fe20007ffe0ff */
[----:B------:R-:W-:Y:S01]  /*8fa0*/  ULDC.64 UR4, c[0x0][0x250] ;  /* 0x0000940000047ab9 */ /* 0x000fe20000000a00 */
[----:B------:R-:W-:Y:S01]  /*8fb0*/  VIMNMX R41, R25, R39, PT ;  /* 0x0000002719297248 */ /* 0x000fe20003fe0100 */
[----:B------:R-:W-:Y:S01]  /*8fc0*/  IMAD.U32 R60, RZ, RZ, UR4 ;  /* 0x00000004ff3c7e24 */ /* 0x000fe2000f8e00ff */
[----:B------:R-:W-:Y:S01]  /*8fd0*/  BSSY B1, `(.L_x_961) ;  /* 0x000009b000017945 */ /* 0x000fe20003800000 */
[----:B------:R-:W-:Y:S02]  /*8fe0*/  IMAD R5, R42, 0xa0, RZ ;  /* 0x000000a02a057824 */ /* 0x000fe400078e02ff */
[----:B------:R-:W-:Y:S02]  /*8ff0*/  IMAD.U32 R61, RZ, RZ, UR5 ;  /* 0x00000005ff3d7e24 */ /* 0x000fe4000f8e00ff */
[----:B------:R-:W-:Y:S01]  /*9000*/  IMAD R43, R21, 0x2, R28 ;  /* 0x00000002152b7824 */ /* 0x000fe200078e021c */
[----:B------:R-:W-:-:S02]  /*9010*/  SHF.R.S32.HI R15, RZ, 0x1f, R5 ;  /* 0x0000001fff0f7819 */ /* 0x000fc40000011405 */
[----:B------:R-:W-:-:S04]  /*9020*/  IADD3 R0, P3, R20, R5, RZ ;  /* 0x0000000514007210 */ /* 0x000fc80007f7e0ff */
[----:B------:R-:W-:Y:S02]  /*9030*/  IADD3.X R9, R16, R15, RZ, P3, !PT ;  /* 0x0000000f10097210 */ /* 0x000fe40001ffe4ff */
[----:B------:R-:W-:Y:S02]  /*9040*/  ISETP.GE.AND P3, PT, R42, R41, PT ;  /* 0x000000292a00720c */ /* 0x000fe40003f66270 */
[----:B------:R-:W-:-:S04]  /*9050*/  LEA R30, P4, R0, R60, 0x1 ;  /* 0x0000003c001e7211 */ /* 0x000fc800078808ff */
[----:B------:R-:W-:Y:S01]  /*9060*/  LEA.HI.X R31, R0, R61, R9, 0x1, P4 ;  /* 0x0000003d001f7211 */ /* 0x000fe200020f0c09 */
[----:B------:R-:W-:-:S06]  /*9070*/  IMAD.MOV.U32 R0, RZ, RZ, RZ ;  /* 0x000000ffff007224 */ /* 0x000fcc00078e00ff */
[----:B------:R-:W-:Y:S05]  /*9080*/  @P3 BRA `(.L_x_962) ;  /* 0x00000008003c3947 */ /* 0x000fea0003800000 */
[----:B------:R-:W-:Y:S01]  /*9090*/  LOP3.LUT R0, RZ, R39, RZ, 0x33, !PT ;  /* 0x00000027ff007212 */ /* 0x000fe200078e33ff */
[----:B------:R-:W1:Y:S01]  /*90a0*/  LDC.64 R10, c[0x0][0x2e8] ;  /* 0x0000ba00ff0a7b82 */ /* 0x000e620000000a00 */
[----:B------:R-:W-:Y:S01]  /*90b0*/  IADD3 R3, -R18, RZ, RZ ;  /* 0x000000ff12037210 */ /* 0x000fe20007ffe1ff */
[----:B------:R-:W-:Y:S01]  /*90c0*/  IMAD R45, R17, R37, R14 ;  /* 0x00000025112d7224 */ /* 0x000fe200078e020e */
[----:B------:R-:W-:Y:S01]  /*90d0*/  BSSY B2, `(.L_x_963) ;  /* 0x0000036000027945 */ /* 0x000fe20003800000 */
[----:B------:R-:W-:Y:S02]  /*90e0*/  MOV R9, R42 ;  /* 0x0000002a00097202 */ /* 0x000fe40000000f00 */
[----:B------:R-:W-:Y:S02]  /*90f0*/  CS2R R12, SRZ ;  /* 0x00000000000c7805 */ /* 0x000fe4000001ff00 */
[----:B------:R-:W-:Y:S01]  /*9100*/  VIMNMX R3, R0, R3, !PT ;  /* 0x0000000300037248 */ /* 0x000fe20007fe0100 */
[----:B------:R-:W-:Y:S01]  /*9110*/  IMAD R45, R45, 0xa0, R8 ;  /* 0x000000a02d2d7824 */ /* 0x000fe200078e0208 */
[----:B------:R-:W-:Y:S01]  /*9120*/  IADD3 R0, -R4, -0x2, -R21 ;  /* 0xfffffffe04007810 */ /* 0x000fe20007ffe915 */
[----:B------:R-:W-:-:S04]  /*9130*/  IMAD.MOV.U32 R7, RZ, RZ, RZ ;  /* 0x000000ffff077224 */ /* 0x000fc800078e00ff */
[----:B------:R-:W-:Y:S01]  /*9140*/  IMAD.IADD R36, R0, 0x1, -R3 ;  /* 0x0000000100247824 */ /* 0x000fe200078e0a03 */
[----:B------:R-:W-:Y:S01]  /*9150*/  HFMA2.MMA R0, -RZ, RZ, 0, 0 ;  /* 0x00000000ff007435 */ /* 0x000fe200000001ff */
[----:B------:R-:W-:-:S03]  /*9160*/  CS2R R2, SRZ ;  /* 0x0000000000027805 */ /* 0x000fc6000001ff00 */
[----:B------:R-:W-:Y:S01]  /*9170*/  LOP3.LUT P3, RZ, R36, 0x4, RZ, 0xc0, !PT ;  /* 0x0000000424ff7812 */ /* 0x000fe2000786c0ff */
[----:B-1----:R-:W-:Y:S01]  /*9180*/  IMAD.WIDE R44, R45, 0x2, R10 ;  /* 0x000000022d2c7825 */ /* 0x002fe200078e020a */
[----:B------:R-:W-:-:S11]  /*9190*/  CS2R R10, SRZ ;  /* 0x00000000000a7805 */ /* 0x000fd6000001ff00 */
        /* <DEDUP_REMOVED lines=24> */
.L_x_965:
        /* <DEDUP_REMOVED lines=17> */
.L_x_964:
[----:B------:R-:W-:Y:S05]  /*9430*/  BSYNC B2 ;  /* 0x0000000000027941 */ /* 0x000fea0003800000 */
.L_x_963:
[----:B------:R-:W-:-:S13]  /*9440*/  LOP3.LUT P3, RZ, R36, 0xfffffffc, RZ, 0xc0, !PT ;  /* 0xfffffffc24ff7812 */ /* 0x000fda000786c0ff */
[----:B------:R-:W-:Y:S05]  /*9450*/  @!P3 BRA `(.L_x_962) ;  /* 0x000000040048b947 */ /* 0x000fea0003800000 */
[----:B------:R-:W2:Y:S01]  /*9460*/  LDC.64 R60, c[0x0][0x250] ;  /* 0x00009400ff3c7b82 */ /* 0x000ea20000000a00 */
[----:B------:R-:W-:Y:S02]  /*9470*/  ULDC UR4, c[0x0][0x29c] ;  /* 0x0000a70000047ab9 */ /* 0x000fe40000000800 */
[----:B------:R-:W-:-:S06]  /*9480*/  UISETP.NE.AND UP0, UPT, UR4, URZ, UPT ;  /* 0x0000003f0400728c */ /* 0x000fcc000bf05270 */
[----:B------:R-:W-:-:S13]  /*9490*/  PLOP3.LUT P2, PT, PT, PT, UP0, 0x80, 0x0 ;  /* 0x000000000000781c */ /* 0x000fda0003f4f008 */
.L_x_968:
[----:B------:R-:W-:Y:S01]  /*94a0*/  IMAD R5, R9, 0xa0, RZ ;  /* 0x000000a009057824 */ /* 0x000fe200078e02ff */
[----:B------:R-:W-:-:S04]  /*94b0*/  LOP3.LUT P5, RZ, R29, 0x8, RZ, 0xc0, !PT ;  /* 0x000000081dff7812 */ /* 0x000fc800078ac0ff */
[----:B------:R-:W-:Y:S02]  /*94c0*/  SHF.R.S32.HI R15, RZ, 0x1f, R5 ;  /* 0x0000001fff0f7819 */ /* 0x000fe40000011405 */
[-C--:B------:R-:W-:Y:S02]  /*94d0*/  IADD3 R37, P3, R40, R5.reuse, RZ ;  /* 0x0000000528257210 */ /* 0x080fe40007f7e0ff */
[----:B------:R-:W-:-:S03]  /*94e0*/  IADD3 R5, P4, R20, R5, RZ ;  /* 0x0000000514057210 */ /* 0x000fc60007f9e0ff */
[----:B-1----:R-:W-:Y:S01]  /*94f0*/  IMAD.X R48, R22, 0x1, R15, P3 ;  /* 0x0000000116307824 */ /* 0x002fe200018e060f */
[CC--:B--2---:R-:W-:Y:S02]  /*9500*/  LEA R36, P3, R37.reuse, R60.reuse, 0x1 ;  /* 0x0000003c25247211 */ /* 0x0c4fe400078608ff */
[----:B------:R-:W-:Y:S02]  /*9510*/  IADD3.X R38, R16, R15, RZ, P4, !PT ;  /* 0x0000000f10267210 */ /* 0x000fe400027fe4ff */
[----:B------:R-:W-:Y:S02]  /*9520*/  LEA.HI.X R37, R37, R61, R48, 0x1, P3 ;  /* 0x0000003d25257211 */ /* 0x000fe400018f0c30 */
[----:B------:R-:W-:-:S03]  /*9530*/  LEA R46, P4, R5, R60, 0x1 ;  /* 0x0000003c052e7211 */ /* 0x000fc600078808ff */
[----:B------:R1:W5:Y:S01]  /*9540*/  LDG.E.128 R48, desc[UR36][R36.64] ;  /* 0x0000002424307981 */ /* 0x000362000c1e1d00 */
[----:B------:R-:W-:Y:S01]  /*9550*/  LEA.HI.X R47, R5, R61, R38, 0x1, P4 ;  /* 0x0000003d052f7211 */ /* 0x000fe200020f0c26 */
[----:B------:R-:W-:Y:S08]  /*9560*/  @P2 BRA `(.L_x_966) ;  /* 0x00000000002c2947 */ /* 0x000ff00003800000 */
        /* <DEDUP_REMOVED lines=11> */
.L_x_966:
[----:B-1----:R-:W5:Y:S01]  /*9620*/  LDG.E.128 R36, desc[UR36][R36.64+0x500] ;  /* 0x0005002424247981 */ /* 0x002f62000c1e1d00 */
[----:B------:R-:W-:Y:S02]  /*9630*/  IMAD.IADD R5, R9, 0x1, -R4 ;  /* 0x0000000109057824 */ /* 0x000fe400078e0a04 */
[--C-:B-----5:R-:W-:Y:S02]  /*9640*/  HADD2.F32 R53, -RZ, R49.reuse.H0_H0 ;  /* 0x20000031ff357230 */ /* 0x120fe40000004100 */
[----:B------:R-:W-:Y:S01]  /*9650*/  HADD2.F32 R52, -RZ, R49.H1_H1 ;  /* 0x30000031ff347230 */ /* 0x000fe20000004100 */
[----:B------:R-:W-:Y:S01]  /*9660*/  LEA R55, R5, R28, 0x1 ;  /* 0x0000001c05377211 */ /* 0x000fe200078e08ff */
[----:B------:R-:W-:Y:S02]  /*9670*/  HADD2.F32 R15, -RZ, R48.H0_H0 ;  /* 0x20000030ff0f7230 */ /* 0x000fe40000004100 */
[----:B--2---:R-:W-:Y:S02]  /*9680*/  HADD2.F32 R49, -RZ, R50.H0_H0 ;  /* 0x20000032ff317230 */ /* 0x004fe40000004100 */
[----:B------:R-:W1:Y:S01]  /*9690*/  LDS.U16 R5, [R55] ;  /* 0x0000000037057984 */ /* 0x000e620000000400 */
[----:B------:R-:W-:-:S02]  /*96a0*/  HADD2.F32 R54, -RZ, R51.H0_H0 ;  /* 0x20000033ff367230 */ /* 0x000fc40000004100 */
[----:B------:R-:W-:Y:S02]  /*96b0*/  HADD2.F32 R48, -RZ, R48.H1_H1 ;  /* 0x30000030ff307230 */ /* 0x000fe40000004100 */
        /* <DEDUP_REMOVED lines=23> */
.L_x_967:
[----:B------:R-:W2:Y:S01]  /*9830*/  LDS.U16 R0, [R55+0x8] ;  /* 0x0000080037007984 */ /* 0x000ea20000000400 */
[----:B------:R-:W-:Y:S02]  /*9840*/  VIADD R9, R9, 0x8 ;  /* 0x0000000809097836 */ /* 0x000fe40000000000 */
[----:B------:R-:W-:Y:S02]  /*9850*/  HADD2.F32 R11, -RZ, R38.H0_H0 ;  /* 0x20000026ff0b7230 */ /* 0x000fe40000004100 */
[----:B------:R-:W-:Y:S01]  /*9860*/  HADD2.F32 R3, -RZ, R36.H0_H0 ;  /* 0x20000024ff037230 */ /* 0x000fe20000004100 */
[----:B------:R-:W-:Y:S01]  /*9870*/  ISETP.GE.AND P3, PT, R9, R41, PT ;  /* 0x000000290900720c */ /* 0x000fe20003f66270 */
[----:B------:R-:W-:Y:S02]  /*9880*/  HADD2.F32 R7, -RZ, R37.H0_H0 ;  /* 0x20000025ff077230 */ /* 0x000fe40000004100 */
[----:B------:R-:W-:Y:S02]  /*9890*/  HADD2.F32 R13, -RZ, R38.H1_H1 ;  /* 0x30000026ff0d7230 */ /* 0x000fe40000004100 */
[----:B------:R-:W-:-:S02]  /*98a0*/  HADD2.F32 R5, -RZ, R36.H1_H1 ;  /* 0x30000024ff057230 */ /* 0x000fc40000004100 */
[----:B-1----:R-:W-:Y:S02]  /*98b0*/  HADD2.F32 R37, -RZ, R37.H1_H1 ;  /* 0x30000025ff257230 */ /* 0x002fe40000004100 */
        /* <DEDUP_REMOVED lines=12> */
.L_x_962:
[----:B------:R-:W-:Y:S05]  /*9980*/  BSYNC B1 ;  /* 0x0000000000017941 */ /* 0x000fea0003800000 */
.L_x_961:
[----:B------:R-:W-:-:S13]  /*9990*/  ISETP.GE.AND P3, PT, R42, R25, PT ;  /* 0x000000192a00720c */ /* 0x000fda0003f66270 */
[----:B------:R-:W-:Y:S05]  /*99a0*/  @P3 BRA `(.L_x_960) ;  /* 0x0000000c00983947 */ /* 0x000fea0003800000 */
[----:B------:R-:W2:Y:S01]  /*99b0*/  LDC R9, c[0x0][0x288] ;  /* 0x0000a200ff097b82 */ /* 0x000ea20000000800 */
[----:B------:R-:W-:Y:S01]  /*99c0*/  IADD3 R5, -R21, -0x2, R18 ;  /* 0xfffffffe15057810 */ /* 0x000fe20007ffe112 */
[----:B------:R-:W-:Y:S03]  /*99d0*/  BSSY B1, `(.L_x_969) ;  /* 0x000004b000017945 */ /* 0x000fe60003800000 */
[----:B------:R-:W-:-:S03]  /*99e0*/  IADD3 R5, R5, -R4, RZ ;  /* 0x8000000405057210 */ /* 0x000fc60007ffe0ff */
[----:B------:R-:W3:Y:S01]  /*99f0*/  LDC.64 R36, c[0x0][0x2e8] ;  /* 0x0000ba00ff247b82 */ /* 0x000ee20000000a00 */
[----:B------:R-:W-:Y:S01]  /*9a00*/  LOP3.LUT P3, RZ, R5, 0x4, RZ, 0xc0, !PT ;  /* 0x0000000405ff7812 */ /* 0x000fe2000786c0ff */
[----:B--2---:R-:W-:-:S04]  /*9a10*/  IMAD R9, R17, R9, R14 ;  /* 0x0000000911097224 */ /* 0x004fc800078e020e */
[----:B------:R-:W-:-:S04]  /*9a20*/  IMAD R9, R9, 0xa0, R8 ;  /* 0x000000a009097824 */ /* 0x000fc800078e0208 */
[----:B---3--:R-:W-:-:S04]  /*9a30*/  IMAD.WIDE R36, R9, 0x2, R36 ;  /* 0x0000000209247825 */ /* 0x008fc800078e0224 */
        /* <DEDUP_REMOVED lines=14> */
[----:B---3--:R-:W-:-:S06]  /*9b20*/  VIADD R39, R45, 0xffffffe ;  /* 0x0ffffffe2d277836 */ /* 0x008fcc0000000000 */
        /* <DEDUP_REMOVED lines=10> */
[----:B------:R-:W-:-:S05]  /*9bd0*/  @!P2 IADD3 R9, R9, -R44, RZ ;  /* 0x8000002c0909a210 */ /* 0x000fca0007ffe0ff */
[----:B------:R-:W-:Y:S01]  /*9be0*/  @!P3 IMAD.MOV R9, RZ, RZ, -R9 ;  /* 0x000000ffff09b224 */ /* 0x000fe200078e0a09 */
        /* <DEDUP_REMOVED lines=23> */
.L_x_973:
[----:B-----5:R-:W-:Y:S02]  /*9d60*/  HADD2.F32 R15, -RZ, R44.H0_H0 ;  /* 0x2000002cff0f7230 */ /* 0x020fe40000004100 */
[----:B------:R-:W-:Y:S02]  /*9d70*/  HADD2.F32 R39, -RZ, R46.H0_H0 ;  /* 0x2000002eff277230 */ /* 0x000fe40000004100 */
[----:B------:R-:W-:Y:S02]  /*9d80*/  HADD2.F32 R38, -RZ, R47.H0_H0 ;  /* 0x2000002fff267230 */ /* 0x000fe40000004100 */
[C---:B------:R-:W-:Y:S01]  /*9d90*/  FFMA.FTZ R2, R9.reuse, R15, R2 ;  /* 0x0000000f09027223 */ /* 0x040fe20000010002 */
[----:B--2---:R-:W-:Y:S02]  /*9da0*/  HADD2.F32 R44, -RZ, R44.H1_H1 ;  /* 0x3000002cff2c7230 */ /* 0x004fe40000004100 */
        /* <DEDUP_REMOVED lines=11> */
.L_x_972:
[----:B------:R-:W-:Y:S05]  /*9e60*/  BSYNC B2 ;  /* 0x0000000000027941 */ /* 0x000fea0003800000 */
.L_x_971:
[----:B------:R-:W-:-:S07]  /*9e70*/  IADD3 R42, R42, 0x4, RZ ;  /* 0x000000042a2a7810 */ /* 0x000fce0007ffe0ff */
.L_x_970:
[----:B------:R-:W-:Y:S05]  /*9e80*/  BSYNC B1 ;  /* 0x0000000000017941 */ /* 0x000fea0003800000 */
.L_x_969:
[----:B------:R-:W-:-:S13]  /*9e90*/  LOP3.LUT P3, RZ, R5, 0xfffffffc, RZ, 0xc0, !PT ;  /* 0xfffffffc05ff7812 */ /* 0x000fda000786c0ff */
[----:B------:R-:W-:Y:S05]  /*9ea0*/  @!P3 BRA `(.L_x_960) ;  /* 0x000000080058b947 */ /* 0x000fea0003800000 */
[----:B------:R-:W-:Y:S01]  /*9eb0*/  IMAD R27, R42, 0x2, R27 ;  /* 0x000000022a1b7824 */ /* 0x000fe200078e021b */
[----:B------:R-:W-:Y:S01]  /*9ec0*/  MOV R5, 0xa0 ;  /* 0x000000a000057802 */ /* 0x000fe20000000f00 */
[----:B------:R-:W-:Y:S02]  /*9ed0*/  IMAD.MOV.U32 R9, RZ, RZ, RZ ;  /* 0x000000ffff097224 */ /* 0x000fe400078e00ff */
[----:B------:R-:W-:Y:S02]  /*9ee0*/  IMAD R27, R4, -0x2, R27 ;  /* 0xfffffffe041b7824 */ /* 0x000fe400078e021b */
[----:B------:R-:W-:-:S03]  /*9ef0*/  IMAD R5, R42, R5, 0x280 ;  /* 0x000002802a057424 */ /* 0x000fc600078e0205 */
[----:B------:R-:W-:-:S07]  /*9f00*/  IADD3 R56, R27, UR38, RZ ;  /* 0x000000261b387c10 */ /* 0x000fce000fffe0ff */
.L_x_980:
[----:B------:R-:W2:Y:S01]  /*9f10*/  LDC R57, c[0x0][0x284] ;  /* 0x0000a100ff397b82 */ /* 0x000ea20000000800 */
[----:B------:R-:W-:Y:S01]  /*9f20*/  VIADD R15, R5, 0xfffffd80 ;  /* 0xfffffd80050f7836 */ /* 0x000fe20000000000 */
[----:B------:R-:W-:Y:S01]  /*9f30*/  BSSY B1, `(.L_x_974) ;  /* 0x0000046000017945 */ /* 0x000fe20003800000 */
[----:B------:R-:W-:-:S03]  /*9f40*/  IADD3 R43, R56, R9, RZ ;  /* 0x00000009382b7210 */ /* 0x000fc60007ffe0ff */
[----:B------:R-:W-:Y:S02]  /*9f50*/  IADD3 R27, P3, R20, R15, RZ ;  /* 0x0000000f141b7210 */ /* 0x000fe40007f7e0ff */
[----:B------:R-:W3:Y:S02]  /*9f60*/  LDC.64 R58, c[0x0][0x250] ;  /* 0x00009400ff3a7b82 */ /* 0x000ee40000000a00 */
[----:B-1----:R-:W-:Y:S02]  /*9f70*/  LEA.HI.X.SX32 R30, R15, R16, 0x1, P3 ;  /* 0x000000100f1e7211 */ /* 0x002fe400018f0eff */
[----:B--2---:R-:W-:Y:S02]  /*9f80*/  ISETP.GE.AND P3, PT, R42, R57, PT ;  /* 0x000000392a00720c */ /* 0x004fe40003f66270 */
[----:B---3--:R-:W-:-:S04]  /*9f90*/  LEA R38, P4, R27, R58, 0x1 ;  /* 0x0000003a1b267211 */ /* 0x008fc800078808ff */
[----:B------:R-:W-:-:S07]  /*9fa0*/  LEA.HI.X R39, R27, R59, R30, 0x1, P4 ;  /* 0x0000003b1b277211 */ /* 0x000fce00020f0c1e */
        /* <DEDUP_REMOVED lines=9> */
[----:B-1----:R-:W-:-:S06]  /*a040*/  VIADD R31, R41, 0xffffffe ;  /* 0x0ffffffe291f7836 */ /* 0x002fcc0000000000 */
[----:B------:R-:W1:Y:S02]  /*a050*/  F2I.FTZ.U32.TRUNC.NTZ R31, R31 ;  /* 0x0000001f001f7305 */ /* 0x000e64000021f000 */
[----:B-1----:R-:W-:-:S05]  /*a060*/  IADD3 R15, RZ, -R31, RZ ;  /* 0x8000001fff0f7210 */ /* 0x002fca0007ffe0ff */
        /* <DEDUP_REMOVED lines=34> */
.L_x_976:
[----:B-----5:R-:W-:Y:S02]  /*a290*/  HADD2.F32 R27, -RZ, R44.H0_H0 ;  /* 0x2000002cff1b7230 */ /* 0x020fe40000004100 */
[----:B------:R-:W-:Y:S02]  /*a2a0*/  HADD2.F32 R41, -RZ, R46.H0_H0 ;  /* 0x2000002eff297230 */ /* 0x000fe40000004100 */
[----:B------:R-:W-:Y:S02]  /*a2b0*/  HADD2.F32 R48, -RZ, R47.H0_H0 ;  /* 0x2000002fff307230 */ /* 0x000fe40000004100 */
[C---:B------:R-:W-:Y:S01]  /*a2c0*/  FFMA.FTZ R2, R15.reuse, R27, R2 ;  /* 0x0000001b0f027223 */ /* 0x040fe20000010002 */
[----:B-1----:R-:W-:Y:S02]  /*a2d0*/  HADD2.F32 R44, -RZ, R44.H1_H1 ;  /* 0x3000002cff2c7230 */ /* 0x002fe40000004100 */
        /* <DEDUP_REMOVED lines=11> */
.L_x_975:
[----:B------:R-:W-:Y:S05]  /*a390*/  BSYNC B1 ;  /* 0x0000000000017941 */ /* 0x000fea0003800000 */
.L_x_974:
        /* <DEDUP_REMOVED lines=49> */
.L_x_979:
[----:B-----5:R-:W-:Y:S02]  /*a6b0*/  HADD2.F32 R27, -RZ, R44.H0_H0 ;  /* 0x2000002cff1b7230 */ /* 0x020fe40000004100 */
[----:B-1----:R-:W-:Y:S02]  /*a6c0*/  HADD2.F32 R39, -RZ, R46.H0_H0 ;  /* 0x2000002eff277230 */ /* 0x002fe40000004100 */
[----:B------:R-:W-:Y:S02]  /*a6d0*/  HADD2.F32 R38, -RZ, R47.H0_H0 ;  /* 0x2000002fff267230 */ /* 0x000fe40000004100 */
[C---:B------:R-:W-:Y:S01]  /*a6e0*/  FFMA.FTZ R2, R15.reuse, R27, R2 ;  /* 0x0000001b0f027223 */ /* 0x040fe20000010002 */
[----:B------:R-:W-:Y:S02]  /*a6f0*/  HADD2.F32 R44, -RZ, R44.H1_H1 ;  /* 0x3000002cff2c7230 */ /* 0x000fe40000004100 */
        /* <DEDUP_REMOVED lines=11> */
.L_x_978:
[----:B------:R-:W-:Y:S05]  /*a7b0*/  BSYNC B1 ;  /* 0x0000000000017941 */ /* 0x000fea0003800000 */
.L_x_977:
[----:B------:R-:W-:Y:S01]  /*a7c0*/  IADD3 R42, R42, 0x8, RZ ;  /* 0x000000082a2a7810 */ /* 0x000fe20007ffe0ff */
[----:B------:R-:W-:Y:S01]  /*a7d0*/  VIADD R9, R9, 0x10 ;  /* 0x0000001009097836 */ /* 0x000fe20000000000 */
[----:B------:R-:W-:Y:S02]  /*a7e0*/  IADD3 R5, R5, 0x500, RZ ;  /* 0x0000050005057810 */ /* 0x000fe40007ffe0ff */
[----:B------:R-:W-:-:S13]  /*a7f0*/  ISETP.GE.AND P3, PT, R42, R25, PT ;  /* 0x000000192a00720c */ /* 0x000fda0003f66270 */
[----:B------:R-:W-:Y:S05]  /*a800*/  @!P3 BRA `(.L_x_980) ;  /* 0xfffffff400c0b947 */ /* 0x000fea000383ffff */
.L_x_960:
[----:B------:R-:W-:Y:S05]  /*a810*/  BSYNC B0 ;  /* 0x0000000000007941 */ /* 0x000fea0003800000 */
.L_x_959:
[----:B------:R-:W-:Y:S01]  /*a820*/  ISETP.GT.OR P0, PT, R6, 0x13, P0 ;  /* 0x000000130600780c */ /* 0x000fe20000704670 */
[----:B------:R-:W-:-:S12]  /*a830*/  BSSY B0, `(.L_x_981) ;  /* 0x0000036000007945 */ /* 0x000fd80003800000 */
[----:B------:R-:W-:Y:S05]  /*a840*/  @P0 BRA `(.L_x_982) ;  /* 0x0000000000d00947 */ /* 0x000fea0003800000 */
[----:B------:R-:W1:Y:S01]  /*a850*/  LDC.64 R40, c[0x0][0x250] ;  /* 0x00009400ff287b82 */ /* 0x000e620000000a00 */
[----:B------:R-:W-:-:S04]  /*a860*/  IMAD.MOV.U32 R5, RZ, RZ, 0xa0 ;  /* 0x000000a0ff057424 */ /* 0x000fc800078e00ff */
[----:B------:R-:W-:-:S05]  /*a870*/  IMAD R5, R18, R5, -0xa0 ;  /* 0xffffff6012057424 */ /* 0x000fca00078e0205 */
[----:B------:R-:W-:-:S04]  /*a880*/  IADD3 R6, P0, R20, R5, RZ ;  /* 0x0000000514067210 */ /* 0x000fc80007f1e0ff */
[----:B------:R-:W-:Y:S02]  /*a890*/  LEA.HI.X.SX32 R5, R5, R16, 0x1, P0 ;  /* 0x0000001005057211 */ /* 0x000fe400000f0eff */
[----:B-1----:R-:W-:-:S04]  /*a8a0*/  LEA R30, P0, R6, R40, 0x1 ;  /* 0x00000028061e7211 */ /* 0x002fc800078008ff */
[----:B------:R-:W-:-:S05]  /*a8b0*/  LEA.HI.X R31, R6, R41, R5, 0x1, P0 ;  /* 0x00000029061f7211 */ /* 0x000fca00000f0c05 */
[----:B------:R1:W5:Y:S01]  /*a8c0*/  LDG.E.128 R36, desc[UR36][R30.64] ;  /* 0x000000241e247981 */ /* 0x000362000c1e1d00 */
[----:B------:R-:W-:Y:S01]  /*a8d0*/  IADD3 R25, R25, -R4, RZ ;  /* 0x8000000419197210 */ /* 0x000fe20007ffe0ff */
[----:B------:R-:W-:Y:S04]  /*a8e0*/  BSSY B1, `(.L_x_983) ;  /* 0x000001a000017945 */ /* 0x000fe80003800000 */
[----:B------:R-:W-:-:S06]  /*a8f0*/  IMAD R28, R25, 0x2, R28 ;  /* 0x00000002191c7824 */ /* 0x000fcc00078e021c */
[----:B------:R-:W2:Y:S02]  /*a900*/  LDS.U16 R28, [R28] ;  /* 0x000000001c1c7984 */ /* 0x000ea40000000400 */
[----:B--2---:R-:W-:Y:S01]  /*a910*/  HADD2.F32 R9, -RZ, R28.H0_H0 ;  /* 0x2000001cff097230 */ /* 0x004fe20000004100 */
[----:B-1----:R-:W-:Y:S06]  /*a920*/  @P2 BRA `(.L_x_984) ;  /* 0x0000000000542947 */ /* 0x002fec0003800000 */
[----:B------:R-:W-:-:S13]  /*a930*/  LOP3.LUT P3, RZ, R29, 0x8, RZ, 0xc0, !PT ;  /* 0x000000081dff7812 */ /* 0x000fda000786c0ff */
[----:B------:R-:W1:Y:S08]  /*a940*/  @P3 LDC R6, c[0x0][0x288] ;  /* 0x0000a200ff063b82 */ /* 0x000e700000000800 */
[----:B------:R-:W2:Y:S01]  /*a950*/  @P3 LDC.64 R4, c[0x0][0x2e8] ;  /* 0x0000ba00ff043b82 */ /* 0x000ea20000000a00 */
[----:B-1----:R-:W-:-:S04]  /*a960*/  @P3 IMAD R17, R17, R6, R14 ;  /* 0x0000000611113224 */ /* 0x002fc800078e020e */
[----:B------:R-:W-:-:S04]  /*a970*/  @P3 IMAD R15, R17, 0xa0, R8 ;  /* 0x000000a0110f3824 */ /* 0x000fc800078e0208 */
[----:B--2---:R-:W-:-:S05]  /*a980*/  @P3 IMAD.WIDE R14, R15, 0x2, R4 ;  /* 0x000000020f0e3825 */ /* 0x004fca00078e0204 */
[----:B------:R-:W2:Y:S01]  /*a990*/  @P3 LDG.E.128 R28, desc[UR36][R14.64] ;  /* 0x000000240e1c3981 */ /* 0x000ea2000c1e1d00 */
        /* <DEDUP_REMOVED lines=14> */
.L_x_984:
[----:B------:R-:W-:Y:S05]  /*aa80*/  BSYNC B1 ;  /* 0x0000000000017941 */ /* 0x000fea0003800000 */
.L_x_983:
[----:B-1---5:R-:W-:Y:S02]  /*aa90*/  HADD2.F32 R4, -RZ, R36.H0_H0 ;  /* 0x20000024ff047230 */ /* 0x022fe40000004100 */
[----:B------:R-:W-:Y:S02]  /*aaa0*/  HADD2.F32 R15, -RZ, R38.H0_H0 ;  /* 0x20000026ff0f7230 */ /* 0x000fe40000004100 */
        /* <DEDUP_REMOVED lines=14> */
.L_x_982:
[----:B------:R-:W-:Y:S05]  /*ab90*/  BSYNC B0 ;  /* 0x0000000000007941 */ /* 0x000fea0003800000 */
.L_x_981:
[----:B------:R-:W-:Y:S06]  /*aba0*/  BAR.SYNC.DEFER_BLOCKING 0x0 ;  /* 0x0000000000007b1d */ /* 0x000fec0000010000 */
[----:B------:R-:W-:Y:S05]  /*abb0*/  @P1 BRA `(.L_x_985) ;  /* 0x00000004000c1947 */ /* 0x000fea0003800000 */
[----:B------:R-:W-:Y:S01]  /*abc0*/  LOP3.LUT R4, R23, 0xffffffc0, RZ, 0xc0, !PT ;  /* 0xffffffc017047812 */ /* 0x000fe200078ec0ff */
[----:B------:R-:W-:Y:S01]  /*abd0*/  IMAD R21, R21, 0xa0, R8 ;  /* 0x000000a015157824 */ /* 0x000fe200078e0208 */
[C---:B------:R-:W-:Y:S02]  /*abe0*/  LOP3.LUT R5, R23.reuse, 0xffffffe0, RZ, 0xc0, !PT ;  /* 0xffffffe017057812 */ /* 0x040fe400078ec0ff */
[----:B------:R-:W-:Y:S02]  /*abf0*/  ISETP.NE.AND P0, PT, R4, 0x40, PT ;  /* 0x000000400400780c */ /* 0x000fe40003f05270 */
[----:B------:R-:W-:Y:S02]  /*ac00*/  ISETP.GT.AND P2, PT, R23, 0x3f, PT ;  /* 0x0000003f1700780c */ /* 0x000fe40003f44270 */
[----:B------:R-:W-:Y:S02]  /*ac10*/  ISETP.NE.AND P3, PT, R5, 0x20, PT ;  /* 0x000000200500780c */ /* 0x000fe40003f65270 */
[----:B------:R-:W-:-:S02]  /*ac20*/  ISETP.GT.AND P4, PT, R23, 0x1f, PT ;  /* 0x0000001f1700780c */ /* 0x000fc40003f84270 */
[----:B------:R-:W-:-:S05]  /*ac30*/  LEA R21, R21, UR38, 0x1 ;  /* 0x0000002615157c11 */ /* 0x000fca000f8e08ff */
[----:B------:R-:W-:Y:S06]  /*ac40*/  @P0 BRA `(.L_x_986) ;  /* 0x0000000000140947 */ /* 0x000fec0003800000 */
[----:B0-----:R-:W-:Y:S02]  /*ac50*/  F2FP.F16.F32.PACK_AB R24, R3, R2 ;  /* 0x000000020318723e */ /* 0x001fe400000000ff */
[----:B------:R-:W-:Y:S02]  /*ac60*/  F2FP.F16.F32.PACK_AB R25, R7, R12 ;  /* 0x0000000c0719723e */ /* 0x000fe400000000ff */
[----:B------:R-:W-:Y:S02]  /*ac70*/  F2FP.F16.F32.PACK_AB R26, R11, R10 ;  /* 0x0000000a0b1a723e */ /* 0x000fe400000000ff */
[----:B------:R-:W-:-:S05]  /*ac80*/  F2FP.F16.F32.PACK_AB R27, R0, R13 ;  /* 0x0000000d001b723e */ /* 0x000fca00000000ff */
[----:B------:R2:W-:Y:S02]  /*ac90*/  STS.128 [R21+-0x280], R24 ;  /* 0xfffd801815007388 */ /* 0x0005e40000000c00 */
.L_x_986:
[----:B------:R-:W-:Y:S05]  /*aca0*/  WARPSYNC.ALL ;  /* 0x0000000000007948 */ /* 0x000fea0003800000 */
[----:B------:R-:W-:Y:S06]  /*acb0*/  BAR.SYNC.DEFER_BLOCKING 0x0 ;  /* 0x0000000000007b1d */ /* 0x000fec0000010000 */
[----:B------:R-:W-:Y:S04]  /*acc0*/  BSSY B0, `(.L_x_987) ;  /* 0x0000013000007945 */ /* 0x000fe80003800000 */
[----:B------:R-:W-:Y:S05]  /*acd0*/  @P2 BRA `(.L_x_988) ;  /* 0x0000000000442947 */ /* 0x000fea0003800000 */
[----:B0-2---:R-:W0:Y:S02]  /*ace0*/  LDS.128 R24, [R21] ;  /* 0x0000000015187984 */ /* 0x005e240000000c00 */
[----:B0-----:R-:W-:Y:S02]  /*acf0*/  HADD2.F32 R5, -RZ, R24.H0_H0 ;  /* 0x20000018ff057230 */ /* 0x001fe40000004100 */
[----:B------:R-:W-:Y:S02]  /*ad00*/  HADD2.F32 R15, -RZ, R26.H0_H0 ;  /* 0x2000001aff0f7230 */ /* 0x000fe40000004100 */
[----:B------:R-:W-:Y:S02]  /*ad10*/  HADD2.F32 R6, -RZ, R27.H0_H0 ;  /* 0x2000001bff067230 */ /* 0x000fe40000004100 */
[----:B------:R-:W-:Y:S01]  /*ad20*/  FADD.FTZ R2, R2, R5 ;  /* 0x0000000502027221 */ /* 0x000fe20000010000 */
[----:B------:R-:W-:Y:S02]  /*ad30*/  HADD2.F32 R24, -RZ, R24.H1_H1 ;  /* 0x30000018ff187230 */ /* 0x000fe40000004100 */
[----:B------:R-:W-:Y:S01]  /*ad40*/  FADD.FTZ R10, R10, R15 ;  /* 0x0000000f0a0a7221 */ /* 0x000fe20000010000 */
[----:B------:R-:W-:-:S02]  /*ad50*/  HADD2.F32 R9, -RZ, R25.H0_H0 ;  /* 0x20000019ff097230 */ /* 0x000fc40000004100 */
[----:B------:R-:W-:Y:S01]  /*ad60*/  FADD.FTZ R13, R13, R6 ;  /* 0x000000060d0d7221 */ /* 0x000fe20000010000 */
[----:B------:R-:W-:Y:S02]  /*ad70*/  HADD2.F32 R4, -RZ, R25.H1_H1 ;  /* 0x30000019ff047230 */ /* 0x000fe40000004100 */
[----:B------:R-:W-:Y:S01]  /*ad80*/  FADD.FTZ R3, R3, R24 ;  /* 0x0000001803037221 */ /* 0x000fe20000010000 */
[----:B------:R-:W-:Y:S02]  /*ad90*/  HADD2.F32 R26, -RZ, R26.H1_H1 ;  /* 0x3000001aff1a7230 */ /* 0x000fe40000004100 */
[----:B------:R-:W-:Y:S01]  /*ada0*/  FADD.FTZ R12, R12, R9 ;  /* 0x000000090c0c7221 */ /* 0x000fe20000010000 */
[----:B------:R-:W-:Y:S02]  /*adb0*/  HADD2.F32 R27, -RZ, R27.H1_H1 ;  /* 0x3000001bff1b7230 */ /* 0x000fe40000004100 */
[----:B------:R-:W-:Y:S01]  /*adc0*/  FADD.FTZ R7, R7, R4 ;  /* 0x0000000407077221 */ /* 0x000fe20000010000 */
[----:B------:R-:W-:-:S02]  /*add0*/  FADD.FTZ R11, R11, R26 ;  /* 0x0000001a0b0b7221 */ /* 0x000fc40000010000 */
[----:B------:R-:W-:-:S07]  /*ade0*/  FADD.FTZ R0, R0, R27 ;  /* 0x0000001b00007221 */ /* 0x000fce0000010000 */
.L_x_988:
[----:B------:R-:W-:Y:S05]  /*adf0*/  BSYNC B0 ;  /* 0x0000000000007941 */ /* 0x000fea0003800000 */
.L_x_987:
        /* <DEDUP_REMOVED lines=8> */
.L_x_990:
[----:B------:R-:W-:Y:S05]  /*ae80*/  BSYNC B0 ;  /* 0x0000000000007941 */ /* 0x000fea0003800000 */
.L_x_989:
[----:B------:R-:W-:Y:S06]  /*ae90*/  BAR.SYNC.DEFER_BLOCKING 0x0 ;  /* 0x0000000000007b1d */ /* 0x000fec0000010000 */
[----:B------:R-:W-:Y:S04]  /*aea0*/  BSSY B0, `(.L_x_991) ;  /* 0x0000013000007945 */ /* 0x000fe80003800000 */
[----:B------:R-:W-:Y:S05]  /*aeb0*/  @P4 BRA `(.L_x_992) ;  /* 0x0000000000444947 */ /* 0x000fea0003800000 */
[----:B0-23--:R-:W0:Y:S02]  /*aec0*/  LDS.128 R24, [R21] ;  /* 0x0000000015187984 */ /* 0x00de240000000c00 */
        /* <DEDUP_REMOVED lines=16> */
.L_x_992:
[----:B------:R-:W-:Y:S05]  /*afd0*/  BSYNC B0 ;  /* 0x0000000000007941 */ /* 0x000fea0003800000 */
.L_x_991:
[----:B------:R-:W-:Y:S06]  /*afe0*/  BAR.SYNC.DEFER_BLOCKING 0x0 ;  /* 0x0000000000007b1d */ /* 0x000fec0000010000 */
.L_x_985:
[----:B------:R-:W-:-:S04]  /*aff0*/  IADD3 R23, R23, 0x1f, RZ ;  /* 0x0000001f17177810 */ /* 0x000fc80007ffe0ff */
        /* <DEDUP_REMOVED lines=17> */
.L_x_993:
        /* <DEDUP_REMOVED lines=15> */
[----:B------:R-:W4:Y:S01]  /*b200*/  F2I.S8.NTZ R7, R7 ;  /* 0x0000000700077305 */ /* 0x000f220000202100 */
[----:B------:R-:W-:Y:S02]  /*b210*/  PRMT R4, R5, 0x7710, RZ ;  /* 0x0000771005047816 */ /* 0x000fe400000000ff */
[----:B-----5:R-:W-:-:S05]  /*b220*/  PRMT R3, R3, 0x8880, RZ ;  /* 0x0000888003037816 */ /* 0x020fca00000000ff */
[----:B------:R-:W5:Y:S01]  /*b230*/  F2I.S8.NTZ R10, R10 ;  /* 0x0000000a000a7305 */ /* 0x000f620000202100 */
[----:B------:R-:W-:Y:S02]  /*b240*/  PRMT R3, R3, 0x7710, RZ ;  /* 0x0000771003037816 */ /* 0x000fe400000000ff */
[----:B----4-:R-:W-:-:S05]  /*b250*/  PRMT R6, R7, 0x8880, RZ ;  /* 0x0000888007067816 */ /* 0x010fca00000000ff */
[----:B------:R-:W4:Y:S01]  /*b260*/  F2I.S8.NTZ R2, R2 ;  /* 0x0000000200027305 */ /* 0x000f220000202100 */
[----:B------:R-:W-:Y:S02]  /*b270*/  LOP3.LUT R15, R3, 0xff, RZ, 0xc0, !PT ;  /* 0x000000ff030f7812 */ /* 0x000fe400078ec0ff */
[----:B------:R-:W-:Y:S02]  /*b280*/  PRMT R5, R6, 0x7710, RZ ;  /* 0x0000771006057816 */ /* 0x000fe400000000ff */
[----:B------:R-:W-:Y:S02]  /*b290*/  LOP3.LUT R7, R4, 0xff, RZ, 0xc0, !PT ;  /* 0x000000ff04077812 */ /* 0x000fe400078ec0ff */
[----:B------:R-:W-:Y:S01]  /*b2a0*/  LOP3.LUT R5, R5, 0xff, RZ, 0xc0, !PT ;  /* 0x000000ff05057812 */ /* 0x000fe200078ec0ff */
[----:B------:R-:W0:Y:S01]  /*b2b0*/  F2I.S8.NTZ R11, R11 ;  /* 0x0000000b000b7305 */ /* 0x000e220000202100 */
[----:B-----5:R-:W-:Y:S02]  /*b2c0*/  PRMT R12, R10, 0x8880, RZ ;  /* 0x000088800a0c7816 */ /* 0x020fe400000000ff */
[----:B------:R-:W-:-:S02]  /*b2d0*/  SHF.L.U64.HI R9, R15, 0x8, RZ ;  /* 0x000000080f097819 */ /* 0x000fc400000102ff */
[----:B------:R-:W-:Y:S02]  /*b2e0*/  SHF.L.U64.HI R3, R7, 0x10, RZ ;  /* 0x0000001007037819 */ /* 0x000fe400000102ff */
[----:B------:R-:W-:Y:S01]  /*b2f0*/  SHF.L.U64.HI R4, R5, 0x18, RZ ;  /* 0x0000001805047819 */ /* 0x000fe200000102ff */
[----:B------:R-:W5:Y:S01]  /*b300*/  F2I.S8.NTZ R13, R13 ;  /* 0x0000000d000d7305 */ /* 0x000f620000202100 */
[----:B----4-:R-:W-:Y:S02]  /*b310*/  PRMT R10, R2, 0x8880, RZ ;  /* 0x00008880020a7816 */ /* 0x010fe400000000ff */
[----:B------:R-:W-:Y:S02]  /*b320*/  PRMT R2, R12, 0x7710, RZ ;  /* 0x000077100c027816 */ /* 0x000fe400000000ff */
[----:B------:R-:W-:Y:S02]  /*b330*/  LOP3.LUT R4, R4, R3, R9, 0xfe, !PT ;  /* 0x0000000304047212 */ /* 0x000fe400078efe09 */
[----:B0-----:R-:W-:Y:S01]  /*b340*/  PRMT R11, R11, 0x8880, RZ ;  /* 0x000088800b0b7816 */ /* 0x001fe200000000ff */
[----:B------:R0:W4:Y:S01]  /*b350*/  F2I.S8.NTZ R6, R0 ;  /* 0x0000000000067305 */ /* 0x0001220000202100 */
[----:B------:R-:W-:-:S02]  /*b360*/  LOP3.LUT R3, R2, 0xff, RZ, 0xc0, !PT ;  /* 0x000000ff02037812 */ /* 0x000fc400078ec0ff */
[----:B------:R-:W-:Y:S02]  /*b370*/  PRMT R2, R11, 0x7710, RZ ;  /* 0x000077100b027816 */ /* 0x000fe400000000ff */
[----:B------:R-:W-:Y:S01]  /*b380*/  LOP3.LUT R3, R3, 0xffffff00, R4, 0xf8, !PT ;  /* 0xffffff0003037812 */ /* 0x000fe200078ef804 */
[----:B------:R-:W-:Y:S01]  /*b390*/  IMAD.U32 R4, R7, 0x10000, RZ ;  /* 0x0001000007047824 */ /* 0x000fe200078e00ff */
[----:B-----5:R-:W-:Y:S02]  /*b3a0*/  PRMT R13, R13, 0x8880, RZ ;  /* 0x000088800d0d7816 */ /* 0x020fe400000000ff */
[----:B0-----:R-:W-:Y:S02]  /*b3b0*/  PRMT R0, R10, 0x7710, RZ ;  /* 0x000077100a007816 */ /* 0x001fe400000000ff */
[----:B------:R-:W-:Y:S02]  /*b3c0*/  PRMT R2, R2, 0x7604, RZ ;  /* 0x0000760402027816 */ /* 0x000fe400000000ff */
[----:B------:R-:W-:-:S02]  /*b3d0*/  PRMT R9, R0, 0x6540, R15 ;  /* 0x0000654000097816 */ /* 0x000fc4000000000f */
[----:B------:R-:W-:Y:S02]  /*b3e0*/  PRMT R0, R13, 0x7710, RZ ;  /* 0x000077100d007816 */ /* 0x000fe400000000ff */
[----:B------:R-:W-:Y:S02]  /*b3f0*/  LOP3.LUT R3, R2, 0xffff00ff, R3, 0xf8, !PT ;  /* 0xffff00ff02037812 */ /* 0x000fe400078ef803 */
[----:B------:R-:W-:Y:S02]  /*b400*/  PRMT R0, R0, 0x7054, RZ ;  /* 0x0000705400007816 */ /* 0x000fe400000000ff */
[----:B----4-:R-:W-:Y:S02]  /*b410*/  PRMT R6, R6, 0x8880, RZ ;  /* 0x0000888006067816 */ /* 0x010fe400000000ff */
        /* <DEDUP_REMOVED lines=9> */
.L_x_789:
[----:B------:R-:W-:Y:S01]  /*b4b0*/  MOV R12, 0x10 ;  /* 0x00000010000c7802 */ /* 0x000fe20000000f00 */
[----:B------:R-:W-:Y:S01]  /*b4c0*/  IMAD.MOV.U32 R11, RZ, RZ, 0x1f ;  /* 0x0000001fff0b7424 */ /* 0x000fe200078e00ff */
[----:B------:R-:W-:-:S07]  /*b4d0*/  MOV R15, 0xffffffff ;  /* 0xffffffff000f7802 */ /* 0x000fce0000000f00 */
[----:B-1----:R-:W-:Y:S05]  /*b4e0*/  WARPSYNC.COLLECTIVE R15, `(.L_x_994) ;  /* 0x000000000f087348 */ /* 0x002fea0003c00000 */
[----:B------:R0:W2:Y:S02]  /*b4f0*/  SHFL.BFLY P6, R14, R13, R12, R11 ;  /* 0x0c00000c0d0e7389 */ /* 0x0000a400000c000b */
[----:B012---:R-:W-:Y:S01]  /*b500*/  ENDCOLLECTIVE ;  /* 0x000000000000791b */ /* 0x007fe20003800000 */
.L_x_994:
[----:B------:R-:W-:Y:S01]  /*b510*/  MOV R12, 0x8 ;  /* 0x00000008000c7802 */ /* 0x000fe20000000f00 */
[----:B------:R-:W-:-:S04]  /*b520*/  FADD.FTZ R0, R13, R14 ;  /* 0x0000000e0d007221 */ /* 0x000fc80000010000 */
[----:B------:R-:W-:-:S07]  /*b530*/  IMAD.MOV.U32 R13, RZ, RZ, R0 ;  /* 0x000000ffff0d7224 */ /* 0x000fce00078e0000 */
[----:B------:R-:W-:Y:S05]  /*b540*/  WARPSYNC.COLLECTIVE R15, `(.L_x_995) ;  /* 0x000000000f087348 */ /* 0x000fea0003c00000 */
[----:B------:R0:W1:Y:S02]  /*b550*/  SHFL.BFLY P6, R14, R13, R12, R11 ;  /* 0x0c00000c0d0e7389 */ /* 0x00006400000c000b */
[----:B01----:R-:W-:Y:S01]  /*b560*/  ENDCOLLECTIVE ;  /* 0x000000000000791b */ /* 0x003fe20003800000 */
.L_x_995:
[----:B------:R-:W-:Y:S01]  /*b570*/  MOV R12, 0x4 ;  /* 0x00000004000c7802 */ /* 0x000fe20000000f00 */
[----:B------:R-:W-:-:S04]  /*b580*/  FADD.FTZ R3, R0, R14 ;  /* 0x0000000e00037221 */ /* 0x000fc80000010000 */
[----:B------:R-:W-:-:S07]  /*b590*/  IMAD.MOV.U32 R13, RZ, RZ, R3 ;  /* 0x000000ffff0d7224 */ /* 0x000fce00078e0003 */
[----:B------:R-:W-:Y:S05]  /*b5a0*/  WARPSYNC.COLLECTIVE R15, `(.L_x_996) ;  /* 0x000000000f087348 */ /* 0x000fea0003c00000 */
[----:B------:R0:W1:Y:S02]  /*b5b0*/  SHFL.BFLY P6, R14, R13, R12, R11 ;  /* 0x0c00000c0d0e7389 */ /* 0x00006400000c000b */
[----:B01----:R-:W-:Y:S01]  /*b5c0*/  ENDCOLLECTIVE ;  /* 0x000000000000791b */ /* 0x003fe20003800000 */
.L_x_996:
[----:B------:R-:W-:Y:S01]  /*b5d0*/  MOV R12, 0x2 ;  /* 0x00000002000c7802 */ /* 0x000fe20000000f00 */
[----:B------:R-:W-:-:S04]  /*b5e0*/  FADD.FTZ R4, R3, R14 ;  /* 0x0000000e03047221 */ /* 0x000fc80000010000 */
[----:B------:R-:W-:-:S07]  /*b5f0*/  IMAD.MOV.U32 R13, RZ, RZ, R4 ;  /* 0x000000ffff0d7224 */ /* 0x000fce00078e0004 */
[----:B------:R-:W-:Y:S05]  /*b600*/  WARPSYNC.COLLECTIVE R15, `(.L_x_997) ;  /* 0x000000000f087348 */ /* 0x000fea0003c00000 */
[----:B------:R0:W1:Y:S02]  /*b610*/  SHFL.BFLY P6, R14, R13, R12, R11 ;  /* 0x0c00000c0d0e7389 */ /* 0x00006400000c000b */
[----:B01----:R-:W-:Y:S01]  /*b620*/  ENDCOLLECTIVE ;  /* 0x000000000000791b */ /* 0x003fe20003800000 */
.L_x_997:
[----:B------:R-:W-:Y:S01]  /*b630*/  MOV R12, 0x1 ;  /* 0x00000001000c7802 */ /* 0x000fe20000000f00 */
[----:B------:R-:W-:-:S04]  /*b640*/  FADD.FTZ R5, R4, R14 ;  /* 0x0000000e04057221 */ /* 0x000fc80000010000 */
[----:B------:R-:W-:-:S07]  /*b650*/  IMAD.MOV.U32 R13, RZ, RZ, R5 ;  /* 0x000000ffff0d7224 */ /* 0x000fce00078e0005 */
[----:B------:R-:W-:Y:S05]  /*b660*/  WARPSYNC.COLLECTIVE R15, `(.L_x_998) ;  /* 0x000000000f087348 */ /* 0x000fea0003c00000 */
[----:B------:R0:W1:Y:S02]  /*b670*/  SHFL.BFLY P6, R14, R13, R12, R11 ;  /* 0x0c00000c0d0e7389 */ /* 0x00006400000c000b */
[----:B01----:R-:W-:Y:S01]  /*b680*/  ENDCOLLECTIVE ;  /* 0x000000000000791b */ /* 0x003fe20003800000 */
.L_x_998:
[----:B------:R-:W-:Y:S05]  /*b690*/  BRA `(.L_x_999) ;  /* 0xffffff7400f07947 */ /* 0x000fea000383ffff */
.L_x_922:
[----:B------:R-:W-:Y:S01]  /*b6a0*/  BSSY B1, `(.L_x_1000) ;  /* 0x0000007000017945 */ /* 0x000fe20003800000 */
[----:B------:R-:W-:Y:S01]  /*b6b0*/  IMAD.MOV.U32 R12, RZ, RZ, 0x1 ;  /* 0x00000001ff0c7424 */ /* 0x000fe200078e00ff */
[----:B------:R-:W-:Y:S01]  /*b6c0*/  MOV R11, 0x1f ;  /* 0x0000001f000b7802 */ /* 0x000fe20000000f00 */
[----:B-12---:R-:W-:-:S07]  /*b6d0*/  IMAD.MOV.U32 R15, RZ, RZ, -0x1 ;  /* 0xffffffffff0f7424 */ /* 0x006fce00078e00ff */
[----:B---34-:R-:W-:Y:S05]  /*b6e0*/  WARPSYNC.COLLECTIVE R15, `(.L_x_1001) ;  /* 0x000000000f087348 */ /* 0x018fea0003c00000 */
[----:B------:R0:W1:Y:S02]  /*b6f0*/  SHFL.BFLY P6, R14, R13, R12, R11 ;  /* 0x0c00000c0d0e7389 */ /* 0x00006400000c000b */
[----:B01-34-:R-:W-:Y:S01]  /*b700*/  ENDCOLLECTIVE ;  /* 0x000000000000791b */ /* 0x01bfe20003800000 */
.L_x_1001:
[----:B------:R-:W-:Y:S05]  /*b710*/  BSYNC B1 ;  /* 0x0000000000017941 */ /* 0x000fea0003800000 */
.L_x_1000:
[----:B------:R-:W-:Y:S05]  /*b720*/  BRA `(.L_x_1002) ;  /* 0xffffffc0009c7947 */ /* 0x000fea000383ffff */
.L_x_926:
        /* <DEDUP_REMOVED lines=8> */
.L_x_1004:
[----:B------:R-:W-:Y:S05]  /*b7b0*/  BSYNC B0 ;  /* 0x0000000000007941 */ /* 0x000fea0003800000 */
.L_x_1003:
[----:B------:R-:W-:Y:S01]  /*b7c0*/  FMNMX.FTZ R13, R14, R0, !PT ;  /* 0x000000000e0d7209 */ /* 0x000fe20007810000 */
[----:B------:R-:W-:Y:S01]  /*b7d0*/  IMAD.MOV.U32 R11, RZ, RZ, 0x1f ;  /* 0x0000001fff0b7424 */ /* 0x000fe200078e00ff */
[----:B------:R-:W-:Y:S02]  /*b7e0*/  MOV R12, 0x8 ;  /* 0x00000008000c7802 */ /* 0x000fe40000000f00 */
[----:B------:R-:W-:-:S07]  /*b7f0*/  MOV R15, 0xffffffff ;  /* 0xffffffff000f7802 */ /* 0x000fce0000000f00 */
[----:B------:R-:W-:Y:S05]  /*b800*/  WARPSYNC.COLLECTIVE R15, `(.L_x_1005) ;  /* 0x000000000f087348 */ /* 0x000fea0003c00000 */
[----:B------:R0:W1:Y:S02]  /*b810*/  SHFL.BFLY P6, R14, R13, R12, R11 ;  /* 0x0c00000c0d0e7389 */ /* 0x00006400000c000b */
[----:B01----:R-:W-:Y:S01]  /*b820*/  ENDCOLLECTIVE ;  /* 0x000000000000791b */ /* 0x003fe20003800000 */
.L_x_1005:
[----:B------:R-:W-:Y:S01]  /*b830*/  HFMA2.MMA R12, -RZ, RZ, 0, 2.384185791015625e-07 ;  /* 0x00000004ff0c7435 */ /* 0x000fe200000001ff */
[----:B------:R-:W-:-:S05]  /*b840*/  FMNMX.FTZ R3, R13, R14, !PT ;  /* 0x0000000e0d037209 */ /* 0x000fca0007810000 */
[----:B------:R-:W-:-:S07]  /*b850*/  IMAD.MOV.U32 R13, RZ, RZ, R3 ;  /* 0x000000ffff0d7224 */ /* 0x000fce00078e0003 */
[----:B------:R-:W-:Y:S05]  /*b860*/  WARPSYNC.COLLECTIVE R15, `(.L_x_1006) ;  /* 0x000000000f087348 */ /* 0x000fea0003c00000 */
[----:B------:R0:W1:Y:S02]  /*b870*/  SHFL.BFLY P6, R14, R13, R12, R11 ;  /* 0x0c00000c0d0e7389 */ /* 0x00006400000c000b */
[----:B01----:R-:W-:Y:S01]  /*b880*/  ENDCOLLECTIVE ;  /* 0x000000000000791b */ /* 0x003fe20003800000 */
.L_x_1006:
[----:B------:R-:W-:Y:S02]  /*b890*/  MOV R12, 0x2 ;  /* 0x00000002000c7802 */ /* 0x000fe40000000f00 */
[----:B------:R-:W-:-:S05]  /*b8a0*/  FMNMX.FTZ R5, R3, R14, !PT ;  /* 0x0000000e03057209 */ /* 0x000fca0007810000 */
[----:B------:R-:W-:-:S07]  /*b8b0*/  IMAD.MOV.U32 R13, RZ, RZ, R5 ;  /* 0x000000ffff0d7224 */ /* 0x000fce00078e0005 */
[----:B------:R-:W-:Y:S05]  /*b8c0*/  WARPSYNC.COLLECTIVE R15, `(.L_x_1007) ;  /* 0x000000000f087348 */ /* 0x000fea0003c00000 */
[----:B------:R0:W1:Y:S02]  /*b8d0*/  SHFL.BFLY P6, R14, R13, R12, R11 ;  /* 0x0c00000c0d0e7389 */ /* 0x00006400000c000b */
[----:B01----:R-:W-:Y:S01]  /*b8e0*/  ENDCOLLECTIVE ;  /* 0x000000000000791b */ /* 0x003fe20003800000 */
.L_x_1007:
[----:B------:R-:W-:Y:S05]  /*b8f0*/  BRA `(.L_x_1008) ;  /* 0xffffffc000e47947 */ /* 0x000fea000383ffff */
.L_x_1009:
        /* <DEDUP_REMOVED lines=16> */
.L_x_4242:


//--------------------- .text._ZN4mmha33masked_multihead_attention_kernelItLi160ELi256ELi4ELi32ELi64ELb1ELb0EEEv26Multihead_attention_paramsIT_XT5_EE --------------------------
	.section	.text._ZN4mmha33masked_multihead_attention_kernelItLi160ELi256ELi4ELi32ELi64ELb1ELb0EEEv26Multihead_attention_paramsIT_XT5_EE,"ax",@progbits
	.align	128
        .global         _ZN4mmha33masked_multihead_attention_kernelItLi160ELi256ELi4ELi32ELi64ELb1ELb0EEEv26Multihead_attention_paramsIT_XT5_EE
        .type           _ZN4mmha33masked_multihead_attention_kernelItLi160ELi256ELi4ELi32ELi64ELb1ELb0EEEv26Multihead_attention_paramsIT_XT5_EE,@function
        .size           _ZN4mmha33masked_multihead_attention_kernelItLi160ELi256ELi4ELi32ELi64ELb1ELb0EEEv26Multihead_attention_paramsIT_XT5_EE,(.L_x_4243 - _ZN4mmha33masked_multihead_attention_kernelItLi160ELi256ELi4ELi32ELi64ELb1ELb0EEEv26Multihead_attention_paramsIT_XT5_EE)
        .other          _ZN4mmha33masked_multihead_attention_kernelItLi160ELi256ELi4ELi32ELi64ELb1ELb0EEEv26Multihead_attention_paramsIT_XT5_EE,@"STO_CUDA_ENTRY STV_DEFAULT"
_ZN4mmha33masked_multihead_attention_kernelItLi160ELi256ELi4ELi32ELi64ELb1ELb0EEEv26Multihead_attention_paramsIT_XT5_EE:
.text._ZN4mmha33masked_multihead_attention_kernelItLi160ELi256ELi4ELi32ELi64ELb1ELb0EEEv26Multihead_attention_paramsIT_XT5_EE:
        /* <DEDUP_REMOVED lines=12> */
.L_x_1010:
[----:B------:R-:W0:Y:S01]  /*00c0*/  LDC R9, c[0x0][0x280] ;  /* 0x0000a000ff097b82 */ /* 0x000e220000000800 */
[----:B------:R-:W-:-:S07]  /*00d0*/  IMAD.MOV.U32 R26, RZ, RZ, RZ ;  /* 0x000000ffff1a7224 */ /* 0x000fce00078e00ff */
        /* <DEDUP_REMOVED lines=15> */
[----:B--2---:R-:W-:Y:S02]  /*01d0*/  IMAD.MOV.U32 R2, RZ, RZ, RZ ;  /* 0x000000ffff027224 */ /* 0x004fe400078e00ff */
[----:B---3--:R-:W-:-:S04]  /*01e0*/  IMAD.MOV R4, RZ, RZ, -R3 ;  /* 0x000000ffff047224 */ /* 0x008fc800078e0a03 */
[----:B------:R-:W-:Y:S01]  /*01f0*/  IMAD R7, R4, R5, RZ ;  /* 0x0000000504077224 */ /* 0x000fe200078e02ff */
[----:B------:R-:W-:-:S03]  /*0200*/  IABS R4, R30 ;  /* 0x0000001e00047213 */ /* 0x000fc60000000000 */
[----:B------:R-:W-:Y:S01]  /*0210*/  IMAD.HI.U32 R3, R3, R7, R2 ;  /* 0x0000000703037227 */ /* 0x000fe200078e0002 */
[----:B------:R-:W-:Y:S01]  /*0220*/  UMOV UR4, 0x400 ;  /* 0x0000040000047882 */ /* 0x000fe20000000000 */
[----:B------:R-:W2:Y:S01]  /*0230*/  @P3 LDC.64 R6, c[0x0][0x2f0] ;  /* 0x0000bc00ff063b82 */ /* 0x000ea20000000a00 */
[----:B------:R-:W-:Y:S01]  /*0240*/  BSSY B0, `(.L_x_1011) ;  /* 0x000004d000007945 */ /* 0x000fe20003800000 */
[----:B0-----:R-:W-:Y:S01]  /*0250*/  IMAD R23, R30, UR5, R25 ;  /* 0x000000051e177c24 */ /* 0x001fe2000f8e0219 */
[----:B------:R-:W-:Y:S01]  /*0260*/  P2R R2, PR, RZ, 0x8 ;  /* 0x00000008ff027803 */ /* 0x000fe20000000000 */
[----:B------:R-:W-:-:S05]  /*0270*/  IMAD.HI.U32 R28, R3, R4, RZ ;  /* 0x00000004031c7227 */ /* 0x000fca00078e00ff */
[----:B------:R-:W-:-:S05]  /*0280*/  IADD3 R0, -R28, RZ, RZ ;  /* 0x000000ff1c007210 */ /* 0x000fca0007ffe1ff */
[----:B------:R-:W-:-:S05]  /*0290*/  IMAD R0, R5, R0, R4 ;  /* 0x0000000005007224 */ /* 0x000fca00078e0204 */
[----:B------:R-:W-:-:S13]  /*02a0*/  ISETP.GT.U32.AND P1, PT, R5, R0, PT ;  /* 0x000000000500720c */ /* 0x000fda0003f24070 */
[----:B------:R-:W-:Y:S02]  /*02b0*/  @!P1 IMAD.IADD R0, R0, 0x1, -R5 ;  /* 0x0000000100009824 */ /* 0x000fe400078e0a05 */
[----:B------:R-:W-:Y:S01]  /*02c0*/  @!P1 VIADD R28, R28, 0x1 ;  /* 0x000000011c1c9836 */ /* 0x000fe20000000000 */
[----:B------:R-:W-:Y:S02]  /*02d0*/  ISETP.NE.AND P1, PT, R9, RZ, PT ;  /* 0x000000ff0900720c */ /* 0x000fe40003f25270 */
[----:B------:R-:W-:Y:S02]  /*02e0*/  ISETP.GE.U32.AND P0, PT, R0, R5, PT ;  /* 0x000000050000720c */ /* 0x000fe40003f06070 */
[----:B------:R-:W-:Y:S01]  /*02f0*/  LOP3.LUT R0, R30, R9, RZ, 0x3c, !PT ;  /* 0x000000091e007212 */ /* 0x000fe200078e3cff */
[----:B------:R-:W0:Y:S03]  /*0300*/  LDC.64 R4, c[0x0][0x328] ;  /* 0x0000ca00ff047b82 */ /* 0x000e260000000a00 */
[----:B------:R-:W-:-:S05]  /*0310*/  ISETP.GE.AND P2, PT, R0, RZ, PT ;  /* 0x000000ff0000720c */ /* 0x000fca0003f46270 */
[----:B------:R-:W3:Y:S02]  /*0320*/  LDC R0, c[0x0][0x278] ;  /* 0x00009e00ff007b82 */ /* 0x000ee40000000800 */
[----:B------:R-:W-:-:S06]  /*0330*/  @P0 VIADD R28, R28, 0x1 ;  /* 0x000000011c1c0836 */ /* 0x000fcc0000000000 */
[----:B------:R-:W-:Y:S02]  /*0340*/  @!P2 IADD3 R28, -R28, RZ, RZ ;  /* 0x000000ff1c1ca210 */ /* 0x000fe40007ffe1ff */
        /* <DEDUP_REMOVED lines=60> */
.L_x_1012:
[----:B------:R-:W-:Y:S05]  /*0710*/  BSYNC B0 ;  /* 0x0000000000007941 */ /* 0x000fea0003800000 */
.L_x_1011:
[----:B------:R-:W-:Y:S01]  /*0720*/  ISETP.LT.AND P2, PT, R24, 0x20, P3 ;  /* 0x000000201800780c */ /* 0x000fe20001f41270 */
[----:B------:R-:W-:Y:S01]  /*0730*/  IMAD.IADD R21, R3, 0x1, R0 ;  /* 0x0000000103157824 */ /* 0x000fe200078e0200 */
[----:B------:R-:W-:Y:S01]  /*0740*/  ISETP.NE.U32.AND P3, PT, R16, RZ, PT ;  /* 0x000000ff1000720c */ /* 0x000fe20003f65070 */
[----:B------:R-:W0:Y:S01]  /*0750*/  LDC R20, c[0x0][0x284] ;  /* 0x0000a100ff147b82 */ /* 0x000e220000000800 */
[----:B------:R-:W-:Y:S01]  /*0760*/  ULDC.64 UR6, c[0x0][0x220] ;  /* 0x0000880000067ab9 */ /* 0x000fe20000000a00 */
[----:B------:R-:W-:Y:S01]  /*0770*/  SHF.R.S32.HI R4, RZ, 0x1f, R30 ;  /* 0x0000001fff047819 */ /* 0x000fe2000001141e */
[----:B------:R-:W-:Y:S01]  /*0780*/  IMAD.MOV.U32 R19, RZ, RZ, RZ ;  /* 0x000000ffff137224 */ /* 0x000fe200078e00ff */
[----:B------:R-:W-:-:S04]  /*0790*/  ISETP.NE.AND.EX P3, PT, R17, RZ, PT, P3 ;  /* 0x000000ff1100720c */ /* 0x000fc80003f65330 */
[----:B------:R-:W1:Y:S01]  /*07a0*/  @!P0 LDC.64 R12, c[0x0][0x248] ;  /* 0x00009200ff0c8b82 */ /* 0x000e620000000a00 */
[----:B------:R-:W-:Y:S01]  /*07b0*/  ISETP.EQ.U32.AND P1, PT, RZ, UR6, PT ;  /* 0x00000006ff007c0c */ /* 0x000fe2000bf22070 */
[----:B-----5:R-:W-:Y:S02]  /*07c0*/  @P2 IMAD R7, R26, UR5, R25 ;  /* 0x000000051a072c24 */ /* 0x020fe4000f8e0219 */
[----:B------:R-:W-:Y:S01]  /*07d0*/  VIADD R22, R27, 0xffffffff ;  /* 0xffffffff1b167836 */ /* 0x000fe20000000000 */
[----:B------:R-:W-:Y:S01]  /*07e0*/  ISETP.EQ.OR.EX P1, PT, RZ, UR7, P0, P1 ;  /* 0x00000007ff007c0c */ /* 0x000fe20008722710 */
[----:B------:R-:W-:Y:S01]  /*07f0*/  @P2 IMAD R3, R7, 0xa0, R0 ;  /* 0x000000a007032824 */ /* 0x000fe200078e0200 */
[----:B------:R-:W-:Y:S01]  /*0800*/  IADD3 R29, R59, R0, RZ ;  /* 0x000000003b1d7210 */ /* 0x000fe20007ffe0ff */
[----:B------:R-:W2:Y:S01]  /*0810*/  @P2 LDC.64 R8, c[0x0][0x2e0] ;  /* 0x0000b800ff082b82 */ /* 0x000ea20000000a00 */
[----:B------:R-:W-:Y:S01]  /*0820*/  @P3 LEA R16, P4, R30, R16, 0x2 ;  /* 0x000000101e103211 */ /* 0x000fe200078810ff */
[----:B------:R-:W-:Y:S01]  /*0830*/  @!P0 IMAD.SHL.U32 R18, R22, 0x8, RZ ;  /* 0x0000000816128824 */ /* 0x000fe200078e00ff */
[----:B------:R-:W-:-:S02]  /*0840*/  CS2R R6, SRZ ;  /* 0x0000000000067805 */ /* 0x000fc4000001ff00 */
        /* <DEDUP_REMOVED lines=13> */
[----:B-1----:R-:W-:-:S06]  /*0920*/  VIADD R14, R3, 0xffffffe ;  /* 0x0ffffffe030e7836 */ /* 0x002fcc0000000000 */
[----:B------:R0:W1:Y:S02]  /*0930*/  F2I.FTZ.U32.TRUNC.NTZ R15, R14 ;  /* 0x0000000e000f7305 */ /* 0x000064000021f000 */
[----:B0-----:R-:W-:Y:S01]  /*0940*/  HFMA2.MMA R14, -RZ, RZ, 0, 0 ;  /* 0x00000000ff0e7435 */ /* 0x001fe200000001ff */
[----:B-1----:R-:W-:-:S04]  /*0950*/  IMAD.MOV R16, RZ, RZ, -R15 ;  /* 0x000000ffff107224 */ /* 0x002fc800078e0a0f */
[----:B------:R-:W-:Y:S01]  /*0960*/  IMAD R31, R16, R17, RZ ;  /* 0x00000011101f7224 */ /* 0x000fe200078e02ff */
[----:B------:R-:W-:-:S04]  /*0970*/  IABS R18, R22 ;  /* 0x0000001600127213 */ /* 0x000fc80000000000 */
[----:B------:R-:W-:-:S06]  /*0980*/  IMAD.HI.U32 R15, R15, R31, R14 ;  /* 0x0000001f0f0f7227 */ /* 0x000fcc00078e000e */
[----:B------:R-:W-:-:S04]  /*0990*/  IMAD.HI.U32 R15, R15, R18, RZ ;  /* 0x000000120f0f7227 */ /* 0x000fc800078e00ff */
[----:B------:R-:W-:-:S04]  /*09a0*/  IMAD.MOV R15, RZ, RZ, -R15 ;  /* 0x000000ffff0f7224 */ /* 0x000fc800078e0a0f */
        /* <DEDUP_REMOVED lines=31> */
.L_x_1014:
[----:B------:R-:W-:Y:S05]  /*0ba0*/  BSYNC B0 ;  /* 0x0000000000007941 */ /* 0x000fea0003800000 */
.L_x_1013:
        /* <DEDUP_REMOVED lines=9> */
.L_x_1015:
        /* <DEDUP_REMOVED lines=27> */
[----:B0-----:R-:W-:Y:S02]  /*0df0*/  IMAD.MOV.U32 R4, RZ, RZ, RZ ;  /* 0x000000ffff047224 */ /* 0x001fe400078e00ff */
[----:B-1----:R-:W-:-:S04]  /*0e00*/  IMAD.MOV R7, RZ, RZ, -R5 ;  /* 0x000000ffff077224 */ /* 0x002fc800078e0a05 */
[----:B------:R-:W-:-:S04]  /*0e10*/  IMAD R7, R7, R6, RZ ;  /* 0x0000000607077224 */ /* 0x000fc800078e02ff */
[----:B------:R-:W-:-:S06]  /*0e20*/  IMAD.HI.U32 R5, R5, R7, R4 ;  /* 0x0000000705057227 */ /* 0x000fcc00078e0004 */
[----:B------:R-:W-:-:S04]  /*0e30*/  IMAD.HI.U32 R5, R5, R8, RZ ;  /* 0x0000000805057227 */ /* 0x000fc800078e00ff */
[----:B------:R-:W-:-:S05]  /*0e40*/  IMAD R3, R5, R3, R8 ;  /* 0x0000000305037224 */ /* 0x000fca00078e0208 */
[----:B------:R-:W-:-:S13]  /*0e50*/  ISETP.GT.U32.AND P3, PT, R6, R3, PT ;  /* 0x000000030600720c */ /* 0x000fda0003f64070 */
[-C--:B------:R-:W-:Y:S01]  /*0e60*/  @!P3 IADD3 R3, R3, -R6.reuse, RZ ;  /* 0x800000060303b210 */ /* 0x080fe20007ffe0ff */
[----:B------:R-:W-:Y:S01]  /*0e70*/  @!P3 VIADD R5, R5, 0x1 ;  /* 0x000000010505b836 */ /* 0x000fe20000000000 */
        /* <DEDUP_REMOVED lines=19> */
[----:B------:R-:W-:Y:S01]  /*0fb0*/  IMAD.U32 R5, RZ, RZ, UR5 ;  /* 0x00000005ff057e24 */ /* 0x000fe2000f8e00ff */
[----:B------:R-:W-:Y:S01]  /*0fc0*/  ULDC.64 UR4, c[0x4][0xd0] ;  /* 0x0100340000047ab9 */ /* 0x000fe20000000a00 */
[----:B------:R-:W-:Y:S01]  /*0fd0*/  HFMA2.MMA R8, -RZ, RZ, 0, 8.0049037933349609375e-05 ;  /* 0x0000053fff087435 */ /* 0x000fe200000001ff */
[----:B------:R-:W-:Y:S01]  /*0fe0*/  MOV R6, UR4 ;  /* 0x0000000400067c02 */ /* 0x000fe20008000f00 */
[----:B------:R-:W-:Y:S02]  /*0ff0*/  IMAD.U32 R7, RZ, RZ, UR5 ;  /* 0x00000005ff077e24 */ /* 0x000fe4000f8e00ff */
[----:B------:R-:W-:-:S02]  /*1000*/  IMAD.U32 R10, RZ, RZ, UR6 ;  /* 0x00000006ff0a7e24 */ /* 0x000fc4000f8e00ff */
[----:B------:R-:W-:Y:S02]  /*1010*/  IMAD.U32 R11, RZ, RZ, UR7 ;  /* 0x00000007ff0b7e24 */ /* 0x000fe4000f8e00ff */
[----:B------:R-:W-:Y:S02]  /*1020*/  IMAD.MOV.U32 R12, RZ, RZ, 0x1 ;  /* 0x00000001ff0c7424 */ /* 0x000fe400078e00ff */
[----:B0-----:R-:W-:-:S07]  /*1030*/  IMAD.MOV.U32 R13, RZ, RZ, RZ ;  /* 0x000000ffff0d7224 */ /* 0x001fce00078e00ff */
[----:B------:R-:W-:-:S07]  /*1040*/  LEPC R20, `(.L_x_1018) ;  /* 0x000000001014794e */ /* 0x000fce0000000000 */
[----:B-1----:R-:W-:Y:S05]  /*1050*/  CALL.ABS.NOINC R14 ;  /* 0x000000000e007343 */ /* 0x002fea0003c00000 */
.L_x_1018:
        /* <DEDUP_REMOVED lines=9> */
.L_x_1019:
        /* <DEDUP_REMOVED lines=34> */
[----:B------:R-:W-:Y:S01]  /*1310*/  I2FP.F32.S32 R7, R10 ;  /* 0x0000000a00077245 */ /* 0x000fe20000201400 */
[C---:B------:R-:W-:Y:S01]  /*1320*/  VIADD R8, R10.reuse, 0x2 ;  /* 0x000000020a087836 */ /* 0x040fe20000000000 */
[----:B------:R0:W1:Y:S01]  /*1330*/  MUFU.RCP R11, R6 ;  /* 0x00000006000b7308 */ /* 0x0000620000001000 */
[----:B------:R-:W-:Y:S01]  /*1340*/  ULDC UR4, c[0x0][0x29c] ;  /* 0x0000a70000047ab9 */ /* 0x000fe20000000800 */
[----:B------:R-:W-:Y:S01]  /*1350*/  I2FP.F32.S32 R9, R9 ;  /* 0x0000000900097245 */ /* 0x000fe20000201400 */
[--C-:B------:R-:W-:Y:S01]  /*1360*/  HADD2.F32 R48, -RZ, R43.reuse.H1_H1 ;  /* 0x3000002bff307230 */ /* 0x100fe20000004100 */
[----:B------:R-:W-:Y:S01]  /*1370*/  I2FP.F32.S32 R8, R8 ;  /* 0x0000000800087245 */ /* 0x000fe20000201400 */
[----:B------:R-:W-:Y:S01]  /*1380*/  HADD2.F32 R46, -RZ, R43.H0_H0 ;  /* 0x2000002bff2e7230 */ /* 0x000fe20000004100 */
[----:B0-----:R-:W-:-:S04]  /*1390*/  IADD3 R6, R10, 0x6, RZ ;  /* 0x000000060a067810 */ /* 0x001fc80007ffe0ff */
        /* <DEDUP_REMOVED lines=35> */
[----:B------:R-:W0:Y:S08]  /*15d0*/  MUFU.COS R11, R45 ;  /* 0x0000002d000b7308 */ /* 0x000e300000000000 */
[----:B------:R1:W3:Y:S08]  /*15e0*/  MUFU.COS R14, R9 ;  /* 0x00000009000e7308 */ /* 0x0002f00000000000 */
[----:B------:R-:W4:Y:S01]  /*15f0*/  MUFU.COS R21, R47 ;  /* 0x0000002f00157308 */ /* 0x000f220000000000 */
[----:B-1----:R-:W-:Y:S01]  /*1600*/  FMUL.FTZ R9, R7, R6 ;  /* 0x0000000607097220 */ /* 0x002fe20000410000 */
[-C--:B------:R-:W-:Y:S01]  /*1610*/  FMUL.FTZ R6, R12, R13.reuse ;  /* 0x0000000d0c067220 */ /* 0x080fe20000410000 */
[----:B--2---:R-:W-:Y:S01]  /*1620*/  FMUL.FTZ R7, R15, R20 ;  /* 0x000000140f077220 */ /* 0x004fe20000410000 */
[----:B0-----:R-:W-:Y:S01]  /*1630*/  FMUL.FTZ R13, R11, R13 ;  /* 0x0000000d0b0d7220 */ /* 0x001fe20000410000 */
[----:B------:R-:W-:Y:S01]  /*1640*/  FFMA.FTZ R9, R8, R40, R9 ;  /* 0x0000002808097223 */ /* 0x000fe20000010009 */
[----:B------:R-:W-:Y:S01]  /*1650*/  FMUL.FTZ R8, R31, R48 ;  /* 0x000000301f087220 */ /* 0x000fe20000410000 */
[-C--:B------:R-:W-:Y:S01]  /*1660*/  FFMA.FTZ R6, R11, R41.reuse, -R6 ;  /* 0x000000290b067223 */ /* 0x080fe20000010806 */
[----:B------:R-:W-:Y:S01]  /*1670*/  FFMA.FTZ R41, R12, R41, R13 ;  /* 0x000000290c297223 */ /* 0x000fe2000001000d */
[C---:B---3--:R-:W-:Y:S01]  /*1680*/  FMUL.FTZ R20, R14.reuse, R20 ;  /* 0x000000140e147220 */ /* 0x048fe20000410000 */
[----:B------:R-:W-:Y:S01]  /*1690*/  FFMA.FTZ R7, R14, R42, -R7 ;  /* 0x0000002a0e077223 */ /* 0x000fe20000010807 */
[----:B------:R-:W-:-:S02]  /*16a0*/  F2FP.F16.F32.PACK_AB R40, R9, R10 ;  /* 0x0000000a0928723e */ /* 0x000fc400000000ff */
[----:B------:R-:W-:Y:S01]  /*16b0*/  FFMA.FTZ R42, R15, R42, R20 ;  /* 0x0000002a0f2a7223 */ /* 0x000fe20000010014 */
[----:B------:R-:W-:Y:S01]  /*16c0*/  F2FP.F16.F32.PACK_AB R41, R41, R6 ;  /* 0x000000062929723e */ /* 0x000fe200000000ff */
[C---:B----4-:R-:W-:Y:S01]  /*16d0*/  FMUL.FTZ R48, R21.reuse, R48 ;  /* 0x0000003015307220 */ /* 0x050fe20000410000 */
[-C--:B------:R-:W-:Y:S02]  /*16e0*/  FFMA.FTZ R8, R21, R46.reuse, -R8 ;  /* 0x0000002e15087223 */ /* 0x080fe40000010808 */
[----:B------:R-:W-:Y:S01]  /*16f0*/  F2FP.F16.F32.PACK_AB R42, R42, R7 ;  /* 0x000000072a2a723e */ /* 0x000fe200000000ff */
[----:B------:R-:W-:-:S05]  /*1700*/  FFMA.FTZ R43, R31, R46, R48 ;  /* 0x0000002e1f2b7223 */ /* 0x000fca0000010030 */
[----:B------:R-:W-:Y:S01]  /*1710*/  F2FP.F16.F32.PACK_AB R43, R43, R8 ;  /* 0x000000082b2b723e */ /* 0x000fe200000000ff */
[----:B------:R-:W-:Y:S06]  /*1720*/  BRA `(.L_x_1024) ;  /* 0x0000000800107947 */ /* 0x000fec0003800000 */
.L_x_1023:
[C---:B------:R-:W-:Y:S01]  /*1730*/  IMAD R47, R9.reuse, 0x2, R4 ;  /* 0x00000002092f7824 */ /* 0x040fe200078e0204 */
[----:B------:R-:W-:Y:S01]  /*1740*/  SHF.R.S32.HI R6, RZ, 0x1f, R7 ;  /* 0x0000001fff067819 */ /* 0x000fe20000011407 */
[----:B------:R-:W-:Y:S01]  /*1750*/  IMAD R49, R9, 0x2, R5 ;  /* 0x0000000209317824 */ /* 0x000fe200078e0205 */
[----:B------:R-:W-:Y:S02]  /*1760*/  BSSY B2, `(.L_x_1025) ;  /* 0x0000070000027945 */ /* 0x000fe40003800000 */
[----:B------:R-:W0:Y:S01]  /*1770*/  LDS.64 R12, [R47] ;  /* 0x000000002f0c7984 */ /* 0x000e220000000a00 */
[----:B------:R-:W-:-:S03]  /*1780*/  LEA.HI R6, R6, R7, RZ, 0x2 ;  /* 0x0000000706067211 */ /* 0x000fc600078f10ff */
[----:B------:R-:W1:Y:S02]  /*1790*/  LDS.64 R14, [R49] ;  /* 0x00000000310e7984 */ /* 0x000e640000000a00 */
        /* <DEDUP_REMOVED lines=16> */
[----:B------:R0:W1:Y:S01]  /*18a0*/  MUFU.RCP R11, R9 ;  /* 0x00000009000b7308 */ /* 0x0000620000001000 */
[----:B------:R-:W-:Y:S01]  /*18b0*/  IADD3 R7, R10, 0x2, RZ ;  /* 0x000000020a077810 */ /* 0x000fe20007ffe0ff */
[----:B------:R-:W-:Y:S02]  /*18c0*/  HADD2.F32 R55, -RZ, R43.H0_H0 ;  /* 0x2000002bff377230 */ /* 0x000fe40000004100 */
[--C-:B------:R-:W-:Y:S01]  /*18d0*/  HADD2.F32 R46, -RZ, R40.reuse.H1_H1 ;  /* 0x30000028ff2e7230 */ /* 0x100fe20000004100 */
[----:B------:R-:W-:Y:S01]  /*18e0*/  I2FP.F32.S32 R8, R7 ;  /* 0x0000000700087245 */ /* 0x000fe20000201400 */
[----:B------:R-:W-:-:S02]  /*18f0*/  HADD2.F32 R51, -RZ, R40.H0_H0 ;  /* 0x20000028ff337230 */ /* 0x000fc40000004100 */
[--C-:B------:R-:W-:Y:S02]  /*1900*/  HADD2.F32 R48, -RZ, R41.reuse.H1_H1 ;  /* 0x30000029ff307230 */ /* 0x100fe40000004100 */
[----:B0-----:R-:W-:Y:S02]  /*1910*/  VIADD R9, R10, 0x6 ;  /* 0x000000060a097836 */ /* 0x001fe40000000000 */
[----:B------:R-:W-:Y:S02]  /*1920*/  HADD2.F32 R53, -RZ, R41.H0_H0 ;  /* 0x20000029ff357230 */ /* 0x000fe40000004100 */
[--C-:B------:R-:W-:Y:S01]  /*1930*/  HADD2.F32 R52, -RZ, R42.reuse.H1_H1 ;  /* 0x3000002aff347230 */ /* 0x100fe20000004100 */
[----:B------:R-:W-:Y:S01]  /*1940*/  I2FP.F32.S32 R9, R9 ;  /* 0x0000000900097245 */ /* 0x000fe20000201400 */
[----:B------:R-:W-:Y:S02]  /*1950*/  HADD2.F32 R50, -RZ, R42.H0_H0 ;  /* 0x2000002aff327230 */ /* 0x000fe40000004100 */
[-C--:B-1----:R-:W-:Y:S01]  /*1960*/  FMUL.FTZ R6, R6, R11.reuse ;  /* 0x0000000b06067220 */ /* 0x082fe20000410000 */
[----:B------:R-:W-:Y:S01]  /*1970*/  FMUL.FTZ R8, R8, R11 ;  /* 0x0000000b08087220 */ /* 0x000fe20000410000 */
[----:B------:R-:W-:-:S02]  /*1980*/  HADD2.F32 R42, -RZ, R35.H1_H1 ;  /* 0x30000023ff2a7230 */ /* 0x000fc40000004100 */
[----:B------:R-:W-:Y:S01]  /*1990*/  FMUL.FTZ R9, R9, R11 ;  /* 0x0000000b09097220 */ /* 0x000fe20000410000 */
[----:B------:R-:W-:Y:S01]  /*19a0*/  FMUL.FTZ R7, R6, 13.28771209716796875 ;  /* 0x41549a7806077820 */ /* 0x000fe20000410000 */
[----:B------:R-:W-:Y:S02]  /*19b0*/  VIADD R6, R10, 0x4 ;  /* 0x000000040a067836 */ /* 0x000fe40000000000 */
[----:B------:R-:W-:Y:S01]  /*19c0*/  FMUL.FTZ R8, R8, 13.28771209716796875 ;  /* 0x41549a7808087820 */ /* 0x000fe20000410000 */
[----:B------:R-:W-:Y:S02]  /*19d0*/  HADD2.F32 R41, -RZ, R35.H0_H0 ;  /* 0x20000023ff297230 */ /* 0x000fe40000004100 */
[--C-:B------:R-:W-:Y:S01]  /*19e0*/  HADD2.F32 R31, -RZ, R34.reuse.H1_H1 ;  /* 0x30000022ff1f7230 */ /* 0x100fe20000004100 */
[----:B------:R-:W-:Y:S01]  /*19f0*/  I2FP.F32.S32 R6, R6 ;  /* 0x0000000600067245 */ /* 0x000fe20000201400 */
[----:B------:R-:W0:Y:S01]  /*1a00*/  MUFU.EX2 R7, -R7 ;  /* 0x8000000700077308 */ /* 0x000e220000000800 */
[----:B------:R-:W-:-:S03]  /*1a10*/  HADD2.F32 R34, -RZ, R34.H0_H0 ;  /* 0x20000022ff227230 */ /* 0x000fc60000004100 */
[----:B------:R-:W-:Y:S01]  /*1a20*/  FMUL.FTZ R6, R6, R11 ;  /* 0x0000000b06067220 */ /* 0x000fe20000410000 */
[----:B------:R-:W-:-:S03]  /*1a30*/  FMUL.FTZ R11, R9, 13.28771209716796875 ;  /* 0x41549a78090b7820 */ /* 0x000fc60000410000 */
[----:B------:R-:W1:Y:S01]  /*1a40*/  MUFU.EX2 R13, -R8 ;  /* 0x80000008000d7308 */ /* 0x000e620000000800 */
[----:B------:R-:W-:Y:S01]  /*1a50*/  FMUL.FTZ R10, R6, 13.28771209716796875 ;  /* 0x41549a78060a7820 */ /* 0x000fe20000410000 */
[----:B------:R-:W-:-:S04]  /*1a60*/  IADD3 R6, -R19, UR4, RZ ;  /* 0x0000000413067c10 */ /* 0x000fc8000fffe1ff */
[----:B------:R-:W-:Y:S02]  /*1a70*/  I2FP.F32.S32 R6, R6 ;  /* 0x0000000600067245 */ /* 0x000fe40000201400 */
[----:B------:R2:W3:Y:S03]  /*1a80*/  MUFU.EX2 R15, -R10 ;  /* 0x8000000a000f7308 */ /* 0x0004e60000000800 */
[----:B0-----:R-:W-:-:S04]  /*1a90*/  FMUL.FTZ R7, R6, R7 ;  /* 0x0000000706077220 */ /* 0x001fc80000410000 */
[----:B------:R-:W-:Y:S01]  /*1aa0*/  FMUL.RZ R12, R7, 0.15915493667125701904 ;  /* 0x3e22f983070c7820 */ /* 0x000fe2000040c000 */
        /* <DEDUP_REMOVED lines=17> */
[----:B--2---:R-:W-:Y:S01]  /*1bc0*/  FMUL.FTZ R6, R46, R8 ;  /* 0x000000082e067220 */ /* 0x004fe20000410000 */
[C---:B------:R-:W-:Y:S01]  /*1bd0*/  FMUL.FTZ R12, R8.reuse, R10 ;  /* 0x0000000a080c7220 */ /* 0x040fe20000410000 */
[C---:B------:R-:W-:Y:S01]  /*1be0*/  FFMA.FTZ R9, R51.reuse, R8, R9 ;  /* 0x0000000833097223 */ /* 0x040fe20000010009 */
[-C--:B------:R-:W-:Y:S01]  /*1bf0*/  FFMA.FTZ R11, R8, R32.reuse, R11 ;  /* 0x00000020080b7223 */ /* 0x080fe2000001000b */
[----:B------:R-:W-:Y:S01]  /*1c00*/  FFMA.FTZ R6, R51, R7, -R6 ;  /* 0x0000000733067223 */ /* 0x000fe20000010806 */
[----:B------:R-:W-:Y:S02]  /*1c10*/  FFMA.FTZ R12, R7, R32, -R12 ;  /* 0x00000020070c7223 */ /* 0x000fe4000001080c */
        /* <DEDUP_REMOVED lines=15> */
[-C--:B0-----:R-:W-:Y:S01]  /*1d10*/  FMUL.FTZ R14, R52, R20.reuse ;  /* 0x00000014340e7220 */ /* 0x081fe20000410000 */
        /* <DEDUP_REMOVED lines=20> */
.L_x_1026:
[----:B------:R-:W-:Y:S05]  /*1e60*/  BSYNC B2 ;  /* 0x0000000000027941 */ /* 0x000fea0003800000 */
.L_x_1025:
        /* <DEDUP_REMOVED lines=16> */
.L_x_1024:
[----:B------:R-:W-:Y:S05]  /*1f70*/  BSYNC B1 ;  /* 0x0000000000017941 */ /* 0x000fea0003800000 */
.L_x_1022:
        /* <DEDUP_REMOVED lines=16> */
.L_x_1021:
[----:B------:R-:W-:Y:S05]  /*2080*/  BSYNC B0 ;  /* 0x0000000000007941 */ /* 0x000fea0003800000 */
.L_x_1020:
[----:B------:R-:W-:Y:S06]  /*2090*/  BAR.SYNC.DEFER_BLOCKING 0x0 ;  /* 0x0000000000007b1d */ /* 0x000fec0000010000 */
[----:B------:R-:W-:Y:S04]  /*20a0*/  BSSY B0, `(.L_x_1027) ;  /* 0x0000005000007945 */ /* 0x000fe80003800000 */
[----:B------:R-:W-:Y:S05]  /*20b0*/  @!P6 BRA `(.L_x_1028) ;  /* 0x00000000000ce947 */ /* 0x000fea0003800000 */
[----:B------:R-:W-:Y:S01]  /*20c0*/  ISETP.NE.AND P0, PT, R44, RZ, PT ;  /* 0x000000ff2c00720c */ /* 0x000fe20003f05270 */
[----:B0-----:R2:W3:-:S12]  /*20d0*/  LDS.128 R40, [R0] ;  /* 0x0000000000287984 */ /* 0x0014d80000000c00 */
[----:B------:R2:W4:Y:S02]  /*20e0*/  @!P0 LDS.128 R32, [R3] ;  /* 0x0000000003208984 */ /* 0x0005240000000c00 */
.L_x_1028:
[----:B------:R-:W-:Y:S05]  /*20f0*/  BSYNC B0 ;  /* 0x0000000000007941 */ /* 0x000fea0003800000 */
.L_x_1027:
[----:B------:R-:W-:Y:S06]  /*2100*/  BAR.SYNC.DEFER_BLOCKING 0x0 ;  /* 0x0000000000007b1d */ /* 0x000fec0000010000 */
[----:B------:R-:W-:Y:S05]  /*2110*/  BRA `(.L_x_1017) ;  /* 0x0000000800a87947 */ /* 0x000fea0003800000 */
.L_x_1016:
        /* <DEDUP_REMOVED lines=8> */
[----:B------:R-:W-:Y:S01]  /*21a0*/  I2FP.F32.S32 R3, R0 ;  /* 0x0000000000037245 */ /* 0x000fe20000201400 */
[C---:B------:R-:W-:Y:S01]  /*21b0*/  VIADD R5, R0.reuse, 0x4 ;  /* 0x0000000400057836 */ /* 0x040fe20000000000 */
[----:B------:R-:W-:Y:S01]  /*21c0*/  IADD3 R0, R0, 0x6, RZ ;  /* 0x0000000600007810 */ /* 0x000fe20007ffe0ff */
[--C-:B------:R-:W-:Y:S01]  /*21d0*/  HADD2.F32 R15, -RZ, R41.reuse.H1_H1 ;  /* 0x30000029ff0f7230 */ /* 0x100fe20000004100 */
        /* <DEDUP_REMOVED lines=61> */
.L_x_1029:
[----:B------:R-:W-:-:S13]  /*25b0*/  ISETP.GE.AND P0, PT, R0, R13, PT ;  /* 0x0000000d0000720c */ /* 0x000fda0003f06270 */
[----:B------:R-:W-:Y:S05]  /*25c0*/  @P0 BRA `(.L_x_1030) ;  /* 0x0000000400780947 */ /* 0x000fea0003800000 */
[----:B------:R-:W-:Y:S01]  /*25d0*/  I2FP.F32.S32 R13, R13 ;  /* 0x0000000d000d7245 */ /* 0x000fe20000201400 */
[C---:B------:R-:W-:Y:S01]  /*25e0*/  VIADD R5, R0.reuse, 0x2 ;  /* 0x0000000200057836 */ /* 0x040fe20000000000 */
[----:B------:R-:W-:Y:S01]  /*25f0*/  I2FP.F32.S32 R3, R0 ;  /* 0x0000000000037245 */ /* 0x000fe20000201400 */
[----:B------:R-:W-:Y:S01]  /*2600*/  VIADD R6, R0, 0x4 ;  /* 0x0000000400067836 */ /* 0x000fe20000000000 */
[----:B------:R-:W0:Y:S01]  /*2610*/  MUFU.RCP R4, R13 ;  /* 0x0000000d00047308 */ /* 0x000e220000001000 */
[----:B------:R-:W-:Y:S01]  /*2620*/  I2FP.F32.S32 R44, R44 ;  /* 0x0000002c002c7245 */ /* 0x000fe20000201400 */
[--C-:B------:R-:W-:Y:S01]  /*2630*/  HADD2.F32 R46, -RZ, R43.reuse.H1_H1 ;  /* 0x3000002bff2e7230 */ /* 0x100fe20000004100 */
[----:B------:R-:W-:Y:S01]  /*2640*/  I2FP.F32.S32 R5, R5 ;  /* 0x0000000500057245 */ /* 0x000fe20000201400 */
[----:B------:R-:W-:Y:S01]  /*2650*/  HADD2.F32 R45, -RZ, R43.H0_H0 ;  /* 0x2000002bff2d7230 */ /* 0x000fe20000004100 */
[----:B------:R-:W-:Y:S01]  /*2660*/  I2FP.F32.S32 R7, R6 ;  /* 0x0000000600077245 */ /* 0x000fe20000201400 */
[----:B------:R-:W-:-:S02]  /*2670*/  HADD2.F32 R31, -RZ, R34.H0_H0 ;  /* 0x20000022ff1f7230 */ /* 0x000fc40000004100 */
[----:B------:R-:W-:Y:S02]  /*2680*/  HADD2.F32 R47, -RZ, R35.H0_H0 ;  /* 0x20000023ff2f7230 */ /* 0x000fe40000004100 */
[----:B------:R-:W-:Y:S02]  /*2690*/  HADD2.F32 R12, -RZ, R41.H1_H1 ;  /* 0x30000029ff0c7230 */ /* 0x000fe40000004100 */
[----:B------:R-:W-:Y:S02]  /*26a0*/  HADD2.F32 R14, -RZ, R33.H1_H1 ;  /* 0x30000021ff0e7230 */ /* 0x000fe40000004100 */
[----:B------:R-:W-:Y:S02]  /*26b0*/  HADD2.F32 R41, -RZ, R41.H0_H0 ;  /* 0x20000029ff297230 */ /* 0x000fe40000004100 */
[----:B------:R-:W-:Y:S02]  /*26c0*/  HADD2.F32 R33, -RZ, R33.H0_H0 ;  /* 0x20000021ff217230 */ /* 0x000fe40000004100 */
[-C--:B0-----:R-:W-:Y:S01]  /*26d0*/  FMUL.FTZ R3, R3, R4.reuse ;  /* 0x0000000403037220 */ /* 0x081fe20000410000 */
[----:B------:R-:W-:Y:S01]  /*26e0*/  FMUL.FTZ R5, R5, R4 ;  /* 0x0000000405057220 */ /* 0x000fe20000410000 */
[----:B------:R-:W-:-:S02]  /*26f0*/  HADD2.F32 R21, -RZ, R42.H1_H1 ;  /* 0x3000002aff157230 */ /* 0x000fc40000004100 */
[----:B------:R-:W-:Y:S01]  /*2700*/  FMUL.FTZ R3, R3, 13.28771209716796875 ;  /* 0x41549a7803037820 */ /* 0x000fe20000410000 */
[----:B------:R-:W-:Y:S01]  /*2710*/  FMUL.FTZ R6, R5, 13.28771209716796875 ;  /* 0x41549a7805067820 */ /* 0x000fe20000410000 */
[----:B------:R-:W-:Y:S02]  /*2720*/  VIADD R5, R0, 0x6 ;  /* 0x0000000600057836 */ /* 0x000fe40000000000 */
[----:B------:R-:W-:Y:S01]  /*2730*/  FMUL.FTZ R0, R7, R4 ;  /* 0x0000000407007220 */ /* 0x000fe20000410000 */
[----:B------:R-:W-:Y:S01]  /*2740*/  HADD2.F32 R42, -RZ, R42.H0_H0 ;  /* 0x2000002aff2a7230 */ /* 0x000fe20000004100 */
[----:B------:R-:W0:Y:S01]  /*2750*/  MUFU.EX2 R7, -R6 ;  /* 0x8000000600077308 */ /* 0x000e220000000800 */
[----:B------:R-:W-:Y:S01]  /*2760*/  I2FP.F32.S32 R5, R5 ;  /* 0x0000000500057245 */ /* 0x000fe20000201400 */
[----:B------:R-:W-:-:S04]  /*2770*/  FMUL.FTZ R0, R0, 13.28771209716796875 ;  /* 0x41549a7800007820 */ /* 0x000fc80000410000 */
[----:B------:R-:W-:Y:S02]  /*2780*/  FMUL.FTZ R5, R5, R4 ;  /* 0x0000000405057220 */ /* 0x000fe40000410000 */
[----:B------:R-:W1:Y:S02]  /*2790*/  MUFU.EX2 R3, -R3 ;  /* 0x8000000300037308 */ /* 0x000e640000000800 */
[----:B------:R-:W-:-:S06]  /*27a0*/  FMUL.FTZ R10, R5, 13.28771209716796875 ;  /* 0x41549a78050a7820 */ /* 0x000fcc0000410000 */
[----:B------:R2:W3:Y:S01]  /*27b0*/  MUFU.EX2 R9, -R0 ;  /* 0x8000000000097308 */ /* 0x0004e20000000800 */
[----:B0-----:R-:W-:-:S04]  /*27c0*/  FMUL.FTZ R7, R44, R7 ;  /* 0x000000072c077220 */ /* 0x001fc80000410000 */
[----:B------:R-:W-:-:S03]  /*27d0*/  FMUL.RZ R7, R7, 0.15915493667125701904 ;  /* 0x3e22f98307077820 */ /* 0x000fc6000040c000 */
[----:B------:R0:W4:Y:S01]  /*27e0*/  MUFU.EX2 R11, -R10 ;  /* 0x8000000a000b7308 */ /* 0x0001220000000800 */
[C---:B-1----:R-:W-:Y:S01]  /*27f0*/  FMUL.FTZ R3, R44.reuse, R3 ;  /* 0x000000032c037220 */ /* 0x042fe20000410000 */
[--C-:B--2---:R-:W-:Y:S02]  /*2800*/  HADD2.F32 R0, -RZ, R40.reuse.H1_H1 ;  /* 0x30000028ff007230 */ /* 0x104fe40000004100 */
[----:B------:R-:W-:Y:S02]  /*2810*/  HADD2.F32 R40, -RZ, R40.H0_H0 ;  /* 0x20000028ff287230 */ /* 0x000fe40000004100 */
[----:B------:R-:W-:Y:S02]  /*2820*/  FMUL.RZ R3, R3, 0.15915493667125701904 ;  /* 0x3e22f98303037820 */ /* 0x000fe4000040c000 */
[----:B------:R-:W-:Y:S01]  /*2830*/  MUFU.SIN R8, R7 ;  /* 0x0000000700087308 */ /* 0x000fe20000000400 */
[----:B---3--:R-:W-:-:S04]  /*2840*/  FMUL.FTZ R9, R44, R9 ;  /* 0x000000092c097220 */ /* 0x008fc80000410000 */
[----:B0-----:R-:W-:Y:S01]  /*2850*/  FMUL.RZ R10, R9, 0.15915493667125701904 ;  /* 0x3e22f983090a7820 */ /* 0x001fe2000040c000 */
[----:B------:R-:W-:Y:S02]  /*2860*/  HADD2.F32 R9, -RZ, R32.H0_H0 ;  /* 0x20000020ff097230 */ /* 0x000fe40000004100 */
[----:B------:R-:W-:Y:S01]  /*2870*/  MUFU.COS R5, R3 ;  /* 0x0000000300057308 */ /* 0x000fe20000000000 */
[----:B----4-:R-:W-:Y:S01]  /*2880*/  FMUL.FTZ R11, R44, R11 ;  /* 0x0000000b2c0b7220 */ /* 0x010fe20000410000 */
[----:B------:R-:W-:-:S03]  /*2890*/  HADD2.F32 R44, -RZ, R35.H1_H1 ;  /* 0x30000023ff2c7230 */ /* 0x000fc60000004100 */
[----:B------:R-:W-:-:S03]  /*28a0*/  FMUL.RZ R43, R11, 0.15915493667125701904 ;  /* 0x3e22f9830b2b7820 */ /* 0x000fc6000040c000 */
[----:B------:R0:W1:Y:S08]  /*28b0*/  MUFU.SIN R4, R3 ;  /* 0x0000000300047308 */ /* 0x0000700000000400 */
[----:B------:R2:W3:Y:S01]  /*28c0*/  MUFU.COS R13, R7 ;  /* 0x00000007000d7308 */ /* 0x0004e20000000000 */
[----:B0-----:R-:W-:Y:S02]  /*28d0*/  HADD2.F32 R3, -RZ, R32.H1_H1 ;  /* 0x30000020ff037230 */ /* 0x001fe40000004100 */
[----:B------:R-:W-:-:S05]  /*28e0*/  HADD2.F32 R32, -RZ, R34.H1_H1 ;  /* 0x30000022ff207230 */ /* 0x000fca0000004100 */
[----:B------:R-:W0:Y:S01]  /*28f0*/  MUFU.SIN R20, R10 ;  /* 0x0000000a00147308 */ /* 0x000e220000000400 */
[CC--:B-1----:R-:W-:Y:S01]  /*2900*/  FMUL.FTZ R6, R4.reuse, R0.reuse ;  /* 0x0000000004067220 */ /* 0x0c2fe20000410000 */
[C---:B--2---:R-:W-:Y:S01]  /*2910*/  FMUL.FTZ R7, R5.reuse, R0 ;  /* 0x0000000005077220 */ /* 0x044fe20000410000 */
[CC--:B------:R-:W-:Y:S01]  /*2920*/  FMUL.FTZ R0, R4.reuse, R3.reuse ;  /* 0x0000000304007220 */ /* 0x0c0fe20000410000 */
[C---:B------:R-:W-:Y:S02]  /*2930*/  FMUL.FTZ R3, R5.reuse, R3 ;  /* 0x0000000305037220 */ /* 0x040fe40000410000 */
[C---:B------:R-:W-:Y:S01]  /*2940*/  FFMA.FTZ R11, R4.reuse, R40, R7 ;  /* 0x00000028040b7223 */ /* 0x040fe20000010007 */
[-C--:B------:R-:W-:Y:S01]  /*2950*/  FFMA.FTZ R0, R5, R9.reuse, -R0 ;  /* 0x0000000905007223 */ /* 0x080fe20000010800 */
[----:B------:R1:W2:Y:S01]  /*2960*/  MUFU.COS R15, R10 ;  /* 0x0000000a000f7308 */ /* 0x0002a20000000000 */
[----:B---3--:R-:W-:Y:S01]  /*2970*/  FMUL.FTZ R7, R13, R12 ;  /* 0x0000000c0d077220 */ /* 0x008fe20000410000 */
[----:B------:R-:W-:Y:S01]  /*2980*/  FFMA.FTZ R3, R4, R9, R3 ;  /* 0x0000000904037223 */ /* 0x000fe20000010003 */
[----:B------:R-:W-:-:S04]  /*2990*/  FMUL.FTZ R4, R8, R14 ;  /* 0x0000000e08047220 */ /* 0x000fc80000410000 */
[----:B------:R-:W-:Y:S01]  /*29a0*/  FFMA.FTZ R4, R13, R33, -R4 ;  /* 0x000000210d047223 */ /* 0x000fe20000010804 */
[----:B------:R-:W3:Y:S01]  /*29b0*/  MUFU.COS R35, R43 ;  /* 0x0000002b00237308 */ /* 0x000ee20000000000 */
[----:B-1----:R-:W-:Y:S01]  /*29c0*/  FFMA.FTZ R10, R5, R40, -R6 ;  /* 0x00000028050a7223 */ /* 0x002fe20000010806 */
[----:B------:R-:W-:Y:S01]  /*29d0*/  FMUL.FTZ R6, R8, R12 ;  /* 0x0000000c08067220 */ /* 0x000fe20000410000 */
[----:B------:R-:W-:-:S03]  /*29e0*/  FMUL.FTZ R5, R13, R14 ;  /* 0x0000000e0d057220 */ /* 0x000fc60000410000 */
[-C--:B------:R-:W-:Y:S01]  /*29f0*/  FFMA.FTZ R12, R13, R41.reuse, -R6 ;  /* 0x000000290d0c7223 */ /* 0x080fe20000010806 */
[C---:B------:R-:W-:Y:S01]  /*2a00*/  FFMA.FTZ R41, R8.reuse, R41, R7 ;  /* 0x0000002908297223 */ /* 0x040fe20000010007 */
[----:B------:R-:W1:Y:S01]  /*2a10*/  MUFU.SIN R34, R43 ;  /* 0x0000002b00227308 */ /* 0x000e620000000400 */
[----:B------:R-:W-:Y:S01]  /*2a20*/  FFMA.FTZ R5, R8, R33, R5 ;  /* 0x0000002108057223 */ /* 0x000fe20000010005 */
[CC--:B0-----:R-:W-:Y:S01]  /*2a30*/  FMUL.FTZ R8, R20.reuse, R21.reuse ;  /* 0x0000001514087220 */ /* 0x0c1fe20000410000 */
[CC--:B------:R-:W-:Y:S01]  /*2a40*/  FMUL.FTZ R6, R20.reuse, R32.reuse ;  /* 0x0000002014067220 */ /* 0x0c0fe20000410000 */
[C---:B--2---:R-:W-:Y:S01]  /*2a50*/  FMUL.FTZ R21, R15.reuse, R21 ;  /* 0x000000150f157220 */ /* 0x044fe20000410000 */
[C---:B------:R-:W-:Y:S01]  /*2a60*/  FMUL.FTZ R7, R15.reuse, R32 ;  /* 0x000000200f077220 */ /* 0x040fe20000410000 */
[CC--:B------:R-:W-:Y:S01]  /*2a70*/  FFMA.FTZ R13, R15.reuse, R42.reuse, -R8 ;  /* 0x0000002a0f0d7223 */ /* 0x0c0fe20000010808 */
[-C--:B------:R-:W-:Y:S01]  /*2a80*/  FFMA.FTZ R6, R15, R31.reuse, -R6 ;  /* 0x0000001f0f067223 */ /* 0x080fe20000010806 */
[C---:B------:R-:W-:Y:S01]  /*2a90*/  FFMA.FTZ R42, R20.reuse, R42, R21 ;  /* 0x0000002a142a7223 */ /* 0x040fe20000010015 */
[C---:B---3--:R-:W-:Y:S01]  /*2aa0*/  FMUL.FTZ R15, R35.reuse, R46 ;  /* 0x0000002e230f7220 */ /* 0x048fe20000410000 */
[----:B------:R-:W-:Y:S01]  /*2ab0*/  FMUL.FTZ R9, R35, R44 ;  /* 0x0000002c23097220 */ /* 0x000fe20000410000 */
[----:B------:R-:W-:Y:S01]  /*2ac0*/  FFMA.FTZ R7, R20, R31, R7 ;  /* 0x0000001f14077223 */ /* 0x000fe20000010007 */
[----:B------:R-:W-:-:S02]  /*2ad0*/  F2FP.F16.F32.PACK_AB R40, R11, R10 ;  /* 0x0000000a0b28723e */ /* 0x000fc400000000ff */
[----:B------:R-:W-:Y:S02]  /*2ae0*/  F2FP.F16.F32.PACK_AB R32, R3, R0 ;  /* 0x000000000320723e */ /* 0x000fe400000000ff */
[----:B------:R-:W-:Y:S01]  /*2af0*/  F2FP.F16.F32.PACK_AB R41, R41, R12 ;  /* 0x0000000c2929723e */ /* 0x000fe200000000ff */
[C---:B-1----:R-:W-:Y:S01]  /*2b00*/  FMUL.FTZ R14, R34.reuse, R46 ;  /* 0x0000002e220e7220 */ /* 0x042fe20000410000 */
[C---:B------:R-:W-:Y:S01]  /*2b10*/  FMUL.FTZ R8, R34.reuse, R44 ;  /* 0x0000002c22087220 */ /* 0x040fe20000410000 */
[C---:B------:R-:W-:Y:S01]  /*2b20*/  FFMA.FTZ R15, R34.reuse, R45, R15 ;  /* 0x0000002d220f7223 */ /* 0x040fe2000001000f */
[----:B------:R-:W-:Y:S01]  /*2b30*/  FFMA.FTZ R9, R34, R47, R9 ;  /* 0x0000002f22097223 */ /* 0x000fe20000010009 */
[C---:B------:R-:W-:Y:S01]  /*2b40*/  FFMA.FTZ R14, R35.reuse, R45, -R14 ;  /* 0x0000002d230e7223 */ /* 0x040fe2000001080e */
[----:B------:R-:W-:Y:S01]  /*2b50*/  FFMA.FTZ R8, R35, R47, -R8 ;  /* 0x0000002f23087223 */ /* 0x000fe20000010808 */
[----:B------:R-:W-:Y:S02]  /*2b60*/  F2FP.F16.F32.PACK_AB R33, R5, R4 ;  /* 0x000000040521723e */ /* 0x000fe400000000ff */
[----:B------:R-:W-:-:S02]  /*2b70*/  F2FP.F16.F32.PACK_AB R42, R42, R13 ;  /* 0x0000000d2a2a723e */ /* 0x000fc400000000ff */
[----:B------:R-:W-:Y:S02]  /*2b80*/  F2FP.F16.F32.PACK_AB R34, R7, R6 ;  /* 0x000000060722723e */ /* 0x000fe400000000ff */
[----:B------:R-:W-:Y:S02]  /*2b90*/  F2FP.F16.F32.PACK_AB R43, R15, R14 ;  /* 0x0000000e0f2b723e */ /* 0x000fe400000000ff */
[----:B------:R-:W-:-:S07]  /*2ba0*/  F2FP.F16.F32.PACK_AB R35, R9, R8 ;  /* 0x000000080923723e */ /* 0x000fce00000000ff */
.L_x_1030:
[----:B------:R-:W-:Y:S05]  /*2bb0*/  BSYNC B0 ;  /* 0x0000000000007941 */ /* 0x000fea0003800000 */
.L_x_1017:
[----:B------:R-:W-:Y:S01]  /*2bc0*/  ISETP.GT.AND P0, PT, R24, 0x1f, PT ;  /* 0x0000001f1800780c */ /* 0x000fe20003f04270 */
[----:B------:R-:W-:Y:S01]  /*2bd0*/  BSSY B0, `(.L_x_1031) ;  /* 0x0000029000007945 */ /* 0x000fe20003800000 */
[----:B------:R-:W-:-:S11]  /*2be0*/  HFMA2.MMA R14, -RZ, RZ, 0, 0 ;  /* 0x00000000ff0e7435 */ /* 0x000fd600000001ff */
        /* <DEDUP_REMOVED lines=8> */
[----:B0-----:R-:W-:Y:S01]  /*2c70*/  ISETP.NE.AND P1, PT, R0, RZ, PT ;  /* 0x000000ff0000720c */ /* 0x001fe20003f25270 */
[----:B------:R-:W-:-:S04]  /*2c80*/  VIADD R0, R6, 0x10 ;  /* 0x0000001006007836 */ /* 0x000fc80000000000 */
[----:B------:R-:W-:Y:S01]  /*2c90*/  HFMA2.MMA R21, R43, R35, R21 ;  /* 0x000000232b157235 */ /* 0x000fe20000000015 */
[----:B------:R-:W-:Y:S02]  /*2ca0*/  ISETP.GT.OR P0, PT, R24, 0x13, P1 ;  /* 0x000000131800780c */ /* 0x000fe40000f04670 */
[----:B-1----:R-:W-:-:S07]  /*2cb0*/  LEA R3, R7, R0, 0x18 ;  /* 0x0000000007037211 */ /* 0x002fce00078ec0ff */
[--C-:B------:R-:W-:Y:S01]  /*2cc0*/  HADD2.F32 R13, -RZ, R21.reuse.H0_H0 ;  /* 0x20000015ff0d7230 */ /* 0x100fe20000004100 */
[----:B------:R-:W-:Y:S01]  /*2cd0*/  LEA R3, R24, R3, 0x4 ;  /* 0x0000000318037211 */ /* 0x000fe200078e20ff */
[----:B------:R-:W-:Y:S02]  /*2ce0*/  @!P1 VIADD R6, R6, 0x210 ;  /* 0x0000021006069836 */ /* 0x000fe40000000000 */
[----:B------:R-:W-:Y:S01]  /*2cf0*/  HADD2.F32 R0, -RZ, R21.H1_H1 ;  /* 0x30000015ff007230 */ /* 0x000fe20000004100 */
        /* <DEDUP_REMOVED lines=21> */
.L_x_1239:
[----:B-1----:R-:W-:-:S07]  /*2e50*/  FADD.FTZ R14, R5, R14 ;  /* 0x0000000e050e7221 */ /* 0x002fce0000010000 */
.L_x_1032:
[----:B------:R-:W-:Y:S05]  /*2e60*/  BSYNC B0 ;  /* 0x0000000000007941 */ /* 0x000fea0003800000 */
.L_x_1031:
        /* <DEDUP_REMOVED lines=10> */
[----:B------:R-:W-:-:S07]  /*2f10*/  @P0 IMAD.IADD R0, R22, 0x1, -R19 ;  /* 0x0000000116000824 */ /* 0x000fce00078e0a13 */
[----:B------:R-:W1:Y:S01]  /*2f20*/  @P0 LDC.64 R4, c[0x0][0x2c8] ;  /* 0x0000b200ff040b82 */ /* 0x000e620000000a00 */
[----:B0-----:R-:W-:-:S04]  /*2f30*/  @P0 IMAD R7, R25, R6, R0 ;  /* 0x0000000619070224 */ /* 0x001fc800078e0200 */
        /* <DEDUP_REMOVED lines=9> */
.L_x_1034:
[----:B------:R-:W-:Y:S05]  /*2fd0*/  WARPSYNC.ALL ;  /* 0x0000000000007948 */ /* 0x000fea0003800000 */
[----:B------:R-:W2:Y:S08]  /*2fe0*/  S2UR UR6, SR_CgaCtaId ;  /* 0x00000000000679c3 */ /* 0x000eb00000008800 */
[----:B------:R-:W-:Y:S01]  /*2ff0*/  BAR.SYNC.DEFER_BLOCKING 0x0 ;  /* 0x0000000000007b1d */ /* 0x000fe20000010000 */
[----:B-1----:R-:W-:-:S02]  /*3000*/  SHF.R.S32.HI R5, RZ, 0x1f, R24 ;  /* 0x0000001fff057819 */ /* 0x002fc40000011418 */
[----:B------:R-:W-:Y:S02]  /*3010*/  IADD3 R10, R22, 0x7, -R3 ;  /* 0x00000007160a7810 */ /* 0x000fe40007ffe803 */
[----:B------:R-:W-:Y:S01]  /*3020*/  LEA.HI R8, R5, R24, RZ, 0x2 ;  /* 0x0000001805087211 */ /* 0x000fe200078f10ff */
[----:B------:R-:W-:Y:S01]  /*3030*/  UMOV UR4, 0x400 ;  /* 0x0000040000047882 */ /* 0x000fe20000000000 */
[----:B------:R-:W-:Y:S01]  /*3040*/  SHF.R.S32.HI R13, RZ, 0x1f, R10 ;  /* 0x0000001fff0d7819 */ /* 0x000fe2000001140a */
[----:B------:R-:W-:Y:S01]  /*3050*/  UIADD3 UR5, UR4, 0x10, URZ ;  /* 0x0000001004057890 */ /* 0x000fe2000fffe03f */
[C---:B------:R-:W-:Y:S02]  /*3060*/  LOP3.LUT R5, R8.reuse, 0xfffffffc, RZ, 0xc0, !PT ;  /* 0xfffffffc08057812 */ /* 0x040fe400078ec0ff */
[----:B------:R-:W-:Y:S02]  /*3070*/  LEA.HI R13, R13, R10, RZ, 0x3 ;  /* 0x0000000a0d0d7211 */ /* 0x000fe400078f18ff */
[----:B------:R-:W-:Y:S01]  /*3080*/  LEA.HI.SX32 R63, R8, R3, 0x1e ;  /* 0x00000003083f7211 */ /* 0x000fe200078ff2ff */
[----:B------:R-:W-:Y:S01]  /*3090*/  IMAD.IADD R11, R24, 0x1, -R5 ;  /* 0x00000001180b7824 */ /* 0x000fe200078e0a05 */
[----:B------:R-:W-:-:S05]  /*30a0*/  LOP3.LUT R10, R13, 0xfffffff8, RZ, 0xc0, !PT ;  /* 0xfffffff80d0a7812 */ /* 0x000fca00078ec0ff */
[----:B------:R-:W-:Y:S01]  /*30b0*/  IMAD.IADD R8, R10, 0x1, R3 ;  /* 0x000000010a087824 */ /* 0x000fe200078e0203 */
[----:B--2---:R-:W-:-:S04]  /*30c0*/  ULEA UR5, UR6, UR5, 0x18 ;  /* 0x0000000506057291 */ /* 0x004fc8000f8ec03f */
[----:B------:R-:W-:Y:S02]  /*30d0*/  ISETP.GE.AND P0, PT, R63, R8, PT ;  /* 0x000000083f00720c */ /* 0x000fe40003f06270 */
[----:B0-----:R-:W-:Y:S01]  /*30e0*/  LEA R9, R11, UR5, 0x2 ;  /* 0x000000050b097c11 */ /* 0x001fe2000f8e10ff */
        /* <DEDUP_REMOVED lines=39> */
[----:B0-----:R1:W2:Y:S04]  /*3360*/  LDS R9, [R12] ;  /* 0x000000000c097984 */ /* 0x0012a80000000800 */
[----:B------:R1:W0:Y:S04]  /*3370*/  LDS R10, [R12+0x10] ;  /* 0x000010000c0a7984 */ /* 0x0002280000000800 */
        /* <DEDUP_REMOVED lines=30> */
.L_x_1035:
[----:B------:R-:W-:Y:S01]  /*3560*/  ULDC UR4, c[0x0][0x280] ;  /* 0x0000a00000047ab9 */ /* 0x000fe20000000800 */
[----:B-1----:R-:W-:Y:S01]  /*3570*/  IMAD.SHL.U32 R12, R11, 0x2, RZ ;  /* 0x000000020b0c7824 */ /* 0x002fe200078e00ff */
[----:B------:R-:W-:Y:S01]  /*3580*/  ULDC UR5, c[0x0][0x29c] ;  /* 0x0000a70000057ab9 */ /* 0x000fe20000000800 */
[----:B------:R-:W-:Y:S01]  /*3590*/  ULDC UR10, c[0x0][0x2a0] ;  /* 0x0000a800000a7ab9 */ /* 0x000fe20000000800 */
        /* <DEDUP_REMOVED lines=16> */
[----:B------:R-:W-:Y:S01]  /*36a0*/  IMAD R67, R67, 0xa0, R12 ;  /* 0x000000a043437824 */ /* 0x000fe200078e020c */
[----:B------:R-:W-:Y:S01]  /*36b0*/  SHF.R.S32.HI R64, RZ, 0x1f, R59 ;  /* 0x0000001fff407819 */ /* 0x000fe2000001143b */
[----:B------:R-:W-:Y:S01]  /*36c0*/  IMAD.MOV.U32 R12, RZ, RZ, RZ ;  /* 0x000000ffff0c7224 */ /* 0x000fe200078e00ff */
[----:B------:R-:W-:Y:S01]  /*36d0*/  SHF.R.S32.HI R65, RZ, 0x1f, R60 ;  /* 0x0000001fff417819 */ /* 0x000fe2000001143c */
[----:B------:R-:W-:Y:S01]  /*36e0*/  IMAD R62, R62, 0xa0, RZ ;  /* 0x000000a03e3e7824 */ /* 0x000fe200078e02ff */
[----:B--2---:R-:W2:Y:S01]  /*36f0*/  MUFU.RCP R14, R14 ;  /* 0x0000000e000e7308 */ /* 0x004ea20000001000 */
[C---:B-1----:R-:W-:Y:S01]  /*3700*/  IMAD.WIDE R128, R67.reuse, 0x2, R128 ;  /* 0x0000000243807825 */ /* 0x042fe200078e0280 */
[----:B------:R-:W-:-:S03]  /*3710*/  IADD3 R67, R67, 0x8, RZ ;  /* 0x0000000843437810 */ /* 0x000fc60007ffe0ff */
[----:B-----5:R-:W-:Y:S01]  /*3720*/  VIADD R66, R66, UR4 ;  /* 0x0000000442427c36 */ /* 0x020fe20008000000 */
[----:B--2---:R-:W-:-:S06]  /*3730*/  IADD3 R13, R14, 0xffffffe, RZ ;  /* 0x0ffffffe0e0d7810 */ /* 0x004fcc0007ffe0ff */
[----:B------:R-:W1:Y:S02]  /*3740*/  F2I.FTZ.U32.TRUNC.NTZ R13, R13 ;  /* 0x0000000d000d7305 */ /* 0x000e64000021f000 */
[----:B-1----:R-:W-:-:S04]  /*3750*/  IMAD.MOV R61, RZ, RZ, -R13 ;  /* 0x000000ffff3d7224 */ /* 0x002fc800078e0a0d */
[----:B------:R-:W-:-:S04]  /*3760*/  IMAD R61, R61, R58, RZ ;  /* 0x0000003a3d3d7224 */ /* 0x000fc800078e02ff */
[----:B------:R-:W-:-:S07]  /*3770*/  IMAD.HI.U32 R61, R13, R61, R12 ;  /* 0x0000003d0d3d7227 */ /* 0x000fce00078e000c */
.L_x_1169:
[----:B-1----:R-:W1:Y:S01]  /*3780*/  LDC R11, c[0x0][0x284] ;  /* 0x0000a100ff0b7b82 */ /* 0x002e620000000800 */
[----:B------:R-:W-:-:S04]  /*3790*/  ISETP.NE.U32.AND P0, PT, RZ, UR6, PT ;  /* 0x00000006ff007c0c */ /* 0x000fc8000bf05070 */
[----:B------:R-:W-:-:S13]  /*37a0*/  ISETP.NE.AND.EX P0, PT, RZ, UR7, PT, P0 ;  /* 0x00000007ff007c0c */ /* 0x000fda000bf05300 */
[----:B0-----:R-:W-:Y:S01]  /*37b0*/  @P0 SHF.R.S32.HI R13, RZ, 0x1f, R63 ;  /* 0x0000001fff0d0819 */ /* 0x001fe2000001143f */
[----:B-1----:R-:W-:-:S05]  /*37c0*/  @P0 IMAD R12, R30, R11, RZ ;  /* 0x0000000b1e0c0224 */ /* 0x002fca00078e02ff */
        /* <DEDUP_REMOVED lines=15> */
[----:B------:R-:W-:Y:S01]  /*38c0*/  @!P1 IMAD.IADD R15, R15, 0x1, -R132 ;  /* 0x000000010f0f9824 */ /* 0x000fe200078e0a84 */
[----:B------:R-:W-:-:S04]  /*38d0*/  ISETP.GE.AND P1, PT, R63, R22, PT ;  /* 0x000000163f00720c */ /* 0x000fc80003f26270 */
[----:B-1----:R-:W-:-:S05]  /*38e0*/  MOV R12, R15 ;  /* 0x0000000f000c7202 */ /* 0x002fca0000000f00 */
[----:B------:R-:W-:Y:S01]  /*38f0*/  @!P3 IMAD.MOV R12, RZ, RZ, -R12 ;  /* 0x000000ffff0cb224 */ /* 0x000fe200078e0a0c */
[----:B------:R-:W-:Y:S02]  /*3900*/  @!P4 LOP3.LUT R12, RZ, R11, RZ, 0x33, !PT ;  /* 0x0000000bff0cc212 */ /* 0x000fe400078e33ff */
[----:B--2---:R-:W-:Y:S01]  /*3910*/  ISETP.NE.AND P0, PT, R13, RZ, P0 ;  /* 0x000000ff0d00720c */ /* 0x004fe20000705270 */
[----:B------:R-:W-:-:S12]  /*3920*/  @P1 BRA `(.L_x_1039) ;  /* 0x0000000000601947 */ /* 0x000fd80003800000 */
[----:B------:R-:W-:Y:S01]  /*3930*/  IMAD.SHL.U32 R131, R12, 0x8, RZ ;  /* 0x000000080c837824 */ /* 0x000fe200078e00ff */
[----:B------:R-:W-:Y:S01]  /*3940*/  BSSY B2, `(.L_x_1040) ;  /* 0x0000009000027945 */ /* 0x000fe20003800000 */
[----:B------:R-:W-:-:S03]  /*3950*/  IMAD.MOV.U32 R68, RZ, RZ, RZ ;  /* 0x000000ffff447224 */ /* 0x000fc600078e00ff */
[----:B------:R-:W-:-:S13]  /*3960*/  ISETP.GE.AND P3, PT, R131, R62, PT ;  /* 0x0000003e8300720c */ /* 0x000fda0003f66270 */
[----:B------:R-:W-:Y:S05]  /*3970*/  @P3 BRA `(.L_x_1041) ;  /* 0x0000000000143947 */ /* 0x000fea0003800000 */
[----:B------:R-:W-:-:S04]  /*3980*/  IADD3 R13, P2, R60, R131, RZ ;  /* 0x000000833c0d7210 */ /* 0x000fc80007f5e0ff */
[----:B------:R-:W-:Y:S02]  /*3990*/  LEA.HI.X.SX32 R68, R131, R65, 0x1, P2 ;  /* 0x0000004183447211 */ /* 0x000fe400010f0eff */
[----:B------:R-:W-:-:S04]  /*39a0*/  LEA R14, P2, R13, UR8, 0x1 ;  /* 0x000000080d0e7c11 */ /* 0x000fc8000f8408ff */
[----:B------:R-:W-:-:S05]  /*39b0*/  LEA.HI.X R15, R13, UR9, R68, 0x1, P2 ;  /* 0x000000090d0f7c11 */ /* 0x000fca00090f0c44 */
[----:B------:R1:W5:Y:S04]  /*39c0*/  LDG.E R68, desc[UR36][R14.64] ;  /* 0x000000240e447981 */ /* 0x000368000c1e1900 */
.L_x_1041:
[----:B------:R-:W-:Y:S05]  /*39d0*/  BSYNC B2 ;  /* 0x0000000000027941 */ /* 0x000fea0003800000 */
.L_x_1040:
        /* <DEDUP_REMOVED lines=13> */
.L_x_1039:
[----:B------:R-:W-:Y:S05]  /*3ab0*/  BSYNC B1 ;  /* 0x0000000000017941 */ /* 0x000fea0003800000 */
.L_x_1038:
[----:B------:R-:W0:Y:S01]  /*3ac0*/  LDC.64 R130, c[0x0][0x2e0] ;  /* 0x0000b800ff827b82 */ /* 0x000e220000000a00 */
[----:B------:R-:W-:Y:S01]  /*3ad0*/  BSSY B1, `(.L_x_1042) ;  /* 0x000001c000017945 */ /* 0x000fe20003800000 */
[----:B0-----:R-:W-:-:S03]  /*3ae0*/  IMAD.WIDE R130, R67, 0x2, R130 ;  /* 0x0000000243827825 */ /* 0x001fc600078e0282 */
[----:B------:R-:W-:Y:S05]  /*3af0*/  @P1 BRA `(.L_x_1043) ;  /* 0x0000000000641947 */ /* 0x000fea0003800000 */
[----:B------:R-:W-:Y:S01]  /*3b00*/  IADD3 R13, R12, R11, RZ ;  /* 0x0000000b0c0d7210 */ /* 0x000fe20007ffe0ff */
[----:B------:R-:W-:Y:S01]  /*3b10*/  BSSY B2, `(.L_x_1044) ;  /* 0x000000a000027945 */ /* 0x000fe20003800000 */
[----:B------:R-:W-:-:S03]  /*3b20*/  IMAD.MOV.U32 R69, RZ, RZ, RZ ;  /* 0x000000ffff457224 */ /* 0x000fc600078e00ff */
[----:B------:R-:W-:-:S05]  /*3b30*/  IMAD.SHL.U32 R133, R13, 0x8, RZ ;  /* 0x000000080d857824 */ /* 0x000fca00078e00ff */
[----:B------:R-:W-:-:S13]  /*3b40*/  ISETP.GE.AND P3, PT, R133, R62, PT ;  /* 0x0000003e8500720c */ /* 0x000fda0003f66270 */
[----:B------:R-:W-:Y:S05]  /*3b50*/  @P3 BRA `(.L_x_1045) ;  /* 0x0000000000143947 */ /* 0x000fea0003800000 */
[----:B------:R-:W-:-:S04]  /*3b60*/  IADD3 R13, P2, R60, R133, RZ ;  /* 0x000000853c0d7210 */ /* 0x000fc80007f5e0ff */
[----:B------:R-:W-:Y:S02]  /*3b70*/  LEA.HI.X.SX32 R132, R133, R65, 0x1, P2 ;  /* 0x0000004185847211 */ /* 0x000fe400010f0eff */
[----:B-12---:R-:W-:-:S04]  /*3b80*/  LEA R14, P2, R13, UR8, 0x1 ;  /* 0x000000080d0e7c11 */ /* 0x006fc8000f8408ff */
[----:B------:R-:W-:-:S05]  /*3b90*/  LEA.HI.X R15, R13, UR9, R132, 0x1, P2 ;  /* 0x000000090d0f7c11 */ /* 0x000fca00090f0c84 */
[----:B------:R0:W5:Y:S04]  /*3ba0*/  LDG.E R69, desc[UR36][R14.64] ;  /* 0x000000240e457981 */ /* 0x000168000c1e1900 */
.L_x_1045:
[----:B------:R-:W-:Y:S05]  /*3bb0*/  BSYNC B2 ;  /* 0x0000000000027941 */ /* 0x000fea0003800000 */
.L_x_1044:
        /* <DEDUP_REMOVED lines=13> */
.L_x_1043:
[----:B------:R-:W-:Y:S05]  /*3c90*/  BSYNC B1 ;  /* 0x0000000000017941 */ /* 0x000fea0003800000 */
.L_x_1042:
        /* <DEDUP_REMOVED lines=8> */
[----:B------:R-:W-:-:S04]  /*3d20*/  IADD3 R13, P2, R60, R133, RZ ;  /* 0x000000853c0d7210 */ /* 0x000fc80007f5e0ff */
[----:B------:R-:W-:Y:S02]  /*3d30*/  LEA.HI.X.SX32 R132, R133, R65, 0x1, P2 ;  /* 0x0000004185847211 */ /* 0x000fe400010f0eff */
[----:B012---:R-:W-:-:S04]  /*3d40*/  LEA R14, P2, R13, UR8, 0x1 ;  /* 0x000000080d0e7c11 */ /* 0x007fc8000f8408ff */
[----:B------:R-:W-:-:S05]  /*3d50*/  LEA.HI.X R15, R13, UR9, R132, 0x1, P2 ;  /* 0x000000090d0f7c11 */ /* 0x000fca00090f0c84 */
[----:B------:R0:W5:Y:S04]  /*3d60*/  LDG.E R71, desc[UR36][R14.64] ;  /* 0x000000240e477981 */ /* 0x000168000c1e1900 */
.L_x_1049:
[----:B------:R-:W-:Y:S05]  /*3d70*/  BSYNC B2 ;  /* 0x0000000000027941 */ /* 0x000fea0003800000 */
.L_x_1048:
        /* <DEDUP_REMOVED lines=13> */
.L_x_1047:
[----:B------:R-:W-:Y:S05]  /*3e50*/  BSYNC B1 ;  /* 0x0000000000017941 */ /* 0x000fea0003800000 */
.L_x_1046:
        /* <DEDUP_REMOVED lines=8> */
[----:B------:R-:W-:-:S04]  /*3ee0*/  IADD3 R13, P2, R60, R133, RZ ;  /* 0x000000853c0d7210 */ /* 0x000fc80007f5e0ff */
[----:B------:R-:W-:Y:S02]  /*3ef0*/  LEA.HI.X.SX32 R70, R133, R65, 0x1, P2 ;  /* 0x0000004185467211 */ /* 0x000fe400010f0eff */
[----:B012---:R-:W-:-:S04]  /*3f00*/  LEA R14, P2, R13, UR8, 0x1 ;  /* 0x000000080d0e7c11 */ /* 0x007fc8000f8408ff */
[----:B------:R-:W-:-:S05]  /*3f10*/  LEA.HI.X R15, R13, UR9, R70, 0x1, P2 ;  /* 0x000000090d0f7c11 */ /* 0x000fca00090f0c46 */
[----:B------:R0:W5:Y:S04]  /*3f20*/  LDG.E R70, desc[UR36][R14.64] ;  /* 0x000000240e467981 */ /* 0x000168000c1e1900 */
.L_x_1053:
[----:B------:R-:W-:Y:S05]  /*3f30*/  BSYNC B2 ;  /* 0x0000000000027941 */ /* 0x000fea0003800000 */
.L_x_1052:
        /* <DEDUP_REMOVED lines=13> */
.L_x_1051:
[----:B------:R-:W-:Y:S05]  /*4010*/  BSYNC B1 ;  /* 0x0000000000017941 */ /* 0x000fea0003800000 */
.L_x_1050:
        /* <DEDUP_REMOVED lines=13> */
.L_x_1057:
[----:B------:R-:W-:Y:S05]  /*40f0*/  BSYNC B2 ;  /* 0x0000000000027941 */ /* 0x000fea0003800000 */
.L_x_1056:
        /* <DEDUP_REMOVED lines=13> */
.L_x_1055:
[----:B------:R-:W-:Y:S05]  /*41d0*/  BSYNC B1 ;  /* 0x0000000000017941 */ /* 0x000fea0003800000 */
.L_x_1054:
        /* <DEDUP_REMOVED lines=13> */
.L_x_1061:
[----:B------:R-:W-:Y:S05]  /*42b0*/  BSYNC B2 ;  /* 0x0000000000027941 */ /* 0x000fea0003800000 */
.L_x_1060:
        /* <DEDUP_REMOVED lines=13> */
.L_x_1059:
[----:B------:R-:W-:Y:S05]  /*4390*/  BSYNC B1 ;  /* 0x0000000000017941 */ /* 0x000fea0003800000 */
.L_x_1058:
        /* <DEDUP_REMOVED lines=13> */
.L_x_1065:
[----:B------:R-:W-:Y:S05]  /*4470*/  BSYNC B2 ;  /* 0x0000000000027941 */ /* 0x000fea0003800000 */
.L_x_1064:
        /* <DEDUP_REMOVED lines=13> */
.L_x_1063:
[----:B------:R-:W-:Y:S05]  /*4550*/  BSYNC B1 ;  /* 0x0000000000017941 */ /* 0x000fea0003800000 */
.L_x_1062:
        /* <DEDUP_REMOVED lines=13> */
.L_x_1069:
[----:B------:R-:W-:Y:S05]  /*4630*/  BSYNC B2 ;  /* 0x0000000000027941 */ /* 0x000fea0003800000 */
.L_x_1068:
        /* <DEDUP_REMOVED lines=13> */
.L_x_1067:
[----:B------:R-:W-:Y:S05]  /*4710*/  BSYNC B1 ;  /* 0x0000000000017941 */ /* 0x000fea0003800000 */
.L_x_1066:
        /* <DEDUP_REMOVED lines=13> */
.L_x_1073:
[----:B------:R-:W-:Y:S05]  /*47f0*/  BSYNC B2 ;  /* 0x0000000000027941 */ /* 0x000fea0003800000 */
.L_x_1072:
        /* <DEDUP_REMOVED lines=13> */
.L_x_1071:
[----:B------:R-:W-:Y:S05]  /*48d0*/  BSYNC B1 ;  /* 0x0000000000017941 */ /* 0x000fea0003800000 */
.L_x_1070:
        /* <DEDUP_REMOVED lines=13> */
.L_x_1077:
[----:B------:R-:W-:Y:S05]  /*49b0*/  BSYNC B2 ;  /* 0x0000000000027941 */ /* 0x000fea0003800000 */
.L_x_1076:
        /* <DEDUP_REMOVED lines=13> */
.L_x_1075:
[----:B------:R-:W-:Y:S05]  /*4a90*/  BSYNC B1 ;  /* 0x0000000000017941 */ /* 0x000fea0003800000 */
.L_x_1074:
        /* <DEDUP_REMOVED lines=13> */
.L_x_1081:
[----:B------:R-:W-:Y:S05]  /*4b70*/  BSYNC B2 ;  /* 0x0000000000027941 */ /* 0x000fea0003800000 */
.L_x_1080:
        /* <DEDUP_REMOVED lines=13> */
.L_x_1079:
[----:B------:R-:W-:Y:S05]  /*4c50*/  BSYNC B1 ;  /* 0x0000000000017941 */ /* 0x000fea0003800000 */
.L_x_1078:
        /* <DEDUP_REMOVED lines=13> */
.L_x_1085:
[----:B------:R-:W-:Y:S05]  /*4d30*/  BSYNC B2 ;  /* 0x0000000000027941 */ /* 0x000fea0003800000 */
.L_x_1084:
        /* <DEDUP_REMOVED lines=13> */
.L_x_1083:
[----:B------:R-:W-:Y:S05]  /*4e10*/  BSYNC B1 ;  /* 0x0000000000017941 */ /* 0x000fea0003800000 */
.L_x_1082:
        /* <DEDUP_REMOVED lines=13> */
.L_x_1089:
[----:B------:R-:W-:Y:S05]  /*4ef0*/  BSYNC B2 ;  /* 0x0000000000027941 */ /* 0x000fea0003800000 */
.L_x_1088:
        /* <DEDUP_REMOVED lines=13> */
.L_x_1087:
[----:B------:R-:W-:Y:S05]  /*4fd0*/  BSYNC B1 ;  /* 0x0000000000017941 */ /* 0x000fea0003800000 */
.L_x_1086:
        /* <DEDUP_REMOVED lines=13> */
.L_x_1093:
[----:B------:R-:W-:Y:S05]  /*50b0*/  BSYNC B2 ;  /* 0x0000000000027941 */ /* 0x000fea0003800000 */
.L_x_1092:
        /* <DEDUP_REMOVED lines=13> */
.L_x_1091:
[----:B------:R-:W-:Y:S05]  /*5190*/  BSYNC B1 ;  /* 0x0000000000017941 */ /* 0x000fea0003800000 */
.L_x_1090:
        /* <DEDUP_REMOVED lines=13> */
.L_x_1097:
[----:B------:R-:W-:Y:S05]  /*5270*/  BSYNC B2 ;  /* 0x0000000000027941 */ /* 0x000fea0003800000 */
.L_x_1096:
        /* <DEDUP_REMOVED lines=13> */
.L_x_1095:
[----:B------:R-:W-:Y:S05]  /*5350*/  BSYNC B1 ;  /* 0x0000000000017941 */ /* 0x000fea0003800000 */
.L_x_1094:
        /* <DEDUP_REMOVED lines=13> */
.L_x_1101:
[----:B------:R-:W-:Y:S05]  /*5430*/  BSYNC B2 ;  /* 0x0000000000027941 */ /* 0x000fea0003800000 */
.L_x_1100:
        /* <DEDUP_REMOVED lines=13> */
.L_x_1099:
[----:B------:R-:W-:Y:S05]  /*5510*/  BSYNC B1 ;  /* 0x0000000000017941 */ /* 0x000fea0003800000 */
.L_x_1098:
        /* <DEDUP_REMOVED lines=13> */
.L_x_1105:
[----:B------:R-:W-:Y:S05]  /*55f0*/  BSYNC B2 ;  /* 0x0000000000027941 */ /* 0x000fea0003800000 */
.L_x_1104:
        /* <DEDUP_REMOVED lines=13> */
.L_x_1103:
[----:B------:R-:W-:Y:S05]  /*56d0*/  BSYNC B1 ;  /* 0x0000000000017941 */ /* 0x000fea0003800000 */
.L_x_1102:
        /* <DEDUP_REMOVED lines=13> */
.L_x_1109:
[----:B------:R-:W-:Y:S05]  /*57b0*/  BSYNC B2 ;  /* 0x0000000000027941 */ /* 0x000fea0003800000 */
.L_x_1108:
        /* <DEDUP_REMOVED lines=13> */
.L_x_1107:
[----:B------:R-:W-:Y:S05]  /*5890*/  BSYNC B1 ;  /* 0x0000000000017941 */ /* 0x000fea0003800000 */
.L_x_1106:
        /* <DEDUP_REMOVED lines=13> */
.L_x_1113:
[----:B------:R-:W-:Y:S05]  /*5970*/  BSYNC B2 ;  /* 0x0000000000027941 */ /* 0x000fea0003800000 */
.L_x_1112:
        /* <DEDUP_REMOVED lines=13> */
.L_x_1111:
[----:B------:R-:W-:Y:S05]  /*5a50*/  BSYNC B1 ;  /* 0x0000000000017941 */ /* 0x000fea0003800000 */
.L_x_1110:
        /* <DEDUP_REMOVED lines=13> */
.L_x_1117:
[----:B------:R-:W-:Y:S05]  /*5b30*/  BSYNC B2 ;  /* 0x0000000000027941 */ /* 0x000fea0003800000 */
.L_x_1116:
        /* <DEDUP_REMOVED lines=13> */
.L_x_1115:
[----:B------:R-:W-:Y:S05]  /*5c10*/  BSYNC B1 ;  /* 0x0000000000017941 */ /* 0x000fea0003800000 */
.L_x_1114:
        /* <DEDUP_REMOVED lines=13> */
.L_x_1121:
[----:B------:R-:W-:Y:S05]  /*5cf0*/  BSYNC B2 ;  /* 0x0000000000027941 */ /* 0x000fea0003800000 */
.L_x_1120:
        /* <DEDUP_REMOVED lines=13> */
.L_x_1119:
[----:B------:R-:W-:Y:S05]  /*5dd0*/  BSYNC B1 ;  /* 0x0000000000017941 */ /* 0x000fea0003800000 */
.L_x_1118:
        /* <DEDUP_REMOVED lines=13> */
.L_x_1125:
[----:B------:R-:W-:Y:S05]  /*5eb0*/  BSYNC B2 ;  /* 0x0000000000027941 */ /* 0x000fea0003800000 */
.L_x_1124:
        /* <DEDUP_REMOVED lines=13> */
.L_x_1123:
[----:B------:R-:W-:Y:S05]  /*5f90*/  BSYNC B1 ;  /* 0x0000000000017941 */ /* 0x000fea0003800000 */
.L_x_1122:
        /* <DEDUP_REMOVED lines=13> */
.L_x_1129:
[----:B------:R-:W-:Y:S05]  /*6070*/  BSYNC B2 ;  /* 0x0000000000027941 */ /* 0x000fea0003800000 */
.L_x_1128:
        /* <DEDUP_REMOVED lines=13> */
.L_x_1127:
[----:B------:R-:W-:Y:S05]  /*6150*/  BSYNC B1 ;  /* 0x0000000000017941 */ /* 0x000fea0003800000 */
.L_x_1126:
        /* <DEDUP_REMOVED lines=13> */
.L_x_1133:
[----:B------:R-:W-:Y:S05]  /*6230*/  BSYNC B2 ;  /* 0x0000000000027941 */ /* 0x000fea0003800000 */
.L_x_1132:
        /* <DEDUP_REMOVED lines=13> */
.L_x_1131:
[----:B------:R-:W-:Y:S05]  /*6310*/  BSYNC B1 ;  /* 0x0000000000017941 */ /* 0x000fea0003800000 */
.L_x_1130:
        /* <DEDUP_REMOVED lines=13> */
.L_x_1137:
[----:B------:R-:W-:Y:S05]  /*63f0*/  BSYNC B2 ;  /* 0x0000000000027941 */ /* 0x000fea0003800000 */
.L_x_1136:
        /* <DEDUP_REMOVED lines=13> */
.L_x_1135:
[----:B------:R-:W-:Y:S05]  /*64d0*/  BSYNC B1 ;  /* 0x0000000000017941 */ /* 0x000fea0003800000 */
.L_x_1134:
        /* <DEDUP_REMOVED lines=13> */
.L_x_1141:
[----:B------:R-:W-:Y:S05]  /*65b0*/  BSYNC B2 ;  /* 0x0000000000027941 */ /* 0x000fea0003800000 */
.L_x_1140:
        /* <DEDUP_REMOVED lines=13> */
.L_x_1139:
[----:B------:R-:W-:Y:S05]  /*6690*/  BSYNC B1 ;  /* 0x0000000000017941 */ /* 0x000fea0003800000 */
.L_x_1138:
        /* <DEDUP_REMOVED lines=13> */
.L_x_1145:
[----:B------:R-:W-:Y:S05]  /*6770*/  BSYNC B2 ;  /* 0x0000000000027941 */ /* 0x000fea0003800000 */
.L_x_1144:
        /* <DEDUP_REMOVED lines=13> */
.L_x_1143:
[----:B------:R-:W-:Y:S05]  /*6850*/  BSYNC B1 ;  /* 0x0000000000017941 */ /* 0x000fea0003800000 */
.L_x_1142:
        /* <DEDUP_REMOVED lines=13> */
.L_x_1149:
[----:B------:R-:W-:Y:S05]  /*6930*/  BSYNC B2 ;  /* 0x0000000000027941 */ /* 0x000fea0003800000 */
.L_x_1148:
        /* <DEDUP_REMOVED lines=13> */
.L_x_1147:
[----:B------:R-:W-:Y:S05]  /*6a10*/  BSYNC B1 ;  /* 0x0000000000017941 */ /* 0x000fea0003800000 */
.L_x_1146:
        /* <DEDUP_REMOVED lines=13> */
.L_x_1153:
[----:B------:R-:W-:Y:S05]  /*6af0*/  BSYNC B2 ;  /* 0x0000000000027941 */ /* 0x000fea0003800000 */
.L_x_1152:
        /* <DEDUP_REMOVED lines=13> */
.L_x_1151:
[----:B------:R-:W-:Y:S05]  /*6bd0*/  BSYNC B1 ;  /* 0x0000000000017941 */ /* 0x000fea0003800000 */
.L_x_1150:
        /* <DEDUP_REMOVED lines=13> */
.L_x_1157:
[----:B------:R-:W-:Y:S05]  /*6cb0*/  BSYNC B2 ;  /* 0x0000000000027941 */ /* 0x000fea0003800000 */
.L_x_1156:
        /* <DEDUP_REMOVED lines=13> */
.L_x_1155:
[----:B------:R-:W-:Y:S05]  /*6d90*/  BSYNC B1 ;  /* 0x0000000000017941 */ /* 0x000fea0003800000 */
.L_x_1154:
        /* <DEDUP_REMOVED lines=13> */
.L_x_1161:
[----:B------:R-:W-:Y:S05]  /*6e70*/  BSYNC B2 ;  /* 0x0000000000027941 */ /* 0x000fea0003800000 */
.L_x_1160:
        /* <DEDUP_REMOVED lines=13> */
.L_x_1159:
[----:B------:R-:W-:Y:S05]  /*6f50*/  BSYNC B1 ;  /* 0x0000000000017941 */ /* 0x000fea0003800000 */
.L_x_1158:
[----:B------:R-:W-:Y:S01]  /*6f60*/  BSSY B1, `(.L_x_1162) ;  /* 0x000001b000017945 */ /* 0x000fe20003800000 */
[----:B------:R-:W-:-:S03]  /*6f70*/  IMAD R11, R11, 0x1f, R12 ;  /* 0x0000001f0b0b7824 */ /* 0x000fc600078e020c */
[----:B------:R-:W-:Y:S05]  /*6f80*/  @P1 BRA `(.L_x_1163) ;  /* 0x0000000000601947 */ /* 0x000fea0003800000 */
[----:B------:R-:W-:Y:S01]  /*6f90*/  IMAD.SHL.U32 R133, R11, 0x8, RZ ;  /* 0x000000080b857824 */ /* 0x000fe200078e00ff */
[----:B------:R-:W-:Y:S01]  /*6fa0*/  BSSY B2, `(.L_x_1164) ;  /* 0x0000009000027945 */ /* 0x000fe20003800000 */
[----:B------:R-:W-:-:S03]  /*6fb0*/  IMAD.MOV.U32 R98, RZ, RZ, RZ ;  /* 0x000000ffff627224 */ /* 0x000fc600078e00ff */
[----:B------:R-:W-:-:S13]  /*6fc0*/  ISETP.GE.AND P1, PT, R133, R62, PT ;  /* 0x0000003e8500720c */ /* 0x000fda0003f26270 */
[----:B------:R-:W-:Y:S05]  /*6fd0*/  @P1 BRA `(.L_x_1165) ;  /* 0x0000000000141947 */ /* 0x000fea0003800000 */
[----:B------:R-:W-:-:S04]  /*6fe0*/  IADD3 R11, P2, R60, R133, RZ ;  /* 0x000000853c0b7210 */ /* 0x000fc80007f5e0ff */
[----:B012---:R-:W-:Y:S02]  /*6ff0*/  LEA.HI.X.SX32 R14, R133, R65, 0x1, P2 ;  /* 0x00000041850e7211 */ /* 0x007fe400010f0eff */
[----:B------:R-:W-:-:S04]  /*7000*/  LEA R12, P2, R11, UR8, 0x1 ;  /* 0x000000080b0c7c11 */ /* 0x000fc8000f8408ff */
[----:B------:R-:W-:-:S05]  /*7010*/  LEA.HI.X R13, R11, UR9, R14, 0x1, P2 ;  /* 0x000000090b0d7c11 */ /* 0x000fca00090f0c0e */
[----:B------:R0:W5:Y:S04]  /*7020*/  LDG.E R98, desc[UR36][R12.64] ;  /* 0x000000240c627981 */ /* 0x000168000c1e1900 */
.L_x_1165:
[----:B------:R-:W-:Y:S05]  /*7030*/  BSYNC B2 ;  /* 0x0000000000027941 */ /* 0x000fea0003800000 */
.L_x_1164:
        /* <DEDUP_REMOVED lines=13> */
.L_x_1163:
[----:B------:R-:W-:Y:S05]  /*7110*/  BSYNC B1 ;  /* 0x0000000000017941 */ /* 0x000fea0003800000 */
.L_x_1162:
        /* <DEDUP_REMOVED lines=41> */
.L_x_1243:
        /* <DEDUP_REMOVED lines=13> */
[----:B--2---:R-:W-:-:S04]  /*7480*/  @P3 IMAD R130, R25, R132, R27 ;  /* 0x0000008419823224 */ /* 0x004fc800078e021b */
[----:B------:R-:W-:-:S04]  /*7490*/  @P3 VIADD R130, R130, 0xffffffff ;  /* 0xffffffff82823836 */ /* 0x000fc80000000000 */
[----:B------:R-:W-:-:S04]  /*74a0*/  @P3 IMAD R131, R130, R132, R63 ;  /* 0x0000008482833224 */ /* 0x000fc800078e023f */
[----:B0-----:R-:W-:-:S06]  /*74b0*/  @P3 IMAD.WIDE R12, R131, 0x2, R12 ;  /* 0x00000002830c3825 */ /* 0x001fcc00078e020c */
[----:B------:R-:W2:Y:S01]  /*74c0*/  @P3 LDG.E.U16 R12, desc[UR36][R12.64] ;  /* 0x000000240c0c3981 */ /* 0x000ea2000c1e1500 */
[----:B-1----:R-:W-:-:S06]  /*74d0*/  @P1 IMAD.WIDE R14, R25, 0x2, R14 ;  /* 0x00000002190e1825 */ /* 0x002fcc00078e020e */
[----:B------:R-:W5:Y:S01]  /*74e0*/  @P1 LDG.E.U16 R14, desc[UR36][R14.64] ;  /* 0x000000240e0e1981 */ /* 0x000f62000c1e1500 */
[C---:B------:R-:W-:Y:S02]  /*74f0*/  @P1 ISETP.GE.AND P4, PT, R63.reuse, R66, PT ;  /* 0x000000423f00120c */ /* 0x040fe40003f86270 */
[----:B------:R-:W-:Y:S02]  /*7500*/  @P1 IADD3 R131, R63, 0x1, -R27 ;  /* 0x000000013f831810 */ /* 0x000fe40007ffe81b */
[----:B------:R-:W-:-:S04]  /*7510*/  @P1 SEL R130, R19, RZ, !P4 ;  /* 0x000000ff13821207 */ /* 0x000fc80006000000 */
[----:B------:R-:W-:Y:S01]  /*7520*/  @P1 IADD3 R131, R130, R131, RZ ;  /* 0x0000008382831210 */ /* 0x000fe20007ffe0ff */
[----:B------:R-:W-:-:S03]  /*7530*/  IMAD.IADD R133, R63, 0x1, -R3 ;  /* 0x000000013f857824 */ /* 0x000fc600078e0a03 */
        /* <DEDUP_REMOVED lines=8> */
.L_x_1168:
[----:B------:R-:W-:Y:S05]  /*75c0*/  BSYNC B1 ;  /* 0x0000000000017941 */ /* 0x000fea0003800000 */
.L_x_1167:
[----:B------:R-:W-:-:S05]  /*75d0*/  VIADD R63, R63, 0x10 ;  /* 0x000000103f3f7836 */ /* 0x000fca0000000000 */
[----:B------:R-:W-:-:S13]  /*75e0*/  ISETP.GE.AND P0, PT, R63, R8, PT ;  /* 0x000000083f00720c */ /* 0x000fda0003f06270 */
[----:B------:R-:W-:Y:S05]  /*75f0*/  @!P0 BRA `(.L_x_1169) ;  /* 0xffffffc000608947 */ /* 0x000fea000383ffff */
.L_x_1037:
[----:B------:R-:W-:Y:S05]  /*7600*/  BSYNC B0 ;  /* 0x0000000000007941 */ /* 0x000fea0003800000 */
.L_x_1036:
[----:B------:R-:W-:Y:S01]  /*7610*/  UMOV UR4, 0xffffffff ;  /* 0xffffffff00047882 */ /* 0x000fe20000000000 */
[----:B0-----:R-:W-:Y:S02]  /*7620*/  SHF.R.S32.HI R5, RZ, 0x1f, R24 ;  /* 0x0000001fff057819 */ /* 0x001fe40000011418 */
[----:B------:R-:W-:Y:S05]  /*7630*/  BRA.DIV UR4, `(.L_x_1170) ;  /* 0x0000003a04547947 */ /* 0x000fea000b800000 */
[----:B------:R-:W0:Y:S02]  /*7640*/  SHFL.BFLY PT, R14, R126, 0x10, 0x1f ;  /* 0x0e001f007e0e7f89 */ /* 0x000e2400000e0000 */
[----:B0-----:R-:W-:-:S05]  /*7650*/  FMNMX.FTZ R13, R14, R126, !PT ;  /* 0x0000007e0e0d7209 */ /* 0x001fca0007810000 */
[----:B------:R-:W0:Y:S02]  /*7660*/  SHFL.BFLY PT, R14, R13, 0x8, 0x1f ;  /* 0x0d001f000d0e7f89 */ /* 0x000e2400000e0000 */
[----:B0-----:R-:W-:-:S05]  /*7670*/  FMNMX.FTZ R0, R13, R14, !PT ;  /* 0x0000000e0d007209 */ /* 0x001fca0007810000 */
[----:B------:R0:W2:Y:S02]  /*7680*/  SHFL.BFLY PT, R14, R0, 0x4, 0x1f ;  /* 0x0c801f00000e7f89 */ /* 0x0000a400000e0000 */
.L_x_1248:
[----:B------:R-:W-:Y:S01]  /*7690*/  LEA.HI R36, R5, R24, RZ, 0x5 ;  /* 0x0000001805247211 */ /* 0x000fe200078f28ff */
[----:B------:R-:W-:Y:S05]  /*76a0*/  WARPSYNC.ALL ;  /* 0x0000000000007948 */ /* 0x000fea0003800000 */
[----:B------:R-:W-:Y:S02]  /*76b0*/  LOP3.LUT R5, R36, 0xffffffe0, RZ, 0xc0, !PT ;  /* 0xffffffe024057812 */ /* 0x000fe400078ec0ff */
[----:B--2---:R-:W-:-:S03]  /*76c0*/  FMNMX.FTZ R7, R0, R14, !PT ;  /* 0x0000000e00077209 */ /* 0x004fc60007810000 */
[----:B------:R-:W-:-:S05]  /*76d0*/  IMAD.IADD R8, R24, 0x1, -R5 ;  /* 0x0000000118087824 */ /* 0x000fca00078e0a05 */
[----:B------:R-:W-:-:S13]  /*76e0*/  ISETP.NE.AND P0, PT, R8, RZ, PT ;  /* 0x000000ff0800720c */ /* 0x000fda0003f05270 */
[----:B------:R-:W2:Y:S01]  /*76f0*/  @!P0 S2R R6, SR_CgaCtaId ;  /* 0x0000000000068919 */ /* 0x000ea20000008800 */
[----:B------:R-:W-:Y:S02]  /*7700*/  @!P0 MOV R5, 0x400 ;  /* 0x0000040000058802 */ /* 0x000fe40000000f00 */
[----:B------:R-:W-:Y:S02]  /*7710*/  @!P0 SHF.R.S32.HI R4, RZ, 0x5, R36 ;  /* 0x00000005ff048819 */ /* 0x000fe40000011424 */
[----:B--2---:R-:W-:-:S04]  /*7720*/  @!P0 LEA R5, R6, R5, 0x18 ;  /* 0x0000000506058211 */ /* 0x004fc800078ec0ff */
[----:B------:R-:W-:-:S05]  /*7730*/  @!P0 LEA R4, R4, R5, 0x2 ;  /* 0x0000000504048211 */ /* 0x000fca00078e10ff */
[----:B------:R2:W-:Y:S01]  /*7740*/  @!P0 STS [R4], R7 ;  /* 0x0000000704008388 */ /* 0x0005e20000000800 */
[----:B------:R-:W-:Y:S01]  /*7750*/  BAR.SYNC.DEFER_BLOCKING 0x0 ;  /* 0x0000000000007b1d */ /* 0x000fe20000010000 */
[----:B------:R-:W-:Y:S01]  /*7760*/  ISETP.GT.AND P0, PT, R8, 0x1, PT ;  /* 0x000000010800780c */ /* 0x000fe20003f04270 */
[----:B------:R-:W-:Y:S01]  /*7770*/  IMAD.IADD R9, R24, 0x1, R3 ;  /* 0x0000000118097824 */ /* 0x000fe200078e0203 */
[----:B------:R-:W-:-:S03]  /*7780*/  HFMA2.MMA R6, -RZ, RZ, 0, 0 ;  /* 0x00000000ff067435 */ /* 0x000fc600000001ff */
[----:B------:R-:W-:Y:S01]  /*7790*/  ULDC UR6, c[0x0][0x284] ;  /* 0x0000a10000067ab9 */ /* 0x000fe20000000800 */
[----:B------:R-:W-:Y:S01]  /*77a0*/  ISETP.GE.AND P1, PT, R9, R27, PT ;  /* 0x0000001b0900720c */ /* 0x000fe20003f26270 */
[----:B------:R-:W-:Y:S01]  /*77b0*/  ULDC.64 UR8, c[0x0][0x2b0] ;  /* 0x0000ac0000087ab9 */ /* 0x000fe20000000a00 */
[----:B------:R-:W-:Y:S01]  /*77c0*/  ULDC.64 UR10, c[0x0][0x2b0] ;  /* 0x0000ac00000a7ab9 */ /* 0x000fe20000000a00 */
[----:B------:R-:W-:Y:S04]  /*77d0*/  BSSY B0, `(.L_x_1171) ;  /* 0x0000076000007945 */ /* 0x000fe80003800000 */
[----:B------:R-:W5:Y:S01]  /*77e0*/  @!P0 S2R R5, SR_CgaCtaId ;  /* 0x0000000000058919 */ /* 0x000f620000008800 */
[----:B0-----:R-:W-:-:S04]  /*77f0*/  @!P0 MOV R0, 0x400 ;  /* 0x0000040000008802 */ /* 0x001fc80000000f00 */
[----:B-----5:R-:W-:Y:S01]  /*7800*/  @!P0 LEA R5, R5, R0, 0x18 ;  /* 0x0000000005058211 */ /* 0x020fe200078ec0ff */
[----:B------:R-:W-:-:S04]  /*7810*/  IMAD.MOV.U32 R0, RZ, RZ, -0x800001 ;  /* 0xff7fffffff007424 */ /* 0x000fc800078e00ff */
[----:B--2---:R-:W-:-:S05]  /*7820*/  @!P0 IMAD R4, R8, 0x4, R5 ;  /* 0x0000000408048824 */ /* 0x004fca00078e0205 */
[----:B------:R-:W0:Y:S04]  /*7830*/  @!P0 LDS R0, [R4] ;  /* 0x0000000004008984 */ /* 0x000e280000000800 */
[----:B0-----:R-:W0:Y:S02]  /*7840*/  SHFL.BFLY PT, R5, R0, 0x1, 0x1f ;  /* 0x0c201f0000057f89 */ /* 0x001e2400000e0000 */
[----:B0-----:R-:W-:-:S05]  /*7850*/  FMNMX.FTZ R5, R5, R0, !PT ;  /* 0x0000000005057209 */ /* 0x001fca0007810000 */
[----:B------:R0:W2:Y:S01]  /*7860*/  SHFL.IDX PT, R13, R5, RZ, 0x1f ;  /* 0x00001fff050d7589 */ /* 0x0000a200000e0000 */
[----:B------:R-:W-:Y:S05]  /*7870*/  @P1 BRA `(.L_x_1172) ;  /* 0x0000000400ac1947 */ /* 0x000fea0003800000 */
[----:B------:R-:W-:Y:S01]  /*7880*/  LOP3.LUT R0, RZ, R3, RZ, 0x33, !PT ;  /* 0x00000003ff007212 */ /* 0x000fe200078e33ff */
[----:B------:R-:W-:Y:S01]  /*7890*/  BSSY B1, `(.L_x_1173) ;  /* 0x0000025000017945 */ /* 0x000fe20003800000 */
[----:B------:R-:W-:Y:S02]  /*78a0*/  IMAD.MOV.U32 R6, RZ, RZ, RZ ;  /* 0x000000ffff067224 */ /* 0x000fe400078e00ff */
[----:B------:R-:W-:Y:S01]  /*78b0*/  IADD3 R0, -R24, R27, R0 ;  /* 0x0000001b18007210 */ /* 0x000fe20007ffe100 */
[----:B------:R-:W-:-:S03]  /*78c0*/  IMAD.MOV.U32 R10, RZ, RZ, R9 ;  /* 0x000000ffff0a7224 */ /* 0x000fc600078e0009 */
[----:B------:R-:W-:-:S04]  /*78d0*/  LEA.HI R4, R0, 0x1, RZ, 0x1a ;  /* 0x0000000100047811 */ /* 0x000fc800078fd0ff */
[----:B------:R-:W-:-:S13]  /*78e0*/  LOP3.LUT P0, R4, R4, 0x3, RZ, 0xc0, !PT ;  /* 0x0000000304047812 */ /* 0x000fda000780c0ff */
[----:B------:R-:W-:Y:S05]  /*78f0*/  @!P0 BRA `(.L_x_1174) ;  /* 0x0000000000788947 */ /* 0x000fea0003800000 */
[----:B------:R-:W-:Y:S01]  /*7900*/  ULDC.64 UR4, c[0x0][0x2b0] ;  /* 0x0000ac0000047ab9 */ /* 0x000fe20000000a00 */
[----:B------:R-:W-:Y:S01]  /*7910*/  MOV R7, R4 ;  /* 0x0000000400077202 */ /* 0x000fe20000000f00 */
[----:B------:R-:W-:Y:S01]  /*7920*/  IMAD.MOV.U32 R6, RZ, RZ, RZ ;  /* 0x000000ffff067224 */ /* 0x000fe200078e00ff */
[----:B------:R-:W-:Y:S01]  /*7930*/  ISETP.NE.U32.AND P0, PT, RZ, UR4, PT ;  /* 0x00000004ff007c0c */ /* 0x000fe2000bf05070 */
[----:B------:R-:W-:-:S03]  /*7940*/  IMAD.MOV.U32 R10, RZ, RZ, R9 ;  /* 0x000000ffff0a7224 */ /* 0x000fc600078e0009 */
[----:B------:R-:W-:-:S13]  /*7950*/  ISETP.NE.AND.EX P0, PT, RZ, UR5, PT, P0 ;  /* 0x00000005ff007c0c */ /* 0x000fda000bf05300 */
.L_x_1178:
[----:B-1----:R-:W-:Y:S01]  /*7960*/  IMAD.IADD R4, R10, 0x1, -R3 ;  /* 0x000000010a047824 */ /* 0x002fe200078e0a03 */
[----:B------:R-:W-:Y:S01]  /*7970*/  IADD3 R7, R7, -0x1, RZ ;  /* 0xffffffff07077810 */ /* 0x000fe20007ffe0ff */
[----:B------:R-:W-:Y:S03]  /*7980*/  BSSY B2, `(.L_x_1175) ;  /* 0x0000011000027945 */ /* 0x000fe60003800000 */
[----:B------:R-:W-:Y:S02]  /*7990*/  ISETP.NE.AND P3, PT, R7, RZ, PT ;  /* 0x000000ff0700720c */ /* 0x000fe40003f65270 */
[----:B-12---:R-:W-:Y:S01]  /*79a0*/  LEA R12, R4, UR38, 0x2 ;  /* 0x00000026040c7c11 */ /* 0x006fe2000f8e10ff */
[----:B------:R-:W-:Y:S10]  /*79b0*/  @!P0 BRA `(.L_x_1176) ;  /* 0x0000000000248947 */ /* 0x000ff40003800000 */
[----:B------:R-:W-:Y:S01]  /*79c0*/  IMAD R11, R30, UR6, RZ ;  /* 0x000000061e0b7c24 */ /* 0x000fe2000f8e02ff */
[----:B0-----:R-:W-:-:S04]  /*79d0*/  SHF.R.S32.HI R5, RZ, 0x1f, R10 ;  /* 0x0000001fff057819 */ /* 0x001fc8000001140a */
[--C-:B------:R-:W-:Y:S02]  /*79e0*/  SHF.R.S32.HI R14, RZ, 0x1f, R11.reuse ;  /* 0x0000001fff0e7819 */ /* 0x100fe4000001140b */
[----:B------:R-:W-:-:S04]  /*79f0*/  IADD3 R4, P4, P5, R10, UR8, R11 ;  /* 0x000000080a047c10 */ /* 0x000fc8000fd9e00b */
[----:B------:R-:W-:-:S05]  /*7a00*/  IADD3.X R5, R5, UR9, R14, P4, P5 ;  /* 0x0000000905057c10 */ /* 0x000fca000a7ea40e */
[----:B------:R-:W5:Y:S02]  /*7a10*/  LDG.E.U8 R4, desc[UR36][R4.64] ;  /* 0x0000002404047981 */ /* 0x000f64000c1e1100 */
[----:B-----5:R-:W-:-:S13]  /*7a20*/  ISETP.NE.AND P4, PT, R4, RZ, PT ;  /* 0x000000ff0400720c */ /* 0x020fda0003f85270 */
[----:B------:R-:W-:Y:S01]  /*7a30*/  @P4 IMAD.MOV.U32 R11, RZ, RZ, RZ ;  /* 0x000000ffff0b4224 */ /* 0x000fe200078e00ff */
[----:B------:R-:W-:Y:S06]  /*7a40*/  @P4 BRA `(.L_x_1177) ;  /* 0x0000000000104947 */ /* 0x000fec0003800000 */
.L_x_1176:
[----:B------:R-:W2:Y:S02]  /*7a50*/  LDS R4, [R12] ;  /* 0x000000000c047984 */ /* 0x000ea40000000800 */
[----:B--2---:R-:W-:-:S04]  /*7a60*/  FADD.FTZ R4, -R13, R4 ;  /* 0x000000040d047221 */ /* 0x004fc80000010100 */
[----:B------:R-:W-:-:S04]  /*7a70*/  FMUL.FTZ R4, R4, 1.4426950216293334961 ;  /* 0x3fb8aa3b04047820 */ /* 0x000fc80000410000 */
[----:B------:R1:W2:Y:S03]  /*7a80*/  MUFU.EX2 R11, R4 ;  /* 0x00000004000b7308 */ /* 0x0002a60000000800 */
.L_x_1177:
[----:B------:R-:W-:Y:S05]  /*7a90*/  BSYNC B2 ;  /* 0x0000000000027941 */ /* 0x000fea0003800000 */
.L_x_1175:
[----:B--2---:R2:W-:Y:S01]  /*7aa0*/  STS [R12], R11 ;  /* 0x0000000b0c007388 */ /* 0x0045e20000000800 */
[----:B------:R-:W-:Y:S01]  /*7ab0*/  FADD.FTZ R6, R11, R6 ;  /* 0x000000060b067221 */ /* 0x000fe20000010000 */
[----:B------:R-:W-:Y:S01]  /*7ac0*/  IADD3 R10, R10, 0x40, RZ ;  /* 0x000000400a0a7810 */ /* 0x000fe20007ffe0ff */
[----:B------:R-:W-:Y:S06]  /*7ad0*/  @P3 BRA `(.L_x_1178) ;  /* 0xfffffffc00a03947 */ /* 0x000fec000383ffff */
.L_x_1174:
[----:B------:R-:W-:Y:S05]  /*7ae0*/  BSYNC B1 ;  /* 0x0000000000017941 */ /* 0x000fea0003800000 */
.L_x_1173:
[----:B------:R-:W-:-:S13]  /*7af0*/  ISETP.GE.U32.AND P0, PT, R0, 0xc0, PT ;  /* 0x000000c00000780c */ /* 0x000fda0003f06070 */
[----:B------:R-:W-:Y:S05]  /*7b00*/  @!P0 BRA `(.L_x_1172) ;  /* 0x0000000400088947 */ /* 0x000fea0003800000 */
[----:B------:R-:W-:Y:S02]  /*7b10*/  ULDC.64 UR4, c[0x0][0x2b0] ;  /* 0x0000ac0000047ab9 */ /* 0x000fe40000000a00 */
[----:B------:R-:W-:Y:S01]  /*7b20*/  ISETP.NE.U32.AND P0, PT, RZ, UR4, PT ;  /* 0x00000004ff007c0c */ /* 0x000fe2000bf05070 */
[----:B------:R-:W-:Y:S02]  /*7b30*/  ULDC UR4, c[0x0][0x284] ;  /* 0x0000a10000047ab9 */ /* 0x000fe40000000800 */
[----:B------:R-:W-:Y:S01]  /*7b40*/  IMAD R19, R30, UR4, RZ ;  /* 0x000000041e137c24 */ /* 0x000fe2000f8e02ff */
[----:B------:R-:W-:-:S04]  /*7b50*/  ISETP.NE.AND.EX P0, PT, RZ, UR5, PT, P0 ;  /* 0x00000005ff007c0c */ /* 0x000fc8000bf05300 */
[----:B-12---:R-:W-:-:S09]  /*7b60*/  SHF.R.S32.HI R12, RZ, 0x1f, R19 ;  /* 0x0000001fff0c7819 */ /* 0x006fd20000011413 */
.L_x_1191:
[----:B0-----:R-:W-:Y:S01]  /*7b70*/  SHF.R.S32.HI R5, RZ, 0x1f, R10 ;  /* 0x0000001fff057819 */ /* 0x001fe2000001140a */
[C---:B------:R-:W-:Y:S01]  /*7b80*/  IMAD.IADD R0, R10.reuse, 0x1, -R3 ;  /* 0x000000010a007824 */ /* 0x040fe200078e0a03 */
[C---:B------:R-:W-:Y:S01]  /*7b90*/  IADD3 R4, P4, P5, R10.reuse, UR10, R19 ;  /* 0x0000000a0a047c10 */ /* 0x040fe2000fd9e013 */
[----:B------:R-:W-:Y:S01]  /*7ba0*/  VIADD R10, R10, 0x100 ;  /* 0x000001000a0a7836 */ /* 0x000fe20000000000 */
[----:B------:R-:W-:Y:S02]  /*7bb0*/  BSSY B1, `(.L_x_1179) ;  /* 0x000000d000017945 */ /* 0x000fe40003800000 */
[----:B------:R-:W-:Y:S02]  /*7bc0*/  IADD3.X R5, R5, UR11, R12, P4, P5 ;  /* 0x0000000b05057c10 */ /* 0x000fe4000a7ea40c */
[----:B------:R-:W-:Y:S02]  /*7bd0*/  ISETP.GE.AND P3, PT, R10, R27, PT ;  /* 0x0000001b0a00720c */ /* 0x000fe40003f66270 */
[----:B-1----:R-:W-:Y:S01]  /*7be0*/  LEA R11, R0, UR38, 0x2 ;  /* 0x00000026000b7c11 */ /* 0x002fe2000f8e10ff */
[----:B------:R-:W-:Y:S10]  /*7bf0*/  @!P0 BRA `(.L_x_1180) ;  /* 0x0000000000108947 */ /* 0x000ff40003800000 */
[----:B------:R-:W2:Y:S02]  /*7c00*/  LDG.E.U8 R0, desc[UR36][R4.64] ;  /* 0x0000002404007981 */ /* 0x000ea4000c1e1100 */
[----:B--2---:R-:W-:-:S13]  /*7c10*/  ISETP.NE.AND P4, PT, R0, RZ, PT ;  /* 0x000000ff0000720c */ /* 0x004fda0003f85270 */
[----:B------:R-:W-:Y:S01]  /*7c20*/  @P4 MOV R7, RZ ;  /* 0x000000ff00074202 */ /* 0x000fe20000000f00 */
[----:B------:R-:W-:Y:S06]  /*7c30*/  @P4 BRA `(.L_x_1181) ;  /* 0x0000000000104947 */ /* 0x000fec0003800000 */
.L_x_1180:
[----:B------:R-:W0:Y:S02]  /*7c40*/  LDS R0, [R11] ;  /* 0x000000000b007984 */ /* 0x000e240000000800 */
[----:B0-----:R-:W-:-:S04]  /*7c50*/  FADD.FTZ R0, -R13, R0 ;  /* 0x000000000d007221 */ /* 0x001fc80000010100 */
[----:B------:R-:W-:-:S04]  /*7c60*/  FMUL.FTZ R0, R0, 1.4426950216293334961 ;  /* 0x3fb8aa3b00007820 */ /* 0x000fc80000410000 */
[----:B------:R0:W1:Y:S03]  /*7c70*/  MUFU.EX2 R7, R0 ;  /* 0x0000000000077308 */ /* 0x0000660000000800 */
.L_x_1181:
[----:B------:R-:W-:Y:S05]  /*7c80*/  BSYNC B1 ;  /* 0x0000000000017941 */ /* 0x000fea0003800000 */
.L_x_1179:
[----:B-1----:R1:W-:Y:S01]  /*7c90*/  STS [R11], R7 ;  /* 0x000000070b007388 */ /* 0x0023e20000000800 */
[----:B------:R-:W-:Y:S01]  /*7ca0*/  BSSY B1, `(.L_x_1182) ;  /* 0x000000b000017945 */ /* 0x000fe20003800000 */
[----:B------:R-:W-:-:S03]  /*7cb0*/  FADD.FTZ R15, R7, R6 ;  /* 0x00000006070f7221 */ /* 0x000fc60000010000 */
[----:B------:R-:W-:Y:S05]  /*7cc0*/  @!P0 BRA `(.L_x_1183) ;  /* 0x0000000000108947 */ /* 0x000fea0003800000 */
[----:B0-----:R-:W2:Y:S02]  /*7cd0*/  LDG.E.U8 R0, desc[UR36][R4.64+0x40] ;  /* 0x0000402404007981 */ /* 0x001ea4000c1e1100 */
[----:B--2---:R-:W-:-:S13]  /*7ce0*/  ISETP.NE.AND P4, PT, R0, RZ, PT ;  /* 0x000000ff0000720c */ /* 0x004fda0003f85270 */
[----:B------:R-:W-:Y:S01]  /*7cf0*/  @P4 IMAD.MOV.U32 R0, RZ, RZ, RZ ;  /* 0x000000ffff004224 */ /* 0x000fe200078e00ff */
[----:B------:R-:W-:Y:S06]  /*7d00*/  @P4 BRA `(.L_x_1184) ;  /* 0x0000000000104947 */ /* 0x000fec0003800000 */
.L_x_1183:
[----:B0-----:R-:W0:Y:S02]  /*7d10*/  LDS R0, [R11+0x100] ;  /* 0x000100000b007984 */ /* 0x001e240000000800 */
[----:B0-----:R-:W-:-:S04]  /*7d20*/  FADD.FTZ R0, -R13, R0 ;  /* 0x000000000d007221 */ /* 0x001fc80000010100 */
[----:B------:R-:W-:-:S06]  /*7d30*/  FMUL.FTZ R0, R0, 1.4426950216293334961 ;  /* 0x3fb8aa3b00007820 */ /* 0x000fcc0000410000 */
[----:B------:R-:W0:Y:S02]  /*7d40*/  MUFU.EX2 R0, R0 ;  /* 0x0000000000007308 */ /* 0x000e240000000800 */
.L_x_1184:
[----:B------:R-:W-:Y:S05]  /*7d50*/  BSYNC B1 ;  /* 0x0000000000017941 */ /* 0x000fea0003800000 */
.L_x_1182:
        /* <DEDUP_REMOVED lines=8> */
.L_x_1186:
[----:B0-----:R-:W0:Y:S02]  /*7de0*/  LDS R0, [R11+0x200] ;  /* 0x000200000b007984 */ /* 0x001e240000000800 */
[----:B0-----:R-:W-:-:S04]  /*7df0*/  FADD.FTZ R0, -R13, R0 ;  /* 0x000000000d007221 */ /* 0x001fc80000010100 */
[----:B------:R-:W-:-:S06]  /*7e00*/  FMUL.FTZ R0, R0, 1.4426950216293334961 ;  /* 0x3fb8aa3b00007820 */ /* 0x000fcc0000410000 */
[----:B------:R-:W0:Y:S02]  /*7e10*/  MUFU.EX2 R0, R0 ;  /* 0x0000000000007308 */ /* 0x000e240000000800 */
.L_x_1187:
[----:B------:R-:W-:Y:S05]  /*7e20*/  BSYNC B1 ;  /* 0x0000000000017941 */ /* 0x000fea0003800000 */
.L_x_1185:
        /* <DEDUP_REMOVED lines=8> */
.L_x_1189:
[----:B0-----:R-:W0:Y:S02]  /*7eb0*/  LDS R0, [R11+0x300] ;  /* 0x000300000b007984 */ /* 0x001e240000000800 */
[----:B0-----:R-:W-:-:S04]  /*7ec0*/  FADD.FTZ R0, -R13, R0 ;  /* 0x000000000d007221 */ /* 0x001fc80000010100 */
[----:B------:R-:W-:-:S06]  /*7ed0*/  FMUL.FTZ R0, R0, 1.4426950216293334961 ;  /* 0x3fb8aa3b00007820 */ /* 0x000fcc0000410000 */
[----:B------:R-:W0:Y:S02]  /*7ee0*/  MUFU.EX2 R0, R0 ;  /* 0x0000000000007308 */ /* 0x000e240000000800 */
.L_x_1190:
[----:B------:R-:W-:Y:S05]  /*7ef0*/  BSYNC B1 ;  /* 0x0000000000017941 */ /* 0x000fea0003800000 */
.L_x_1188:
[----:B0-----:R0:W-:Y:S01]  /*7f00*/  STS [R11+0x300], R0 ;  /* 0x000300000b007388 */ /* 0x0011e20000000800 */
[----:B------:R-:W-:Y:S01]  /*7f10*/  FADD.FTZ R6, R15, R0 ;  /* 0x000000000f067221 */ /* 0x000fe20000010000 */
[----:B------:R-:W-:Y:S06]  /*7f20*/  @!P3 BRA `(.L_x_1191) ;  /* 0xfffffffc0010b947 */ /* 0x000fec000383ffff */
.L_x_1172:
[----:B------:R-:W-:Y:S05]  /*7f30*/  BSYNC B0 ;  /* 0x0000000000007941 */ /* 0x000fea0003800000 */
.L_x_1171:
        /* <DEDUP_REMOVED lines=11> */
[----:B-1----:R-:W0:Y:S01]  /*7ff0*/  SHFL.BFLY PT, R7, R0, 0x4, 0x1f ;  /* 0x0c801f0000077f89 */ /* 0x002e2200000e0000 */
[----:B------:R-:W-:Y:S01]  /*8000*/  @!P0 LOP3.LUT R5, R5, 0x1ffffffc, RZ, 0xc0, !PT ;  /* 0x1ffffffc05058812 */ /* 0x000fe200078ec0ff */
[----:B0-----:R-:W-:Y:S01]  /*8010*/  FADD.FTZ R7, R0, R7 ;  /* 0x0000000700077221 */ /* 0x001fe20000010000 */
[----:B--2---:R-:W-:Y:S02]  /*8020*/  @!P0 LEA R0, R13, R6, 0x18 ;  /* 0x000000060d008211 */ /* 0x004fe400078ec0ff */
[----:B------:R-:W-:Y:S02]  /*8030*/  @!P3 MOV R6, 0x400 ;  /* 0x000004000006b802 */ /* 0x000fe40000000f00 */
[----:B------:R-:W0:Y:S01]  /*8040*/  SHFL.BFLY PT, R4, R7, 0x2, 0x1f ;  /* 0x0c401f0007047f89 */ /* 0x000e2200000e0000 */
[----:B------:R-:W-:Y:S01]  /*8050*/  @!P0 IMAD.IADD R0, R0, 0x1, R5 ;  /* 0x0000000100008824 */ /* 0x000fe200078e0205 */
[----:B-----5:R-:W-:-:S05]  /*8060*/  @!P3 LEA R15, R15, R6, 0x18 ;  /* 0x000000060f0fb211 */ /* 0x020fca00078ec0ff */
        /* <DEDUP_REMOVED lines=21> */
.L_x_1192:
        /* <DEDUP_REMOVED lines=10> */
.L_x_1198:
[----:B01----:R-:W-:Y:S01]  /*8260*/  IADD3 R7, R9, -R3, RZ ;  /* 0x8000000309077210 */ /* 0x003fe20007ffe0ff */
[----:B------:R-:W-:-:S03]  /*8270*/  VIADD R0, R0, 0xffffffff ;  /* 0xffffffff00007836 */ /* 0x000fc60000000000 */
[C---:B------:R-:W-:Y:S01]  /*8280*/  LEA R6, R7.reuse, UR38, 0x2 ;  /* 0x0000002607067c11 */ /* 0x040fe2000f8e10ff */
[----:B------:R-:W-:Y:S01]  /*8290*/  IMAD R7, R7, 0x2, R16 ;  /* 0x0000000207077824 */ /* 0x000fe200078e0210 */
[----:B------:R-:W-:-:S04]  /*82a0*/  ISETP.NE.AND P3, PT, R0, RZ, PT ;  /* 0x000000ff0000720c */ /* 0x000fc80003f65270 */
        /* <DEDUP_REMOVED lines=10> */
.L_x_1197:
[----:B------:R-:W-:Y:S01]  /*8350*/  IADD3 R9, R9, 0x40, RZ ;  /* 0x0000004009097810 */ /* 0x000fe20007ffe0ff */
[----:B------:R-:W-:Y:S06]  /*8360*/  @P3 BRA `(.L_x_1198) ;  /* 0xfffffffc00bc3947 */ /* 0x000fec000383ffff */
.L_x_1196:
[----:B------:R-:W-:Y:S05]  /*8370*/  BSYNC B1 ;  /* 0x0000000000017941 */ /* 0x000fea0003800000 */
.L_x_1195:
[----:B------:R-:W-:-:S13]  /*8380*/  ISETP.GE.U32.AND P0, PT, R12, 0xc0, PT ;  /* 0x000000c00c00780c */ /* 0x000fda0003f06070 */
[----:B------:R-:W-:Y:S05]  /*8390*/  @!P0 BRA `(.L_x_1194) ;  /* 0x0000000000a48947 */ /* 0x000fea0003800000 */
[----:B-1----:R-:W-:Y:S01]  /*83a0*/  IMAD.SHL.U32 R6, R3, 0x4, RZ ;  /* 0x0000000403067824 */ /* 0x002fe200078e00ff */
[----:B------:R-:W-:Y:S01]  /*83b0*/  ISETP.NE.AND P1, PT, RZ, UR4, PT ;  /* 0x00000004ff007c0c */ /* 0x000fe2000bf25270 */
[----:B------:R-:W-:-:S03]  /*83c0*/  IMAD R0, R9, 0x2, R17 ;  /* 0x0000000209007824 */ /* 0x000fc600078e0211 */
[----:B------:R-:W-:Y:S01]  /*83d0*/  LEA R6, R9, -R6, 0x2 ;  /* 0x8000000609067211 */ /* 0x000fe200078e10ff */
[----:B------:R-:W-:-:S04]  /*83e0*/  IMAD R0, R3, -0x2, R0 ;  /* 0xfffffffe03007824 */ /* 0x000fc800078e0200 */
[----:B------:R-:W-:Y:S02]  /*83f0*/  VIADD R0, R0, UR38 ;  /* 0x0000002600007c36 */ /* 0x000fe40008000000 */
[----:B0-----:R-:W-:-:S07]  /*8400*/  VIADD R10, R6, UR38 ;  /* 0x00000026060a7c36 */ /* 0x001fce0008000000 */
.L_x_1199:
        /* <DEDUP_REMOVED lines=20> */
[----:B0-----:R-:W-:Y:S02]  /*8550*/  VIADD R10, R10, 0x400 ;  /* 0x000004000a0a7836 */ /* 0x001fe40000000000 */
        /* <DEDUP_REMOVED lines=11> */
[----:B0-----:R-:W-:Y:S01]  /*8610*/  MOV R0, R11 ;  /* 0x0000000b00007202 */ /* 0x001fe20000000f00 */
[----:B------:R-:W-:Y:S06]  /*8620*/  @!P0 BRA `(.L_x_1199) ;  /* 0xfffffffc00788947 */ /* 0x000fec000383ffff */
.L_x_1194:
[----:B------:R-:W-:Y:S05]  /*8630*/  BSYNC B0 ;  /* 0x0000000000007941 */ /* 0x000fea0003800000 */
.L_x_1193:
[----:B------:R-:W2:Y:S01]  /*8640*/  S2R R25, SR_CTAID.X ;  /* 0x0000000000197919 */ /* 0x000ea20000002500 */
[----:B-1----:R-:W3:Y:S01]  /*8650*/  LDC R13, c[0x0][0x288] ;  /* 0x0000a200ff0d7b82 */ /* 0x002ee20000000800 */
[----:B------:R-:W-:Y:S01]  /*8660*/  LEA.HI R0, R22, R22, RZ, 0x1 ;  /* 0x0000001616007211 */ /* 0x000fe200078f08ff */
[----:B------:R-:W-:Y:S01]  /*8670*/  UMOV UR4, 0x400 ;  /* 0x0000040000047882 */ /* 0x000fe20000000000 */
[----:B------:R-:W-:Y:S01]  /*8680*/  SHF.R.S32.HI R36, RZ, 0x5, R36 ;  /* 0x00000005ff247819 */ /* 0x000fe20000011424 */
[----:B------:R-:W-:Y:S01]  /*8690*/  UIADD3 UR4, UR4, 0x210, URZ ;  /* 0x0000021004047890 */ /* 0x000fe2000fffe03f */
[----:B------:R-:W-:Y:S01]  /*86a0*/  LOP3.LUT R5, R0, 0xfffffffe, RZ, 0xc0, !PT ;  /* 0xfffffffe00057812 */ /* 0x000fe200078ec0ff */
[C---:B0-----:R-:W-:Y:S01]  /*86b0*/  IMAD.SHL.U32 R10, R8.reuse, 0x8, RZ ;  /* 0x00000008080a7824 */ /* 0x041fe200078e00ff */
[----:B------:R-:W-:Y:S01]  /*86c0*/  ISETP.GT.OR P1, PT, R8, 0x13, P2 ;  /* 0x000000130800780c */ /* 0x000fe20001724670 */
[----:B------:R-:W0:Y:S01]  /*86d0*/  LDC.64 R6, c[0x0][0x280] ;  /* 0x0000a000ff067b82 */ /* 0x000e220000000a00 */
[----:B------:R-:W-:Y:S01]  /*86e0*/  BSSY B0, `(.L_x_1200) ;  /* 0x000001d000007945 */ /* 0x000fe20003800000 */
[----:B------:R-:W-:-:S05]  /*86f0*/  IMAD.IADD R5, R22, 0x1, -R5 ;  /* 0x0000000116057824 */ /* 0x000fca00078e0a05 */
[CC--:B------:R-:W-:Y:S01]  /*8700*/  ISETP.NE.OR P3, PT, R36.reuse, R5.reuse, P1 ;  /* 0x000000052400720c */ /* 0x0c0fe20000f65670 */
[----:B------:R-:W1:Y:S01]  /*8710*/  S2UR UR5, SR_CgaCtaId ;  /* 0x00000000000579c3 */ /* 0x000e620000008800 */
[----:B------:R-:W-:Y:S02]  /*8720*/  ISETP.NE.AND P0, PT, R36, R5, PT ;  /* 0x000000052400720c */ /* 0x000fe40003f05270 */
[----:B------:R-:W-:Y:S01]  /*8730*/  ISETP.GT.AND P1, PT, R8, 0x13, PT ;  /* 0x000000130800780c */ /* 0x000fe20003f24270 */
[-C--:B---3--:R-:W-:Y:S01]  /*8740*/  IMAD R43, R28, R13.reuse, RZ ;  /* 0x0000000d1c2b7224 */ /* 0x088fe200078e02ff */
[----:B------:R-:W-:Y:S01]  /*8750*/  CS2R R28, SRZ ;  /* 0x00000000001c7805 */ /* 0x000fe2000001ff00 */
[--C-:B--2---:R-:W-:Y:S01]  /*8760*/  IMAD R23, R30, R13, R25.reuse ;  /* 0x0000000d1e177224 */ /* 0x104fe200078e0219 */
[----:B------:R-:W-:Y:S01]  /*8770*/  CS2R R30, SRZ ;  /* 0x00000000001e7805 */ /* 0x000fe2000001ff00 */
[----:B0-----:R-:W-:Y:S02]  /*8780*/  IMAD R43, R6, R43, R25 ;  /* 0x0000002b062b7224 */ /* 0x001fe400078e0219 */
[----:B------:R-:W-:-:S04]  /*8790*/  IMAD R37, R7, 0xa0, RZ ;  /* 0x000000a007257824 */ /* 0x000fc800078e02ff */
[-CC-:B------:R-:W-:Y:S01]  /*87a0*/  IMAD R43, R43, R37.reuse, R10.reuse ;  /* 0x000000252b2b7224 */ /* 0x180fe200078e020a */
[----:B-1----:R-:W-:Y:S01]  /*87b0*/  ULEA UR4, UR5, UR4, 0x18 ;  /* 0x0000000405047291 */ /* 0x002fe2000f8ec03f */
        /* <DEDUP_REMOVED lines=14> */
.L_x_1202:
[----:B-----5:R0:W-:Y:S02]  /*88a0*/  STS.128 [R42], R28 ;  /* 0x0000001c2a007388 */ /* 0x0201e40000000c00 */
.L_x_1201:
[----:B------:R-:W-:Y:S05]  /*88b0*/  BSYNC B0 ;  /* 0x0000000000007941 */ /* 0x000fea0003800000 */
.L_x_1200:
[----:B------:R-:W-:Y:S01]  /*88c0*/  BAR.SYNC.DEFER_BLOCKING 0x0 ;  /* 0x0000000000007b1d */ /* 0x000fe20000010000 */
[----:B------:R-:W-:Y:S01]  /*88d0*/  IMAD.MOV.U32 R0, RZ, RZ, RZ ;  /* 0x000000ffff007224 */ /* 0x000fe200078e00ff */
[----:B------:R-:W-:Y:S01]  /*88e0*/  CS2R R48, SRZ ;  /* 0x0000000000307805 */ /* 0x000fe2000001ff00 */
[----:B------:R-:W-:Y:S01]  /*88f0*/  IMAD.MOV.U32 R11, RZ, RZ, RZ ;  /* 0x000000ffff0b7224 */ /* 0x000fe200078e00ff */
[----:B------:R-:W-:Y:S02]  /*8900*/  MOV R9, RZ ;  /* 0x000000ff00097202 */ /* 0x000fe40000000f00 */
[----:B------:R-:W-:Y:S01]  /*8910*/  CS2R R46, SRZ ;  /* 0x00000000002e7805 */ /* 0x000fe2000001ff00 */
        /* <DEDUP_REMOVED lines=10> */
[----:B------:R-:W-:Y:S02]  /*89c0*/  LEA R52, R36, R16, 0x1 ;  /* 0x0000001024347211 */ /* 0x000fe400078e08ff */
[----:B------:R-:W-:Y:S02]  /*89d0*/  SHF.R.S32.HI R12, RZ, 0x1f, R4 ;  /* 0x0000001fff0c7819 */ /* 0x000fe40000011404 */
[----:B------:R-:W-:-:S04]  /*89e0*/  IADD3 R0, P3, R37, R4, RZ ;  /* 0x0000000425007210 */ /* 0x000fc80007f7e0ff */
[----:B------:R-:W-:Y:S01]  /*89f0*/  LEA R20, P4, R0, R50, 0x1 ;  /* 0x0000003200147211 */ /* 0x000fe200078808ff */
[----:B------:R-:W-:Y:S01]  /*8a00*/  IMAD.X R5, R40, 0x1, R12, P3 ;  /* 0x0000000128057824 */ /* 0x000fe200018e060c */
[----:B------:R-:W-:-:S04]  /*8a10*/  ISETP.GE.AND P3, PT, R45, R58, PT ;  /* 0x0000003a2d00720c */ /* 0x000fc80003f66270 */
[----:B------:R-:W-:Y:S01]  /*8a20*/  LEA.HI.X R21, R0, R51, R5, 0x1, P4 ;  /* 0x0000003300157211 */ /* 0x000fe200020f0c05 */
[----:B------:R-:W-:-:S08]  /*8a30*/  IMAD.MOV.U32 R0, RZ, RZ, RZ ;  /* 0x000000ffff007224 */ /* 0x000fd000078e00ff */
[----:B------:R-:W-:Y:S05]  /*8a40*/  @P3 BRA `(.L_x_1206) ;  /* 0x0000000800403947 */ /* 0x000fea0003800000 */
[----:B------:R-:W-:Y:S01]  /*8a50*/  LOP3.LUT R0, RZ, R7, RZ, 0x33, !PT ;  /* 0x00000007ff007212 */ /* 0x000fe200078e33ff */
[----:B------:R-:W-:Y:S01]  /*8a60*/  IMAD.MOV R7, RZ, RZ, -R27 ;  /* 0x000000ffff077224 */ /* 0x000fe200078e0a1b */
[----:B------:R-:W1:Y:S01]  /*8a70*/  LDC.64 R38, c[0x0][0x2e8] ;  /* 0x0000ba00ff267b82 */ /* 0x000e620000000a00 */
[----:B------:R-:W-:Y:S01]  /*8a80*/  IMAD R5, R26, R13, R25 ;  /* 0x0000000d1a057224 */ /* 0x000fe200078e0219 */
[----:B------:R-:W-:Y:S01]  /*8a90*/  BSSY B2, `(.L_x_1207) ;  /* 0x0000037000027945 */ /* 0x000fe20003800000 */
[----:B------:R-:W-:Y:S01]  /*8aa0*/  HFMA2.MMA R9, -RZ, RZ, 0, 0 ;  /* 0x00000000ff097435 */ /* 0x000fe200000001ff */
[----:B------:R-:W-:Y:S01]  /*8ab0*/  VIMNMX R7, R0, R7, !PT ;  /* 0x0000000700077248 */ /* 0x000fe20007fe0100 */
[----:B------:R-:W-:Y:S01]  /*8ac0*/  IMAD R5, R5, 0xa0, R10 ;  /* 0x000000a005057824 */ /* 0x000fe200078e020a */
[----:B------:R-:W-:Y:S01]  /*8ad0*/  IADD3 R0, -R3, -0x2, -R36 ;  /* 0xfffffffe03007810 */ /* 0x000fe20007ffe924 */
[----:B------:R-:W-:Y:S01]  /*8ae0*/  IMAD.MOV.U32 R44, RZ, RZ, RZ ;  /* 0x000000ffff2c7224 */ /* 0x000fe200078e00ff */
[----:B------:R-:W-:Y:S01]  /*8af0*/  CS2R R46, SRZ ;  /* 0x00000000002e7805 */ /* 0x000fe2000001ff00 */
[----:B------:R-:W-:Y:S01]  /*8b00*/  IMAD.MOV.U32 R19, RZ, RZ, R45 ;  /* 0x000000ffff137224 */ /* 0x000fe200078e002d */
[----:B------:R-:W-:Y:S01]  /*8b10*/  IADD3 R6, R0, -R7, RZ ;  /* 0x8000000700067210 */ /* 0x000fe20007ffe0ff */
[----:B------:R-:W-:Y:S01]  /*8b20*/  IMAD.MOV.U32 R11, RZ, RZ, RZ ;  /* 0x000000ffff0b7224 */ /* 0x000fe200078e00ff */
[----:B------:R-:W-:Y:S01]  /*8b30*/  CS2R R48, SRZ ;  /* 0x0000000000307805 */ /* 0x000fe2000001ff00 */
[----:B------:R-:W-:Y:S01]  /*8b40*/  IMAD.MOV.U32 R0, RZ, RZ, RZ ;  /* 0x000000ffff007224 */ /* 0x000fe200078e00ff */
[----:B------:R-:W-:Y:S01]  /*8b50*/  LOP3.LUT P3, RZ, R6, 0x2, RZ, 0xc0, !PT ;  /* 0x0000000206ff7812 */ /* 0x000fe2000786c0ff */
[----:B-1----:R-:W-:-:S12]  /*8b60*/  IMAD.WIDE R38, R5, 0x2, R38 ;  /* 0x0000000205267825 */ /* 0x002fd800078e0226 */
[----:B------:R-:W-:Y:S05]  /*8b70*/  @P3 BRA `(.L_x_1208) ;  /* 0x0000000000a03947 */ /* 0x000fea0003800000 */
[----:B------:R-:W-:Y:S01]  /*8b80*/  IADD3 R0, P2, R43, R4, RZ ;  /* 0x000000042b007210 */ /* 0x000fe20007f5e0ff */
[----:B------:R-:W-:-:S03]  /*8b90*/  ULDC UR4, c[0x0][0x29c] ;  /* 0x0000a70000047ab9 */ /* 0x000fc60000000800 */
[----:B------:R-:W-:Y:S02]  /*8ba0*/  IADD3.X R12, R41, R12, RZ, P2, !PT ;  /* 0x0000000c290c7210 */ /* 0x000fe400017fe4ff */
[----:B------:R-:W-:-:S04]  /*8bb0*/  LEA R4, P2, R0, R50, 0x1 ;  /* 0x0000003200047211 */ /* 0x000fc800078408ff */
[----:B------:R-:W-:Y:S02]  /*8bc0*/  LEA.HI.X R5, R0, R51, R12, 0x1, P2 ;  /* 0x0000003300057211 */ /* 0x000fe400010f0c0c */
[----:B------:R-:W1:Y:S04]  /*8bd0*/  LDS.U16 R0, [R52] ;  /* 0x0000000034007984 */ /* 0x000e680000000400 */
[----:B----4-:R2:W5:Y:S01]  /*8be0*/  LDG.E.128 R32, desc[UR36][R4.64] ;  /* 0x0000002404207981 */ /* 0x010562000c1e1d00 */
[----:B------:R-:W-:-:S06]  /*8bf0*/  UISETP.NE.AND UP0, UPT, UR4, URZ, UPT ;  /* 0x0000003f0400728c */ /* 0x000fcc000bf05270 */
[----:B------:R-:W-:Y:S01]  /*8c00*/  PLOP3.LUT P2, PT, PT, PT, UP0, 0x80, 0x0 ;  /* 0x000000000000781c */ /* 0x000fe20003f4f008 */
[----:B-1----:R-:W-:-:S12]  /*8c10*/  HADD2.F32 R0, -RZ, R0.H0_H0 ;  /* 0x20000000ff007230 */ /* 0x002fd80000004100 */
[----:B--2---:R-:W-:Y:S05]  /*8c20*/  @P2 BRA `(.L_x_1209) ;  /* 0x0000000000302947 */ /* 0x004fea0003800000 */
[----:B------:R-:W-:Y:S01]  /*8c30*/  ISETP.NE.AND P5, PT, R2, RZ, PT ;  /* 0x000000ff0200720c */ /* 0x000fe20003fa5270 */
        /* <DEDUP_REMOVED lines=11> */
.L_x_1209:
        /* <DEDUP_REMOVED lines=14> */
[----:B------:R-:W-:-:S02]  /*8dd0*/  FFMA.FTZ R49, R0, R15, RZ ;  /* 0x0000000f00317223 */ /* 0x000fc400000100ff */
[----:B------:R-:W-:Y:S01]  /*8de0*/  FFMA.FTZ R0, R0, R19, RZ ;  /* 0x0000001300007223 */ /* 0x000fe200000100ff */
[----:B------:R-:W-:-:S07]  /*8df0*/  VIADD R19, R45, 0x2 ;  /* 0x000000022d137836 */ /* 0x000fce0000000000 */
.L_x_1208:
[----:B------:R-:W-:Y:S05]  /*8e00*/  BSYNC B2 ;  /* 0x0000000000027941 */ /* 0x000fea0003800000 */
.L_x_1207:
[----:B------:R-:W-:-:S13]  /*8e10*/  LOP3.LUT P3, RZ, R6, 0xfffffffe, RZ, 0xc0, !PT ;  /* 0xfffffffe06ff7812 */ /* 0x000fda000786c0ff */
[----:B------:R-:W-:Y:S05]  /*8e20*/  @!P3 BRA `(.L_x_1206) ;  /* 0x000000040048b947 */ /* 0x000fea0003800000 */
[----:B------:R-:W2:Y:S01]  /*8e30*/  LDC.64 R50, c[0x0][0x250] ;  /* 0x00009400ff327b82 */ /* 0x000ea20000000a00 */
[----:B------:R-:W-:Y:S02]  /*8e40*/  ULDC UR4, c[0x0][0x29c] ;  /* 0x0000a70000047ab9 */ /* 0x000fe40000000800 */
[----:B------:R-:W-:-:S06]  /*8e50*/  UISETP.NE.AND UP0, UPT, UR4, URZ, UPT ;  /* 0x0000003f0400728c */ /* 0x000fcc000bf05270 */
[----:B------:R-:W-:-:S13]  /*8e60*/  PLOP3.LUT P2, PT, PT, PT, UP0, 0x80, 0x0 ;  /* 0x000000000000781c */ /* 0x000fda0003f4f008 */
.L_x_1212:
[----:B------:R-:W-:Y:S01]  /*8e70*/  IMAD R4, R19, 0xa0, RZ ;  /* 0x000000a013047824 */ /* 0x000fe200078e02ff */
[----:B------:R-:W-:-:S04]  /*8e80*/  ISETP.NE.AND P5, PT, R2, RZ, PT ;  /* 0x000000ff0200720c */ /* 0x000fc80003fa5270 */
[----:B------:R-:W-:Y:S02]  /*8e90*/  SHF.R.S32.HI R5, RZ, 0x1f, R4 ;  /* 0x0000001fff057819 */ /* 0x000fe40000011404 */
[-C--:B------:R-:W-:Y:S02]  /*8ea0*/  IADD3 R6, P3, R43, R4.reuse, RZ ;  /* 0x000000042b067210 */ /* 0x080fe40007f7e0ff */
[----:B------:R-:W-:-:S03]  /*8eb0*/  IADD3 R4, P4, R37, R4, RZ ;  /* 0x0000000425047210 */ /* 0x000fc60007f9e0ff */
[----:B------:R-:W-:Y:S01]  /*8ec0*/  IMAD.X R7, R41, 0x1, R5, P3 ;  /* 0x0000000129077824 */ /* 0x000fe200018e0605 */
[-C--:B--2---:R-:W-:Y:S02]  /*8ed0*/  LEA R54, P3, R6, R50.reuse, 0x1 ;  /* 0x0000003206367211 */ /* 0x084fe400078608ff */
[----:B------:R-:W-:Y:S02]  /*8ee0*/  IADD3.X R5, R40, R5, RZ, P4, !PT ;  /* 0x0000000528057210 */ /* 0x000fe400027fe4ff */
[----:B------:R-:W-:Y:S02]  /*8ef0*/  LEA R56, P4, R4, R50, 0x1 ;  /* 0x0000003204387211 */ /* 0x000fe400078808ff */
[-C--:B------:R-:W-:Y:S02]  /*8f00*/  LEA.HI.X R55, R6, R51.reuse, R7, 0x1, P3 ;  /* 0x0000003306377211 */ /* 0x080fe400018f0c07 */
[----:B------:R-:W-:-:S03]  /*8f10*/  LEA.HI.X R57, R4, R51, R5, 0x1, P4 ;  /* 0x0000003304397211 */ /* 0x000fc600020f0c05 */
[----:B------:R2:W5:Y:S01]  /*8f20*/  LDG.E.128 R4, desc[UR36][R54.64] ;  /* 0x0000002436047981 */ /* 0x000562000c1e1d00 */
[----:B------:R-:W-:Y:S05]  /*8f30*/  @P2 BRA `(.L_x_1210) ;  /* 0x00000000002c2947 */ /* 0x000fea0003800000 */
[----:B------:R-:W3:Y:S04]  /*8f40*/  @P5 LDG.E.128 R12, desc[UR36][R38.64] ;  /* 0x00000024260c5981 */ /* 0x000ee8000c1e1d00 */
[----:B-1--4-:R-:W1:Y:S02]  /*8f50*/  LDS.128 R32, [R42] ;  /* 0x000000002a207984 */ /* 0x012e640000000c00 */
[----:B-1---5:R-:W-:Y:S01]  /*8f60*/  HFMA2.MMA R4, R4, 1, 1, R32 ;  /* 0x3c003c0004047835 */ /* 0x022fe20000000020 */
        /* <DEDUP_REMOVED lines=8> */
.L_x_1210:
[----:B-1--4-:R-:W-:Y:S01]  /*8ff0*/  IMAD.IADD R33, R19, 0x1, -R3 ;  /* 0x0000000113217824 */ /* 0x012fe200078e0a03 */
[----:B------:R2:W5:Y:S02]  /*9000*/  LDG.E.128 R12, desc[UR36][R54.64+0x280] ;  /* 0x00028024360c7981 */ /* 0x000564000c1e1d00 */
[--C-:B-----5:R-:W-:Y:S02]  /*9010*/  HADD2.F32 R35, -RZ, R5.reuse.H0_H0 ;  /* 0x20000005ff237230 */ /* 0x120fe40000004100 */
[----:B------:R-:W-:Y:S02]  /*9020*/  IMAD R53, R33, 0x2, R16 ;  /* 0x0000000221357824 */ /* 0x000fe400078e0210 */
[----:B------:R-:W-:Y:S02]  /*9030*/  HADD2.F32 R34, -RZ, R5.H1_H1 ;  /* 0x30000005ff227230 */ /* 0x000fe40000004100 */
[--C-:B------:R-:W-:Y:S01]  /*9040*/  HADD2.F32 R60, -RZ, R6.reuse.H0_H0 ;  /* 0x20000006ff3c7230 */ /* 0x100fe20000004100 */
[----:B------:R-:W1:Y:S01]  /*9050*/  LDS.U16 R32, [R53] ;  /* 0x0000000035207984 */ /* 0x000e620000000400 */
[----:B---3--:R-:W-:-:S02]  /*9060*/  HADD2.F32 R5, -RZ, R6.H1_H1 ;  /* 0x30000006ff057230 */ /* 0x008fc40000004100 */
[--C-:B------:R-:W-:Y:S02]  /*9070*/  HADD2.F32 R6, -RZ, R7.reuse.H0_H0 ;  /* 0x20000007ff067230 */ /* 0x100fe40000004100 */
[----:B------:R-:W-:Y:S02]  /*9080*/  HADD2.F32 R7, -RZ, R7.H1_H1 ;  /* 0x30000007ff077230 */ /* 0x000fe40000004100 */
[----:B-1----:R-:W-:Y:S02]  /*9090*/  HADD2.F32 R33, -RZ, R32.H0_H0 ;  /* 0x20000020ff217230 */ /* 0x002fe40000004100 */
[--C-:B------:R-:W-:Y:S02]  /*90a0*/  HADD2.F32 R32, -RZ, R4.reuse.H0_H0 ;  /* 0x20000004ff207230 */ /* 0x100fe40000004100 */
[----:B------:R-:W-:Y:S02]  /*90b0*/  HADD2.F32 R4, -RZ, R4.H1_H1 ;  /* 0x30000004ff047230 */ /* 0x000fe40000004100 */
[C---:B------:R-:W-:Y:S01]  /*90c0*/  FFMA.FTZ R46, R33.reuse, R35, R46 ;  /* 0x00000023212e7223 */ /* 0x040fe2000001002e */
[C---:B------:R-:W-:Y:S01]  /*90d0*/  FFMA.FTZ R62, R33.reuse, R34, R9 ;  /* 0x00000022213e7223 */ /* 0x040fe20000010009 */
[C---:B--2---:R-:W-:Y:S01]  /*90e0*/  FFMA.FTZ R55, R33.reuse, R32, R44 ;  /* 0x0000002021377223 */ /* 0x044fe2000001002c */
        /* <DEDUP_REMOVED lines=17> */
.L_x_1211:
[----:B------:R-:W2:Y:S01]  /*9200*/  LDS.U16 R0, [R53+0x4] ;  /* 0x0000040035007984 */ /* 0x000ea20000000400 */
[----:B------:R-:W-:Y:S01]  /*9210*/  IADD3 R19, R19, 0x4, RZ ;  /* 0x0000000413137810 */ /* 0x000fe20007ffe0ff */
[--C-:B------:R-:W-:Y:S02]  /*9220*/  HADD2.F32 R7, -RZ, R13.reuse.H0_H0 ;  /* 0x2000000dff077230 */ /* 0x100fe40000004100 */
[----:B------:R-:W-:Y:S01]  /*9230*/  HADD2.F32 R9, -RZ, R13.H1_H1 ;  /* 0x3000000dff097230 */ /* 0x000fe20000004100 */
[----:B------:R-:W-:Y:S01]  /*9240*/  ISETP.GE.AND P3, PT, R19, R58, PT ;  /* 0x0000003a1300720c */ /* 0x000fe20003f66270 */
[--C-:B------:R-:W-:Y:S02]  /*9250*/  HADD2.F32 R5, -RZ, R12.reuse.H0_H0 ;  /* 0x2000000cff057230 */ /* 0x100fe40000004100 */
[----:B------:R-:W-:Y:S02]  /*9260*/  HADD2.F32 R47, -RZ, R12.H1_H1 ;  /* 0x3000000cff2f7230 */ /* 0x000fe40000004100 */
[----:B------:R-:W-:-:S02]  /*9270*/  HADD2.F32 R11, -RZ, R14.H0_H0 ;  /* 0x2000000eff0b7230 */ /* 0x000fc40000004100 */
        /* <DEDUP_REMOVED lines=13> */
.L_x_1206:
[----:B------:R-:W-:Y:S05]  /*9350*/  BSYNC B1 ;  /* 0x0000000000017941 */ /* 0x000fea0003800000 */
.L_x_1205:
[----:B------:R-:W-:-:S13]  /*9360*/  ISETP.GE.AND P3, PT, R45, R22, PT ;  /* 0x000000162d00720c */ /* 0x000fda0003f66270 */
[----:B------:R-:W-:Y:S05]  /*9370*/  @P3 BRA `(.L_x_1204) ;  /* 0x0000000c00a43947 */ /* 0x000fea0003800000 */
[----:B------:R-:W2:Y:S01]  /*9380*/  LDC R5, c[0x0][0x288] ;  /* 0x0000a200ff057b82 */ /* 0x000ea20000000800 */
[----:B------:R-:W-:Y:S01]  /*9390*/  IADD3 R4, -R36, -0x2, R27 ;  /* 0xfffffffe24047810 */ /* 0x000fe20007ffe11b */
[----:B------:R-:W-:Y:S04]  /*93a0*/  BSSY B1, `(.L_x_1213) ;  /* 0x000004c000017945 */ /* 0x000fe80003800000 */
[----:B------:R-:W-:Y:S02]  /*93b0*/  IMAD.IADD R14, R4, 0x1, -R3 ;  /* 0x00000001040e7824 */ /* 0x000fe400078e0a03 */
[----:B------:R-:W3:Y:S03]  /*93c0*/  LDC.64 R12, c[0x0][0x2e8] ;  /* 0x0000ba00ff0c7b82 */ /* 0x000ee60000000a00 */
        /* <DEDUP_REMOVED lines=10> */
[----:B------:R-:W2:Y:S01]  /*9470*/  LDS.U16 R52, [R52] ;  /* 0x0000000034347984 */ /* 0x000ea20000000400 */
[----:B-1--4-:R-:W-:Y:S01]  /*9480*/  IABS R32, R45 ;  /* 0x0000002d00207213 */ /* 0x012fe20000000000 */
        /* <DEDUP_REMOVED lines=10> */
[----:B------:R-:W-:-:S04]  /*9530*/  IMAD.HI.U32 R4, R5, R33, R4 ;  /* 0x0000002105047227 */ /* 0x000fc800078e0004 */
[----:B------:R-:W-:-:S04]  /*9540*/  IMAD.MOV.U32 R5, RZ, RZ, R32 ;  /* 0x000000ffff057224 */ /* 0x000fc800078e0020 */
[----:B------:R-:W-:-:S05]  /*9550*/  IMAD.HI.U32 R4, R4, R5, RZ ;  /* 0x0000000504047227 */ /* 0x000fca00078e00ff */
[----:B------:R-:W-:-:S05]  /*9560*/  IADD3 R4, -R4, RZ, RZ ;  /* 0x000000ff04047210 */ /* 0x000fca0007ffe1ff */
[----:B------:R-:W-:-:S05]  /*9570*/  IMAD R4, R7, R4, R5 ;  /* 0x0000000407047224 */ /* 0x000fca00078e0205 */
[----:B------:R-:W-:-:S13]  /*9580*/  ISETP.GT.U32.AND P2, PT, R7, R4, PT ;  /* 0x000000040700720c */ /* 0x000fda0003f44070 */
[----:B------:R-:W-:-:S05]  /*9590*/  @!P2 IMAD.IADD R4, R4, 0x1, -R7 ;  /* 0x000000010404a824 */ /* 0x000fca00078e0a07 */
        /* <DEDUP_REMOVED lines=8> */
[----:B------:R-:W-:-:S06]  /*9620*/  LEA.HI.X R5, R5, R51, R6, 0x1, P2 ;  /* 0x0000003305057211 */ /* 0x000fcc00010f0c06 */
[----:B------:R-:W5:Y:S01]  /*9630*/  LDG.E.128 R4, desc[UR36][R4.64] ;  /* 0x0000002404047981 */ /* 0x000f62000c1e1d00 */
[----:B------:R-:W-:Y:S01]  /*9640*/  UISETP.NE.AND UP0, UPT, UR4, URZ, UPT ;  /* 0x0000003f0400728c */ /* 0x000fe2000bf05270 */
[----:B--2---:R-:W-:-:S05]  /*9650*/  HADD2.F32 R15, -RZ, R52.H0_H0 ;  /* 0x20000034ff0f7230 */ /* 0x004fca0000004100 */
[----:B------:R-:W-:-:S13]  /*9660*/  PLOP3.LUT P2, PT, PT, PT, UP0, 0x80, 0x0 ;  /* 0x000000000000781c */ /* 0x000fda0003f4f008 */
[----:B------:R-:W-:Y:S05]  /*9670*/  @P2 BRA `(.L_x_1217) ;  /* 0x0000000000302947 */ /* 0x000fea0003800000 */
        /* <DEDUP_REMOVED lines=12> */
.L_x_1217:
[--C-:B-1---5:R-:W-:Y:S02]  /*9740*/  HADD2.F32 R21, -RZ, R5.reuse.H0_H0 ;  /* 0x20000005ff157230 */ /* 0x122fe40000004100 */
[----:B------:R-:W-:Y:S02]  /*9750*/  HADD2.F32 R20, -RZ, R5.H1_H1 ;  /* 0x30000005ff147230 */ /* 0x000fe40000004100 */
[--C-:B------:R-:W-:Y:S02]  /*9760*/  HADD2.F32 R32, -RZ, R6.reuse.H0_H0 ;  /* 0x20000006ff207230 */ /* 0x100fe40000004100 */
[C---:B------:R-:W-:Y:S01]  /*9770*/  FFMA.FTZ R46, R15.reuse, R21, R46 ;  /* 0x000000150f2e7223 */ /* 0x040fe2000001002e */
[----:B------:R-:W-:Y:S02]  /*9780*/  HADD2.F32 R5, -RZ, R6.H1_H1 ;  /* 0x30000006ff057230 */ /* 0x000fe40000004100 */
[----:B------:R-:W-:Y:S01]  /*9790*/  FFMA.FTZ R9, R15, R20, R9 ;  /* 0x000000140f097223 */ /* 0x000fe20000010009 */
[----:B------:R-:W-:-:S02]  /*97a0*/  HADD2.F32 R19, -RZ, R4.H0_H0 ;  /* 0x20000004ff137230 */ /* 0x000fc40000004100 */
        /* <DEDUP_REMOVED lines=9> */
.L_x_1216:
[----:B------:R-:W-:Y:S05]  /*9840*/  BSYNC B2 ;  /* 0x0000000000027941 */ /* 0x000fea0003800000 */
.L_x_1215:
[----:B------:R-:W-:-:S07]  /*9850*/  VIADD R45, R45, 0x2 ;  /* 0x000000022d2d7836 */ /* 0x000fce0000000000 */
.L_x_1214:
[----:B------:R-:W-:Y:S05]  /*9860*/  BSYNC B1 ;  /* 0x0000000000017941 */ /* 0x000fea0003800000 */
.L_x_1213:
[----:B------:R-:W-:-:S13]  /*9870*/  LOP3.LUT P3, RZ, R14, 0xfffffffe, RZ, 0xc0, !PT ;  /* 0xfffffffe0eff7812 */ /* 0x000fda000786c0ff */
[----:B------:R-:W-:Y:S05]  /*9880*/  @!P3 BRA `(.L_x_1204) ;  /* 0x000000080060b947 */ /* 0x000fea0003800000 */
[----:B------:R-:W-:Y:S01]  /*9890*/  IMAD R4, R45, 0x2, R17 ;  /* 0x000000022d047824 */ /* 0x000fe200078e0211 */
[----:B------:R-:W-:Y:S01]  /*98a0*/  MOV R6, 0xa0 ;  /* 0x000000a000067802 */ /* 0x000fe20000000f00 */
[----:B------:R-:W-:Y:S02]  /*98b0*/  IMAD.MOV.U32 R19, RZ, RZ, RZ ;  /* 0x000000ffff137224 */ /* 0x000fe400078e00ff */
[----:B------:R-:W-:Y:S02]  /*98c0*/  IMAD R4, R3, -0x2, R4 ;  /* 0xfffffffe03047824 */ /* 0x000fe400078e0204 */
[----:B------:R-:W-:Y:S02]  /*98d0*/  IMAD R17, R45, R6, 0x140 ;  /* 0x000001402d117424 */ /* 0x000fe400078e0206 */
[----:B------:R-:W-:-:S07]  /*98e0*/  VIADD R50, R4, UR38 ;  /* 0x0000002604327c36 */ /* 0x000fce0008000000 */
.L_x_1224:
[----:B------:R-:W2:Y:S01]  /*98f0*/  LDC R56, c[0x0][0x284] ;  /* 0x0000a100ff387b82 */ /* 0x000ea20000000800 */
[----:B------:R-:W-:Y:S01]  /*9900*/  IADD3 R4, R17, -0x140, RZ ;  /* 0xfffffec011047810 */ /* 0x000fe20007ffe0ff */
[----:B------:R-:W-:Y:S01]  /*9910*/  BSSY B1, `(.L_x_1218) ;  /* 0x0000047000017945 */ /* 0x000fe20003800000 */
[----:B------:R-:W-:Y:S02]  /*9920*/  IMAD.IADD R51, R50, 0x1, R19 ;  /* 0x0000000132337824 */ /* 0x000fe400078e0213 */
[----:B------:R-:W-:-:S03]  /*9930*/  IADD3 R5, P3, R37, R4, RZ ;  /* 0x0000000425057210 */ /* 0x000fc60007f7e0ff */
[----:B-1----:R-:W1:Y:S01]  /*9940*/  LDC.64 R20, c[0x0][0x250] ;  /* 0x00009400ff147b82 */ /* 0x002e620000000a00 */
[----:B------:R-:W-:Y:S02]  /*9950*/  LEA.HI.X.SX32 R4, R4, R40, 0x1, P3 ;  /* 0x0000002804047211 */ /* 0x000fe400018f0eff */
[----:B--2---:R-:W-:Y:S02]  /*9960*/  ISETP.GE.AND P3, PT, R45, R56, PT ;  /* 0x000000382d00720c */ /* 0x004fe40003f66270 */
[----:B-1----:R-:W-:-:S04]  /*9970*/  LEA R14, P4, R5, R20, 0x1 ;  /* 0x00000014050e7211 */ /* 0x002fc800078808ff */
[----:B------:R-:W-:-:S07]  /*9980*/  LEA.HI.X R15, R5, R21, R4, 0x1, P4 ;  /* 0x00000015050f7211 */ /* 0x000fce00020f0c04 */
[----:B------:R-:W-:Y:S05]  /*9990*/  @!P3 BRA `(.L_x_1219) ;  /* 0x0000000000f8b947 */ /* 0x000fea0003800000 */
[----:B------:R-:W-:Y:S01]  /*99a0*/  IABS R7, R56 ;  /* 0x0000003800077213 */ /* 0x000fe20000000000 */
[----:B------:R-:W-:Y:S01]  /*99b0*/  ULDC UR4, c[0x0][0x29c] ;  /* 0x0000a70000047ab9 */ /* 0x000fe20000000800 */
[----:B----4-:R-:W-:Y:S02]  /*99c0*/  IABS R34, R45 ;  /* 0x0000002d00227213 */ /* 0x010fe40000000000 */
[----:B------:R-:W1:Y:S01]  /*99d0*/  I2F.RP R6, R7 ;  /* 0x0000000700067306 */ /* 0x000e620000209400 */
[----:B------:R-:W-:Y:S02]  /*99e0*/  ISETP.GE.AND P3, PT, R45, RZ, PT ;  /* 0x000000ff2d00720c */ /* 0x000fe40003f66270 */
[----:B------:R-:W-:-:S05]  /*99f0*/  ISETP.NE.AND P4, PT, R56, RZ, PT ;  /* 0x000000ff3800720c */ /* 0x000fca0003f85270 */
[----:B-1----:R-:W1:Y:S02]  /*9a00*/  MUFU.RCP R6, R6 ;  /* 0x0000000600067308 */ /* 0x002e640000001000 */
[----:B-1----:R-:W-:-:S06]  /*9a10*/  VIADD R32, R6, 0xffffffe ;  /* 0x0ffffffe06207836 */ /* 0x002fcc0000000000 */
[----:B------:R1:W2:Y:S02]  /*9a20*/  F2I.FTZ.U32.TRUNC.NTZ R5, R32 ;  /* 0x0000002000057305 */ /* 0x0002a4000021f000 */
[----:B-1----:R-:W1:Y:S01]  /*9a30*/  LDS.U16 R32, [R51] ;  /* 0x0000000033207984 */ /* 0x002e620000000400 */
[----:B--2---:R-:W-:-:S05]  /*9a40*/  IADD3 R4, RZ, -R5, RZ ;  /* 0x80000005ff047210 */ /* 0x004fca0007ffe0ff */
        /* <DEDUP_REMOVED lines=20> */
[----:B-1----:R-:W-:-:S05]  /*9b90*/  HADD2.F32 R39, -RZ, R32.H0_H0 ;  /* 0x20000020ff277230 */ /* 0x002fca0000004100 */
        /* <DEDUP_REMOVED lines=14> */
.L_x_1220:
[--C-:B-----5:R-:W-:Y:S02]  /*9c80*/  HADD2.F32 R33, -RZ, R5.reuse.H0_H0 ;  /* 0x20000005ff217230 */ /* 0x120fe40000004100 */
[----:B------:R-:W-:Y:S02]  /*9c90*/  HADD2.F32 R34, -RZ, R5.H1_H1 ;  /* 0x30000005ff227230 */ /* 0x000fe40000004100 */
[--C-:B------:R-:W-:Y:S02]  /*9ca0*/  HADD2.F32 R38, -RZ, R6.reuse.H0_H0 ;  /* 0x20000006ff267230 */ /* 0x100fe40000004100 */
[C---:B------:R-:W-:Y:S01]  /*9cb0*/  FFMA.FTZ R46, R39.reuse, R33, R46 ;  /* 0x00000021272e7223 */ /* 0x040fe2000001002e */
[----:B-1----:R-:W-:Y:S02]  /*9cc0*/  HADD2.F32 R5, -RZ, R6.H1_H1 ;  /* 0x30000006ff057230 */ /* 0x002fe40000004100 */
        /* <DEDUP_REMOVED lines=11> */
.L_x_1219:
[----:B------:R-:W-:Y:S05]  /*9d80*/  BSYNC B1 ;  /* 0x0000000000017941 */ /* 0x000fea0003800000 */
.L_x_1218:
[----:B------:R-:W-:Y:S01]  /*9d90*/  VIADD R6, R45, 0x2 ;  /* 0x000000022d067836 */ /* 0x000fe20000000000 */
[----:B------:R-:W-:Y:S04]  /*9da0*/  BSSY B1, `(.L_x_1221) ;  /* 0x0000041000017945 */ /* 0x000fe80003800000 */
[----:B------:R-:W-:-:S13]  /*9db0*/  ISETP.GE.AND P3, PT, R6, R56, PT ;  /* 0x000000380600720c */ /* 0x000fda0003f66270 */
        /* <DEDUP_REMOVED lines=27> */
[C---:B------:R-:W-:Y:S02]  /*9f70*/  LEA R4, P2, R5.reuse, R20, 0x1 ;  /* 0x0000001405047211 */ /* 0x040fe400078408ff */
[----:B------:R-:W1:Y:S02]  /*9f80*/  LDS.U16 R20, [R51+0x4] ;  /* 0x0000040033147984 */ /* 0x000e640000000400 */
[----:B------:R-:W-:-:S06]  /*9f90*/  LEA.HI.X R5, R5, R21, R6, 0x1, P2 ;  /* 0x0000001505057211 */ /* 0x000fcc00010f0c06 */
[----:B------:R-:W5:Y:S01]  /*9fa0*/  LDG.E.128 R4, desc[UR36][R4.64] ;  /* 0x0000002404047981 */ /* 0x000f62000c1e1d00 */
[----:B------:R-:W-:-:S06]  /*9fb0*/  UISETP.NE.AND UP0, UPT, UR4, URZ, UPT ;  /* 0x0000003f0400728c */ /* 0x000fcc000bf05270 */
[----:B------:R-:W-:Y:S01]  /*9fc0*/  PLOP3.LUT P2, PT, PT, PT, UP0, 0x80, 0x0 ;  /* 0x000000000000781c */ /* 0x000fe20003f4f008 */
[----:B-1----:R-:W-:-:S12]  /*9fd0*/  HADD2.F32 R21, -RZ, R20.H0_H0 ;  /* 0x20000014ff157230 */ /* 0x002fd80000004100 */
        /* <DEDUP_REMOVED lines=13> */
.L_x_1223:
        /* <DEDUP_REMOVED lines=16> */
.L_x_1222:
[----:B------:R-:W-:Y:S05]  /*a1b0*/  BSYNC B1 ;  /* 0x0000000000017941 */ /* 0x000fea0003800000 */
.L_x_1221:
[----:B------:R-:W-:Y:S01]  /*a1c0*/  VIADD R45, R45, 0x4 ;  /* 0x000000042d2d7836 */ /* 0x000fe20000000000 */
[----:B------:R-:W-:Y:S01]  /*a1d0*/  IADD3 R17, R17, 0x280, RZ ;  /* 0x0000028011117810 */ /* 0x000fe20007ffe0ff */
[----:B------:R-:W-:-:S03]  /*a1e0*/  VIADD R19, R19, 0x8 ;  /* 0x0000000813137836 */ /* 0x000fc60000000000 */
[----:B------:R-:W-:-:S13]  /*a1f0*/  ISETP.GE.AND P3, PT, R45, R22, PT ;  /* 0x000000162d00720c */ /* 0x000fda0003f66270 */
[----:B------:R-:W-:Y:S05]  /*a200*/  @!P3 BRA `(.L_x_1224) ;  /* 0xfffffff400b8b947 */ /* 0x000fea000383ffff */
.L_x_1204:
[----:B------:R-:W-:Y:S05]  /*a210*/  BSYNC B0 ;  /* 0x0000000000007941 */ /* 0x000fea0003800000 */
.L_x_1203:
[----:B------:R-:W-:Y:S01]  /*a220*/  ISETP.GT.OR P0, PT, R8, 0x13, P0 ;  /* 0x000000130800780c */ /* 0x000fe20000704670 */
[----:B------:R-:W-:-:S12]  /*a230*/  BSSY B0, `(.L_x_1225) ;  /* 0x0000036000007945 */ /* 0x000fd80003800000 */
[----:B------:R-:W-:Y:S05]  /*a240*/  @P0 BRA `(.L_x_1226) ;  /* 0x0000000000d00947 */ /* 0x000fea0003800000 */
[----:B-1----:R-:W1:Y:S01]  /*a250*/  LDC.64 R20, c[0x0][0x250] ;  /* 0x00009400ff147b82 */ /* 0x002e620000000a00 */
[----:B------:R-:W-:-:S04]  /*a260*/  IMAD.MOV.U32 R4, RZ, RZ, 0xa0 ;  /* 0x000000a0ff047424 */ /* 0x000fc800078e00ff */
[----:B------:R-:W-:-:S05]  /*a270*/  IMAD R27, R27, R4, -0xa0 ;  /* 0xffffff601b1b7424 */ /* 0x000fca00078e0204 */
[----:B------:R-:W-:-:S04]  /*a280*/  IADD3 R5, P0, R37, R27, RZ ;  /* 0x0000001b25057210 */ /* 0x000fc80007f1e0ff */
[----:B------:R-:W-:Y:S02]  /*a290*/  LEA.HI.X.SX32 R6, R27, R40, 0x1, P0 ;  /* 0x000000281b067211 */ /* 0x000fe400000f0eff */
[----:B-1----:R-:W-:-:S04]  /*a2a0*/  LEA R4, P0, R5, R20, 0x1 ;  /* 0x0000001405047211 */ /* 0x002fc800078008ff */
[----:B------:R-:W-:-:S06]  /*a2b0*/  LEA.HI.X R5, R5, R21, R6, 0x1, P0 ;  /* 0x0000001505057211 */ /* 0x000fcc00000f0c06 */
[----:B------:R-:W5:Y:S01]  /*a2c0*/  LDG.E.128 R4, desc[UR36][R4.64] ;  /* 0x0000002404047981 */ /* 0x000f62000c1e1d00 */
[----:B------:R-:W-:Y:S01]  /*a2d0*/  IMAD.IADD R3, R22, 0x1, -R3 ;  /* 0x0000000116037824 */ /* 0x000fe200078e0a03 */
[----:B------:R-:W-:Y:S04]  /*a2e0*/  BSSY B1, `(.L_x_1227) ;  /* 0x000001a000017945 */ /* 0x000fe80003800000 */
[----:B------:R-:W-:-:S06]  /*a2f0*/  LEA R16, R3, R16, 0x1 ;  /* 0x0000001003107211 */ /* 0x000fcc00078e08ff */
[----:B------:R-:W1:Y:S02]  /*a300*/  LDS.U16 R16, [R16] ;  /* 0x0000000010107984 */ /* 0x000e640000000400 */
[----:B-1----:R-:W-:Y:S01]  /*a310*/  HADD2.F32 R17, -RZ, R16.H0_H0 ;  /* 0x20000010ff117230 */ /* 0x002fe20000004100 */
[----:B------:R-:W-:Y:S06]  /*a320*/  @P2 BRA `(.L_x_1228) ;  /* 0x0000000000542947 */ /* 0x000fec0003800000 */
[----:B------:R-:W-:-:S13]  /*a330*/  ISETP.NE.AND P3, PT, R2, RZ, PT ;  /* 0x000000ff0200720c */ /* 0x000fda0003f65270 */
[----:B------:R-:W1:Y:S08]  /*a340*/  @P3 LDC R8, c[0x0][0x288] ;  /* 0x0000a200ff083b82 */ /* 0x000e700000000800 */
[----:B------:R-:W2:Y:S01]  /*a350*/  @P3 LDC.64 R2, c[0x0][0x2e8] ;  /* 0x0000ba00ff023b82 */ /* 0x000ea20000000a00 */
[----:B-1----:R-:W-:-:S04]  /*a360*/  @P3 IMAD R25, R26, R8, R25 ;  /* 0x000000081a193224 */ /* 0x002fc800078e0219 */
[----:B------:R-:W-:-:S04]  /*a370*/  @P3 IMAD R13, R25, 0xa0, R10 ;  /* 0x000000a0190d3824 */ /* 0x000fc800078e020a */
[----:B--2---:R-:W-:-:S06]  /*a380*/  @P3 IMAD.WIDE R12, R13, 0x2, R2 ;  /* 0x000000020d0c3825 */ /* 0x004fcc00078e0202 */
        /* <DEDUP_REMOVED lines=15> */
.L_x_1228:
[----:B------:R-:W-:Y:S05]  /*a480*/  BSYNC B1 ;  /* 0x0000000000017941 */ /* 0x000fea0003800000 */
.L_x_1227:
        /* <DEDUP_REMOVED lines=16> */
.L_x_1226:
[----:B------:R-:W-:Y:S05]  /*a590*/  BSYNC B0 ;  /* 0x0000000000007941 */ /* 0x000fea0003800000 */
.L_x_1225:
[----:B------:R-:W-:Y:S06]  /*a5a0*/  BAR.SYNC.DEFER_BLOCKING 0x0 ;  /* 0x0000000000007b1d */ /* 0x000fec0000010000 */
[----:B------:R-:W-:Y:S05]  /*a5b0*/  @P1 BRA `(.L_x_1229) ;  /* 0x0000000000881947 */ /* 0x000fea0003800000 */
[----:B------:R-:W-:Y:S01]  /*a5c0*/  LOP3.LUT R2, R24, 0xffffffe0, RZ, 0xc0, !PT ;  /* 0xffffffe018027812 */ /* 0x000fe200078ec0ff */
[----:B------:R-:W-:Y:S01]  /*a5d0*/  IMAD R36, R36, 0xa0, R10 ;  /* 0x000000a024247824 */ /* 0x000fe200078e020a */
[----:B------:R-:W-:Y:S02]  /*a5e0*/  ISETP.GT.AND P2, PT, R24, 0x1f, PT ;  /* 0x0000001f1800780c */ /* 0x000fe40003f44270 */
[----:B------:R-:W-:Y:S02]  /*a5f0*/  ISETP.NE.AND P0, PT, R2, 0x20, PT ;  /* 0x000000200200780c */ /* 0x000fe40003f05270 */
[----:B------:R-:W-:-:S11]  /*a600*/  LEA R36, R36, UR38, 0x1 ;  /* 0x0000002624247c11 */ /* 0x000fd6000f8e08ff */
[----:B------:R-:W-:Y:S05]  /*a610*/  @P0 BRA `(.L_x_1230) ;  /* 0x0000000000140947 */ /* 0x000fea0003800000 */
[----:B------:R-:W-:Y:S02]  /*a620*/  F2FP.F16.F32.PACK_AB R4, R47, R44 ;  /* 0x0000002c2f04723e */ /* 0x000fe400000000ff */
[----:B------:R-:W-:Y:S02]  /*a630*/  F2FP.F16.F32.PACK_AB R5, R9, R46 ;  /* 0x0000002e0905723e */ /* 0x000fe400000000ff */
[----:B------:R-:W-:Y:S02]  /*a640*/  F2FP.F16.F32.PACK_AB R6, R48, R11 ;  /* 0x0000000b3006723e */ /* 0x000fe400000000ff */
[----:B------:R-:W-:-:S05]  /*a650*/  F2FP.F16.F32.PACK_AB R7, R0, R49 ;  /* 0x000000310007723e */ /* 0x000fca00000000ff */
[----:B------:R2:W-:Y:S02]  /*a660*/  STS.128 [R36+-0x140], R4 ;  /* 0xfffec00424007388 */ /* 0x0005e40000000c00 */
.L_x_1230:
[----:B------:R-:W-:Y:S05]  /*a670*/  WARPSYNC.ALL ;  /* 0x0000000000007948 */ /* 0x000fea0003800000 */
[----:B------:R-:W-:Y:S06]  /*a680*/  BAR.SYNC.DEFER_BLOCKING 0x0 ;  /* 0x0000000000007b1d */ /* 0x000fec0000010000 */
[----:B------:R-:W-:Y:S04]  /*a690*/  BSSY B0, `(.L_x_1231) ;  /* 0x0000013000007945 */ /* 0x000fe80003800000 */
[----:B------:R-:W-:Y:S05]  /*a6a0*/  @P2 BRA `(.L_x_1232) ;  /* 0x0000000000442947 */ /* 0x000fea0003800000 */
[----:B--2---:R-:W2:Y:S02]  /*a6b0*/  LDS.128 R36, [R36] ;  /* 0x0000000024247984 */ /* 0x004ea40000000c00 */
[----:B--2---:R-:W-:Y:S02]  /*a6c0*/  HADD2.F32 R8, -RZ, R39.H0_H0 ;  /* 0x20000027ff087230 */ /* 0x004fe40000004100 */
[--C-:B------:R-:W-:Y:S02]  /*a6d0*/  HADD2.F32 R3, -RZ, R36.reuse.H0_H0 ;  /* 0x20000024ff037230 */ /* 0x100fe40000004100 */
[----:B------:R-:W-:Y:S02]  /*a6e0*/  HADD2.F32 R2, -RZ, R36.H1_H1 ;  /* 0x30000024ff027230 */ /* 0x000fe40000004100 */
[----:B------:R-:W-:Y:S01]  /*a6f0*/  FADD.FTZ R49, R49, R8 ;  /* 0x0000000831317221 */ /* 0x000fe20000010000 */
[--C-:B------:R-:W-:Y:S02]  /*a700*/  HADD2.F32 R5, -RZ, R37.reuse.H0_H0 ;  /* 0x20000025ff057230 */ /* 0x100fe40000004100 */
        /* <DEDUP_REMOVED lines=11> */
.L_x_1232:
[----:B------:R-:W-:Y:S05]  /*a7c0*/  BSYNC B0 ;  /* 0x0000000000007941 */ /* 0x000fea0003800000 */
.L_x_1231:
[----:B------:R-:W-:Y:S06]  /*a7d0*/  BAR.SYNC.DEFER_BLOCKING 0x0 ;  /* 0x0000000000007b1d */ /* 0x000fec0000010000 */
.L_x_1229:
[----:B------:R-:W-:-:S05]  /*a7e0*/  VIADD R24, R24, 0x1f ;  /* 0x0000001f18187836 */ /* 0x000fca0000000000 */
[----:B------:R-:W-:-:S13]  /*a7f0*/  ISETP.GT.U32.OR P1, PT, R24, 0x3e, P1 ;  /* 0x0000003e1800780c */ /* 0x000fda0000f24470 */
[----:B------:R-:W-:Y:S05]  /*a800*/  @P1 EXIT ;  /* 0x000000000000194d */ /* 0x000fea0003800000 */
[----:B------:R-:W3:Y:S02]  /*a810*/  LDC R2, c[0x0][0x308] ;  /* 0x0000c200ff027b82 */ /* 0x000ee40000000800 */
[----:B---3--:R-:W-:-:S13]  /*a820*/  ISETP.NE.AND P0, PT, R2, 0x2, PT ;  /* 0x000000020200780c */ /* 0x008fda0003f05270 */
[----:B------:R-:W-:Y:S05]  /*a830*/  @!P0 BRA `(.L_x_1233) ;  /* 0x0000000000308947 */ /* 0x000fea0003800000 */
[----:B------:R-:W3:Y:S01]  /*a840*/  LDC.64 R2, c[0x0][0x210] ;  /* 0x00008400ff027b82 */ /* 0x000ee20000000a00 */
[----:B------:R-:W-:Y:S01]  /*a850*/  IMAD R23, R23, 0xa0, R10 ;  /* 0x000000a017177824 */ /* 0x000fe200078e020a */
[----:B------:R-:W-:Y:S02]  /*a860*/  F2FP.F16.F32.PACK_AB R47, R47, R44 ;  /* 0x0000002c2f2f723e */ /* 0x000fe400000000ff */
[----:B------:R-:W-:Y:S02]  /*a870*/  F2FP.F16.F32.PACK_AB R9, R9, R46 ;  /* 0x0000002e0909723e */ /* 0x000fe400000000ff */
[----:B------:R-:W-:Y:S02]  /*a880*/  F2FP.F16.F32.PACK_AB R11, R48, R11 ;  /* 0x0000000b300b723e */ /* 0x000fe400000000ff */
[----:B------:R-:W-:Y:S01]  /*a890*/  F2FP.F16.F32.PACK_AB R49, R0, R49 ;  /* 0x000000310031723e */ /* 0x000fe200000000ff */
[----:B---3--:R-:W-:-:S05]  /*a8a0*/  IMAD.WIDE R2, R23, 0x2, R2 ;  /* 0x0000000217027825 */ /* 0x008fca00078e0202 */
[----:B------:R-:W-:Y:S04]  /*a8b0*/  STG.E desc[UR36][R2.64], R47 ;  /* 0x0000002f02007986 */ /* 0x000fe8000c101924 */
[----:B------:R-:W-:Y:S04]  /*a8c0*/  STG.E desc[UR36][R2.64+0x4], R9 ;  /* 0x0000040902007986 */ /* 0x000fe8000c101924 */
[----:B------:R-:W-:Y:S04]  /*a8d0*/  STG.E desc[UR36][R2.64+0x8], R11 ;  /* 0x0000080b02007986 */ /* 0x000fe8000c101924 */
[----:B------:R-:W-:Y:S01]  /*a8e0*/  STG.E desc[UR36][R2.64+0xc], R49 ;  /* 0x00000c3102007986 */ /* 0x000fe2000c101924 */
[----:B------:R-:W-:Y:S05]  /*a8f0*/  EXIT ;  /* 0x000000000000794d */ /* 0x000fea0003800000 */
.L_x_1233:
[----:B------:R-:W3:Y:S01]  /*a900*/  LDC.64 R2, c[0x0][0x300] ;  /* 0x0000c000ff027b82 */ /* 0x000ee20000000a00 */
[----:B------:R-:W-:Y:S01]  /*a910*/  IMAD R10, R23, 0xa0, R10 ;  /* 0x000000a0170a7824 */ /* 0x000fe200078e020a */
[----:B------:R-:W-:Y:S01]  /*a920*/  ULDC.64 UR4, c[0x0][0x210] ;  /* 0x0000840000047ab9 */ /* 0x000fe20000000a00 */
[----:B---3--:R-:W3:Y:S02]  /*a930*/  LDG.E R2, desc[UR36][R2.64] ;  /* 0x0000002402027981 */ /* 0x008ee4000c1e1900 */
[C---:B---3--:R-:W-:Y:S01]  /*a940*/  FMUL.FTZ R47, R2.reuse, R47 ;  /* 0x0000002f022f7220 */ /* 0x048fe20000410000 */
[C---:B------:R-:W-:Y:S01]  /*a950*/  FMUL.FTZ R46, R2.reuse, R46 ;  /* 0x0000002e022e7220 */ /* 0x040fe20000410000 */
[C---:B------:R-:W-:Y:S01]  /*a960*/  FMUL.FTZ R9, R2.reuse, R9 ;  /* 0x0000000902097220 */ /* 0x040fe20000410000 */
[C---:B------:R-:W-:Y:S01]  /*a970*/  FMUL.FTZ R11, R2.reuse, R11 ;  /* 0x0000000b020b7220 */ /* 0x040fe20000410000 */
[C---:B------:R-:W-:Y:S01]  /*a980*/  FMUL.FTZ R44, R2.reuse, R44 ;  /* 0x0000002c022c7220 */ /* 0x040fe20000410000 */
[C---:B------:R-:W-:Y:S01]  /*a990*/  FMUL.FTZ R48, R2.reuse, R48 ;  /* 0x0000003002307220 */ /* 0x040fe20000410000 */
[----:B------:R-:W3:Y:S01]  /*a9a0*/  F2I.S8.NTZ R47, R47 ;  /* 0x0000002f002f7305 */ /* 0x000ee20000202100 */
[C---:B------:R-:W-:Y:S01]  /*a9b0*/  FMUL.FTZ R49, R2.reuse, R49 ;  /* 0x0000003102317220 */ /* 0x040fe20000410000 */
[----:B------:R-:W-:-:S06]  /*a9c0*/  FMUL.FTZ R0, R2, R0 ;  /* 0x0000000002007220 */ /* 0x000fcc0000410000 */
[----:B------:R-:W5:Y:S01]  /*a9d0*/  F2I.S8.NTZ R46, R46 ;  /* 0x0000002e002e7305 */ /* 0x000f620000202100 */
[----:B---3--:R-:W-:-:S07]  /*a9e0*/  PRMT R47, R47, 0x8880, RZ ;  /* 0x000088802f2f7816 */ /* 0x008fce00000000ff */
[----:B------:R-:W2:Y:S01]  /*a9f0*/  F2I.S8.NTZ R9, R9 ;  /* 0x0000000900097305 */ /* 0x000ea20000202100 */
[----:B------:R-:W-:Y:S02]  /*aa00*/  PRMT R2, R47, 0x7710, RZ ;  /* 0x000077102f027816 */ /* 0x000fe400000000ff */
[----:B-----5:R-:W-:-:S05]  /*aa10*/  PRMT R3, R46, 0x8880, RZ ;  /* 0x000088802e037816 */ /* 0x020fca00000000ff */
[----:B------:R-:W3:Y:S01]  /*aa20*/  F2I.S8.NTZ R11, R11 ;  /* 0x0000000b000b7305 */ /* 0x000ee20000202100 */
[----:B------:R-:W-:Y:S02]  /*aa30*/  PRMT R3, R3, 0x7710, RZ ;  /* 0x0000771003037816 */ /* 0x000fe400000000ff */
[----:B--2---:R-:W-:-:S05]  /*aa40*/  PRMT R4, R9, 0x8880, RZ ;  /* 0x0000888009047816 */ /* 0x004fca00000000ff */
[----:B------:R-:W2:Y:S01]  /*aa50*/  F2I.S8.NTZ R44, R44 ;  /* 0x0000002c002c7305 */ /* 0x000ea20000202100 */
[----:B------:R-:W-:Y:S02]  /*aa60*/  LOP3.LUT R9, R2, 0xff, RZ, 0xc0, !PT ;  /* 0x000000ff02097812 */ /* 0x000fe400078ec0ff */
[----:B------:R-:W-:Y:S02]  /*aa70*/  PRMT R4, R4, 0x7710, RZ ;  /* 0x0000771004047816 */ /* 0x000fe400000000ff */
[----:B------:R-:W-:Y:S02]  /*aa80*/  LOP3.LUT R7, R3, 0xff, RZ, 0xc0, !PT ;  /* 0x000000ff03077812 */ /* 0x000fe400078ec0ff */
[----:B------:R-:W-:Y:S01]  /*aa90*/  LOP3.LUT R6, R4, 0xff, RZ, 0xc0, !PT ;  /* 0x000000ff04067812 */ /* 0x000fe200078ec0ff */
[----:B------:R-:W5:Y:S01]  /*aaa0*/  F2I.S8.NTZ R48, R48 ;  /* 0x0000003000307305 */ /* 0x000f620000202100 */
[----:B---3--:R-:W-:Y:S02]  /*aab0*/  PRMT R2, R11, 0x8880, RZ ;  /* 0x000088800b027816 */ /* 0x008fe400000000ff */
[----:B------:R-:W-:-:S02]  /*aac0*/  SHF.L.U64.HI R8, R9, 0x8, RZ ;  /* 0x0000000809087819 */ /* 0x000fc400000102ff */
[C---:B------:R-:W-:Y:S01]  /*aad0*/  SHF.L.U64.HI R3, R7.reuse, 0x10, RZ ;  /* 0x0000001007037819 */ /* 0x040fe200000102ff */
[----:B------:R-:W-:Y:S01]  /*aae0*/  IMAD.U32 R7, R7, 0x10000, RZ ;  /* 0x0001000007077824 */ /* 0x000fe200078e00ff */
[----:B------:R-:W-:Y:S01]  /*aaf0*/  SHF.L.U64.HI R4, R6, 0x18, RZ ;  /* 0x0000001806047819 */ /* 0x000fe200000102ff */
[----:B------:R-:W3:Y:S01]  /*ab00*/  F2I.S8.NTZ R49, R49 ;  /* 0x0000003100317305 */ /* 0x000ee20000202100 */
[----:B--2---:R-:W-:Y:S02]  /*ab10*/  PRMT R44, R44, 0x8880, RZ ;  /* 0x000088802c2c7816 */ /* 0x004fe400000000ff */
[----:B------:R-:W-:Y:S02]  /*ab20*/  PRMT R2, R2, 0x7710, RZ ;  /* 0x0000771002027816 */ /* 0x000fe400000000ff */
[----:B------:R-:W-:Y:S02]  /*ab30*/  LOP3.LUT R4, R4, R3, R8, 0xfe, !PT ;  /* 0x0000000304047212 */ /* 0x000fe400078efe08 */
[----:B-----5:R-:W-:Y:S01]  /*ab40*/  PRMT R48, R48, 0x8880, RZ ;  /* 0x0000888030307816 */ /* 0x020fe200000000ff */
[----:B------:R2:W5:Y:S01]  /*ab50*/  F2I.S8.NTZ R5, R0 ;  /* 0x0000000000057305 */ /* 0x0005620000202100 */
[----:B------:R-:W-:-:S02]  /*ab60*/  LOP3.LUT R3, R2, 0xff, RZ, 0xc0, !PT ;  /* 0x000000ff02037812 */ /* 0x000fc400078ec0ff */
[----:B------:R-:W-:Y:S02]  /*ab70*/  PRMT R2, R48, 0x7710, RZ ;  /* 0x0000771030027816 */ /* 0x000fe400000000ff */
[----:B------:R-:W-:Y:S02]  /*ab80*/  LOP3.LUT R3, R3, 0xffffff00, R4, 0xf8, !PT ;  /* 0xffffff0003037812 */ /* 0x000fe400078ef804 */
[----:B---3--:R-:W-:Y:S02]  /*ab90*/  PRMT R49, R49, 0x8880, RZ ;  /* 0x0000888031317816 */ /* 0x008fe400000000ff */
[----:B--2---:R-:W-:Y:S02]  /*aba0*/  PRMT R0, R44, 0x7710, RZ ;  /* 0x000077102c007816 */ /* 0x004fe400000000ff */
        /* <DEDUP_REMOVED lines=15> */
.L_x_1033:
[----:B------:R-:W-:Y:S01]  /*aca0*/  MOV R12, 0x10 ;  /* 0x00000010000c7802 */ /* 0x000fe20000000f00 */
[----:B------:R-:W-:Y:S02]  /*acb0*/  IMAD.MOV.U32 R11, RZ, RZ, 0x1f ;  /* 0x0000001fff0b7424 */ /* 0x000fe400078e00ff */
[----:B------:R-:W-:-:S07]  /*acc0*/  IMAD.MOV.U32 R15, RZ, RZ, -0x1 ;  /* 0xffffffffff0f7424 */ /* 0x000fce00078e00ff */
[----:B-1----:R-:W-:Y:S05]  /*acd0*/  WARPSYNC.COLLECTIVE R15, `(.L_x_1234) ;  /* 0x000000000f087348 */ /* 0x002fea0003c00000 */
[----:B------:R0:W2:Y:S02]  /*ace0*/  SHFL.BFLY P6, R14, R13, R12, R11 ;  /* 0x0c00000c0d0e7389 */ /* 0x0000a400000c000b */
[----:B012---:R-:W-:Y:S01]  /*acf0*/  ENDCOLLECTIVE ;  /* 0x000000000000791b */ /* 0x007fe20003800000 */
.L_x_1234:
[----:B------:R-:W-:Y:S02]  /*ad00*/  IMAD.MOV.U32 R12, RZ, RZ, 0x8 ;  /* 0x00000008ff0c7424 */ /* 0x000fe400078e00ff */
[----:B------:R-:W-:-:S05]  /*ad10*/  FADD.FTZ R0, R13, R14 ;  /* 0x0000000e0d007221 */ /* 0x000fca0000010000 */
[----:B------:R-:W-:-:S07]  /*ad20*/  MOV R13, R0 ;  /* 0x00000000000d7202 */ /* 0x000fce0000000f00 */
[----:B------:R-:W-:Y:S05]  /*ad30*/  WARPSYNC.COLLECTIVE R15, `(.L_x_1235) ;  /* 0x000000000f087348 */ /* 0x000fea0003c00000 */
[----:B------:R0:W1:Y:S02]  /*ad40*/  SHFL.BFLY P6, R14, R13, R12, R11 ;  /* 0x0c00000c0d0e7389 */ /* 0x00006400000c000b */
[----:B01----:R-:W-:Y:S01]  /*ad50*/  ENDCOLLECTIVE ;  /* 0x000000000000791b */ /* 0x003fe20003800000 */
.L_x_1235:
[----:B------:R-:W-:Y:S01]  /*ad60*/  MOV R12, 0x4 ;  /* 0x00000004000c7802 */ /* 0x000fe20000000f00 */
[----:B------:R-:W-:-:S04]  /*ad70*/  FADD.FTZ R3, R0, R14 ;  /* 0x0000000e00037221 */ /* 0x000fc80000010000 */
[----:B------:R-:W-:-:S07]  /*ad80*/  IMAD.MOV.U32 R13, RZ, RZ, R3 ;  /* 0x000000ffff0d7224 */ /* 0x000fce00078e0003 */
[----:B------:R-:W-:Y:S05]  /*ad90*/  WARPSYNC.COLLECTIVE R15, `(.L_x_1236) ;  /* 0x000000000f087348 */ /* 0x000fea0003c00000 */
[----:B------:R0:W1:Y:S02]  /*ada0*/  SHFL.BFLY P6, R14, R13, R12, R11 ;  /* 0x0c00000c0d0e7389 */ /* 0x00006400000c000b */
[----:B01----:R-:W-:Y:S01]  /*adb0*/  ENDCOLLECTIVE ;  /* 0x000000000000791b */ /* 0x003fe20003800000 */
.L_x_1236:
[----:B------:R-:W-:Y:S02]  /*adc0*/  IMAD.MOV.U32 R12, RZ, RZ, 0x2 ;  /* 0x00000002ff0c7424 */ /* 0x000fe400078e00ff */
[----:B------:R-:W-:-:S04]  /*add0*/  FADD.FTZ R4, R3, R14 ;  /* 0x0000000e03047221 */ /* 0x000fc80000010000 */
[----:B------:R-:W-:-:S07]  /*ade0*/  IMAD.MOV.U32 R13, RZ, RZ, R4 ;  /* 0x000000ffff0d7224 */ /* 0x000fce00078e0004 */
[----:B------:R-:W-:Y:S05]  /*adf0*/  WARPSYNC.COLLECTIVE R15, `(.L_x_1237) ;  /* 0x000000000f087348 */ /* 0x000fea0003c00000 */
[----:B------:R0:W1:Y:S02]  /*ae00*/  SHFL.BFLY P6, R14, R13, R12, R11 ;  /* 0x0c00000c0d0e7389 */ /* 0x00006400000c000b */
[----:B01----:R-:W-:Y:S01]  /*ae10*/  ENDCOLLECTIVE ;  /* 0x000000000000791b */ /* 0x003fe20003800000 */
.L_x_1237:
[----:B------:R-:W-:Y:S02]  /*ae20*/  IMAD.MOV.U32 R12, RZ, RZ, 0x1 ;  /* 0x00000001ff0c7424 */ /* 0x000fe400078e00ff */
[----:B------:R-:W-:-:S05]  /*ae30*/  FADD.FTZ R5, R4, R14 ;  /* 0x0000000e04057221 */ /* 0x000fca0000010000 */
[----:B------:R-:W-:-:S07]  /*ae40*/  MOV R13, R5 ;  /* 0x00000005000d7202 */ /* 0x000fce0000000f00 */
[----:B------:R-:W-:Y:S05]  /*ae50*/  WARPSYNC.COLLECTIVE R15, `(.L_x_1238) ;  /* 0x000000000f087348 */ /* 0x000fea0003c00000 */
[----:B------:R0:W1:Y:S02]  /*ae60*/  SHFL.BFLY P6, R14, R13, R12, R11 ;  /* 0x0c00000c0d0e7389 */ /* 0x00006400000c000b */
[----:B01----:R-:W-:Y:S01]  /*ae70*/  ENDCOLLECTIVE ;  /* 0x000000000000791b */ /* 0x003fe20003800000 */
.L_x_1238:
[----:B------:R-:W-:Y:S05]  /*ae80*/  BRA `(.L_x_1239) ;  /* 0xffffff7c00f07947 */ /* 0x000fea000383ffff */
.L_x_1166:
[----:B------:R-:W-:Y:S01]  /*ae90*/  BSSY B1, `(.L_x_1240) ;  /* 0x0000007000017945 */ /* 0x000fe20003800000 */
[----:B------:R-:W-:Y:S01]  /*aea0*/  IMAD.MOV.U32 R12, RZ, RZ, 0x2 ;  /* 0x00000002ff0c7424 */ /* 0x000fe200078e00ff */
[----:B------:R-:W-:Y:S01]  /*aeb0*/  MOV R11, 0x1f ;  /* 0x0000001f000b7802 */ /* 0x000fe20000000f00 */
[----:B-12---:R-:W-:-:S07]  /*aec0*/  IMAD.MOV.U32 R15, RZ, RZ, -0x1 ;  /* 0xffffffffff0f7424 */ /* 0x006fce00078e00ff */
[----:B---34-:R-:W-:Y:S05]  /*aed0*/  WARPSYNC.COLLECTIVE R15, `(.L_x_1241) ;  /* 0x000000000f087348 */ /* 0x018fea0003c00000 */
[----:B------:R0:W1:Y:S02]  /*aee0*/  SHFL.BFLY P6, R14, R13, R12, R11 ;  /* 0x0c00000c0d0e7389 */ /* 0x00006400000c000b */
[----:B01-34-:R-:W-:Y:S01]  /*aef0*/  ENDCOLLECTIVE ;  /* 0x000000000000791b */ /* 0x01bfe20003800000 */
.L_x_1241:
[----:B------:R-:W-:Y:S05]  /*af00*/  BSYNC B1 ;  /* 0x0000000000017941 */ /* 0x000fea0003800000 */
.L_x_1240:
[----:B------:R-:W-:Y:S01]  /*af10*/  HFMA2.MMA R11, -RZ, RZ, 0, 1.847743988037109375e-06 ;  /* 0x0000001fff0b7435 */ /* 0x000fe200000001ff */
[----:B------:R-:W-:Y:S01]  /*af20*/  FADD.FTZ R13, R13, R14 ;  /* 0x0000000e0d0d7221 */ /* 0x000fe20000010000 */
[----:B------:R-:W-:Y:S02]  /*af30*/  IMAD.MOV.U32 R12, RZ, RZ, 0x1 ;  /* 0x00000001ff0c7424 */ /* 0x000fe400078e00ff */
[----:B------:R-:W-:-:S07]  /*af40*/  IMAD.MOV.U32 R15, RZ, RZ, -0x1 ;  /* 0xffffffffff0f7424 */ /* 0x000fce00078e00ff */
[----:B------:R-:W-:Y:S05]  /*af50*/  WARPSYNC.COLLECTIVE R15, `(.L_x_1242) ;  /* 0x000000000f087348 */ /* 0x000fea0003c00000 */
[----:B------:R0:W1:Y:S02]  /*af60*/  SHFL.BFLY P6, R14, R13, R12, R11 ;  /* 0x0c00000c0d0e7389 */ /* 0x00006400000c000b */
[----:B01----:R-:W-:Y:S01]  /*af70*/  ENDCOLLECTIVE ;  /* 0x000000000000791b */ /* 0x003fe20003800000 */
.L_x_1242:
[----:B------:R-:W-:Y:S05]  /*af80*/  BRA `(.L_x_1243) ;  /* 0xffffffc400087947 */ /* 0x000fea000383ffff */
.L_x_1170:
[----:B------:R-:W-:Y:S01]  /*af90*/  BSSY B0, `(.L_x_1244) ;  /* 0x0000008000007945 */ /* 0x000fe20003800000 */
[----:B------:R-:W-:Y:S01]  /*afa0*/  IMAD.MOV.U32 R13, RZ, RZ, R126 ;  /* 0x000000ffff0d7224 */ /* 0x000fe200078e007e */
[----:B-1----:R-:W-:Y:S01]  /*afb0*/  MOV R12, 0x10 ;  /* 0x00000010000c7802 */ /* 0x002fe20000000f00 */
[----:B------:R-:W-:Y:S02]  /*afc0*/  IMAD.MOV.U32 R11, RZ, RZ, 0x1f ;  /* 0x0000001fff0b7424 */ /* 0x000fe400078e00ff */
[----:B------:R-:W-:-:S07]  /*afd0*/  IMAD.MOV.U32 R15, RZ, RZ, -0x1 ;  /* 0xffffffffff0f7424 */ /* 0x000fce00078e00ff */
[----:B---34-:R-:W-:Y:S05]  /*afe0*/  WARPSYNC.COLLECTIVE R15, `(.L_x_1245) ;  /* 0x000000000f087348 */ /* 0x018fea0003c00000 */
[----:B------:R0:W1:Y:S02]  /*aff0*/  SHFL.BFLY P6, R14, R13, R12, R11 ;  /* 0x0c00000c0d0e7389 */ /* 0x00006400000c000b */
[----:B01-34-:R-:W-:Y:S01]  /*b000*/  ENDCOLLECTIVE ;  /* 0x000000000000791b */ /* 0x01bfe20003800000 */
.L_x_1245:
[----:B------:R-:W-:Y:S05]  /*b010*/  BSYNC B0 ;  /* 0x0000000000007941 */ /* 0x000fea0003800000 */
.L_x_1244:
[----:B------:R-:W-:Y:S01]  /*b020*/  HFMA2.MMA R12, -RZ, RZ, 0, 4.76837158203125e-07 ;  /* 0x00000008ff0c7435 */ /* 0x000fe200000001ff */
[----:B------:R-:W-:Y:S01]  /*b030*/  FMNMX.FTZ R13, R14, R126, !PT ;  /* 0x0000007e0e0d7209 */ /* 0x000fe20007810000 */
[----:B------:R-:W-:Y:S02]  /*b040*/  IMAD.MOV.U32 R11, RZ, RZ, 0x1f ;  /* 0x0000001fff0b7424 */ /* 0x000fe400078e00ff */
[----:B------:R-:W-:-:S07]  /*b050*/  IMAD.MOV.U32 R15, RZ, RZ, -0x1 ;  /* 0xffffffffff0f7424 */ /* 0x000fce00078e00ff */
[----:B------:R-:W-:Y:S05]  /*b060*/  WARPSYNC.COLLECTIVE R15, `(.L_x_1246) ;  /* 0x000000000f087348 */ /* 0x000fea0003c00000 */
[----:B------:R0:W1:Y:S02]  /*b070*/  SHFL.BFLY P6, R14, R13, R12, R11 ;  /* 0x0c00000c0d0e7389 */ /* 0x00006400000c000b */
[----:B01----:R-:W-:Y:S01]  /*b080*/  ENDCOLLECTIVE ;  /* 0x000000000000791b */ /* 0x003fe20003800000 */
.L_x_1246:
[----:B------:R-:W-:Y:S01]  /*b090*/  IMAD.MOV.U32 R12, RZ, RZ, 0x4 ;  /* 0x00000004ff0c7424 */ /* 0x000fe200078e00ff */
[----:B------:R-:W-:-:S04]  /*b0a0*/  FMNMX.FTZ R0, R13, R14, !PT ;  /* 0x0000000e0d007209 */ /* 0x000fc80007810000 */
[----:B------:R-:W-:-:S07]  /*b0b0*/  MOV R13, R0 ;  /* 0x00000000000d7202 */ /* 0x000fce0000000f00 */
[----:B------:R-:W-:Y:S05]  /*b0c0*/  WARPSYNC.COLLECTIVE R15, `(.L_x_1247) ;  /* 0x000000000f087348 */ /* 0x000fea0003c00000 */
[----:B------:R0:W1:Y:S02]  /*b0d0*/  SHFL.BFLY P6, R14, R13, R12, R11 ;  /* 0x0c00000c0d0e7389 */ /* 0x00006400000c000b */
[----:B01----:R-:W-:Y:S01]  /*b0e0*/  ENDCOLLECTIVE ;  /* 0x000000000000791b */ /* 0x003fe20003800000 */
.L_x_1247:
[----:B------:R-:W-:Y:S05]  /*b0f0*/  BRA `(.L_x_1248) ;  /* 0xffffffc400647947 */ /* 0x000fea000383ffff */
.L_x_1249:
        /* <DEDUP_REMOVED lines=16> */
.L_x_4243:


//--------------------- .text._ZN4mmha33masked_multihead_attention_kernelIfLi160ELi256ELi1ELi64ELi256ELb1ELb1EEEv26Multihead_attention_paramsIT_XT5_EE --------------------------
	.section	.text._ZN4mmha33masked_multihead_attention_kernelIfLi160ELi256ELi1ELi64ELi256ELb1ELb1EEEv26Multihead_attention_paramsIT_XT5_EE,"ax",@progbits
	.align	128
        .global         _ZN4mmha33masked_multihead_attention_kernelIfLi160ELi256ELi1ELi64ELi256ELb1ELb1EEEv26Multihead_attention_paramsIT_XT5_EE
        .type           _ZN4mmha33masked_multihead_attention_kernelIfLi160ELi256ELi1ELi64ELi256ELb1ELb1EEEv26Multihead_attention_paramsIT_XT5_EE,@function
        .size           _ZN4mmha33masked_multihead_attention_kernelIfLi160ELi256ELi1ELi64ELi256ELb1ELb1EEEv26Multihead_attention_paramsIT_XT5_EE,(.L_x_4244 - _ZN4mmha33masked_multihead_attention_kernelIfLi160ELi256ELi1ELi64ELi256ELb1ELb1EEEv26Multihead_attention_paramsIT_XT5_EE)
        .other          _ZN4mmha33masked_multihead_attention_kernelIfLi160ELi256ELi1ELi64ELi256ELb1ELb1EEEv26Multihead_attention_paramsIT_XT5_EE,@"STO_CUDA_ENTRY STV_DEFAULT"
_ZN4mmha33masked_multihead_attention_kernelIfLi160ELi256ELi1ELi64ELi256ELb1ELb1EEEv26Multihead_attention_paramsIT_XT5_EE:
.text._ZN4mmha33masked_multihead_attention_kernelIfLi160ELi256ELi1ELi64ELi256ELb1ELb1EEEv26Multihead_attention_paramsIT_XT5_EE:
        /* <DEDUP_REMOVED lines=13> */
.L_x_1250:
[----:B------:R-:W0:Y:S01]  /*00d0*/  LDC.64 R4, c[0x0][0x328] ;  /* 0x0000ca00ff047b82 */ /* 0x000e220000000a00 */
[----:B------:R-:W-:-:S07]  /*00e0*/  ULDC UR8, c[0x0][0x284] ;  /* 0x0000a10000087ab9 */ /* 0x000fce0000000800 */
[----:B------:R-:W1:Y:S08]  /*00f0*/  LDC R14, c[0x0][0x280] ;  /* 0x0000a000ff0e7b82 */ /* 0x000e700000000800 */
[----:B------:R-:W2:Y:S01]  /*0100*/  LDC.64 R10, c[0x0][0x2f0] ;  /* 0x0000bc00ff0a7b82 */ /* 0x000ea20000000a00 */
[----:B0-----:R-:W-:-:S07]  /*0110*/  IMAD.WIDE R4, R15, 0x4, R4 ;  /* 0x000000040f047825 */ /* 0x001fce00078e0204 */
[----:B------:R-:W0:Y:S01]  /*0120*/  LDC R19, c[0x0][0x29c] ;  /* 0x0000a700ff137b82 */ /* 0x000e220000000800 */
[----:B------:R3:W4:Y:S01]  /*0130*/  LDG.E R12, desc[UR36][R4.64] ;  /* 0x00000024040c7981 */ /* 0x000722000c1e1900 */
[----:B-1----:R-:W-:Y:S02]  /*0140*/  IABS R3, R14 ;  /* 0x0000000e00037213 */ /* 0x002fe40000000000 */
[----:B------:R-:W-:Y:S01]  /*0150*/  MOV R16, RZ ;  /* 0x000000ff00107202 */ /* 0x000fe20000000f00 */
[----:B------:R-:W-:Y:S01]  /*0160*/  UMOV UR4, URZ ;  /* 0x0000003f00047c82 */ /* 0x000fe20008000000 */
[----:B------:R-:W1:Y:S01]  /*0170*/  I2F.RP R0, R3 ;  /* 0x0000000300007306 */ /* 0x000e620000209400 */
[----:B------:R-:W0:Y:S01]  /*0180*/  S2R R17, SR_TID.X ;  /* 0x0000000000117919 */ /* 0x000e220000002100 */
[----:B------:R-:W0:Y:S06]  /*0190*/  LDC.64 R20, c[0x0][0x2a8] ;  /* 0x0000aa00ff147b82 */ /* 0x000e2c0000000a00 */
[----:B-1----:R-:W1:Y:S02]  /*01a0*/  MUFU.RCP R0, R0 ;  /* 0x0000000000007308 */ /* 0x002e640000001000 */
[----:B-1----:R-:W-:-:S06]  /*01b0*/  IADD3 R6, R0, 0xffffffe, RZ ;  /* 0x0ffffffe00067810 */ /* 0x002fcc0007ffe0ff */
[----:B------:R1:W2:Y:S02]  /*01c0*/  F2I.FTZ.U32.TRUNC.NTZ R7, R6 ;  /* 0x0000000600077305 */ /* 0x0002a4000021f000 */
[----:B-1----:R-:W-:Y:S01]  /*01d0*/  HFMA2.MMA R6, -RZ, RZ, 0, 0 ;  /* 0x00000000ff067435 */ /* 0x002fe200000001ff */
[----:B--2---:R-:W-:-:S04]  /*01e0*/  IMAD.MOV R8, RZ, RZ, -R7 ;  /* 0x000000ffff087224 */ /* 0x004fc800078e0a07 */
[----:B------:R-:W-:Y:S01]  /*01f0*/  IMAD R9, R8, R3, RZ ;  /* 0x0000000308097224 */ /* 0x000fe200078e02ff */
[----:B------:R-:W-:-:S04]  /*0200*/  IABS R0, R15 ;  /* 0x0000000f00007213 */ /* 0x000fc80000000000 */
[----:B------:R-:W-:-:S06]  /*0210*/  IMAD.HI.U32 R7, R7, R9, R6 ;  /* 0x0000000907077227 */ /* 0x000fcc00078e0006 */
[----:B------:R-:W-:-:S05]  /*0220*/  IMAD.HI.U32 R7, R7, R0, RZ ;  /* 0x0000000007077227 */ /* 0x000fca00078e00ff */
[----:B---3--:R-:W-:-:S05]  /*0230*/  IADD3 R4, -R7, RZ, RZ ;  /* 0x000000ff07047210 */ /* 0x008fca0007ffe1ff */
[----:B------:R-:W-:-:S05]  /*0240*/  IMAD R0, R3, R4, R0 ;  /* 0x0000000403007224 */ /* 0x000fca00078e0200 */
[----:B------:R-:W-:Y:S02]  /*0250*/  ISETP.GT.U32.AND P1, PT, R3, R0, PT ;  /* 0x000000000300720c */ /* 0x000fe40003f24070 */
[----:B------:R-:W-:-:S04]  /*0260*/  ISETP.NE.U32.AND P0, PT, R10, RZ, PT ;  /* 0x000000ff0a00720c */ /* 0x000fc80003f05070 */
[----:B------:R-:W-:-:S07]  /*0270*/  ISETP.NE.AND.EX P0, PT, R11, RZ, PT, P0 ;  /* 0x000000ff0b00720c */ /* 0x000fce0003f05300 */
[----:B------:R-:W-:Y:S01]  /*0280*/  @!P1 IMAD.IADD R0, R0, 0x1, -R3 ;  /* 0x0000000100009824 */ /* 0x000fe200078e0a03 */
[----:B0-----:R-:W-:-:S04]  /*0290*/  ISETP.EQ.AND P3, PT, R19, RZ, P0 ;  /* 0x000000ff1300720c */ /* 0x001fc80000762270 */
[----:B------:R-:W-:Y:S02]  /*02a0*/  ISETP.GE.U32.AND P0, PT, R0, R3, PT ;  /* 0x000000030000720c */ /* 0x000fe40003f06070 */
[----:B------:R-:W-:-:S04]  /*02b0*/  LOP3.LUT R0, R15, R14, RZ, 0x3c, !PT ;  /* 0x0000000e0f007212 */ /* 0x000fc800078e3cff */
[----:B------:R-:W-:Y:S01]  /*02c0*/  ISETP.GE.AND P2, PT, R0, RZ, PT ;  /* 0x000000ff0000720c */ /* 0x000fe20003f46270 */
[----:B------:R-:W-:Y:S02]  /*02d0*/  IMAD.U32 R0, RZ, RZ, UR8 ;  /* 0x00000008ff007e24 */ /* 0x000fe4000f8e00ff */
[----:B------:R-:W0:Y:S03]  /*02e0*/  @P3 LDC.64 R4, c[0x0][0x2f0] ;  /* 0x0000bc00ff043b82 */ /* 0x000e260000000a00 */
[----:B------:R-:W-:-:S04]  /*02f0*/  IABS R0, R0 ;  /* 0x0000000000007213 */ /* 0x000fc80000000000 */
[----:B------:R-:W-:-:S13]  /*0300*/  R2UR UR7, R0 ;  /* 0x00000000000772ca */ /* 0x000fda00000e0000 */
[----:B------:R-:W1:Y:S08]  /*0310*/  I2F.RP R0, UR7 ;  /* 0x0000000700007d06 */ /* 0x000e700008209400 */
[----:B-1----:R-:W1:Y:S01]  /*0320*/  MUFU.RCP R0, R0 ;  /* 0x0000000000007308 */ /* 0x002e620000001000 */
[----:B------:R-:W-:Y:S02]  /*0330*/  @!P1 IADD3 R7, R7, 0x1, RZ ;  /* 0x0000000107079810 */ /* 0x000fe40007ffe0ff */
[----:B------:R-:W-:-:S02]  /*0340*/  ISETP.NE.AND P1, PT, R14, RZ, PT ;  /* 0x000000ff0e00720c */ /* 0x000fc40003f25270 */
[----:B------:R-:W-:Y:S02]  /*0350*/  @P0 IADD3 R7, R7, 0x1, RZ ;  /* 0x0000000107070810 */ /* 0x000fe40007ffe0ff */
[----:B-1----:R-:W-:-:S03]  /*0360*/  IADD3 R3, R0, 0xffffffe, RZ ;  /* 0x0ffffffe00037810 */ /* 0x002fc60007ffe0ff */
[----:B------:R-:W-:-:S03]  /*0370*/  IMAD.MOV.U32 R42, RZ, RZ, R7 ;  /* 0x000000ffff2a7224 */ /* 0x000fc600078e0007 */
[----:B------:R-:W1:Y:S02]  /*0380*/  F2I.FTZ.U32.TRUNC.NTZ R3, R3 ;  /* 0x0000000300037305 */ /* 0x000e64000021f000 */
[----:B------:R-:W-:Y:S02]  /*0390*/  @!P2 IADD3 R42, -R42, RZ, RZ ;  /* 0x000000ff2a2aa210 */ /* 0x000fe40007ffe1ff */
[----:B------:R-:W-:-:S05]  /*03a0*/  @!P1 LOP3.LUT R42, RZ, R14, RZ, 0x33, !PT ;  /* 0x0000000eff2a9212 */ /* 0x000fca00078e33ff */
[----:B0-----:R-:W-:-:S05]  /*03b0*/  @P3 IMAD.WIDE R4, R42, 0x4, R4 ;  /* 0x000000042a043825 */ /* 0x001fca00078e0204 */
[----:B------:R0:W5:Y:S01]  /*03c0*/  @P3 LDG.E R16, desc[UR36][R4.64] ;  /* 0x0000002404103981 */ /* 0x000162000c1e1900 */
[----:B-1----:R-:W-:Y:S01]  /*03d0*/  R2UR UR5, R3 ;  /* 0x00000000030572ca */ /* 0x002fe200000e0000 */
[----:B------:R-:W1:Y:S01]  /*03e0*/  S2R R40, SR_CTAID.X ;  /* 0x0000000000287919 */ /* 0x000e620000002500 */
[----:B------:R-:W2:Y:S11]  /*03f0*/  LDC R3, c[0x0][0x278] ;  /* 0x00009e00ff037b82 */ /* 0x000eb60000000800 */
[----:B------:R-:W-:-:S04]  /*0400*/  UIADD3 UR6, URZ, -UR5, URZ ;  /* 0x800000053f067290 */ /* 0x000fc8000fffe03f */
[----:B------:R-:W-:-:S04]  /*0410*/  UIMAD UR6, UR6, UR7, URZ ;  /* 0x00000007060672a4 */ /* 0x000fc8000f8e023f */
[----:B------:R-:W-:Y:S01]  /*0420*/  UIMAD.WIDE.U32 UR4, UR5, UR6, UR4 ;  /* 0x00000006050472a5 */ /* 0x000fe2000f8e0004 */
[----:B------:R3:W-:Y:S01]  /*0430*/  STL [R1+0x7a8], R42 ;  /* 0x0007a82a01007387 */ /* 0x0007e20000100800 */
[----:B------:R-:W-:Y:S01]  /*0440*/  ISETP.GT.AND P5, PT, R17, 0x27, PT ;  /* 0x000000271100780c */ /* 0x000fe20003fa4270 */
[----:B------:R-:W-:Y:S01]  /*0450*/  BSSY B0, `(.L_x_1251) ;  /* 0x0000036000007945 */ /* 0x000fe20003800000 */
[----:B------:R-:W-:Y:S02]  /*0460*/  LOP3.LUT R2, R2, 0xffffffef, RZ, 0xc0, !PT ;  /* 0xffffffef02027812 */ /* 0x000fe400078ec0ff */
[----:B--2---:R-:W-:Y:S01]  /*0470*/  ISETP.NE.AND P0, PT, R3, RZ, PT ;  /* 0x000000ff0300720c */ /* 0x004fe20003f05270 */
[----:B-1----:R-:W-:Y:S01]  /*0480*/  IMAD R0, R40, 0xa0, RZ ;  /* 0x000000a028007824 */ /* 0x002fe200078e02ff */
[----:B----4-:R-:W-:-:S13]  /*0490*/  R2UR UR39, R12 ;  /* 0x000000000c2772ca */ /* 0x010fda00000e0000 */
[----:B------:R-:W-:-:S06]  /*04a0*/  UIADD3 UR40, UR39, -0x1, URZ ;  /* 0xffffffff27287890 */ /* 0x000fcc000fffe03f */
[----:B0-----:R-:W-:-:S04]  /*04b0*/  MOV R4, UR40 ;  /* 0x0000002800047c02 */ /* 0x001fc80008000f00 */
[----:B------:R-:W-:-:S04]  /*04c0*/  IABS R4, R4 ;  /* 0x0000000400047213 */ /* 0x000fc80000000000 */
[----:B------:R-:W-:-:S13]  /*04d0*/  R2UR UR38, R4 ;  /* 0x00000000042672ca */ /* 0x000fda00000e0000 */
[----:B------:R-:W-:-:S04]  /*04e0*/  UIMAD.WIDE.U32 UR4, UR5, UR38, URZ ;  /* 0x00000026050472a5 */ /* 0x000fc8000f8e003f */
[----:B------:R-:W-:Y:S02]  /*04f0*/  UIADD3 UR5, -UR5, URZ, URZ ;  /* 0x0000003f05057290 */ /* 0x000fe4000fffe13f */
[----:B------:R-:W-:Y:S02]  /*0500*/  UISETP.GE.AND UP2, UPT, UR40, URZ, UPT ;  /* 0x0000003f2800728c */ /* 0x000fe4000bf46270 */
[----:B------:R-:W-:Y:S01]  /*0510*/  UIMAD UR38, UR7, UR5, UR38 ;  /* 0x00000005072672a4 */ /* 0x000fe2000f8e0226 */
[----:B------:R-:W-:-:S03]  /*0520*/  ULDC UR4, c[0x0][0x288] ;  /* 0x0000a20000047ab9 */ /* 0x000fc60000000800 */
[----:B------:R-:W-:-:S11]  /*0530*/  UISETP.GT.U32.AND UP0, UPT, UR7, UR38, UPT ;  /* 0x000000260700728c */ /* 0x000fd6000bf04070 */
[----:B------:R-:W-:-:S04]  /*0540*/  @!UP0 UIADD3 UR38, UR38, -UR7, URZ ;  /* 0x8000000726268290 */ /* 0x000fc8000fffe03f */
[----:B------:R-:W-:Y:S02]  /*0550*/  UISETP.GT.U32.AND UP1, UPT, UR7, UR38, UPT ;  /* 0x000000260700728c */ /* 0x000fe4000bf24070 */
[----:B------:R-:W-:Y:S01]  /*0560*/  UISETP.NE.AND UP0, UPT, UR8, URZ, UPT ;  /* 0x0000003f0800728c */ /* 0x000fe2000bf05270 */
[C---:B------:R-:W-:Y:S02]  /*0570*/  IMAD R250, R15.reuse, UR4, R40 ;  /* 0x000000040ffa7c24 */ /* 0x040fe4000f8e0228 */
[----:B------:R-:W-:Y:S02]  /*0580*/  IMAD R3, R15, R3, R0 ;  /* 0x000000030f037224 */ /* 0x000fe400078e0200 */
[----:B------:R-:W-:-:S04]  /*0590*/  IMAD R250, R250, 0xa0, RZ ;  /* 0x000000a0fafa7824 */ /* 0x000fc800078e02ff */
[----:B------:R-:W-:-:S04]  /*05a0*/  @!UP1 UIADD3 UR38, UR38, -UR7, URZ ;  /* 0x8000000726269290 */ /* 0x000fc8000fffe03f */
[----:B------:R-:W-:Y:S02]  /*05b0*/  @!UP2 UIADD3 UR38, -UR38, URZ, URZ ;  /* 0x0000003f2626a290 */ /* 0x000fe4000fffe13f */
[----:B------:R-:W-:Y:S01]  /*05c0*/  @!UP0 ULOP3.LUT UR38, URZ, UR8, URZ, 0x33, !UPT ;  /* 0x000000083f268292 */ /* 0x000fe2000f8e333f */
[----:B------:R-:W-:Y:S02]  /*05d0*/  @P3 LOP3.LUT R2, R2, 0x10, RZ, 0xfc, !PT ;  /* 0x0000001002023812 */ /* 0x000fe400078efcff */
[----:B------:R-:W-:Y:S02]  /*05e0*/  CS2R R32, SRZ ;  /* 0x0000000000207805 */ /* 0x000fe4000001ff00 */
[----:B------:R-:W-:Y:S01]  /*05f0*/  CS2R R34, SRZ ;  /* 0x0000000000227805 */ /* 0x000fe2000001ff00 */
[----:B------:R-:W-:Y:S01]  /*0600*/  IMAD.SHL.U32 R13, R17, 0x4, RZ ;  /* 0x00000004110d7824 */ /* 0x000fe200078e00ff */
[----:B------:R-:W-:Y:S01]  /*0610*/  SEL R3, R250, R3, !P0 ;  /* 0x00000003fa037207 */ /* 0x000fe20004000000 */
[----:B---3--:R-:W-:Y:S06]  /*0620*/  @P5 BRA `(.L_x_1252) ;  /* 0x0000000000605947 */ /* 0x008fec0003800000 */
[----:B------:R-:W0:Y:S01]  /*0630*/  LDC R4, c[0x0][0x308] ;  /* 0x0000c200ff047b82 */ /* 0x000e220000000800 */
[----:B------:R-:W-:Y:S02]  /*0640*/  IADD3 R3, R3, R13, RZ ;  /* 0x0000000d03037210 */ /* 0x000fe40007ffe0ff */
[----:B0-----:R-:W-:-:S13]  /*0650*/  ISETP.NE.AND P0, PT, R4, 0x2, PT ;  /* 0x000000020400780c */ /* 0x001fda0003f05270 */
[----:B------:R-:W0:Y:S08]  /*0660*/  @!P0 LDC.64 R8, c[0x0][0x218] ;  /* 0x00008600ff088b82 */ /* 0x000e300000000a00 */
[----:B------:R-:W1:Y:S01]  /*0670*/  @P0 LDC.64 R6, c[0x0][0x218] ;  /* 0x00008600ff060b82 */ /* 0x000e620000000a00 */
[----:B0-----:R-:W-:-:S04]  /*0680*/  @!P0 IADD3 R8, P1, R3, R8, RZ ;  /* 0x0000000803088210 */ /* 0x001fc80007f3e0ff */
[----:B------:R-:W-:-:S03]  /*0690*/  @!P0 LEA.HI.X.SX32 R9, R3, R9, 0x1, P1 ;  /* 0x0000000903098211 */ /* 0x000fc600008f0eff */
[----:B------:R-:W0:Y:S02]  /*06a0*/  @!P0 LDC.64 R4, c[0x0][0x2f8] ;  /* 0x0000be00ff048b82 */ /* 0x000e240000000a00 */
[----:B------:R-:W2:Y:S01]  /*06b0*/  @!P0 LDG.E R8, desc[UR36][R8.64] ;  /* 0x0000002408088981 */ /* 0x000ea2000c1e1900 */
[----:B-1----:R-:W-:-:S05]  /*06c0*/  @P0 IMAD.WIDE R6, R3, 0x4, R6 ;  /* 0x0000000403060825 */ /* 0x002fca00078e0206 */
[----:B------:R1:W5:Y:S04]  /*06d0*/  @P0 LDG.E.128 R32, desc[UR36][R6.64] ;  /* 0x0000002406200981 */ /* 0x000368000c1e1d00 */
[----:B0-----:R-:W3:Y:S01]  /*06e0*/  @!P0 LDG.E R4, desc[UR36][R4.64] ;  /* 0x0000002404048981 */ /* 0x001ee2000c1e1900 */
[----:B--2---:R-:W-:Y:S02]  /*06f0*/  @!P0 PRMT R3, R8, 0x9910, RZ ;  /* 0x0000991008038816 */ /* 0x004fe400000000ff */
[--C-:B------:R-:W-:Y:S02]  /*0700*/  @!P0 SHF.R.U32.HI R10, RZ, 0x10, R8.reuse ;  /* 0x00000010ff0a8819 */ /* 0x100fe40000011608 */
[----:B------:R-:W-:Y:S02]  /*0710*/  @!P0 SHF.R.U32.HI R11, RZ, 0x18, R8 ;  /* 0x00000018ff0b8819 */ /* 0x000fe40000011608 */
[----:B------:R-:W-:Y:S01]  /*0720*/  @!P0 SHF.R.S32.HI R3, RZ, 0x8, R3 ;  /* 0x00000008ff038819 */ /* 0x000fe20000011403 */
[----:B------:R-:W3:Y:S08]  /*0730*/  @!P0 I2F.S8 R12, R8 ;  /* 0x00000008000c8306 */ /* 0x000ef00000001400 */
[----:B------:R-:W0:Y:S08]  /*0740*/  @!P0 I2F.S8 R10, R10 ;  /* 0x0000000a000a8306 */ /* 0x000e300000001400 */
[----:B------:R-:W2:Y:S08]  /*0750*/  @!P0 I2F.S8 R11, R11 ;  /* 0x0000000b000b8306 */ /* 0x000eb00000001400 */
[----:B------:R-:W4:Y:S01]  /*0760*/  @!P0 I2F.S16 R3, R3 ;  /* 0x0000000300038306 */ /* 0x000f220000101400 */
[-C--:B---3--:R-:W-:Y:S01]  /*0770*/  @!P0 FMUL.FTZ R32, R12, R4.reuse ;  /* 0x000000040c208220 */ /* 0x088fe20000410000 */
[-C--:B0-----:R-:W-:Y:S01]  /*0780*/  @!P0 FMUL.FTZ R34, R10, R4.reuse ;  /* 0x000000040a228220 */ /* 0x081fe20000410000 */
[-C--:B--2---:R-:W-:Y:S01]  /*0790*/  @!P0 FMUL.FTZ R35, R11, R4.reuse ;  /* 0x000000040b238220 */ /* 0x084fe20000410000 */
[----:B-1--4-:R-:W-:-:S07]  /*07a0*/  @!P0 FMUL.FTZ R33, R3, R4 ;  /* 0x0000000403218220 */ /* 0x012fce0000410000 */
.L_x_1252:
[----:B------:R-:W-:Y:S05]  /*07b0*/  BSYNC B0 ;  /* 0x0000000000007941 */ /* 0x000fea0003800000 */
.L_x_1251:
[----:B------:R-:W-:Y:S01]  /*07c0*/  ISETP.NE.U32.AND P1, PT, R20, RZ, PT ;  /* 0x000000ff1400720c */ /* 0x000fe20003f25070 */
[----:B------:R-:W-:Y:S01]  /*07d0*/  ULDC.64 UR6, c[0x0][0x220] ;  /* 0x0000880000067ab9 */ /* 0x000fe20000000a00 */
[----:B------:R-:W-:Y:S01]  /*07e0*/  ISETP.LT.AND P2, PT, R17, 0x40, P3 ;  /* 0x000000401100780c */ /* 0x000fe20001f41270 */
[----:B------:R-:W0:Y:S01]  /*07f0*/  @!P5 LDC.64 R4, c[0x0][0x248] ;  /* 0x00009200ff04db82 */ /* 0x000e220000000a00 */
[----:B------:R-:W-:Y:S01]  /*0800*/  ISETP.EQ.U32.AND P0, PT, RZ, UR6, PT ;  /* 0x00000006ff007c0c */ /* 0x000fe2000bf02070 */
[----:B------:R-:W-:Y:S01]  /*0810*/  HFMA2.MMA R41, -RZ, RZ, 0, 0 ;  /* 0x00000000ff297435 */ /* 0x000fe200000001ff */
[----:B------:R-:W-:Y:S01]  /*0820*/  ISETP.NE.AND.EX P1, PT, R21, RZ, PT, P1 ;  /* 0x000000ff1500720c */ /* 0x000fe20003f25310 */
[----:B------:R-:W-:Y:S01]  /*0830*/  IMAD.IADD R18, R250, 0x1, R13 ;  /* 0x00000001fa127824 */ /* 0x000fe200078e020d */
[----:B------:R-:W-:Y:S02]  /*0840*/  ISETP.EQ.OR.EX P0, PT, RZ, UR7, P5, P0 ;  /* 0x00000007ff007c0c */ /* 0x000fe4000af02700 */
[----:B------:R-:W-:-:S02]  /*0850*/  CS2R R24, SRZ ;  /* 0x0000000000187805 */ /* 0x000fc4000001ff00 */
[----:B------:R-:W-:Y:S02]  /*0860*/  SHF.R.S32.HI R12, RZ, 0x1f, R15 ;  /* 0x0000001fff0c7819 */ /* 0x000fe4000001140f */
[----:B------:R-:W-:Y:S02]  /*0870*/  CS2R R26, SRZ ;  /* 0x00000000001a7805 */ /* 0x000fe4000001ff00 */
[----:B------:R-:W-:Y:S02]  /*0880*/  MOV R3, UR40 ;  /* 0x0000002800037c02 */ /* 0x000fe40008000f00 */
[----:B------:R-:W-:Y:S01]  /*0890*/  CS2R R22, SRZ ;  /* 0x0000000000167805 */ /* 0x000fe2000001ff00 */
[----:B------:R-:W1:Y:S01]  /*08a0*/  @P2 LDC.64 R8, c[0x0][0x2e0] ;  /* 0x0000b800ff082b82 */ /* 0x000e620000000a00 */
[----:B------:R-:W-:Y:S02]  /*08b0*/  @!P5 SHF.L.U32 R3, R3, 0x2, RZ ;  /* 0x000000020303d819 */ /* 0x000fe400000006ff */
[----:B------:R-:W-:-:S03]  /*08c0*/  @P1 LEA R10, P3, R15, R20, 0x2 ;  /* 0x000000140f0a1211 */ /* 0x000fc600078610ff */
[----:B------:R-:W-:Y:S02]  /*08d0*/  @!P5 IMAD R3, R18, UR8, R3 ;  /* 0x000000081203dc24 */ /* 0x000fe4000f8e0203 */
[----:B------:R-:W2:Y:S01]  /*08e0*/  @!P0 LDC.64 R6, c[0x0][0x220] ;  /* 0x00008800ff068b82 */ /* 0x000ea20000000a00 */
[----:B------:R-:W-:Y:S01]  /*08f0*/  @P1 LEA.HI.X R11, R15, R21, R12, 0x2, P3 ;  /* 0x000000150f0b1211 */ /* 0x000fe200018f140c */
[----:B-----5:R-:W-:Y:S01]  /*0900*/  @P2 IMAD R12, R16, UR4, R40 ;  /* 0x00000004100c2c24 */ /* 0x020fe2000f8e0228 */
[----:B------:R-:W-:Y:S01]  /*0910*/  CS2R R20, SRZ ;  /* 0x0000000000147805 */ /* 0x000fe2000001ff00 */
[----:B0-----:R-:W-:Y:S02]  /*0920*/  @!P5 IMAD.WIDE R4, R3, 0x4, R4 ;  /* 0x000000040304d825 */ /* 0x001fe400078e0204 */
[----:B------:R-:W3:Y:S02]  /*0930*/  @P1 LDG.E R41, desc[UR36][R10.64] ;  /* 0x000000240a291981 */ /* 0x000ee4000c1e1900 */
[----:B------:R-:W-:-:S02]  /*0940*/  IMAD.IADD R3, R0, 0x1, R13 ;  /* 0x0000000100037824 */ /* 0x000fc400078e020d */
[----:B------:R-:W-:Y:S01]  /*0950*/  @P2 IMAD R15, R12, 0xa0, R13 ;  /* 0x000000a00c0f2824 */ /* 0x000fe200078e020d */
[----:B------:R0:W5:Y:S01]  /*0960*/  @!P5 LDG.E.128 R24, desc[UR36][R4.64] ;  /* 0x000000240418d981 */ /* 0x000162000c1e1d00 */
[----:B------:R-:W4:Y:S02]  /*0970*/  LDC R12, c[0x0][0x290] ;  /* 0x0000a400ff0c7b82 */ /* 0x000f240000000800 */
[----:B-1----:R-:W-:-:S05]  /*0980*/  @P2 IMAD.WIDE R8, R15, 0x4, R8 ;  /* 0x000000040f082825 */ /* 0x002fca00078e0208 */
[----:B------:R0:W5:Y:S01]  /*0990*/  @P2 LDG.E.128 R36, desc[UR36][R8.64] ;  /* 0x0000002408242981 */ /* 0x000162000c1e1d00 */
[----:B--2---:R-:W-:-:S05]  /*09a0*/  @!P0 IMAD.WIDE R6, R3, 0x4, R6 ;  /* 0x0000000403068825 */ /* 0x004fca00078e0206 */
[----:B------:R0:W5:Y:S01]  /*09b0*/  @!P0 LDG.E.128 R20, desc[UR36][R6.64] ;  /* 0x0000002406148981 */ /* 0x000162000c1e1d00 */
[----:B------:R-:W-:Y:S02]  /*09c0*/  ISETP.NE.AND P4, PT, R19, RZ, PT ;  /* 0x000000ff1300720c */ /* 0x000fe40003f85270 */
[----:B------:R-:W-:Y:S02]  /*09d0*/  CS2R R30, SRZ ;  /* 0x00000000001e7805 */ /* 0x000fe4000001ff00 */
[----:B------:R-:W-:Y:S01]  /*09e0*/  CS2R R28, SRZ ;  /* 0x00000000001c7805 */ /* 0x000fe2000001ff00 */
[----:B---3--:R0:W-:Y:S08]  /*09f0*/  STL [R1+0x7a0], R41 ;  /* 0x0007a02901007387 */ /* 0x0081f00000100800 */
[----:B----4-:R-:W-:Y:S05]  /*0a00*/  @P4 BRA `(.L_x_1253) ;  /* 0x00000000002c4947 */ /* 0x010fea0003800000 */
        /* <DEDUP_REMOVED lines=10> */
.L_x_1254:
[----:B------:R-:W-:Y:S05]  /*0ab0*/  BSYNC B0 ;  /* 0x0000000000007941 */ /* 0x000fea0003800000 */
.L_x_1253:
[----:B-----5:R-:W-:Y:S01]  /*0ac0*/  @!P4 FADD.FTZ R24, R24, R28 ;  /* 0x0000001c1818c221 */ /* 0x020fe20000010000 */
[----:B------:R-:W-:Y:S01]  /*0ad0*/  @!P4 FADD.FTZ R25, R25, R29 ;  /* 0x0000001d1919c221 */ /* 0x000fe20000010000 */
[----:B------:R-:W-:Y:S01]  /*0ae0*/  @!P4 FADD.FTZ R26, R26, R30 ;  /* 0x0000001e1a1ac221 */ /* 0x000fe20000010000 */
[----:B------:R-:W-:Y:S01]  /*0af0*/  @!P4 FADD.FTZ R27, R27, R31 ;  /* 0x0000001f1b1bc221 */ /* 0x000fe20000010000 */
[----:B------:R-:W-:Y:S01]  /*0b00*/  IMAD R249, R42, UR4, RZ ;  /* 0x000000042af97c24 */ /* 0x000fe2000f8e02ff */
[----:B------:R-:W-:Y:S01]  /*0b10*/  ULDC.U8 UR4, c[0x0][0x294] ;  /* 0x0000a50000047ab9 */ /* 0x000fe20000000000 */
[----:B------:R-:W-:Y:S01]  /*0b20*/  @P2 FMUL.FTZ R24, R24, R36 ;  /* 0x0000002418182220 */ /* 0x000fe20000410000 */
[----:B------:R-:W-:Y:S01]  /*0b30*/  @P2 FMUL.FTZ R25, R25, R37 ;  /* 0x0000002519192220 */ /* 0x000fe20000410000 */
[----:B------:R-:W-:Y:S01]  /*0b40*/  @P2 FMUL.FTZ R26, R26, R38 ;  /* 0x000000261a1a2220 */ /* 0x000fe20000410000 */
[----:B------:R-:W-:Y:S01]  /*0b50*/  @P2 FMUL.FTZ R27, R27, R39 ;  /* 0x000000271b1b2220 */ /* 0x000fe20000410000 */
[----:B------:R-:W-:Y:S01]  /*0b60*/  ISETP.NE.AND P1, PT, R19, RZ, PT ;  /* 0x000000ff1300720c */ /* 0x000fe20003f25270 */
[----:B------:R-:W-:Y:S01]  /*0b70*/  IMAD R249, R249, R14, R40 ;  /* 0x0000000ef9f97224 */ /* 0x000fe200078e0228 */
[----:B------:R-:W-:Y:S01]  /*0b80*/  ISETP.GT.AND P2, PT, R12, RZ, PT ;  /* 0x000000ff0c00720c */ /* 0x000fe20003f44270 */
[----:B------:R-:W-:Y:S01]  /*0b90*/  FADD.FTZ R32, R20, R32 ;  /* 0x0000002014207221 */ /* 0x000fe20000010000 */
[----:B------:R-:W-:Y:S01]  /*0ba0*/  ISETP.NE.AND P1, PT, RZ, UR4, PT ;  /* 0x00000004ff007c0c */ /* 0x000fe2000bf25270 */
[----:B------:R-:W-:Y:S01]  /*0bb0*/  FADD.FTZ R33, R21, R33 ;  /* 0x0000002115217221 */ /* 0x000fe20000010000 */
[----:B------:R-:W-:Y:S01]  /*0bc0*/  ISETP.GE.AND P0, PT, R17, 0x40, PT ;  /* 0x000000401100780c */ /* 0x000fe20003f06270 */
[----:B------:R-:W-:Y:S01]  /*0bd0*/  FADD.FTZ R34, R22, R34 ;  /* 0x0000002216227221 */ /* 0x000fe20000010000 */
[----:B------:R-:W-:-:S09]  /*0be0*/  FADD.FTZ R35, R23, R35 ;  /* 0x0000002317237221 */ /* 0x000fd20000010000 */
[----:B------:R-:W-:Y:S05]  /*0bf0*/  @!P1 BRA P2, `(.L_x_1255) ;  /* 0x0000000c00009947 */ /* 0x000fea0001000000 */
[----:B------:R-:W-:-:S13]  /*0c00*/  ISETP.LT.OR P1, PT, R12, 0x1, !P1 ;  /* 0x000000010c00780c */ /* 0x000fda0004f21670 */
[----:B------:R-:W-:Y:S05]  /*0c10*/  @P1 BRA `(.L_x_1256) ;  /* 0x0000001000281947 */ /* 0x000fea0003800000 */
[----:B------:R-:W-:Y:S02]  /*0c20*/  LEA.HI R0, R12, R12, RZ, 0x1 ;  /* 0x0000000c0c007211 */ /* 0x000fe400078f08ff */
[----:B0-----:R-:W-:Y:S02]  /*0c30*/  IABS R8, R13 ;  /* 0x0000000d00087213 */ /* 0x001fe40000000000 */
        /* <DEDUP_REMOVED lines=8> */
[----:B0-----:R-:W-:Y:S02]  /*0cc0*/  MOV R4, RZ ;  /* 0x000000ff00047202 */ /* 0x001fe40000000f00 */
[----:B-1----:R-:W-:-:S05]  /*0cd0*/  IADD3 R6, RZ, -R5, RZ ;  /* 0x80000005ff067210 */ /* 0x002fca0007ffe0ff */
[----:B------:R-:W-:Y:S02]  /*0ce0*/  IMAD R7, R6, R3, RZ ;  /* 0x0000000306077224 */ /* 0x000fe400078e02ff */
[----:B------:R-:W-:Y:S02]  /*0cf0*/  IMAD.MOV.U32 R6, RZ, RZ, R8 ;  /* 0x000000ffff067224 */ /* 0x000fe400078e0008 */
[----:B------:R-:W-:-:S06]  /*0d00*/  IMAD.HI.U32 R5, R5, R7, R4 ;  /* 0x0000000705057227 */ /* 0x000fcc00078e0004 */
[----:B------:R-:W-:-:S04]  /*0d10*/  IMAD.HI.U32 R5, R5, R6, RZ ;  /* 0x0000000605057227 */ /* 0x000fc800078e00ff */
[----:B------:R-:W-:-:S05]  /*0d20*/  IMAD R0, R5, R0, R6 ;  /* 0x0000000005007224 */ /* 0x000fca00078e0206 */
[----:B------:R-:W-:-:S13]  /*0d30*/  ISETP.GT.U32.AND P1, PT, R3, R0, PT ;  /* 0x000000000300720c */ /* 0x000fda0003f24070 */
[----:B------:R-:W-:Y:S01]  /*0d40*/  @!P1 IMAD.IADD R0, R0, 0x1, -R3 ;  /* 0x0000000100009824 */ /* 0x000fe200078e0a03 */
[----:B------:R-:W-:-:S04]  /*0d50*/  @!P1 IADD3 R5, R5, 0x1, RZ ;  /* 0x0000000105059810 */ /* 0x000fc80007ffe0ff */
[----:B------:R-:W-:Y:S02]  /*0d60*/  ISETP.GE.U32.AND P2, PT, R0, R3, PT ;  /* 0x000000030000720c */ /* 0x000fe40003f46070 */
[----:B------:R-:W-:-:S04]  /*0d70*/  LOP3.LUT R0, R13, R22, RZ, 0x3c, !PT ;  /* 0x000000160d007212 */ /* 0x000fc800078e3cff */
[----:B------:R-:W-:-:S07]  /*0d80*/  ISETP.GE.AND P1, PT, R0, RZ, PT ;  /* 0x000000ff0000720c */ /* 0x000fce0003f26270 */
[----:B------:R-:W-:Y:S02]  /*0d90*/  @P2 IADD3 R5, R5, 0x1, RZ ;  /* 0x0000000105052810 */ /* 0x000fe40007ffe0ff */
[----:B------:R-:W-:-:S03]  /*0da0*/  ISETP.NE.AND P2, PT, R22, RZ, PT ;  /* 0x000000ff1600720c */ /* 0x000fc60003f45270 */
[----:B------:R-:W-:-:S05]  /*0db0*/  IMAD.MOV.U32 R23, RZ, RZ, R5 ;  /* 0x000000ffff177224 */ /* 0x000fca00078e0005 */
[----:B------:R-:W-:Y:S02]  /*0dc0*/  @!P1 IADD3 R23, -R23, RZ, RZ ;  /* 0x000000ff17179210 */ /* 0x000fe40007ffe1ff */
[----:B------:R-:W-:Y:S02]  /*0dd0*/  ISETP.LT.AND P1, PT, R13, R12, !P0 ;  /* 0x0000000c0d00720c */ /* 0x000fe40004721270 */
[----:B------:R-:W-:Y:S02]  /*0de0*/  LOP3.LUT P0, RZ, R22, 0x3, RZ, 0xc0, !PT ;  /* 0x0000000316ff7812 */ /* 0x000fe4000780c0ff */
[----:B------:R-:W-:Y:S02]  /*0df0*/  @!P2 LOP3.LUT R23, RZ, R22, RZ, 0x33, !PT ;  /* 0x00000016ff17a212 */ /* 0x000fe400078e33ff */
[----:B------:R-:W-:Y:S02]  /*0e00*/  P2R R37, PR, RZ, 0x2 ;  /* 0x00000002ff257803 */ /* 0x000fe40000000000 */
[----:B------:R-:W-:-:S05]  /*0e10*/  IADD3 R0, -R23, RZ, RZ ;  /* 0x000000ff17007210 */ /* 0x000fca0007ffe1ff */
[----:B------:R-:W-:Y:S02]  /*0e20*/  IMAD R36, R22, R0, R13 ;  /* 0x0000000016247224 */ /* 0x000fe400078e020d */
[----:B------:R-:W-:Y:S05]  /*0e30*/  @!P0 BRA `(.L_x_1257) ;  /* 0x0000000000408947 */ /* 0x000fea0003800000 */
        /* <DEDUP_REMOVED lines=13> */
[----:B0-----:R-:W-:-:S07]  /*0f10*/  MOV R13, RZ ;  /* 0x000000ff000d7202 */ /* 0x001fce0000000f00 */
[----:B------:R-:W-:-:S07]  /*0f20*/  LEPC R20, `(.L_x_1257) ;  /* 0x000000001014794e */ /* 0x000fce0000000000 */
[----:B-1----:R-:W-:Y:S05]  /*0f30*/  CALL.ABS.NOINC R14 ;  /* 0x000000000e007343 */ /* 0x002fea0003c00000 */
.L_x_1257:
[----:B------:R-:W0:Y:S01]  /*0f40*/  S2R R4, SR_CgaCtaId ;  /* 0x0000000000047919 */ /* 0x000e220000008800 */
[----:B------:R-:W1:Y:S01]  /*0f50*/  LDC R6, c[0x0][0x290] ;  /* 0x0000a400ff067b82 */ /* 0x000e620000000800 */
[----:B------:R-:W-:Y:S02]  /*0f60*/  MOV R0, 0x400 ;  /* 0x0000040000007802 */ /* 0x000fe40000000f00 */
[----:B------:R-:W-:-:S03]  /*0f70*/  ISETP.NE.AND P6, PT, R37, RZ, PT ;  /* 0x000000ff2500720c */ /* 0x000fc60003fc5270 */
[----:B------:R-:W-:Y:S02]  /*0f80*/  VIADD R3, R0, 0x840 ;  /* 0x0000084000037836 */ /* 0x000fe40000000000 */
[----:B------:R-:W-:-:S03]  /*0f90*/  IMAD R0, R22, R23, R36 ;  /* 0x0000001716007224 */ /* 0x000fc600078e0224 */
[----:B0-----:R-:W-:-:S04]  /*0fa0*/  LEA R3, R4, R3, 0x18 ;  /* 0x0000000304037211 */ /* 0x001fc800078ec0ff */
[----:B------:R-:W-:-:S04]  /*0fb0*/  LEA R13, R0, R3, 0x2 ;  /* 0x00000003000d7211 */ /* 0x000fc800078e10ff */
[----:B-1----:R-:W-:Y:S01]  /*0fc0*/  LEA R14, R6, R13, 0x2 ;  /* 0x0000000d060e7211 */ /* 0x002fe200078e10ff */
[----:B------:R-:W-:Y:S06]  /*0fd0*/  @!P6 BRA `(.L_x_1258) ;  /* 0x00000000000ce947 */ /* 0x000fec0003800000 */
[----:B------:R-:W-:Y:S01]  /*0fe0*/  ISETP.NE.AND P5, PT, R19, RZ, PT ;  /* 0x000000ff1300720c */ /* 0x000fe20003fa5270 */
[----:B------:R0:W-:-:S12]  /*0ff0*/  STS.128 [R13], R32 ;  /* 0x000000200d007388 */ /* 0x0001d80000000c00 */
[----:B------:R0:W-:Y:S02]  /*1000*/  @!P5 STS.128 [R14], R24 ;  /* 0x000000180e00d388 */ /* 0x0001e40000000c00 */
.L_x_1258:
        /* <DEDUP_REMOVED lines=11> */
[----:B------:R-:W-:Y:S01]  /*10c0*/  IMAD R15, R0, 0x4, R3 ;  /* 0x00000004000f7824 */ /* 0x000fe200078e0203 */
[----:B------:R-:W-:Y:S01]  /*10d0*/  ISETP.NE.AND P0, PT, R19, RZ, PT ;  /* 0x000000ff1300720c */ /* 0x000fe20003f05270 */
[----:B------:R-:W-:Y:S03]  /*10e0*/  BSSY B1, `(.L_x_1261) ;  /* 0x0000063000017945 */ /* 0x000fe60003800000 */
[----:B------:R-:W-:Y:S01]  /*10f0*/  LEA R22, R22, R15, 0x2 ;  /* 0x0000000f16167211 */ /* 0x000fe200078e10ff */
[----:B0-----:R0:W1:Y:S04]  /*1100*/  LDS R32, [R15] ;  /* 0x000000000f207984 */ /* 0x0010680000000800 */
[----:B------:R0:W2:Y:S04]  /*1110*/  LDS R34, [R15+0x4] ;  /* 0x000004000f227984 */ /* 0x0000a80000000800 */
[----:B------:R0:W3:Y:S04]  /*1120*/  LDS R33, [R22] ;  /* 0x0000000016217984 */ /* 0x0000e80000000800 */
[----:B------:R0:W4:Y:S01]  /*1130*/  LDS R35, [R22+0x4] ;  /* 0x0000040016237984 */ /* 0x0001220000000800 */
[----:B------:R-:W-:Y:S05]  /*1140*/  @!P0 BRA `(.L_x_1262) ;  /* 0x00000000008c8947 */ /* 0x000fea0003800000 */
[----:B------:R-:W-:-:S04]  /*1150*/  LEA.HI R0, R0, R0, RZ, 0x1 ;  /* 0x0000000000007211 */ /* 0x000fc800078f08ff */
[----:B------:R-:W-:-:S04]  /*1160*/  SHF.L.U32 R0, R0, 0x1, RZ ;  /* 0x0000000100007819 */ /* 0x000fc800000006ff */
[----:B------:R-:W-:-:S04]  /*1170*/  LOP3.LUT R5, R0, 0xfffffffc, RZ, 0xc0, !PT ;  /* 0xfffffffc00057812 */ /* 0x000fc800078ec0ff */
[----:B------:R-:W-:-:S13]  /*1180*/  ISETP.GE.AND P0, PT, R5, R6, PT ;  /* 0x000000060500720c */ /* 0x000fda0003f06270 */
[----:B------:R-:W-:Y:S05]  /*1190*/  @P0 BRA `(.L_x_1263) ;  /* 0x00000004005c0947 */ /* 0x000fea0003800000 */
[----:B------:R-:W-:Y:S01]  /*11a0*/  I2FP.F32.S32 R0, R6 ;  /* 0x0000000600007245 */ /* 0x000fe20000201400 */
[----:B------:R-:W-:Y:S01]  /*11b0*/  VIADD R3, R5, 0x2 ;  /* 0x0000000205037836 */ /* 0x000fe20000000000 */
[----:B------:R-:W-:-:S04]  /*11c0*/  ULDC UR4, c[0x0][0x29c] ;  /* 0x0000a70000047ab9 */ /* 0x000fc80000000800 */
[----:B------:R-:W5:Y:S01]  /*11d0*/  MUFU.RCP R0, R0 ;  /* 0x0000000000007308 */ /* 0x000f620000001000 */
[----:B------:R-:W-:-:S05]  /*11e0*/  I2FP.F32.S32 R3, R3 ;  /* 0x0000000300037245 */ /* 0x000fca0000201400 */
[----:B-----5:R-:W-:Y:S01]  /*11f0*/  FMUL.FTZ R4, R3, R0 ;  /* 0x0000000003047220 */ /* 0x020fe20000410000 */
[----:B------:R-:W-:-:S03]  /*1200*/  I2FP.F32.S32 R3, R5 ;  /* 0x0000000500037245 */ /* 0x000fc60000201400 */
[----:B------:R-:W-:Y:S02]  /*1210*/  FMUL.FTZ R4, R4, 13.28771209716796875 ;  /* 0x41549a7804047820 */ /* 0x000fe40000410000 */
[----:B------:R-:W-:Y:S01]  /*1220*/  FMUL.FTZ R3, R3, R0 ;  /* 0x0000000003037220 */ /* 0x000fe20000410000 */
[----:B------:R-:W-:Y:S01]  /*1230*/  I2FP.F32.S32 R0, UR4 ;  /* 0x0000000400007c45 */ /* 0x000fe20008201400 */
[----:B------:R-:W5:Y:S02]  /*1240*/  MUFU.EX2 R5, -R4 ;  /* 0x8000000400057308 */ /* 0x000f640000000800 */
[----:B------:R-:W-:-:S06]  /*1250*/  FMUL.FTZ R3, R3, 13.28771209716796875 ;  /* 0x41549a7803037820 */ /* 0x000fcc0000410000 */
[----:B------:R-:W0:Y:S01]  /*1260*/  MUFU.EX2 R3, -R3 ;  /* 0x8000000300037308 */ /* 0x000e220000000800 */
[----:B-----5:R-:W-:-:S04]  /*1270*/  FMUL.FTZ R5, R0, R5 ;  /* 0x0000000500057220 */ /* 0x020fc80000410000 */
[----:B------:R-:W-:Y:S01]  /*1280*/  FMUL.RZ R9, R5, 0.15915493667125701904 ;  /* 0x3e22f98305097820 */ /* 0x000fe2000040c000 */
[----:B0-----:R-:W-:-:S03]  /*1290*/  FMUL.FTZ R0, R0, R3 ;  /* 0x0000000300007220 */ /* 0x001fc60000410000 */
[----:B------:R-:W4:Y:S01]  /*12a0*/  MUFU.SIN R6, R9 ;  /* 0x0000000900067308 */ /* 0x000f220000000400 */
[----:B------:R-:W-:-:S07]  /*12b0*/  FMUL.RZ R8, R0, 0.15915493667125701904 ;  /* 0x3e22f98300087820 */ /* 0x000fce000040c000 */
[----:B------:R-:W3:Y:S08]  /*12c0*/  MUFU.SIN R4, R8 ;  /* 0x0000000800047308 */ /* 0x000ef00000000400 */
[----:B------:R-:W0:Y:S01]  /*12d0*/  MUFU.COS R5, R9 ;  /* 0x0000000900057308 */ /* 0x000e220000000000 */
[-C--:B----4-:R-:W-:Y:S01]  /*12e0*/  FMUL.FTZ R7, R35, R6.reuse ;  /* 0x0000000623077220 */ /* 0x090fe20000410000 */
[----:B--2---:R-:W-:-:S06]  /*12f0*/  FMUL.FTZ R6, R34, R6 ;  /* 0x0000000622067220 */ /* 0x004fcc0000410000 */
[----:B------:R-:W2:Y:S01]  /*1300*/  MUFU.COS R0, R8 ;  /* 0x0000000800007308 */ /* 0x000ea20000000000 */
[-C--:B---3--:R-:W-:Y:S01]  /*1310*/  FMUL.FTZ R3, R33, R4.reuse ;  /* 0x0000000421037220 */ /* 0x088fe20000410000 */
[----:B-1----:R-:W-:Y:S01]  /*1320*/  FMUL.FTZ R4, R32, R4 ;  /* 0x0000000420047220 */ /* 0x002fe20000410000 */
[-C--:B0-----:R-:W-:Y:S01]  /*1330*/  FFMA.FTZ R34, R34, R5.reuse, -R7 ;  /* 0x0000000522227223 */ /* 0x081fe20000010807 */
[----:B------:R-:W-:Y:S01]  /*1340*/  FFMA.FTZ R35, R35, R5, R6 ;  /* 0x0000000523237223 */ /* 0x000fe20000010006 */
[-C--:B--2---:R-:W-:Y:S01]  /*1350*/  FFMA.FTZ R32, R32, R0.reuse, -R3 ;  /* 0x0000000020207223 */ /* 0x084fe20000010803 */
[----:B------:R-:W-:Y:S01]  /*1360*/  FFMA.FTZ R33, R33, R0, R4 ;  /* 0x0000000021217223 */ /* 0x000fe20000010004 */
[----:B------:R-:W-:Y:S06]  /*1370*/  BRA `(.L_x_1263) ;  /* 0x0000000000e47947 */ /* 0x000fec0003800000 */
.L_x_1262:
[C---:B------:R-:W-:Y:S01]  /*1380*/  LEA R21, R6.reuse, R15, 0x2 ;  /* 0x0000000f06157211 */ /* 0x040fe200078e10ff */
[----:B------:R-:W-:Y:S01]  /*1390*/  IMAD R20, R6, 0x4, R22 ;  /* 0x0000000406147824 */ /* 0x000fe200078e0216 */
[----:B------:R-:W-:Y:S01]  /*13a0*/  LEA.HI R0, R0, R0, RZ, 0x1 ;  /* 0x0000000000007211 */ /* 0x000fe200078f08ff */
[----:B------:R-:W-:Y:S02]  /*13b0*/  BSSY B2, `(.L_x_1264) ;  /* 0x0000031000027945 */ /* 0x000fe40003800000 */
[----:B------:R0:W0:Y:S01]  /*13c0*/  LDS R24, [R21] ;  /* 0x0000000015187984 */ /* 0x0000220000000800 */
[----:B------:R-:W-:-:S03]  /*13d0*/  SHF.L.U32 R0, R0, 0x1, RZ ;  /* 0x0000000100007819 */ /* 0x000fc600000006ff */
[----:B------:R0:W0:Y:S01]  /*13e0*/  LDS R26, [R21+0x4] ;  /* 0x00000400151a7984 */ /* 0x0000220000000800 */
[----:B------:R-:W-:-:S03]  /*13f0*/  LOP3.LUT R5, R0, 0xfffffffc, RZ, 0xc0, !PT ;  /* 0xfffffffc00057812 */ /* 0x000fc600078ec0ff */
[----:B------:R0:W0:Y:S01]  /*1400*/  LDS R25, [R20] ;  /* 0x0000000014197984 */ /* 0x0000220000000800 */
[----:B------:R-:W-:-:S03]  /*1410*/  ISETP.GE.AND P0, PT, R5, R6, PT ;  /* 0x000000060500720c */ /* 0x000fc60003f06270 */
[----:B------:R0:W0:Y:S10]  /*1420*/  LDS R27, [R20+0x4] ;  /* 0x00000400141b7984 */ /* 0x0000340000000800 */
[----:B------:R-:W-:Y:S05]  /*1430*/  @P0 BRA `(.L_x_1265) ;  /* 0x0000000000a00947 */ /* 0x000fea0003800000 */
[----:B------:R-:W-:Y:S01]  /*1440*/  I2FP.F32.S32 R6, R6 ;  /* 0x0000000600067245 */ /* 0x000fe20000201400 */
[----:B------:R-:W-:Y:S01]  /*1450*/  ULDC UR4, c[0x0][0x29c] ;  /* 0x0000a70000047ab9 */ /* 0x000fe20000000800 */
[----:B------:R-:W-:Y:S02]  /*1460*/  IADD3 R0, R5, 0x2, RZ ;  /* 0x0000000205007810 */ /* 0x000fe40007ffe0ff */
[----:B------:R-:W5:Y:S02]  /*1470*/  MUFU.RCP R7, R6 ;  /* 0x0000000600077308 */ /* 0x000f640000001000 */
[----:B------:R-:W-:-:S05]  /*1480*/  I2FP.F32.S32 R0, R0 ;  /* 0x0000000000007245 */ /* 0x000fca0000201400 */
[----:B-----5:R-:W-:Y:S01]  /*1490*/  FMUL.FTZ R3, R0, R7 ;  /* 0x0000000700037220 */ /* 0x020fe20000410000 */
[----:B------:R-:W-:-:S03]  /*14a0*/  I2FP.F32.S32 R0, R5 ;  /* 0x0000000500007245 */ /* 0x000fc60000201400 */
[----:B------:R-:W-:Y:S02]  /*14b0*/  FMUL.FTZ R4, R3, 13.28771209716796875 ;  /* 0x41549a7803047820 */ /* 0x000fe40000410000 */
[----:B------:R-:W-:Y:S02]  /*14c0*/  FMUL.FTZ R0, R0, R7 ;  /* 0x0000000700007220 */ /* 0x000fe40000410000 */
[----:B------:R-:W5:Y:S02]  /*14d0*/  MUFU.EX2 R5, -R4 ;  /* 0x8000000400057308 */ /* 0x000f640000000800 */
[----:B------:R-:W-:Y:S01]  /*14e0*/  FMUL.FTZ R3, R0, 13.28771209716796875 ;  /* 0x41549a7800037820 */ /* 0x000fe20000410000 */
[----:B------:R-:W-:-:S04]  /*14f0*/  IADD3 R0, -R41, UR4, RZ ;  /* 0x0000000429007c10 */ /* 0x000fc8000fffe1ff */
[----:B------:R-:W-:Y:S01]  /*1500*/  I2FP.F32.S32 R0, R0 ;  /* 0x0000000000007245 */ /* 0x000fe20000201400 */
[----:B------:R-:W1:Y:S04]  /*1510*/  MUFU.EX2 R3, -R3 ;  /* 0x8000000300037308 */ /* 0x000e680000000800 */
[----:B-----5:R-:W-:-:S04]  /*1520*/  FMUL.FTZ R5, R0, R5 ;  /* 0x0000000500057220 */ /* 0x020fc80000410000 */
[----:B------:R-:W-:Y:S01]  /*1530*/  FMUL.RZ R6, R5, 0.15915493667125701904 ;  /* 0x3e22f98305067820 */ /* 0x000fe2000040c000 */
[----:B-1----:R-:W-:-:S03]  /*1540*/  FMUL.FTZ R0, R0, R3 ;  /* 0x0000000300007220 */ /* 0x002fc60000410000 */
[----:B------:R-:W4:Y:S01]  /*1550*/  MUFU.SIN R5, R6 ;  /* 0x0000000600057308 */ /* 0x000f220000000400 */
[----:B------:R-:W-:-:S07]  /*1560*/  FMUL.RZ R12, R0, 0.15915493667125701904 ;  /* 0x3e22f983000c7820 */ /* 0x000fce000040c000 */
[----:B------:R-:W3:Y:S08]  /*1570*/  MUFU.SIN R4, R12 ;  /* 0x0000000c00047308 */ /* 0x000ef00000000400 */
[----:B------:R1:W5:Y:S01]  /*1580*/  MUFU.COS R7, R6 ;  /* 0x0000000600077308 */ /* 0x0003620000000000 */
[-C--:B----4-:R-:W-:Y:S01]  /*1590*/  FMUL.FTZ R9, R35, R5.reuse ;  /* 0x0000000523097220 */ /* 0x090fe20000410000 */
[-C--:B0-----:R-:W-:Y:S01]  /*15a0*/  FMUL.FTZ R11, R27, R5.reuse ;  /* 0x000000051b0b7220 */ /* 0x081fe20000410000 */
[-C--:B--2---:R-:W-:Y:S01]  /*15b0*/  FMUL.FTZ R8, R34, R5.reuse ;  /* 0x0000000522087220 */ /* 0x084fe20000410000 */
[----:B------:R-:W-:-:S04]  /*15c0*/  FMUL.FTZ R10, R26, R5 ;  /* 0x000000051a0a7220 */ /* 0x000fc80000410000 */
[----:B------:R-:W0:Y:S01]  /*15d0*/  MUFU.COS R0, R12 ;  /* 0x0000000c00007308 */ /* 0x000e220000000000 */
[-C--:B---3--:R-:W-:Y:S01]  /*15e0*/  FMUL.FTZ R3, R33, R4.reuse ;  /* 0x0000000421037220 */ /* 0x088fe20000410000 */
[-C--:B------:R-:W-:Y:S01]  /*15f0*/  FMUL.FTZ R5, R25, R4.reuse ;  /* 0x0000000419057220 */ /* 0x080fe20000410000 */
[-C--:B-1----:R-:W-:Y:S01]  /*1600*/  FMUL.FTZ R6, R32, R4.reuse ;  /* 0x0000000420067220 */ /* 0x082fe20000410000 */
[----:B------:R-:W-:Y:S01]  /*1610*/  FMUL.FTZ R4, R24, R4 ;  /* 0x0000000418047220 */ /* 0x000fe20000410000 */
[-C--:B-----5:R-:W-:Y:S01]  /*1620*/  FFMA.FTZ R9, R34, R7.reuse, -R9 ;  /* 0x0000000722097223 */ /* 0x0a0fe20000010809 */
[-C--:B------:R-:W-:Y:S01]  /*1630*/  FFMA.FTZ R26, R26, R7.reuse, -R11 ;  /* 0x000000071a1a7223 */ /* 0x080fe2000001080b */
[-C--:B------:R-:W-:Y:S01]  /*1640*/  FFMA.FTZ R35, R35, R7.reuse, R8 ;  /* 0x0000000723237223 */ /* 0x080fe20000010008 */
[----:B------:R-:W-:Y:S02]  /*1650*/  FFMA.FTZ R27, R27, R7, R10 ;  /* 0x000000071b1b7223 */ /* 0x000fe4000001000a */
[----:B------:R-:W-:Y:S01]  /*1660*/  MOV R34, R9 ;  /* 0x0000000900227202 */ /* 0x000fe20000000f00 */
[-C--:B0-----:R-:W-:Y:S01]  /*1670*/  FFMA.FTZ R3, R32, R0.reuse, -R3 ;  /* 0x0000000020037223 */ /* 0x081fe20000010803 */
[-C--:B------:R-:W-:Y:S01]  /*1680*/  FFMA.FTZ R24, R24, R0.reuse, -R5 ;  /* 0x0000000018187223 */ /* 0x080fe20000010805 */
[-C--:B------:R-:W-:Y:S01]  /*1690*/  FFMA.FTZ R33, R33, R0.reuse, R6 ;  /* 0x0000000021217223 */ /* 0x080fe20000010006 */
[----:B------:R-:W-:Y:S01]  /*16a0*/  FFMA.FTZ R25, R25, R0, R4 ;  /* 0x0000000019197223 */ /* 0x000fe20000010004 */
[----:B------:R-:W-:-:S07]  /*16b0*/  IMAD.MOV.U32 R32, RZ, RZ, R3 ;  /* 0x000000ffff207224 */ /* 0x000fce00078e0003 */
.L_x_1265:
[----:B------:R-:W-:Y:S05]  /*16c0*/  BSYNC B2 ;  /* 0x0000000000027941 */ /* 0x000fea0003800000 */
.L_x_1264:
[----:B0-----:R0:W-:Y:S04]  /*16d0*/  STS [R21], R24 ;  /* 0x0000001815007388 */ /* 0x0011e80000000800 */
[----:B------:R0:W-:Y:S04]  /*16e0*/  STS [R21+0x4], R26 ;  /* 0x0000041a15007388 */ /* 0x0001e80000000800 */
[----:B------:R0:W-:Y:S04]  /*16f0*/  STS [R20], R25 ;  /* 0x0000001914007388 */ /* 0x0001e80000000800 */
[----:B------:R0:W-:Y:S02]  /*1700*/  STS [R20+0x4], R27 ;  /* 0x0000041b14007388 */ /* 0x0001e40000000800 */
.L_x_1263:
[----:B------:R-:W-:Y:S05]  /*1710*/  BSYNC B1 ;  /* 0x0000000000017941 */ /* 0x000fea0003800000 */
.L_x_1261:
[----:B-1----:R1:W-:Y:S04]  /*1720*/  STS [R15], R32 ;  /* 0x000000200f007388 */ /* 0x0023e80000000800 */
[----:B--2---:R1:W-:Y:S04]  /*1730*/  STS [R15+0x4], R34 ;  /* 0x000004220f007388 */ /* 0x0043e80000000800 */
[----:B---3--:R1:W-:Y:S04]  /*1740*/  STS [R22], R33 ;  /* 0x0000002116007388 */ /* 0x0083e80000000800 */
[----:B----4-:R1:W-:Y:S02]  /*1750*/  STS [R22+0x4], R35 ;  /* 0x0000042316007388 */ /* 0x0103e40000000800 */
.L_x_1260:
[----:B------:R-:W-:Y:S05]  /*1760*/  BSYNC B0 ;  /* 0x0000000000007941 */ /* 0x000fea0003800000 */
.L_x_1259:
[----:B------:R-:W-:Y:S06]  /*1770*/  BAR.SYNC.DEFER_BLOCKING 0x0 ;  /* 0x0000000000007b1d */ /* 0x000fec0000010000 */
[----:B------:R-:W-:Y:S04]  /*1780*/  BSSY B0, `(.L_x_1266) ;  /* 0x0000005000007945 */ /* 0x000fe80003800000 */
[----:B------:R-:W-:Y:S05]  /*1790*/  @!P6 BRA `(.L_x_1267) ;  /* 0x00000000000ce947 */ /* 0x000fea0003800000 */
[----:B------:R-:W-:Y:S01]  /*17a0*/  ISETP.NE.AND P0, PT, R19, RZ, PT ;  /* 0x000000ff1300720c */ /* 0x000fe20003f05270 */
[----:B01----:R2:W3:-:S12]  /*17b0*/  LDS.128 R32, [R13] ;  /* 0x000000000d207984 */ /* 0x0034d80000000c00 */
[----:B------:R2:W4:Y:S02]  /*17c0*/  @!P0 LDS.128 R24, [R14] ;  /* 0x000000000e188984 */ /* 0x0005240000000c00 */
.L_x_1267:
[----:B------:R-:W-:Y:S05]  /*17d0*/  BSYNC B0 ;  /* 0x0000000000007941 */ /* 0x000fea0003800000 */
.L_x_1266:
[----:B------:R-:W-:Y:S06]  /*17e0*/  BAR.SYNC.DEFER_BLOCKING 0x0 ;  /* 0x0000000000007b1d */ /* 0x000fec0000010000 */
[----:B------:R-:W-:Y:S05]  /*17f0*/  BRA `(.L_x_1256) ;  /* 0x0000000400307947 */ /* 0x000fea0003800000 */
.L_x_1255:
[----:B------:R-:W-:Y:S01]  /*1800*/  ISETP.NE.AND P0, PT, R19, RZ, PT ;  /* 0x000000ff1300720c */ /* 0x000fe20003f05270 */
[----:B------:R-:W-:Y:S01]  /*1810*/  BSSY B0, `(.L_x_1256) ;  /* 0x000004a000007945 */ /* 0x000fe20003800000 */
[----:B------:R-:W-:-:S11]  /*1820*/  IADD3 R19, -R41, R19, RZ ;  /* 0x0000001329137210 */ /* 0x000fd60007ffe1ff */
[----:B------:R-:W-:Y:S05]  /*1830*/  @!P0 BRA `(.L_x_1268) ;  /* 0x00000000007c8947 */ /* 0x000fea0003800000 */
[----:B------:R-:W-:-:S13]  /*1840*/  ISETP.GE.AND P0, PT, R13, R12, PT ;  /* 0x0000000c0d00720c */ /* 0x000fda0003f06270 */
[----:B------:R-:W-:Y:S05]  /*1850*/  @P0 BRA `(.L_x_1269) ;  /* 0x0000000400140947 */ /* 0x000fea0003800000 */
[----:B------:R-:W-:Y:S02]  /*1860*/  I2FP.F32.S32 R12, R12 ;  /* 0x0000000c000c7245 */ /* 0x000fe40000201400 */
[----:B------:R-:W-:Y:S02]  /*1870*/  IADD3 R0, R13, 0x2, RZ ;  /* 0x000000020d007810 */ /* 0x000fe40007ffe0ff */
[----:B------:R-:W-:Y:S02]  /*1880*/  I2FP.F32.S32 R13, R13 ;  /* 0x0000000d000d7245 */ /* 0x000fe40000201400 */
[----:B------:R-:W1:Y:S01]  /*1890*/  MUFU.RCP R12, R12 ;  /* 0x0000000c000c7308 */ /* 0x000e620000001000 */
[----:B------:R-:W-:-:S05]  /*18a0*/  I2FP.F32.S32 R0, R0 ;  /* 0x0000000000007245 */ /* 0x000fca0000201400 */
[-C--:B-1----:R-:W-:Y:S01]  /*18b0*/  FMUL.FTZ R0, R0, R12.reuse ;  /* 0x0000000c00007220 */ /* 0x082fe20000410000 */
[----:B------:R-:W-:-:S03]  /*18c0*/  FMUL.FTZ R13, R13, R12 ;  /* 0x0000000c0d0d7220 */ /* 0x000fc60000410000 */
[----:B------:R-:W-:Y:S01]  /*18d0*/  FMUL.FTZ R3, R0, 13.28771209716796875 ;  /* 0x41549a7800037820 */ /* 0x000fe20000410000 */
[----:B------:R-:W-:Y:S01]  /*18e0*/  FMUL.FTZ R13, R13, 13.28771209716796875 ;  /* 0x41549a780d0d7820 */ /* 0x000fe20000410000 */
[----:B------:R-:W-:-:S04]  /*18f0*/  I2FP.F32.S32 R0, R19 ;  /* 0x0000001300007245 */ /* 0x000fc80000201400 */
[----:B------:R-:W0:Y:S08]  /*1900*/  MUFU.EX2 R3, -R3 ;  /* 0x8000000300037308 */ /* 0x000e300000000800 */
[----:B------:R-:W1:Y:S01]  /*1910*/  MUFU.EX2 R13, -R13 ;  /* 0x8000000d000d7308 */ /* 0x000e620000000800 */
[----:B0-----:R-:W-:-:S04]  /*1920*/  FMUL.FTZ R4, R0, R3 ;  /* 0x0000000300047220 */ /* 0x001fc80000410000 */
[----:B------:R-:W-:Y:S01]  /*1930*/  FMUL.RZ R10, R4, 0.15915493667125701904 ;  /* 0x3e22f983040a7820 */ /* 0x000fe2000040c000 */
[----:B-1----:R-:W-:-:S03]  /*1940*/  FMUL.FTZ R0, R0, R13 ;  /* 0x0000000d00007220 */ /* 0x002fc60000410000 */
[----:B------:R-:W0:Y:S01]  /*1950*/  MUFU.SIN R4, R10 ;  /* 0x0000000a00047308 */ /* 0x000e220000000400 */
[----:B------:R-:W-:-:S07]  /*1960*/  FMUL.RZ R9, R0, 0.15915493667125701904 ;  /* 0x3e22f98300097820 */ /* 0x000fce000040c000 */
[----:B------:R-:W1:Y:S08]  /*1970*/  MUFU.SIN R3, R9 ;  /* 0x0000000900037308 */ /* 0x000e700000000400 */
[----:B------:R-:W2:Y:S01]  /*1980*/  MUFU.COS R6, R10 ;  /* 0x0000000a00067308 */ /* 0x000ea20000000000 */
[-C--:B0-----:R-:W-:Y:S01]  /*1990*/  FMUL.FTZ R7, R35, R4.reuse ;  /* 0x0000000423077220 */ /* 0x081fe20000410000 */
[----:B------:R-:W-:-:S06]  /*19a0*/  FMUL.FTZ R8, R34, R4 ;  /* 0x0000000422087220 */ /* 0x000fcc0000410000 */
[----:B------:R-:W0:Y:S01]  /*19b0*/  MUFU.COS R0, R9 ;  /* 0x0000000900007308 */ /* 0x000e220000000000 */
[-C--:B-1----:R-:W-:Y:S01]  /*19c0*/  FMUL.FTZ R5, R33, R3.reuse ;  /* 0x0000000321057220 */ /* 0x082fe20000410000 */
[----:B------:R-:W-:Y:S01]  /*19d0*/  FMUL.FTZ R4, R32, R3 ;  /* 0x0000000320047220 */ /* 0x000fe20000410000 */
[-C--:B--2---:R-:W-:Y:S01]  /*19e0*/  FFMA.FTZ R34, R34, R6.reuse, -R7 ;  /* 0x0000000622227223 */ /* 0x084fe20000010807 */
[----:B------:R-:W-:Y:S01]  /*19f0*/  FFMA.FTZ R35, R35, R6, R8 ;  /* 0x0000000623237223 */ /* 0x000fe20000010008 */
[-C--:B0-----:R-:W-:Y:S01]  /*1a00*/  FFMA.FTZ R32, R32, R0.reuse, -R5 ;  /* 0x0000000020207223 */ /* 0x081fe20000010805 */
[----:B------:R-:W-:Y:S01]  /*1a10*/  FFMA.FTZ R33, R33, R0, R4 ;  /* 0x0000000021217223 */ /* 0x000fe20000010004 */
[----:B------:R-:W-:Y:S06]  /*1a20*/  BRA `(.L_x_1269) ;  /* 0x0000000000a07947 */ /* 0x000fec0003800000 */
.L_x_1268:
[----:B------:R-:W-:-:S13]  /*1a30*/  ISETP.GE.AND P0, PT, R13, R12, PT ;  /* 0x0000000c0d00720c */ /* 0x000fda0003f06270 */
[----:B------:R-:W-:Y:S05]  /*1a40*/  @P0 BRA `(.L_x_1269) ;  /* 0x0000000000980947 */ /* 0x000fea0003800000 */
[----:B------:R-:W-:Y:S01]  /*1a50*/  I2FP.F32.S32 R12, R12 ;  /* 0x0000000c000c7245 */ /* 0x000fe20000201400 */
[----:B------:R-:W-:Y:S01]  /*1a60*/  VIADD R0, R13, 0x2 ;  /* 0x000000020d007836 */ /* 0x000fe20000000000 */
[----:B------:R-:W-:Y:S02]  /*1a70*/  I2FP.F32.S32 R13, R13 ;  /* 0x0000000d000d7245 */ /* 0x000fe40000201400 */
[----:B------:R-:W-:Y:S02]  /*1a80*/  I2FP.F32.S32 R19, R19 ;  /* 0x0000001300137245 */ /* 0x000fe40000201400 */
[----:B------:R-:W1:Y:S01]  /*1a90*/  MUFU.RCP R12, R12 ;  /* 0x0000000c000c7308 */ /* 0x000e620000001000 */
[----:B------:R-:W-:-:S05]  /*1aa0*/  I2FP.F32.S32 R3, R0 ;  /* 0x0000000000037245 */ /* 0x000fca0000201400 */
[-C--:B-1----:R-:W-:Y:S01]  /*1ab0*/  FMUL.FTZ R3, R3, R12.reuse ;  /* 0x0000000c03037220 */ /* 0x082fe20000410000 */
[----:B------:R-:W-:-:S03]  /*1ac0*/  FMUL.FTZ R13, R13, R12 ;  /* 0x0000000c0d0d7220 */ /* 0x000fc60000410000 */
[----:B------:R-:W-:Y:S01]  /*1ad0*/  FMUL.FTZ R3, R3, 13.28771209716796875 ;  /* 0x41549a7803037820 */ /* 0x000fe20000410000 */
[----:B------:R-:W-:-:S03]  /*1ae0*/  FMUL.FTZ R13, R13, 13.28771209716796875 ;  /* 0x41549a780d0d7820 */ /* 0x000fc60000410000 */
[----:B0-----:R-:W0:Y:S08]  /*1af0*/  MUFU.EX2 R4, -R3 ;  /* 0x8000000300047308 */ /* 0x001e300000000800 */
[----:B------:R-:W1:Y:S01]  /*1b00*/  MUFU.EX2 R0, -R13 ;  /* 0x8000000d00007308 */ /* 0x000e620000000800 */
[----:B0-----:R-:W-:-:S04]  /*1b10*/  FMUL.FTZ R4, R19, R4 ;  /* 0x0000000413047220 */ /* 0x001fc80000410000 */
[----:B------:R-:W-:Y:S01]  /*1b20*/  FMUL.RZ R8, R4, 0.15915493667125701904 ;  /* 0x3e22f98304087820 */ /* 0x000fe2000040c000 */
[----:B-1----:R-:W-:-:S03]  /*1b30*/  FMUL.FTZ R0, R19, R0 ;  /* 0x0000000013007220 */ /* 0x002fc60000410000 */
[----:B------:R-:W0:Y:S01]  /*1b40*/  MUFU.SIN R4, R8 ;  /* 0x0000000800047308 */ /* 0x000e220000000400 */
[----:B------:R-:W-:-:S07]  /*1b50*/  FMUL.RZ R0, R0, 0.15915493667125701904 ;  /* 0x3e22f98300007820 */ /* 0x000fce000040c000 */
[----:B------:R-:W1:Y:S08]  /*1b60*/  MUFU.COS R9, R8 ;  /* 0x0000000800097308 */ /* 0x000e700000000000 */
[----:B------:R-:W2:Y:S01]  /*1b70*/  MUFU.SIN R6, R0 ;  /* 0x0000000000067308 */ /* 0x000ea20000000400 */
[-C--:B0-----:R-:W-:Y:S01]  /*1b80*/  FMUL.FTZ R7, R35, R4.reuse ;  /* 0x0000000423077220 */ /* 0x081fe20000410000 */
[-C--:B------:R-:W-:Y:S01]  /*1b90*/  FMUL.FTZ R3, R27, R4.reuse ;  /* 0x000000041b037220 */ /* 0x080fe20000410000 */
[-C--:B------:R-:W-:Y:S01]  /*1ba0*/  FMUL.FTZ R12, R34, R4.reuse ;  /* 0x00000004220c7220 */ /* 0x080fe20000410000 */
[----:B------:R-:W-:-:S04]  /*1bb0*/  FMUL.FTZ R4, R26, R4 ;  /* 0x000000041a047220 */ /* 0x000fc80000410000 */
[----:B------:R0:W3:Y:S01]  /*1bc0*/  MUFU.COS R5, R0 ;  /* 0x0000000000057308 */ /* 0x0000e20000000000 */
[-C--:B-1----:R-:W-:Y:S01]  /*1bd0*/  FFMA.FTZ R10, R34, R9.reuse, -R7 ;  /* 0x00000009220a7223 */ /* 0x082fe20000010807 */
[-C--:B------:R-:W-:Y:S01]  /*1be0*/  FFMA.FTZ R26, R26, R9.reuse, -R3 ;  /* 0x000000091a1a7223 */ /* 0x080fe20000010803 */
[-C--:B------:R-:W-:Y:S01]  /*1bf0*/  FFMA.FTZ R35, R35, R9.reuse, R12 ;  /* 0x0000000923237223 */ /* 0x080fe2000001000c */
[----:B------:R-:W-:Y:S02]  /*1c00*/  FFMA.FTZ R27, R27, R9, R4 ;  /* 0x000000091b1b7223 */ /* 0x000fe40000010004 */
[----:B------:R-:W-:Y:S01]  /*1c10*/  MOV R34, R10 ;  /* 0x0000000a00227202 */ /* 0x000fe20000000f00 */
[-C--:B--2---:R-:W-:Y:S01]  /*1c20*/  FMUL.FTZ R7, R33, R6.reuse ;  /* 0x0000000621077220 */ /* 0x084fe20000410000 */
[-C--:B------:R-:W-:Y:S01]  /*1c30*/  FMUL.FTZ R3, R25, R6.reuse ;  /* 0x0000000619037220 */ /* 0x080fe20000410000 */
[-C--:B------:R-:W-:Y:S01]  /*1c40*/  FMUL.FTZ R8, R32, R6.reuse ;  /* 0x0000000620087220 */ /* 0x080fe20000410000 */
[----:B0-----:R-:W-:Y:S01]  /*1c50*/  FMUL.FTZ R0, R24, R6 ;  /* 0x0000000618007220 */ /* 0x001fe20000410000 */
[-C--:B---3--:R-:W-:Y:S01]  /*1c60*/  FFMA.FTZ R7, R32, R5.reuse, -R7 ;  /* 0x0000000520077223 */ /* 0x088fe20000010807 */
[-C--:B------:R-:W-:Y:S01]  /*1c70*/  FFMA.FTZ R24, R24, R5.reuse, -R3 ;  /* 0x0000000518187223 */ /* 0x080fe20000010803 */
[-C--:B------:R-:W-:Y:S01]  /*1c80*/  FFMA.FTZ R33, R33, R5.reuse, R8 ;  /* 0x0000000521217223 */ /* 0x080fe20000010008 */
[----:B------:R-:W-:-:S02]  /*1c90*/  FFMA.FTZ R25, R25, R5, R0 ;  /* 0x0000000519197223 */ /* 0x000fc40000010000 */
[----:B------:R-:W-:-:S07]  /*1ca0*/  MOV R32, R7 ;  /* 0x0000000700207202 */ /* 0x000fce0000000f00 */
.L_x_1269:
[----:B------:R-:W-:Y:S05]  /*1cb0*/  BSYNC B0 ;  /* 0x0000000000007941 */ /* 0x000fea0003800000 */
.L_x_1256:
[----:B------:R-:W-:Y:S01]  /*1cc0*/  ISETP.GT.AND P0, PT, R17, 0x3f, PT ;  /* 0x0000003f1100780c */ /* 0x000fe20003f04270 */
[----:B------:R-:W-:Y:S01]  /*1cd0*/  BSSY B0, `(.L_x_1270) ;  /* 0x000001c000007945 */ /* 0x000fe20003800000 */
[----:B------:R-:W-:-:S11]  /*1ce0*/  IMAD.MOV.U32 R0, RZ, RZ, RZ ;  /* 0x000000ffff007224 */ /* 0x000fd600078e00ff */
[----:B------:R-:W-:Y:S05]  /*1cf0*/  @P0 BRA `(.L_x_1271) ;  /* 0x0000000000640947 */ /* 0x000fea0003800000 */
[----:B------:R-:W-:Y:S01]  /*1d00*/  ISETP.GT.AND P1, PT, R17, 0x27, PT ;  /* 0x000000271100780c */ /* 0x000fe20003f24270 */
[----:B------:R-:W-:Y:S01]  /*1d10*/  ULDC UR4, c[0x0][0x29c] ;  /* 0x0000a70000047ab9 */ /* 0x000fe20000000800 */
[----:B0-----:R-:W0:Y:S01]  /*1d20*/  S2R R6, SR_CgaCtaId ;  /* 0x0000000000067919 */ /* 0x001e220000008800 */
[----:B------:R-:W-:Y:S02]  /*1d30*/  MOV R3, 0x400 ;  /* 0x0000040000037802 */ /* 0x000fe40000000f00 */
[----:B------:R-:W-:Y:S02]  /*1d40*/  ISETP.NE.OR P0, PT, RZ, UR4, P1 ;  /* 0x00000004ff007c0c */ /* 0x000fe40008f05670 */
[----:B------:R-:W-:Y:S02]  /*1d50*/  ISETP.NE.AND P1, PT, RZ, UR4, PT ;  /* 0x00000004ff007c0c */ /* 0x000fe4000bf25270 */
[----:B------:R-:W-:-:S09]  /*1d60*/  IADD3 R0, R3, 0x40, RZ ;  /* 0x0000004003007810 */ /* 0x000fd20007ffe0ff */
[----:B------:R-:W5:Y:S01]  /*1d70*/  @!P0 LDC R7, c[0x0][0x284] ;  /* 0x0000a100ff078b82 */ /* 0x000f620000000800 */
[----:B------:R-:W-:Y:S01]  /*1d80*/  VOTEU.ALL UP0, P0 ;  /* 0x00000000003f7886 */ /* 0x000fe20000000000 */
[----:B------:R-:W-:-:S04]  /*1d90*/  @!P1 IADD3 R3, R3, 0x440, RZ ;  /* 0x0000044003039810 */ /* 0x000fc80007ffe0ff */
[----:B------:R-:W-:Y:S02]  /*1da0*/  @!UP0 USHF.L.U32 UR4, UR38, 0x2, URZ ;  /* 0x0000000226048899 */ /* 0x000fe4000800063f */
[----:B------:R-:W1:Y:S01]  /*1db0*/  @!P0 LDC.64 R4, c[0x0][0x248] ;  /* 0x00009200ff048b82 */ /* 0x000e620000000a00 */
[C---:B0-----:R-:W-:Y:S02]  /*1dc0*/  LEA R0, R6.reuse, R0, 0x18 ;  /* 0x0000000006007211 */ /* 0x041fe400078ec0ff */
[----:B------:R-:W-:-:S03]  /*1dd0*/  @!P1 LEA R6, R6, R3, 0x18 ;  /* 0x0000000306069211 */ /* 0x000fc600078ec0ff */
[C---:B------:R-:W-:Y:S01]  /*1de0*/  IMAD R3, R17.reuse, 0x10, R0 ;  /* 0x0000001011037824 */ /* 0x040fe200078e0200 */
[----:B------:R-:W-:Y:S01]  /*1df0*/  @!P1 LEA R6, R17, R6, 0x4 ;  /* 0x0000000611069211 */ /* 0x000fe200078e20ff */
[----:B-----5:R-:W-:-:S03]  /*1e00*/  @!P0 IMAD R7, R18, R7, UR4 ;  /* 0x0000000412078e24 */ /* 0x020fc6000f8e0207 */
[----:B---3--:R0:W-:Y:S04]  /*1e10*/  STS.128 [R3], R32 ;  /* 0x0000002003007388 */ /* 0x0081e80000000c00 */
[----:B------:R0:W-:Y:S01]  /*1e20*/  @!P1 STS.128 [R6], R28 ;  /* 0x0000001c06009388 */ /* 0x0001e20000000c00 */
[----:B-1----:R-:W-:-:S04]  /*1e30*/  @!P0 IMAD.WIDE R4, R7, 0x4, R4 ;  /* 0x0000000407048825 */ /* 0x002fc800078e0204 */
[----:B----4-:R-:W-:Y:S01]  /*1e40*/  FMUL.FTZ R7, R33, R25 ;  /* 0x0000001921077220 */ /* 0x010fe20000410000 */
[----:B------:R0:W-:Y:S03]  /*1e50*/  @!P0 STG.E.128 desc[UR36][R4.64], R24 ;  /* 0x0000001804008986 */ /* 0x0001e6000c101d24 */
[----:B------:R-:W-:-:S04]  /*1e60*/  FFMA.FTZ R7, R32, R24, R7 ;  /* 0x0000001820077223 */ /* 0x000fc80000010007 */
[----:B------:R-:W-:-:S04]  /*1e70*/  FFMA.FTZ R0, R34, R26, R7 ;  /* 0x0000001a22007223 */ /* 0x000fc80000010007 */
[----:B------:R-:W-:-:S07]  /*1e80*/  FFMA.FTZ R0, R35, R27, R0 ;  /* 0x0000001b23007223 */ /* 0x000fce0000010000 */
.L_x_1271:
[----:B------:R-:W-:Y:S05]  /*1e90*/  BSYNC B0 ;  /* 0x0000000000007941 */ /* 0x000fea0003800000 */
.L_x_1270:
[----:B0-----:R-:W0:Y:S01]  /*1ea0*/  SHFL.BFLY PT, R3, R0, 0x10, 0x1f ;  /* 0x0e001f0000037f89 */ /* 0x001e2200000e0000 */
[----:B------:R-:W-:Y:S01]  /*1eb0*/  LOP3.LUT P0, R8, R17, 0x1f, RZ, 0xc0, !PT ;  /* 0x0000001f11087812 */ /* 0x000fe2000780c0ff */
[----:B------:R-:W5:Y:S01]  /*1ec0*/  S2UR UR4, SR_CgaCtaId ;  /* 0x00000000000479c3 */ /* 0x000f620000008800 */
[----:B------:R-:W-:Y:S01]  /*1ed0*/  UMOV UR30, 0x400 ;  /* 0x00000400001e7882 */ /* 0x000fe20000000000 */
[----:B------:R-:W-:Y:S01]  /*1ee0*/  BSSY B0, `(.L_x_1272) ;  /* 0x000003c000007945 */ /* 0x000fe20003800000 */
[----:B------:R-:W-:-:S09]  /*1ef0*/  ISETP.GT.U32.AND P1, PT, R8, 0x1, PT ;  /* 0x000000010800780c */ /* 0x000fd20003f24070 */
[----:B------:R-:W-:-:S04]  /*1f00*/  VOTEU.ALL UP0, P0 ;  /* 0x00000000003f7886 */ /* 0x000fc80000000000 */
[----:B------:R-:W1:Y:S01]  /*1f10*/  @!P1 S2R R10, SR_CgaCtaId ;  /* 0x00000000000a9919 */ /* 0x000e620000008800 */
[----:B0-----:R-:W-:Y:S01]  /*1f20*/  FADD.FTZ R3, R3, R0 ;  /* 0x0000000003037221 */ /* 0x001fe20000010000 */
[----:B------:R-:W-:Y:S01]  /*1f30*/  @!P0 SHF.R.U32.HI R0, RZ, 0x3, R17 ;  /* 0x00000003ff008819 */ /* 0x000fe20000011611 */
[----:B-----5:R-:W-:-:S03]  /*1f40*/  @!UP0 ULEA UR5, UR4, UR30, 0x18 ;  /* 0x0000001e04058291 */ /* 0x020fc6000f8ec03f */
[----:B------:R-:W0:Y:S01]  /*1f50*/  SHFL.BFLY PT, R4, R3, 0x8, 0x1f ;  /* 0x0d001f0003047f89 */ /* 0x000e2200000e0000 */
[----:B------:R-:W-:Y:S01]  /*1f60*/  @!P0 LOP3.LUT R0, R0, 0x1ffffffc, RZ, 0xc0, !PT ;  /* 0x1ffffffc00008812 */ /* 0x000fe200078ec0ff */
[----:B0-----:R-:W-:Y:S01]  /*1f70*/  FADD.FTZ R4, R3, R4 ;  /* 0x0000000403047221 */ /* 0x001fe20000010000 */
[----:B------:R-:W-:-:S04]  /*1f80*/  @!P1 MOV R3, 0x400 ;  /* 0x0000040000039802 */ /* 0x000fc80000000f00 */
[----:B------:R-:W0:Y:S01]  /*1f90*/  SHFL.BFLY PT, R5, R4, 0x4, 0x1f ;  /* 0x0c801f0004057f89 */ /* 0x000e2200000e0000 */
[----:B-1----:R-:W-:-:S04]  /*1fa0*/  @!P1 LEA R3, R10, R3, 0x18 ;  /* 0x000000030a039211 */ /* 0x002fc800078ec0ff */
[----:B------:R-:W-:Y:S01]  /*1fb0*/  @!P1 LEA R8, R8, R3, 0x2 ;  /* 0x0000000308089211 */ /* 0x000fe200078e10ff */
[----:B0-----:R-:W-:-:S05]  /*1fc0*/  FADD.FTZ R5, R4, R5 ;  /* 0x0000000504057221 */ /* 0x001fca0000010000 */
[----:B------:R-:W0:Y:S02]  /*1fd0*/  SHFL.BFLY PT, R6, R5, 0x2, 0x1f ;  /* 0x0c401f0005067f89 */ /* 0x000e2400000e0000 */
[----:B0-----:R-:W-:-:S05]  /*1fe0*/  FADD.FTZ R6, R5, R6 ;  /* 0x0000000605067221 */ /* 0x001fca0000010000 */
[----:B------:R-:W0:Y:S02]  /*1ff0*/  SHFL.BFLY PT, R7, R6, 0x1, 0x1f ;  /* 0x0c201f0006077f89 */ /* 0x000e2400000e0000 */
[----:B0-----:R-:W-:-:S05]  /*2000*/  FADD.FTZ R7, R6, R7 ;  /* 0x0000000706077221 */ /* 0x001fca0000010000 */
[----:B------:R0:W-:Y:S01]  /*2010*/  @!P0 STS [R0+UR5+0x8], R7 ;  /* 0x0000080700008988 */ /* 0x0001e20008000805 */
[----:B------:R-:W-:Y:S01]  /*2020*/  ULDC UR5, c[0x0][0x284] ;  /* 0x0000a10000057ab9 */ /* 0x000fe20000000800 */
[----:B------:R-:W-:Y:S01]  /*2030*/  BAR.SYNC.DEFER_BLOCKING 0x0 ;  /* 0x0000000000007b1d */ /* 0x000fe20000010000 */
[----:B------:R-:W-:Y:S01]  /*2040*/  IMAD.U32 R252, RZ, RZ, UR5 ;  /* 0x00000005fffc7e24 */ /* 0x000fe2000f8e00ff */
[----:B------:R-:W-:Y:S01]  /*2050*/  UIADD3 UR5, UR30, 0x840, URZ ;  /* 0x000008401e057890 */ /* 0x000fe2000fffe03f */
[----:B------:R-:W-:-:S03]  /*2060*/  ISETP.NE.AND P0, PT, R17, RZ, PT ;  /* 0x000000ff1100720c */ /* 0x000fc60003f05270 */
[----:B------:R-:W-:Y:S01]  /*2070*/  IADD3 R3, RZ, -R252, RZ ;  /* 0x800000fcff037210 */ /* 0x000fe20007ffe0ff */
[----:B------:R-:W-:Y:S01]  /*2080*/  ULEA UR5, UR4, UR5, 0x18 ;  /* 0x0000000504057291 */ /* 0x000fe2000f8ec03f */
[----:B0-----:R-:W-:Y:S02]  /*2090*/  MOV R0, 0xff7fffff ;  /* 0xff7fffff00007802 */ /* 0x001fe40000000f00 */
[----:B------:R-:W-:-:S04]  /*20a0*/  VIADDMNMX R3, R3, UR39, RZ, !PT ;  /* 0x0000002703037c46 */ /* 0x000fc8000f8001ff */
[----:B------:R-:W-:Y:S01]  /*20b0*/  R2UR UR6, R3 ;  /* 0x00000000030672ca */ /* 0x000fe200000e0000 */
[----:B------:R-:W-:-:S05]  /*20c0*/  IMAD.U32 R3, RZ, RZ, UR5 ;  /* 0x00000005ff037e24 */ /* 0x000fca000f8e00ff */
[----:B------:R-:W-:Y:S04]  /*20d0*/  STL [R1+0x78c], R3 ;  /* 0x00078c0301007387 */ /* 0x000fe80000100800 */
[----:B------:R-:W0:Y:S03]  /*20e0*/  @!P1 LDS R7, [R8+0x8] ;  /* 0x0000080008079984 */ /* 0x000e260000000800 */
[----:B------:R-:W-:Y:S01]  /*20f0*/  UIADD3 UR31, UR40, -UR6, URZ ;  /* 0x80000006281f7290 */ /* 0x000fe2000fffe03f */
[----:B------:R-:W-:Y:S04]  /*2100*/  STL [R1+0x784], R0 ;  /* 0x0007840001007387 */ /* 0x000fe80000100800 */
[----:B0-----:R-:W0:Y:S02]  /*2110*/  SHFL.BFLY PT, R4, R7, 0x1, 0x1f ;  /* 0x0c201f0007047f89 */ /* 0x001e2400000e0000 */
[----:B0-----:R-:W-:-:S06]  /*2120*/  FADD.FTZ R4, R4, R7 ;  /* 0x0000000704047221 */ /* 0x001fcc0000010000 */
[----:B------:R-:W0:Y:S01]  /*2130*/  SHFL.IDX PT, R4, R4, RZ, 0x1f ;  /* 0x00001fff04047589 */ /* 0x000e2200000e0000 */
[----:B------:R-:W-:Y:S05]  /*2140*/  @P0 BRA `(.L_x_1273) ;  /* 0x0000000000540947 */ /* 0x000fea0003800000 */
[----:B------:R-:W-:Y:S01]  /*2150*/  MOV R0, UR31 ;  /* 0x0000001f00007c02 */ /* 0x000fe20008000f00 */
[----:B------:R-:W-:Y:S01]  /*2160*/  ULDC UR5, c[0x0][0x2a0] ;  /* 0x0000a80000057ab9 */ /* 0x000fe20000000800 */
[----:B------:R-:W-:Y:S02]  /*2170*/  ULDC.64 UR8, c[0x0][0x2c8] ;  /* 0x0000b20000087ab9 */ /* 0x000fe40000000a00 */
[----:B------:R-:W-:Y:S01]  /*2180*/  LEA R0, R0, R3, 0x2 ;  /* 0x0000000300007211 */ /* 0x000fe200078e10ff */
[----:B0-----:R-:W-:Y:S01]  /*2190*/  FMUL.FTZ R3, R4, UR5 ;  /* 0x0000000504037c20 */ /* 0x001fe20008410000 */
[----:B------:R-:W-:-:S04]  /*21a0*/  ISETP.NE.U32.AND P0, PT, RZ, UR8, PT ;  /* 0x00000008ff007c0c */ /* 0x000fc8000bf05070 */
[----:B------:R0:W-:Y:S01]  /*21b0*/  STL [R1+0x784], R3 ;  /* 0x0007840301007387 */ /* 0x0001e20000100800 */
[----:B------:R-:W-:-:S13]  /*21c0*/  ISETP.NE.AND.EX P0, PT, RZ, UR9, PT, P0 ;  /* 0x00000009ff007c0c */ /* 0x000fda000bf05300 */
[----:B0-----:R-:W-:Y:S05]  /*21d0*/  @!P0 BRA `(.L_x_1274) ;  /* 0x0000000000288947 */ /* 0x001fea0003800000 */
[----:B------:R-:W0:Y:S01]  /*21e0*/  LDC.64 R4, c[0x0][0x2c8] ;  /* 0x0000b200ff047b82 */ /* 0x000e220000000a00 */
[----:B------:R-:W-:Y:S01]  /*21f0*/  IMAD.MOV.U32 R7, RZ, RZ, R3 ;  /* 0x000000ffff077224 */ /* 0x000fe200078e0003 */
[----:B------:R-:W-:Y:S01]  /*2200*/  IADD3 R3, -R41, UR40, RZ ;  /* 0x0000002829037c10 */ /* 0x000fe2000fffe1ff */
[----:B------:R-:W-:-:S04]  /*2210*/  ULDC UR5, c[0x0][0x2d0] ;  /* 0x0000b40000057ab9 */ /* 0x000fc80000000800 */
[----:B------:R-:W-:-:S04]  /*2220*/  IMAD R6, R40, UR5, R3 ;  /* 0x0000000528067c24 */ /* 0x000fc8000f8e0203 */
[----:B------:R-:W-:-:S04]  /*2230*/  IMAD R3, R6, UR5, R3 ;  /* 0x0000000506037c24 */ /* 0x000fc8000f8e0203 */
[----:B0-----:R-:W-:-:S06]  /*2240*/  IMAD.WIDE R4, R3, 0x4, R4 ;  /* 0x0000000403047825 */ /* 0x001fcc00078e0204 */
[----:B------:R-:W5:Y:S02]  /*2250*/  LDG.E R4, desc[UR36][R4.64] ;  /* 0x0000002404047981 */ /* 0x000f64000c1e1900 */
[----:B-----5:R-:W-:-:S05]  /*2260*/  FADD.FTZ R7, R7, R4 ;  /* 0x0000000407077221 */ /* 0x020fca0000010000 */
[----:B------:R0:W-:Y:S02]  /*2270*/  STL [R1+0x784], R7 ;  /* 0x0007840701007387 */ /* 0x0001e40000100800 */
.L_x_1274:
[----:B------:R-:W5:Y:S04]  /*2280*/  LDL R3, [R1+0x784] ;  /* 0x0007840001037983 */ /* 0x000f680000100800 */
[----:B-----5:R1:W-:Y:S02]  /*2290*/  STS [R0], R3 ;  /* 0x0000000300007388 */ /* 0x0203e40000000800 */
.L_x_1273:
[----:B------:R-:W-:Y:S05]  /*22a0*/  BSYNC B0 ;  /* 0x0000000000007941 */ /* 0x000fea0003800000 */
.L_x_1272:
[----:B------:R-:W-:Y:S01]  /*22b0*/  BAR.SYNC.DEFER_BLOCKING 0x0 ;  /* 0x0000000000007b1d */ /* 0x000fe20000010000 */
[----:B------:R-:W-:Y:S02]  /*22c0*/  ULEA UR30, UR4, UR30, 0x18 ;  /* 0x0000001e041e7291 */ /* 0x000fe4000f8ec03f */
[----:B------:R-:W-:-:S04]  /*22d0*/  UIADD3 UR31, UR31, 0x1f, URZ ;  /* 0x0000001f1f1f7890 */ /* 0x000fc8000fffe03f */
[----:B------:R-:W-:-:S04]  /*22e0*/  USHF.R.S32.HI UR57, URZ, 0x1f, UR31 ;  /* 0x0000001f3f397899 */ /* 0x000fc8000801141f */
[----:B------:R-:W-:-:S03]  /*22f0*/  ULEA.HI UR57, UR57, UR31, URZ, 0x5 ;  /* 0x0000001f39397291 */ /* 0x000fc6000f8f283f */
[----:B------:R-:W-:Y:S01]  /*2300*/  ULDC UR31, c[0x0][0x29c] ;  /* 0x0000a700001f7ab9 */ /* 0x000fe20000000800 */
[----:B------:R-:W-:Y:S01]  /*2310*/  ULOP3.LUT UR57, UR57, 0xffffffe0, URZ, 0xc0, !UPT ;  /* 0xffffffe039397892 */ /* 0x000fe2000f8ec03f */
[----:B------:R-:W-:-:S03]  /*2320*/  ISETP.NE.AND P1, PT, RZ, UR31, PT ;  /* 0x0000001fff007c0c */ /* 0x000fc6000bf25270 */
[----:B------:R-:W-:Y:S01]  /*2330*/  UIADD3 UR57, UR57, UR6, URZ ;  /* 0x0000000639397290 */ /* 0x000fe2000fffe03f */
[----:B0-----:R-:W0:Y:S04]  /*2340*/  LDS.128 R4, [UR30+0x380] ;  /* 0x0003801eff047984 */ /* 0x001e280008000c00 */
[----:B--2---:R-:W2:Y:S04]  /*2350*/  LDS.128 R12, [UR30+0x3a0] ;  /* 0x0003a01eff0c7984 */ /* 0x004ea80008000c00 */
[----:B------:R-:W-:Y:S04]  /*2360*/  LDS.128 R8, [UR30+0x390] ;  /* 0x0003901eff087984 */ /* 0x000fe80008000c00 */
[----:B------:R-:W5:Y:S04]  /*2370*/  LDS.128 R52, [UR30+0x370] ;  /* 0x0003701eff347984 */ /* 0x000f680008000c00 */
[----:B------:R-:W1:Y:S04]  /*2380*/  LDS.128 R20, [UR30+0x3b0] ;  /* 0x0003b01eff147984 */ /* 0x000e680008000c00 */
[----:B----4-:R-:W4:Y:S04]  /*2390*/  LDS.128 R24, [UR30+0x3c0] ;  /* 0x0003c01eff187984 */ /* 0x010f280008000c00 */
[----:B------:R-:W4:Y:S04]  /*23a0*/  LDS.128 R28, [UR30+0x3d0] ;  /* 0x0003d01eff1c7984 */ /* 0x000f280008000c00 */
[----:B---3--:R-:W-:Y:S04]  /*23b0*/  LDS.128 R32, [UR30+0x3e0] ;  /* 0x0003e01eff207984 */ /* 0x008fe80008000c00 */
[----:B------:R-:W-:Y:S04]  /*23c0*/  LDS.128 R36, [UR30+0x3f0] ;  /* 0x0003f01eff247984 */ /* 0x000fe80008000c00 */
[----:B------:R-:W-:Y:S01]  /*23d0*/  LDS.128 R40, [UR30+0x400] ;  /* 0x0004001eff287984 */ /* 0x000fe20008000c00 */
[----:B0-----:R-:W-:-:S03]  /*23e0*/  R2UR UR5, R7 ;  /* 0x00000000070572ca */ /* 0x001fc600000e0000 */
[----:B------:R-:W-:Y:S01]  /*23f0*/  LDS.128 R44, [UR30+0x410] ;  /* 0x0004101eff2c7984 */ /* 0x000fe20008000c00 */
[----:B------:R-:W-:Y:S02]  /*2400*/  R2UR UR4, R6 ;  /* 0x00000000060472ca */ /* 0x000fe400000e0000 */
[----:B------:R-:W-:Y:S01]  /*2410*/  R2UR UR58, R5 ;  /* 0x00000000053a72ca */ /* 0x000fe200000e0000 */
[----:B------:R-:W-:Y:S01]  /*2420*/  LDS.128 R48, [UR30+0x420] ;  /* 0x0004201eff307984 */ /* 0x000fe20008000c00 */
[----:B------:R-:W-:Y:S02]  /*2430*/  R2UR UR59, R4 ;  /* 0x00000000043b72ca */ /* 0x000fe400000e0000 */
[----:B--2---:R-:W-:Y:S01]  /*2440*/  R2UR UR11, R15 ;  /* 0x000000000f0b72ca */ /* 0x004fe200000e0000 */
[----:B------:R-:W0:Y:S01]  /*2450*/  LDS.128 R4, [UR30+0x430] ;  /* 0x0004301eff047984 */ /* 0x000e220008000c00 */
[----:B------:R-:W-:Y:S02]  /*2460*/  R2UR UR12, R14 ;  /* 0x000000000e0c72ca */ /* 0x000fe400000e0000 */
[----:B------:R-:W-:Y:S01]  /*2470*/  R2UR UR13, R13 ;  /* 0x000000000d0d72ca */ /* 0x000fe200000e0000 */
[----:B-----5:R-:W-:Y:S01]  /*2480*/  STL.64 [R1+0x790], R52 ;  /* 0x0007903401007387 */ /* 0x020fe20000100a00 */
[----:B------:R-:W-:-:S02]  /*2490*/  R2UR UR14, R12 ;  /* 0x000000000c0e72ca */ /* 0x000fc400000e0000 */
[----:B------:R-:W-:Y:S01]  /*24a0*/  R2UR UR7, R11 ;  /* 0x000000000b0772ca */ /* 0x000fe200000e0000 */
[----:B------:R-:W2:Y:S01]  /*24b0*/  LDS.128 R12, [UR30+0x40] ;  /* 0x0000401eff0c7984 */ /* 0x000ea20008000c00 */
[----:B------:R-:W-:Y:S02]  /*24c0*/  R2UR UR8, R10 ;  /* 0x000000000a0872ca */ /* 0x000fe400000e0000 */
[----:B------:R-:W-:Y:S02]  /*24d0*/  R2UR UR9, R9 ;  /* 0x00000000090972ca */ /* 0x000fe400000e0000 */
[----:B------:R-:W-:Y:S02]  /*24e0*/  R2UR UR10, R8 ;  /* 0x00000000080a72ca */ /* 0x000fe400000e0000 */
[----:B------:R-:W3:Y:S01]  /*24f0*/  LDS.128 R8, [UR30+0x50] ;  /* 0x0000501eff087984 */ /* 0x000ee20008000c00 */
[----:B-1----:R-:W-:Y:S02]  /*2500*/  MOV R0, R54 ;  /* 0x0000003600007202 */ /* 0x002fe40000000f00 */
[----:B------:R-:W-:-:S02]  /*2510*/  MOV R3, R55 ;  /* 0x0000003700037202 */ /* 0x000fc40000000f00 */
[----:B------:R-:W-:Y:S01]  /*2520*/  R2UR UR61, R0 ;  /* 0x00000000003d72ca */ /* 0x000fe200000e0000 */
[----:B------:R-:W-:Y:S01]  /*2530*/  VIADD R0, R17, UR6 ;  /* 0x0000000611007c36 */ /* 0x000fe20008000000 */
[----:B------:R-:W-:Y:S02]  /*2540*/  R2UR UR15, R23 ;  /* 0x00000000170f72ca */ /* 0x000fe400000e0000 */
[----:B------:R-:W-:Y:S02]  /*2550*/  R2UR UR16, R22 ;  /* 0x00000000161072ca */ /* 0x000fe400000e0000 */
[----:B------:R-:W-:Y:S02]  /*2560*/  R2UR UR17, R21 ;  /* 0x00000000151172ca */ /* 0x000fe400000e0000 */
[----:B------:R-:W-:Y:S02]  /*2570*/  R2UR UR18, R20 ;  /* 0x00000000141272ca */ /* 0x000fe400000e0000 */
[----:B----4-:R-:W-:-:S02]  /*2580*/  R2UR UR19, R27 ;  /* 0x000000001b1372ca */ /* 0x010fc400000e0000 */
[----:B------:R-:W-:Y:S02]  /*2590*/  R2UR UR20, R26 ;  /* 0x000000001a1472ca */ /* 0x000fe400000e0000 */
[----:B------:R-:W-:Y:S02]  /*25a0*/  R2UR UR21, R25 ;  /* 0x00000000191572ca */ /* 0x000fe400000e0000 */
[----:B------:R-:W-:Y:S02]  /*25b0*/  R2UR UR22, R24 ;  /* 0x00000000181672ca */ /* 0x000fe400000e0000 */
[----:B------:R-:W-:Y:S02]  /*25c0*/  R2UR UR23, R31 ;  /* 0x000000001f1772ca */ /* 0x000fe400000e0000 */
[----:B0-----:R-:W-:Y:S02]  /*25d0*/  R2UR UR53, R7 ;  /* 0x00000000073572ca */ /* 0x001fe400000e0000 */
[----:B------:R-:W-:-:S02]  /*25e0*/  R2UR UR54, R6 ;  /* 0x00000000063672ca */ /* 0x000fc400000e0000 */
[----:B------:R-:W-:Y:S02]  /*25f0*/  R2UR UR55, R5 ;  /* 0x00000000053772ca */ /* 0x000fe400000e0000 */
[----:B------:R-:W-:Y:S02]  /*2600*/  R2UR UR56, R4 ;  /* 0x00000000043872ca */ /* 0x000fe400000e0000 */
[----:B------:R-:W0:Y:S01]  /*2610*/  LDS.128 R4, [UR30+0x60] ;  /* 0x0000601eff047984 */ /* 0x000e220008000c00 */
[----:B------:R-:W-:Y:S02]  /*2620*/  R2UR UR24, R30 ;  /* 0x000000001e1872ca */ /* 0x000fe400000e0000 */
[----:B------:R-:W-:Y:S01]  /*2630*/  R2UR UR25, R29 ;  /* 0x000000001d1972ca */ /* 0x000fe200000e0000 */
[----:B--2---:R-:W-:Y:S01]  /*2640*/  STL.64 [R1+0x770], R12 ;  /* 0x0007700c01007387 */ /* 0x004fe20000100a00 */
[----:B------:R-:W-:Y:S02]  /*2650*/  R2UR UR26, R28 ;  /* 0x000000001c1a72ca */ /* 0x000fe400000e0000 */
[----:B------:R-:W-:Y:S01]  /*2660*/  R2UR UR27, R35 ;  /* 0x00000000231b72ca */ /* 0x000fe200000e0000 */
[----:B------:R-:W-:Y:S01]  /*2670*/  STL.64 [R1+0x778], R14 ;  /* 0x0007780e01007387 */ /* 0x000fe20000100a00 */
[----:B------:R-:W-:-:S02]  /*2680*/  R2UR UR28, R34 ;  /* 0x00000000221c72ca */ /* 0x000fc400000e0000 */
[----:B------:R-:W-:Y:S01]  /*2690*/  R2UR UR29, R33 ;  /* 0x00000000211d72ca */ /* 0x000fe200000e0000 */
[----:B------:R-:W1:Y:S01]  /*26a0*/  LDS.128 R12, [UR30+0x70] ;  /* 0x0000701eff0c7984 */ /* 0x000e620008000c00 */
[----:B------:R-:W-:Y:S02]  /*26b0*/  R2UR UR32, R32 ;  /* 0x00000000202072ca */ /* 0x000fe400000e0000 */
[----:B------:R-:W-:Y:S01]  /*26c0*/  R2UR UR33, R39 ;  /* 0x00000000272172ca */ /* 0x000fe200000e0000 */
[----:B---3--:R-:W-:Y:S01]  /*26d0*/  STL.64 [R1+0x760], R8 ;  /* 0x0007600801007387 */ /* 0x008fe20000100a00 */
[----:B------:R-:W-:Y:S02]  /*26e0*/  R2UR UR34, R38 ;  /* 0x00000000262272ca */ /* 0x000fe400000e0000 */
[----:B------:R-:W-:Y:S01]  /*26f0*/  R2UR UR35, R37 ;  /* 0x00000000252372ca */ /* 0x000fe200000e0000 */
[----:B------:R-:W-:Y:S01]  /*2700*/  STL.64 [R1+0x768], R10 ;  /* 0x0007680a01007387 */ /* 0x000fe20000100a00 */
[----:B------:R-:W-:-:S02]  /*2710*/  R2UR UR40, R36 ;  /* 0x00000000242872ca */ /* 0x000fc400000e0000 */
[----:B------:R-:W-:Y:S01]  /*2720*/  R2UR UR41, R43 ;  /* 0x000000002b2972ca */ /* 0x000fe200000e0000 */
[----:B------:R-:W2:Y:S01]  /*2730*/  LDS.128 R8, [UR30+0x80] ;  /* 0x0000801eff087984 */ /* 0x000ea20008000c00 */
[----:B------:R-:W-:Y:S02]  /*2740*/  R2UR UR42, R42 ;  /* 0x000000002a2a72ca */ /* 0x000fe400000e0000 */
[----:B------:R-:W-:Y:S02]  /*2750*/  R2UR UR43, R41 ;  /* 0x00000000292b72ca */ /* 0x000fe400000e0000 */
[----:B------:R-:W-:Y:S02]  /*2760*/  R2UR UR44, R40 ;  /* 0x00000000282c72ca */ /* 0x000fe400000e0000 */
[----:B------:R-:W-:Y:S02]  /*2770*/  R2UR UR45, R47 ;  /* 0x000000002f2d72ca */ /* 0x000fe400000e0000 */
[----:B------:R-:W-:-:S02]  /*2780*/  R2UR UR46, R46 ;  /* 0x000000002e2e72ca */ /* 0x000fc400000e0000 */
[----:B------:R-:W-:Y:S02]  /*2790*/  R2UR UR47, R45 ;  /* 0x000000002d2f72ca */ /* 0x000fe400000e0000 */
[----:B------:R-:W-:Y:S02]  /*27a0*/  R2UR UR48, R44 ;  /* 0x000000002c3072ca */ /* 0x000fe400000e0000 */
[----:B------:R-:W-:Y:S01]  /*27b0*/  R2UR UR49, R51 ;  /* 0x00000000333172ca */ /* 0x000fe200000e0000 */
[----:B0-----:R-:W-:Y:S01]  /*27c0*/  STL.64 [R1+0x750], R4 ;  /* 0x0007500401007387 */ /* 0x001fe20000100a00 */
[----:B------:R-:W-:Y:S02]  /*27d0*/  R2UR UR50, R50 ;  /* 0x00000000323272ca */ /* 0x000fe400000e0000 */
[----:B------:R-:W-:Y:S01]  /*27e0*/  R2UR UR51, R49 ;  /* 0x00000000313372ca */ /* 0x000fe200000e0000 */
[----:B------:R-:W-:Y:S01]  /*27f0*/  STL.64 [R1+0x758], R6 ;  /* 0x0007580601007387 */ /* 0x000fe20000100a00 */
[----:B------:R-:W-:-:S02]  /*2800*/  R2UR UR52, R48 ;  /* 0x00000000303472ca */ /* 0x000fc400000e0000 */
[----:B------:R-:W-:Y:S01]  /*2810*/  R2UR UR60, R3 ;  /* 0x00000000033c72ca */ /* 0x000fe200000e0000 */
[----:B------:R-:W0:Y:S01]  /*2820*/  LDS.128 R4, [UR30+0x90] ;  /* 0x0000901eff047984 */ /* 0x000e220008000c00 */
[----:B------:R-:W-:-:S03]  /*2830*/  ISETP.GE.AND P0, PT, R0, UR57, PT ;  /* 0x0000003900007c0c */ /* 0x000fc6000bf06270 */
        /* <DEDUP_REMOVED lines=135> */
[----:B-1----:R1:W-:Y:S04]  /*30b0*/  STL.64 [R1+0x470], R12 ;  /* 0x0004700c01007387 */ /* 0x0023e80000100a00 */
[----:B------:R1:W-:Y:S04]  /*30c0*/  STL.64 [R1+0x478], R14 ;  /* 0x0004780e01007387 */ /* 0x0003e80000100a00 */
[----:B--2---:R1:W-:Y:S04]  /*30d0*/  STL.64 [R1+0x460], R8 ;  /* 0x0004600801007387 */ /* 0x0043e80000100a00 */
[----:B------:R1:W-:Y:S04]  /*30e0*/  STL.64 [R1+0x468], R10 ;  /* 0x0004680a01007387 */ /* 0x0003e80000100a00 */
[----:B0-----:R1:W-:Y:S04]  /*30f0*/  STL.64 [R1+0x450], R4 ;  /* 0x0004500401007387 */ /* 0x0013e80000100a00 */
[----:B------:R1:W-:Y:S01]  /*3100*/  STL.64 [R1+0x458], R6 ;  /* 0x0004580601007387 */ /* 0x0003e20000100a00 */
[----:B------:R-:W-:Y:S05]  /*3110*/  @P1 BRA `(.L_x_1275) ;  /* 0x0000000c00001947 */ /* 0x000fea0003800000 */
[----:B-1----:R-:W0:Y:S04]  /*3120*/  LDS.128 R4, [UR30+0x440] ;  /* 0x0004401eff047984 */ /* 0x002e280008000c00 */
[----:B------:R-:W1:Y:S04]  /*3130*/  LDS.128 R12, [UR30+0x450] ;  /* 0x0004501eff0c7984 */ /* 0x000e680008000c00 */
        /* <DEDUP_REMOVED lines=180> */
[----:B------:R-:W-:Y:S04]  /*3c80*/  LDS.128 R8, [UR30+0x820] ;  /* 0x0008201eff087984 */ /* 0x000fe80008000c00 */
[----:B0-----:R-:W-:Y:S04]  /*3c90*/  STL.64 [R1+0x78], R4 ;  /* 0x0000780401007387 */ /* 0x001fe80000100a00 */
[----:B------:R-:W-:Y:S04]  /*3ca0*/  STL.64 [R1+0x80], R6 ;  /* 0x0000800601007387 */ /* 0x000fe80000100a00 */
[----:B------:R-:W0:Y:S04]  /*3cb0*/  LDS.128 R4, [UR30+0x830] ;  /* 0x0008301eff047984 */ /* 0x000e280008000c00 */
[----:B-1----:R2:W-:Y:S04]  /*3cc0*/  STL.64 [R1+0x68], R12 ;  /* 0x0000680c01007387 */ /* 0x0025e80000100a00 */
[----:B------:R2:W-:Y:S04]  /*3cd0*/  STL.64 [R1+0x70], R14 ;  /* 0x0000700e01007387 */ /* 0x0005e80000100a00 */
[----:B0-----:R2:W-:Y:S04]  /*3ce0*/  STL.64 [R1+0x48], R4 ;  /* 0x0000480401007387 */ /* 0x0015e80000100a00 */
[----:B------:R2:W-:Y:S04]  /*3cf0*/  STL.64 [R1+0x58], R8 ;  /* 0x0000580801007387 */ /* 0x0005e80000100a00 */
[----:B------:R2:W-:Y:S04]  /*3d00*/  STL.64 [R1+0x60], R10 ;  /* 0x0000600a01007387 */ /* 0x0005e80000100a00 */
[----:B------:R2:W-:Y:S02]  /*3d10*/  STL.64 [R1+0x50], R6 ;  /* 0x0000500601007387 */ /* 0x0005e40000100a00 */
.L_x_1275:
[----:B------:R-:W-:Y:S04]  /*3d20*/  BSSY B0, `(.L_x_1276) ;  /* 0x000178b000007945 */ /* 0x000fe80003800000 */
[----:B------:R-:W-:Y:S05]  /*3d30*/  @P0 BRA `(.L_x_1277) ;  /* 0x0000017800240947 */ /* 0x000fea0003800000 */
[-C--:B------:R-:W-:Y:S01]  /*3d40*/  IABS R3, R252.reuse ;  /* 0x000000fc00037213 */ /* 0x080fe20000000000 */
[----:B------:R-:W-:Y:S01]  /*3d50*/  IMAD R249, R249, 0xa0, RZ ;  /* 0x000000a0f9f97824 */ /* 0x000fe200078e02ff */
[----:B------:R-:W-:Y:S01]  /*3d60*/  ULDC UR30, c[0x0][0x298] ;  /* 0x0000a600001e7ab9 */ /* 0x000fe20000000800 */
[-C--:B------:R-:W-:Y:S01]  /*3d70*/  IMAD R250, R250, R252.reuse, RZ ;  /* 0x000000fcfafa7224 */ /* 0x080fe200078e02ff */
[----:B-12---:R-:W-:Y:S01]  /*3d80*/  MOV R6, R3 ;  /* 0x0000000300067202 */ /* 0x006fe20000000f00 */
[----:B------:R-:W-:-:S03]  /*3d90*/  IMAD R249, R249, R252, RZ ;  /* 0x000000fcf9f97224 */ /* 0x000fc600078e02ff */
[----:B------:R-:W0:Y:S01]  /*3da0*/  I2F.RP R4, R6 ;  /* 0x0000000600047306 */ /* 0x000e220000209400 */
[----:B------:R-:W-:Y:S01]  /*3db0*/  STL [R1+0x788], R6 ;  /* 0x0007880601007387 */ /* 0x000fe20000100800 */
[----:B------:R-:W-:Y:S02]  /*3dc0*/  SHF.R.S32.HI R248, RZ, 0x1f, R250 ;  /* 0x0000001ffff87819 */ /* 0x000fe400000114fa */
[----:B------:R-:W-:-:S04]  /*3dd0*/  SHF.R.S32.HI R17, RZ, 0x1f, R249 ;  /* 0x0000001fff117819 */ /* 0x000fc800000114f9 */
[----:B0-----:R-:W0:Y:S02]  /*3de0*/  MUFU.RCP R4, R4 ;  /* 0x0000000400047308 */ /* 0x001e240000001000 */
[----:B0-----:R-:W-:-:S06]  /*3df0*/  IADD3 R4, R4, 0xffffffe, RZ ;  /* 0x0ffffffe04047810 */ /* 0x001fcc0007ffe0ff */
[----:B------:R0:W1:Y:S02]  /*3e00*/  F2I.FTZ.U32.TRUNC.NTZ R5, R4 ;  /* 0x0000000400057305 */ /* 0x000064000021f000 */
[----:B0-----:R-:W-:Y:S01]  /*3e10*/  HFMA2.MMA R4, -RZ, RZ, 0, 0 ;  /* 0x00000000ff047435 */ /* 0x001fe200000001ff */
[----:B-1----:R-:W-:-:S04]  /*3e20*/  IMAD.MOV R3, RZ, RZ, -R5 ;  /* 0x000000ffff037224 */ /* 0x002fc800078e0a05 */
[----:B------:R-:W-:-:S05]  /*3e30*/  IMAD R3, R3, R6, RZ ;  /* 0x0000000603037224 */ /* 0x000fca00078e02ff */
[----:B------:R-:W-:Y:S02]  /*3e40*/  IMAD.HI.U32 R4, R5, R3, R4 ;  /* 0x0000000305047227 */ /* 0x000fe400078e0004 */
[----:B------:R-:W0:Y:S03]  /*3e50*/  LDC R3, c[0x0][0x2c0] ;  /* 0x0000b000ff037b82 */ /* 0x000e260000000800 */
[----:B------:R-:W-:Y:S04]  /*3e60*/  STL [R1+0x798], R4 ;  /* 0x0007980401007387 */ /* 0x000fe80000100800 */
[----:B------:R0:W-:Y:S02]  /*3e70*/  STL [R1+0x40], R0 ;  /* 0x0000400001007387 */ /* 0x0001e40000100800 */
[----:B0-----:R-:W-:-:S07]  /*3e80*/  IADD3 R0, R3, UR30, RZ ;  /* 0x0000001e03007c10 */ /* 0x001fce000fffe0ff */
.L_x_1408:
[----:B------:R-:W-:Y:S01]  /*3e90*/  STL [R1+0x7b0], R4 ;  /* 0x0007b00401007387 */ /* 0x000fe20000100800 */
[----:B------:R-:W-:-:S03]  /*3ea0*/  ULDC UR30, c[0x0][0x284] ;  /* 0x0000a100001e7ab9 */ /* 0x000fc60000000800 */
[----:B------:R0:W-:Y:S04]  /*3eb0*/  STL [R1+0x7ac], R2 ;  /* 0x0007ac0201007387 */ /* 0x0001e80000100800 */
[----:B0-----:R-:W2:Y:S01]  /*3ec0*/  LDL R2, [R1+0x40] ;  /* 0x0000400001027983 */ /* 0x001ea20000100800 */
[----:B------:R-:W-:Y:S01]  /*3ed0*/  IMAD.U32 R252, RZ, RZ, UR30 ;  /* 0x0000001efffc7e24 */ /* 0x000fe2000f8e00ff */
[----:B------:R-:W-:Y:S01]  /*3ee0*/  ULDC.64 UR30, c[0x0][0x2b0] ;  /* 0x0000ac00001e7ab9 */ /* 0x000fe20000000a00 */
[----:B------:R-:W0:Y:S01]  /*3ef0*/  S2R R251, SR_CTAID.Y ;  /* 0x0000000000fb7919 */ /* 0x000e220000002600 */
[----:B------:R-:W-:-:S04]  /*3f00*/  ISETP.NE.U32.AND P0, PT, RZ, UR30, PT ;  /* 0x0000001eff007c0c */ /* 0x000fc8000bf05070 */
[----:B------:R-:W-:-:S13]  /*3f10*/  ISETP.NE.AND.EX P0, PT, RZ, UR31, PT, P0 ;  /* 0x0000001fff007c0c */ /* 0x000fda000bf05300 */
[----:B0-----:R-:W-:-:S05]  /*3f20*/  @P0 IMAD R0, R251, R252, RZ ;  /* 0x000000fcfb000224 */ /* 0x001fca00078e02ff */
[--C-:B------:R-:W-:Y:S02]  /*3f30*/  @P0 SHF.R.S32.HI R3, RZ, 0x1f, R0.reuse ;  /* 0x0000001fff030819 */ /* 0x100fe40000011400 */
[----:B--2---:R-:W-:Y:S02]  /*3f40*/  @P0 IADD3 R18, P1, P2, R2, UR30, R0 ;  /* 0x0000001e02120c10 */ /* 0x004fe4000fa3e000 */
[----:B------:R-:W-:-:S04]  /*3f50*/  @P0 SHF.R.S32.HI R0, RZ, 0x1f, R2 ;  /* 0x0000001fff000819 */ /* 0x000fc80000011402 */
[----:B------:R-:W-:Y:S01]  /*3f60*/  @P0 IADD3.X R19, R0, UR31, R3, P1, P2 ;  /* 0x0000001f00130c10 */ /* 0x000fe20008fe4403 */
[----:B------:R-:W-:Y:S01]  /*3f70*/  ULDC.64 UR30, c[0x0][0x258] ;  /* 0x00009600001e7ab9 */ /* 0x000fe20000000a00 */
[----:B------:R-:W2:Y:S04]  /*3f80*/  LDL R0, [R1+0x798] ;  /* 0x0007980001007983 */ /* 0x000ea80000100800 */
[----:B---3--:R2:W3:Y:S04]  /*3f90*/  @P0 LDG.E.U8 R4, desc[UR36][R18.64] ;  /* 0x0000002412040981 */ /* 0x0084e8000c1e1100 */
[----:B----4-:R-:W4:Y:S01]  /*3fa0*/  LDL R19, [R1+0x788] ;  /* 0x0007880001137983 */ /* 0x010f220000100800 */
[----:B------:R-:W-:-:S02]  /*3fb0*/  IABS R3, R2 ;  /* 0x0000000200037213 */ /* 0x000fc40000000000 */
[----:B------:R-:W-:-:S03]  /*3fc0*/  ISETP.GE.AND P2, PT, R2, RZ, PT ;  /* 0x000000ff0200720c */ /* 0x000fc60003f46270 */
[----:B--2---:R-:W-:Y:S01]  /*3fd0*/  IMAD.HI.U32 R18, R0, R3, RZ ;  /* 0x0000000300127227 */ /* 0x004fe200078e00ff */
[----:B------:R-:W-:Y:S02]  /*3fe0*/  IABS R0, R252 ;  /* 0x000000fc00007213 */ /* 0x000fe40000000000 */
[----:B---3--:R-:W-:Y:S02]  /*3ff0*/  ISETP.NE.AND P0, PT, R4, RZ, P0 ;  /* 0x000000ff0400720c */ /* 0x008fe40000705270 */
[----:B------:R-:W-:Y:S01]  /*4000*/  IADD3 R18, -R18, RZ, RZ ;  /* 0x000000ff12127210 */ /* 0x000fe20007ffe1ff */
[----:B------:R0:W5:Y:S04]  /*4010*/  LDL.LU R4, [R1+0x7b0] ;  /* 0x0007b00001047983 */ /* 0x0001680000300800 */
[----:B------:R-:W-:-:S05]  /*4020*/  IMAD R3, R0, R18, R3 ;  /* 0x0000001200037224 */ /* 0x000fca00078e0203 */
[----:B----4-:R-:W-:-:S13]  /*4030*/  ISETP.GT.U32.AND P1, PT, R19, R3, PT ;  /* 0x000000031300720c */ /* 0x010fda0003f24070 */
[----:B------:R-:W-:-:S04]  /*4040*/  @!P1 IADD3 R3, R3, -R0, RZ ;  /* 0x8000000003039210 */ /* 0x000fc80007ffe0ff */
[----:B------:R-:W-:-:S13]  /*4050*/  ISETP.GT.U32.AND P1, PT, R19, R3, PT ;  /* 0x000000031300720c */ /* 0x000fda0003f24070 */
[----:B------:R-:W-:Y:S01]  /*4060*/  @!P1 IMAD.IADD R3, R3, 0x1, -R0 ;  /* 0x0000000103039824 */ /* 0x000fe200078e0a00 */
[----:B------:R-:W-:Y:S01]  /*4070*/  ISETP.NE.AND P1, PT, R252, RZ, PT ;  /* 0x000000fffc00720c */ /* 0x000fe20003f25270 */
[----:B------:R-:W-:-:S03]  /*4080*/  IMAD R0, R251, R252, RZ ;  /* 0x000000fcfb007224 */ /* 0x000fc600078e02ff */
[----:B------:R-:W-:-:S09]  /*4090*/  @!P2 IADD3 R3, -R3, RZ, RZ ;  /* 0x000000ff0303a210 */ /* 0x000fd20007ffe1ff */
[----:B------:R-:W-:-:S04]  /*40a0*/  @!P1 LOP3.LUT R3, RZ, R252, RZ, 0x33, !PT ;  /* 0x000000fcff039212 */ /* 0x000fc800078e33ff */
[----:B------:R-:W-:Y:S02]  /*40b0*/  IADD3 R19, P1, R3, R0, RZ ;  /* 0x0000000003137210 */ /* 0x000fe40007f3e0ff */
[----:B------:R-:W-:Y:S02]  /*40c0*/  SHF.R.S32.HI R251, RZ, 0x1f, R3 ;  /* 0x0000001ffffb7819 */ /* 0x000fe40000011403 */
[----:B------:R-:W-:Y:S01]  /*40d0*/  LEA R18, P2, R19, UR30, 0x2 ;  /* 0x0000001e13127c11 */ /* 0x000fe2000f8410ff */
[----:B------:R-:W-:Y:S01]  /*40e0*/  UIADD3 UR30, UR39, -0x1, URZ ;  /* 0xffffffff271e7890 */ /* 0x000fe2000fffe03f */
[----:B------:R-:W-:-:S05]  /*40f0*/  LEA.HI.X.SX32 R0, R0, R251, 0x1, P1 ;  /* 0x000000fb00007211 */ /* 0x000fca00008f0eff */
[----:B------:R-:W-:Y:S02]  /*4100*/  ISETP.GE.AND P1, PT, R2, UR30, PT ;  /* 0x0000001e02007c0c */ /* 0x000fe4000bf26270 */
[----:B------:R0:W5:Y:S01]  /*4110*/  LDL.LU R2, [R1+0x7ac] ;  /* 0x0007ac0001027983 */ /* 0x0001620000300800 */
[----:B------:R-:W-:Y:S01]  /*4120*/  LEA.HI.X R19, R19, UR31, R0, 0x2, P2 ;  /* 0x0000001f13137c11 */ /* 0x000fe200090f1400 */
[----:B------:R-:W-:Y:S01]  /*4130*/  BSSY B1, `(.L_x_1278) ;  /* 0x0000066000017945 */ /* 0x000fe20003800000 */
[----:B------:R-:W-:-:S08]  /*4140*/  IMAD R0, R252, 0xa0, RZ ;  /* 0x000000a0fc007824 */ /* 0x000fd000078e02ff */
[----:B01----:R-:W-:Y:S05]  /*4150*/  @P1 BRA `(.L_x_1279) ;  /* 0x00000004008c1947 */ /* 0x003fea0003800000 */
[----:B------:R0:W-:Y:S01]  /*4160*/  STL.64 [R1+0x7c0], R8 ;  /* 0x0007c00801007387 */ /* 0x0001e20000100a00 */
[----:B------:R-:W-:-:S03]  /*4170*/  ULDC UR30, c[0x0][0x29c] ;  /* 0x0000a700001e7ab9 */ /* 0x000fc60000000800 */
[----:B------:R-:W-:Y:S04]  /*4180*/  STL.64 [R1+0x7b8], R6 ;  /* 0x0007b80601007387 */ /* 0x000fe80000100a00 */
[----:B-----5:R1:W-:Y:S01]  /*4190*/  STL.64 [R1+0x7b0], R4 ;  /* 0x0007b00401007387 */ /* 0x0203e20000100a00 */
[----:B0-----:R-:W-:-:S04]  /*41a0*/  SHF.L.U32 R9, R3, 0x2, RZ ;  /* 0x0000000203097819 */ /* 0x001fc800000006ff */
[----:B------:R-:W-:-:S13]  /*41b0*/  ISETP.GE.AND P2, PT, R9, R0, PT ;  /* 0x000000000900720c */ /* 0x000fda0003f46270 */
[----:B------:R-:W2:Y:S01]  /*41c0*/  @!P2 LDG.E R251, desc[UR36][R18.64] ;  /* 0x0000002412fba981 */ /* 0x000ea2000c1e1900 */
[----:B------:R-:W2:Y:S08]  /*41d0*/  @!P2 LDC R8, c[0x0][0x288] ;  /* 0x0000a200ff08ab82 */ /* 0x000eb00000000800 */
[----:B-1----:R-:W0:Y:S02]  /*41e0*/  @!P2 LDC.64 R4, c[0x0][0x248] ;  /* 0x00009200ff04ab82 */ /* 0x002e240000000a00 */
[----:B0-----:R-:W-:-:S02]  /*41f0*/  IMAD.MOV.U32 R6, RZ, RZ, R4 ;  /* 0x000000ffff067224 */ /* 0x001fc400078e0004 */
[----:B--2---:R-:W-:-:S04]  /*4200*/  @!P2 IMAD R251, R251, R8, RZ ;  /* 0x00000008fbfba224 */ /* 0x004fc800078e02ff */
[----:B------:R-:W-:-:S04]  /*4210*/  @!P2 IMAD R251, R251, 0xa0, RZ ;  /* 0x000000a0fbfba824 */ /* 0x000fc800078e02ff */
[----:B------:R-:W-:-:S05]  /*4220*/  @!P2 IMAD R251, R251, R252, R9 ;  /* 0x000000fcfbfba224 */ /* 0x000fca00078e0209 */
[----:B------:R-:W-:-:S04]  /*4230*/  @!P2 IADD3 R4, P3, R249, R251, RZ ;  /* 0x000000fbf904a210 */ /* 0x000fc80007f7e0ff */
[----:B------:R-:W-:Y:S02]  /*4240*/  @!P2 LEA.HI.X.SX32 R251, R251, R17, 0x1, P3 ;  /* 0x00000011fbfba211 */ /* 0x000fe400018f0eff */
[C---:B------:R-:W-:Y:S02]  /*4250*/  @!P2 LEA R8, P3, R4.reuse, R6, 0x2 ;  /* 0x000000060408a211 */ /* 0x040fe400078610ff */
[----:B------:R-:W-:Y:S02]  /*4260*/  CS2R R6, SRZ ;  /* 0x0000000000067805 */ /* 0x000fe4000001ff00 */
[----:B------:R-:W-:Y:S02]  /*4270*/  @!P2 LEA.HI.X R9, R4, R5, R251, 0x2, P3 ;  /* 0x000000050409a211 */ /* 0x000fe400018f14fb */
[----:B------:R-:W-:-:S06]  /*4280*/  CS2R R4, SRZ ;  /* 0x0000000000047805 */ /* 0x000fcc000001ff00 */
[----:B------:R-:W2:Y:S04]  /*4290*/  @!P2 LDG.E.128 R4, desc[UR36][R8.64] ;  /* 0x000000240804a981 */ /* 0x000ea8000c1e1d00 */
[----:B------:R0:W5:Y:S01]  /*42a0*/  LDL.LU.64 R8, [R1+0x7c0] ;  /* 0x0007c00001087983 */ /* 0x0001620000300a00 */
[----:B------:R-:W-:-:S03]  /*42b0*/  ISETP.NE.AND P3, PT, RZ, UR30, PT ;  /* 0x0000001eff007c0c */ /* 0x000fc6000bf65270 */
[----:B--2---:R-:W-:Y:S01]  /*42c0*/  STL.64 [R1+0x30], R4 ;  /* 0x0000300401007387 */ /* 0x004fe20000100a00 */
[----:B------:R-:W-:-:S03]  /*42d0*/  MOV R251, R7 ;  /* 0x0000000700fb7202 */ /* 0x000fc60000000f00 */
[----:B------:R1:W-:Y:S04]  /*42e0*/  STL.64 [R1+0x38], R6 ;  /* 0x0000380601007387 */ /* 0x0003e80000100a00 */
[----:B-1----:R0:W5:Y:S04]  /*42f0*/  LDL.LU.64 R6, [R1+0x7b8] ;  /* 0x0007b80001067983 */ /* 0x0021680000300a00 */
[----:B------:R0:W5:Y:S01]  /*4300*/  LDL.LU.64 R4, [R1+0x7b0] ;  /* 0x0007b00001047983 */ /* 0x0001620000300a00 */
[----:B------:R-:W-:Y:S05]  /*4310*/  @P3 BRA `(.L_x_1279) ;  /* 0x00000004001c3947 */ /* 0x000fea0003800000 */
[----:B------:R1:W-:Y:S01]  /*4320*/  STL.64 [R1+0x800], R22 ;  /* 0x0008001601007387 */ /* 0x0003e20000100a00 */
[----:B------:R-:W-:-:S03]  /*4330*/  LOP3.LUT P4, RZ, R2, 0x10, RZ, 0xc0, !PT ;  /* 0x0000001002ff7812 */ /* 0x000fc6000788c0ff */
[----:B------:R-:W-:Y:S04]  /*4340*/  STL.64 [R1+0x7f8], R20 ;  /* 0x0007f81401007387 */ /* 0x000fe80000100a00 */
[----:B------:R2:W-:Y:S01]  /*4350*/  STL.64 [R1+0x7f0], R18 ;  /* 0x0007f01201007387 */ /* 0x0005e20000100a00 */
[----:B-1----:R-:W-:-:S03]  /*4360*/  SHF.L.U32 R23, R3, 0x2, RZ ;  /* 0x0000000203177819 */ /* 0x002fc600000006ff */
[----:B------:R1:W-:Y:S04]  /*4370*/  STL [R1+0x7e8], R17 ;  /* 0x0007e81101007387 */ /* 0x0003e80000100800 */
[----:B------:R3:W-:Y:S01]  /*4380*/  STL [R1+0x7e4], R15 ;  /* 0x0007e40f01007387 */ /* 0x0007e20000100800 */
[----:B--2---:R-:W3:Y:S03]  /*4390*/  @!P2 LDC.64 R18, c[0x0][0x248] ;  /* 0x00009200ff12ab82 */ /* 0x004ee60000000a00 */
[----:B------:R-:W-:Y:S01]  /*43a0*/  STL [R1+0x7e0], R14 ;  /* 0x0007e00e01007387 */ /* 0x000fe20000100800 */
[----:B-1----:R-:W-:-:S03]  /*43b0*/  IMAD.MOV.U32 R17, RZ, RZ, R23 ;  /* 0x000000ffff117224 */ /* 0x002fc600078e0017 */
[----:B------:R-:W-:Y:S04]  /*43c0*/  STL [R1+0x7dc], R13 ;  /* 0x0007dc0d01007387 */ /* 0x000fe80000100800 */
[----:B------:R-:W-:Y:S01]  /*43d0*/  STL [R1+0x7d8], R12 ;  /* 0x0007d80c01007387 */ /* 0x000fe20000100800 */
[----:B------:R-:W1:Y:S03]  /*43e0*/  S2R R23, SR_CTAID.X ;  /* 0x0000000000177919 */ /* 0x000e660000002500 */
[----:B------:R-:W-:Y:S04]  /*43f0*/  STL [R1+0x7d4], R11 ;  /* 0x0007d40b01007387 */ /* 0x000fe80000100800 */
[----:B------:R-:W-:Y:S04]  /*4400*/  STL [R1+0x7d0], R10 ;  /* 0x0007d00a01007387 */ /* 0x000fe80000100800 */
[----:B------:R-:W-:Y:S04]  /*4410*/  STL [R1+0x7cc], R3 ;  /* 0x0007cc0301007387 */ /* 0x000fe80000100800 */
[----:B------:R-:W-:Y:S04]  /*4420*/  STL [R1+0x7c8], R0 ;  /* 0x0007c80001007387 */ /* 0x000fe80000100800 */
[----:B-----5:R2:W-:Y:S04]  /*4430*/  STL.64 [R1+0x7c0], R8 ;  /* 0x0007c00801007387 */ /* 0x0205e80000100a00 */
[----:B------:R4:W-:Y:S01]  /*4440*/  STL.64 [R1+0x7b8], R6 ;  /* 0x0007b80601007387 */ /* 0x0009e20000100a00 */
[----:B---3--:R-:W-:-:S03]  /*4450*/  MOV R15, R19 ;  /* 0x00000013000f7202 */ /* 0x008fc60000000f00 */
[----:B------:R3:W-:Y:S01]  /*4460*/  STL.64 [R1+0x7b0], R4 ;  /* 0x0007b00401007387 */ /* 0x0007e20000100a00 */
[----:B--2---:R-:W2:Y:S01]  /*4470*/  @P4 LDC.64 R8, c[0x0][0x2e0] ;  /* 0x0000b800ff084b82 */ /* 0x004ea20000000a00 */
[----:B----4-:R-:W-:-:S07]  /*4480*/  MOV R7, R251 ;  /* 0x000000fb00077202 */ /* 0x010fce0000000f00 */
[----:B------:R-:W1:Y:S01]  /*4490*/  @P4 LDC R251, c[0x0][0x288] ;  /* 0x0000a200fffb4b82 */ /* 0x000e620000000800 */
[----:B---3--:R-:W3:Y:S04]  /*44a0*/  LDL.LU R4, [R1+0x30] ;  /* 0x0000300001047983 */ /* 0x008ee80000300800 */
[----:B------:R-:W4:Y:S04]  /*44b0*/  LDL.LU R5, [R1+0x34] ;  /* 0x0000340001057983 */ /* 0x000f280000300800 */
[----:B------:R-:W4:Y:S04]  /*44c0*/  LDL.LU R6, [R1+0x38] ;  /* 0x0000380001067983 */ /* 0x000f280000300800 */
[----:B------:R-:W3:Y:S04]  /*44d0*/  LDL R14, [R1+0x440] ;  /* 0x00044000010e7983 */ /* 0x000ee80000100800 */
[----:B------:R-:W4:Y:S04]  /*44e0*/  LDL R13, [R1+0x444] ;  /* 0x00044400010d7983 */ /* 0x000f280000100800 */
[----:B------:R-:W4:Y:S01]  /*44f0*/  LDL R10, [R1+0x448] ;  /* 0x00044800010a7983 */ /* 0x000f220000100800 */
[----:B-1----:R-:W-:-:S04]  /*4500*/  @P4 IMAD R251, R16, R251, R23 ;  /* 0x000000fb10fb4224 */ /* 0x002fc800078e0217 */
[----:B------:R-:W-:-:S04]  /*4510*/  @P4 IMAD R251, R251, 0xa0, RZ ;  /* 0x000000a0fbfb4824 */ /* 0x000fc800078e02ff */
[----:B--2---:R-:W-:-:S05]  /*4520*/  @P4 IMAD.WIDE R8, R251, 0x4, R8 ;  /* 0x00000004fb084825 */ /* 0x004fca00078e0208 */
[----:B------:R1:W2:Y:S01]  /*4530*/  @P4 LDG.E.128 R20, desc[UR36][R8.64] ;  /* 0x0000002408144981 */ /* 0x0002a2000c1e1d00 */
[----:B------:R-:W-:-:S04]  /*4540*/  @!P2 IADD3 R251, P3, R250, R17, RZ ;  /* 0x00000011fafba210 */ /* 0x000fc80007f7e0ff */
[----:B------:R-:W-:Y:S01]  /*4550*/  @!P2 LEA.HI.X.SX32 R17, R17, R248, 0x1, P3 ;  /* 0x000000f81111a211 */ /* 0x000fe200018f0eff */
[----:B-1----:R-:W-:-:S05]  /*4560*/  IMAD.MOV.U32 R8, RZ, RZ, R18 ;  /* 0x000000ffff087224 */ /* 0x002fca00078e0012 */
[----:B------:R-:W-:-:S04]  /*4570*/  @!P2 LEA R8, P3, R251, R8, 0x2 ;  /* 0x00000008fb08a211 */ /* 0x000fc800078610ff */
[----:B------:R-:W-:Y:S02]  /*4580*/  @!P2 LEA.HI.X R9, R251, R15, R17, 0x2, P3 ;  /* 0x0000000ffb09a211 */ /* 0x000fe400018f1411 */
[----:B--2---:R-:W-:Y:S01]  /*4590*/  MOV R3, R22 ;  /* 0x0000001600037202 */ /* 0x004fe20000000f00 */
[----:B------:R-:W-:Y:S01]  /*45a0*/  IMAD.MOV.U32 R11, RZ, RZ, R21 ;  /* 0x000000ffff0b7224 */ /* 0x000fe200078e0015 */
[----:B------:R-:W-:Y:S02]  /*45b0*/  MOV R0, R23 ;  /* 0x0000001700007202 */ /* 0x000fe40000000f00 */
[----:B------:R-:W-:Y:S01]  /*45c0*/  MOV R12, R20 ;  /* 0x00000014000c7202 */ /* 0x000fe20000000f00 */
[----:B------:R1:W5:Y:S04]  /*45d0*/  LDL.LU.64 R22, [R1+0x800] ;  /* 0x0008000001167983 */ /* 0x0003680000300a00 */
[----:B------:R1:W5:Y:S04]  /*45e0*/  LDL.LU.64 R20, [R1+0x7f8] ;  /* 0x0007f80001147983 */ /* 0x0003680000300a00 */
[----:B------:R1:W5:Y:S04]  /*45f0*/  LDL.LU.64 R18, [R1+0x7f0] ;  /* 0x0007f00001127983 */ /* 0x0003680000300a00 */
[----:B------:R1:W5:Y:S04]  /*4600*/  LDL.LU R17, [R1+0x7e8] ;  /* 0x0007e80001117983 */ /* 0x0003680000300800 */
[----:B------:R1:W5:Y:S04]  /*4610*/  LDL.LU R15, [R1+0x7e4] ;  /* 0x0007e400010f7983 */ /* 0x0003680000300800 */
[----:B------:R-:W2:Y:S01]  /*4620*/  LDL R251, [R1+0x44c] ;  /* 0x00044c0001fb7983 */ /* 0x000ea20000100800 */
[----:B---3--:R-:W-:Y:S01]  /*4630*/  FADD.FTZ R4, R14, R4 ;  /* 0x000000040e047221 */ /* 0x008fe20000010000 */
[----:B----4-:R-:W-:Y:S01]  /*4640*/  FADD.FTZ R5, R13, R5 ;  /* 0x000000050d057221 */ /* 0x010fe20000010000 */
[----:B------:R-:W-:Y:S01]  /*4650*/  FADD.FTZ R6, R10, R6 ;  /* 0x000000060a067221 */ /* 0x000fe20000010000 */
[----:B------:R1:W5:Y:S01]  /*4660*/  LDL.LU R14, [R1+0x7e0] ;  /* 0x0007e000010e7983 */ /* 0x0003620000300800 */
[----:B------:R-:W-:Y:S01]  /*4670*/  @P4 FMUL.FTZ R4, R4, R12 ;  /* 0x0000000c04044220 */ /* 0x000fe20000410000 */
[----:B------:R-:W-:-:S02]  /*4680*/  @P4 FMUL.FTZ R5, R5, R11 ;  /* 0x0000000b05054220 */ /* 0x000fc40000410000 */
[----:B------:R1:W5:Y:S01]  /*4690*/  LDL.LU R13, [R1+0x7dc] ;  /* 0x0007dc00010d7983 */ /* 0x0003620000300800 */
[----:B------:R-:W-:-:S03]  /*46a0*/  @P4 FMUL.FTZ R6, R6, R3 ;  /* 0x0000000306064220 */ /* 0x000fc60000410000 */
[----:B------:R1:W5:Y:S04]  /*46b0*/  LDL.LU R12, [R1+0x7d8] ;  /* 0x0007d800010c7983 */ /* 0x0003680000300800 */
[----:B------:R1:W5:Y:S04]  /*46c0*/  LDL.LU R11, [R1+0x7d4] ;  /* 0x0007d400010b7983 */ /* 0x0003680000300800 */
[----:B------:R1:W5:Y:S04]  /*46d0*/  LDL.LU R10, [R1+0x7d0] ;  /* 0x0007d000010a7983 */ /* 0x0003680000300800 */
[----:B------:R-:W-:Y:S04]  /*46e0*/  STL [R1+0x30], R4 ;  /* 0x0000300401007387 */ /* 0x000fe80000100800 */
[----:B------:R1:W5:Y:S04]  /*46f0*/  LDL.LU R3, [R1+0x7cc] ;  /* 0x0007cc0001037983 */ /* 0x0003680000300800 */
[----:B------:R-:W-:Y:S01]  /*4700*/  STL [R1+0x34], R5 ;  /* 0x0000340501007387 */ /* 0x000fe20000100800 */
[----:B--2---:R-:W-:-:S04]  /*4710*/  FADD.FTZ R7, R251, R7 ;  /* 0x00000007fb077221 */ /* 0x004fc80000010000 */
[----:B------:R-:W-:Y:S02]  /*4720*/  @P4 FMUL.FTZ R7, R7, R0 ;  /* 0x0000000007074220 */ /* 0x000fe40000410000 */
[----:B------:R1:W5:Y:S04]  /*4730*/  LDL.LU R0, [R1+0x7c8] ;  /* 0x0007c80001007983 */ /* 0x0003680000300800 */
[----:B------:R-:W-:Y:S04]  /*4740*/  STL.64 [R1+0x38], R6 ;  /* 0x0000380601007387 */ /* 0x000fe80000100a00 */
[----:B------:R2:W-:Y:S04]  /*4750*/  @!P2 STG.E.128 desc[UR36][R8.64], R4 ;  /* 0x000000040800a986 */ /* 0x0005e8000c101d24 */
[----:B--2---:R1:W5:Y:S04]  /*4760*/  LDL.LU.64 R8, [R1+0x7c0] ;  /* 0x0007c00001087983 */ /* 0x0043680000300a00 */
[----:B------:R1:W5:Y:S04]  /*4770*/  LDL.LU.64 R6, [R1+0x7b8] ;  /* 0x0007b80001067983 */ /* 0x0003680000300a00 */
[----:B------:R1:W5:Y:S02]  /*4780*/  LDL.LU.64 R4, [R1+0x7b0] ;  /* 0x0007b00001047983 */ /* 0x0003640000300a00 */
.L_x_1279:
[----:B------:R-:W-:Y:S05]  /*4790*/  BSYNC B1 ;  /* 0x0000000000017941 */ /* 0x000fea0003800000 */
.L_x_1278:
[----:B------:R-:W-:Y:S04]  /*47a0*/  BSSY B1, `(.L_x_1280) ;  /* 0x0000064000017945 */ /* 0x000fe80003800000 */
[----:B------:R-:W-:Y:S05]  /*47b0*/  @P1 BRA `(.L_x_1281) ;  /* 0x0000000400881947 */ /* 0x000fea0003800000 */
[----:B-----5:R-:W-:Y:S01]  /*47c0*/  IADD3 R251, R3, R252, RZ ;  /* 0x000000fc03fb7210 */ /* 0x020fe20007ffe0ff */
[----:B------:R2:W-:Y:S01]  /*47d0*/  STL.64 [R1+0x7c0], R8 ;  /* 0x0007c00801007387 */ /* 0x0005e20000100a00 */
[----:B------:R-:W-:-:S03]  /*47e0*/  ULDC UR30, c[0x0][0x29c] ;  /* 0x0000a700001e7ab9 */ /* 0x000fc60000000800 */
[----:B------:R-:W-:Y:S01]  /*47f0*/  IMAD.SHL.U32 R251, R251, 0x4, RZ ;  /* 0x00000004fbfb7824 */ /* 0x000fe200078e00ff */
[----:B------:R-:W-:Y:S04]  /*4800*/  STL.64 [R1+0x7b8], R6 ;  /* 0x0007b80601007387 */ /* 0x000fe80000100a00 */
[----:B------:R-:W-:Y:S01]  /*4810*/  ISETP.GE.AND P2, PT, R251, R0, PT ;  /* 0x00000000fb00720c */ /* 0x000fe20003f46270 */
[----:B------:R3:W-:-:S12]  /*4820*/  STL.64 [R1+0x7b0], R4 ;  /* 0x0007b00401007387 */ /* 0x0007d80000100a00 */
[----:B--2---:R-:W2:Y:S01]  /*4830*/  @!P2 LDG.E R9, desc[UR36][R18.64] ;  /* 0x000000241209a981 */ /* 0x004ea2000c1e1900 */
[----:B---3--:R-:W3:Y:S08]  /*4840*/  @!P2 LDC.64 R4, c[0x0][0x248] ;  /* 0x00009200ff04ab82 */ /* 0x008ef00000000a00 */
[----:B------:R-:W2:Y:S01]  /*4850*/  @!P2 LDC R8, c[0x0][0x288] ;  /* 0x0000a200ff08ab82 */ /* 0x000ea20000000800 */
[----:B---3--:R-:W-:Y:S01]  /*4860*/  MOV R7, R4 ;  /* 0x0000000400077202 */ /* 0x008fe20000000f00 */
[----:B--2---:R-:W-:-:S04]  /*4870*/  @!P2 IMAD R4, R9, R8, RZ ;  /* 0x000000080904a224 */ /* 0x004fc800078e02ff */
[----:B------:R-:W-:-:S04]  /*4880*/  @!P2 IMAD R4, R4, 0xa0, RZ ;  /* 0x000000a00404a824 */ /* 0x000fc800078e02ff */
[----:B------:R-:W-:-:S05]  /*4890*/  @!P2 IMAD R6, R4, R252, R251 ;  /* 0x000000fc0406a224 */ /* 0x000fca00078e02fb */
[----:B------:R-:W-:-:S04]  /*48a0*/  @!P2 IADD3 R4, P3, R249, R6, RZ ;  /* 0x00000006f904a210 */ /* 0x000fc80007f7e0ff */
[----:B------:R-:W-:Y:S02]  /*48b0*/  @!P2 LEA.HI.X.SX32 R6, R6, R17, 0x1, P3 ;  /* 0x000000110606a211 */ /* 0x000fe400018f0eff */
[----:B------:R-:W-:-:S04]  /*48c0*/  @!P2 LEA R8, P3, R4, R7, 0x2 ;  /* 0x000000070408a211 */ /* 0x000fc800078610ff */
[----:B------:R-:W-:Y:S02]  /*48d0*/  @!P2 LEA.HI.X R9, R4, R5, R6, 0x2, P3 ;  /* 0x000000050409a211 */ /* 0x000fe400018f1406 */
[----:B------:R-:W-:Y:S02]  /*48e0*/  CS2R R6, SRZ ;  /* 0x0000000000067805 */ /* 0x000fe4000001ff00 */
[----:B------:R-:W-:-:S06]  /*48f0*/  CS2R R4, SRZ ;  /* 0x0000000000047805 */ /* 0x000fcc000001ff00 */
[----:B------:R-:W2:Y:S04]  /*4900*/  @!P2 LDG.E.128 R4, desc[UR36][R8.64] ;  /* 0x000000240804a981 */ /* 0x000ea8000c1e1d00 */
[----:B------:R3:W5:Y:S01]  /*4910*/  LDL.LU.64 R8, [R1+0x7c0] ;  /* 0x0007c00001087983 */ /* 0x0007620000300a00 */
[----:B------:R-:W-:-:S03]  /*4920*/  ISETP.NE.AND P3, PT, RZ, UR30, PT ;  /* 0x0000001eff007c0c */ /* 0x000fc6000bf65270 */
[----:B--2---:R-:W-:Y:S04]  /*4930*/  STL.64 [R1+0x20], R4 ;  /* 0x0000200401007387 */ /* 0x004fe80000100a00 */
[----:B------:R2:W-:Y:S04]  /*4940*/  STL.64 [R1+0x28], R6 ;  /* 0x0000280601007387 */ /* 0x0005e80000100a00 */
[----:B--2---:R3:W5:Y:S04]  /*4950*/  LDL.LU.64 R6, [R1+0x7b8] ;  /* 0x0007b80001067983 */ /* 0x0047680000300a00 */
[----:B------:R3:W5:Y:S01]  /*4960*/  LDL.LU.64 R4, [R1+0x7b0] ;  /* 0x0007b00001047983 */ /* 0x0007620000300a00 */
[----:B------:R-:W-:Y:S05]  /*4970*/  @P3 BRA `(.L_x_1281) ;  /* 0x0000000400183947 */ /* 0x000fea0003800000 */
[----:B------:R-:W-:Y:S01]  /*4980*/  LOP3.LUT P4, RZ, R2, 0x10, RZ, 0xc0, !PT ;  /* 0x0000001002ff7812 */ /* 0x000fe2000788c0ff */
[----:B------:R2:W-:Y:S04]  /*4990*/  STL.64 [R1+0x800], R22 ;  /* 0x0008001601007387 */ /* 0x0005e80000100a00 */
[----:B------:R-:W-:Y:S04]  /*49a0*/  STL.64 [R1+0x7f8], R20 ;  /* 0x0007f81401007387 */ /* 0x000fe80000100a00 */
[----:B------:R4:W-:Y:S04]  /*49b0*/  STL.64 [R1+0x7f0], R18 ;  /* 0x0007f01201007387 */ /* 0x0009e80000100a00 */
[----:B------:R-:W-:Y:S04]  /*49c0*/  STL [R1+0x7e8], R17 ;  /* 0x0007e81101007387 */ /* 0x000fe80000100800 */
[----:B------:R-:W-:Y:S01]  /*49d0*/  STL [R1+0x7e4], R15 ;  /* 0x0007e40f01007387 */ /* 0x000fe20000100800 */
[----:B--2---:R-:W2:Y:S01]  /*49e0*/  S2R R23, SR_CTAID.X ;  /* 0x0000000000177919 */ /* 0x004ea20000002500 */
[----:B----4-:R-:W4:Y:S02]  /*49f0*/  @!P2 LDC.64 R18, c[0x0][0x248] ;  /* 0x00009200ff12ab82 */ /* 0x010f240000000a00 */
[----:B------:R-:W-:Y:S04]  /*4a00*/  STL [R1+0x7e0], R14 ;  /* 0x0007e00e01007387 */ /* 0x000fe80000100800 */
[----:B------:R-:W-:Y:S04]  /*4a10*/  STL [R1+0x7dc], R13 ;  /* 0x0007dc0d01007387 */ /* 0x000fe80000100800 */
[----:B------:R-:W-:Y:S04]  /*4a20*/  STL [R1+0x7d8], R12 ;  /* 0x0007d80c01007387 */ /* 0x000fe80000100800 */
[----:B------:R-:W-:Y:S04]  /*4a30*/  STL [R1+0x7d4], R11 ;  /* 0x0007d40b01007387 */ /* 0x000fe80000100800 */
[----:B------:R-:W-:Y:S04]  /*4a40*/  STL [R1+0x7d0], R10 ;  /* 0x0007d00a01007387 */ /* 0x000fe80000100800 */
[----:B------:R0:W-:Y:S04]  /*4a50*/  STL [R1+0x7cc], R3 ;  /* 0x0007cc0301007387 */ /* 0x0001e80000100800 */
[----:B------:R1:W-:Y:S04]  /*4a60*/  STL [R1+0x7c8], R0 ;  /* 0x0007c80001007387 */ /* 0x0003e80000100800 */
[----:B-----5:R3:W-:Y:S01]  /*4a70*/  STL.64 [R1+0x7c0], R8 ;  /* 0x0007c00801007387 */ /* 0x0207e20000100a00 */
[----:B0-----:R-:W-:Y:S01]  /*4a80*/  HFMA2.MMA R3, -RZ, RZ, 0, 9.5367431640625e-06 ;  /* 0x000000a0ff037435 */ /* 0x001fe200000001ff */
[----:B------:R-:W-:-:S02]  /*4a90*/  @!P2 IADD3 R15, P3, R250, R251, RZ ;  /* 0x000000fbfa0fa210 */ /* 0x000fc40007f7e0ff */
[----:B------:R-:W-:Y:S01]  /*4aa0*/  STL.64 [R1+0x7b8], R6 ;  /* 0x0007b80601007387 */ /* 0x000fe20000100a00 */
[----:B-1----:R-:W2:Y:S03]  /*4ab0*/  @P4 LDC R0, c[0x0][0x288] ;  /* 0x0000a200ff004b82 */ /* 0x002ea60000000800 */
[----:B------:R0:W-:Y:S05]  /*4ac0*/  STL.64 [R1+0x7b0], R4 ;  /* 0x0007b00401007387 */ /* 0x0001ea0000100a00 */
[----:B---3--:R-:W1:Y:S01]  /*4ad0*/  @P4 LDC.64 R8, c[0x0][0x2e0] ;  /* 0x0000b800ff084b82 */ /* 0x008e620000000a00 */
[----:B----4-:R-:W-:-:S02]  /*4ae0*/  MOV R17, R19 ;  /* 0x0000001300117202 */ /* 0x010fc40000000f00 */
[----:B------:R-:W-:Y:S01]  /*4af0*/  @!P2 LEA.HI.X.SX32 R251, R251, R248, 0x1, P3 ;  /* 0x000000f8fbfba211 */ /* 0x000fe200018f0eff */
[----:B0-----:R-:W3:Y:S04]  /*4b00*/  LDL.LU R4, [R1+0x20] ;  /* 0x0000200001047983 */ /* 0x001ee80000300800 */
[----:B------:R-:W4:Y:S04]  /*4b10*/  LDL.LU R5, [R1+0x24] ;  /* 0x0000240001057983 */ /* 0x000f280000300800 */
[----:B------:R-:W4:Y:S01]  /*4b20*/  LDL.LU R6, [R1+0x28] ;  /* 0x0000280001067983 */ /* 0x000f220000300800 */
[----:B--2---:R-:W-:-:S03]  /*4b30*/  @P4 IMAD R0, R16, R0, R23 ;  /* 0x0000000010004224 */ /* 0x004fc600078e0217 */
[----:B------:R-:W2:Y:S01]  /*4b40*/  LDL.LU R7, [R1+0x2c] ;  /* 0x00002c0001077983 */ /* 0x000ea20000300800 */
[----:B------:R-:W-:-:S03]  /*4b50*/  @P4 IMAD R0, R0, R3, 0x4 ;  /* 0x0000000400004424 */ /* 0x000fc600078e0203 */
[----:B------:R-:W3:Y:S01]  /*4b60*/  LDL R14, [R1+0x430] ;  /* 0x00043000010e7983 */ /* 0x000ee20000100800 */
[----:B-1----:R-:W-:-:S03]  /*4b70*/  @P4 IMAD.WIDE R8, R0, 0x4, R8 ;  /* 0x0000000400084825 */ /* 0x002fc600078e0208 */
[----:B------:R-:W4:Y:S04]  /*4b80*/  LDL R13, [R1+0x434] ;  /* 0x00043400010d7983 */ /* 0x000f280000100800 */
[----:B------:R0:W2:Y:S04]  /*4b90*/  @P4 LDG.E.128 R20, desc[UR36][R8.64] ;  /* 0x0000002408144981 */ /* 0x0000a8000c1e1d00 */
[----:B------:R-:W4:Y:S01]  /*4ba0*/  LDL R10, [R1+0x438] ;  /* 0x00043800010a7983 */ /* 0x000f220000100800 */
[----:B0-----:R-:W-:-:S04]  /*4bb0*/  MOV R8, R18 ;  /* 0x0000001200087202 */ /* 0x001fc80000000f00 */
[----:B------:R-:W-:-:S04]  /*4bc0*/  @!P2 LEA R8, P3, R15, R8, 0x2 ;  /* 0x000000080f08a211 */ /* 0x000fc800078610ff */
[----:B------:R-:W-:Y:S02]  /*4bd0*/  @!P2 LEA.HI.X R9, R15, R17, R251, 0x2, P3 ;  /* 0x000000110f09a211 */ /* 0x000fe400018f14fb */
[----:B--2---:R-:W-:Y:S01]  /*4be0*/  MOV R3, R22 ;  /* 0x0000001600037202 */ /* 0x004fe20000000f00 */
[----:B------:R-:W-:Y:S01]  /*4bf0*/  IMAD.MOV.U32 R0, RZ, RZ, R23 ;  /* 0x000000ffff007224 */ /* 0x000fe200078e0017 */
[----:B------:R-:W-:Y:S01]  /*4c00*/  MOV R11, R21 ;  /* 0x00000015000b7202 */ /* 0x000fe20000000f00 */
[----:B------:R-:W-:Y:S01]  /*4c10*/  IMAD.MOV.U32 R12, RZ, RZ, R20 ;  /* 0x000000ffff0c7224 */ /* 0x000fe200078e0014 */
        /* <DEDUP_REMOVED lines=25> */
[----:B0-----:R4:W5:Y:S04]  /*4db0*/  LDL.LU.64 R8, [R1+0x7c0] ;  /* 0x0007c00001087983 */ /* 0x0019680000300a00 */
[----:B------:R4:W5:Y:S04]  /*4dc0*/  LDL.LU.64 R6, [R1+0x7b8] ;  /* 0x0007b80001067983 */ /* 0x0009680000300a00 */
[----:B------:R4:W5:Y:S02]  /*4dd0*/  LDL.LU.64 R4, [R1+0x7b0] ;  /* 0x0007b00001047983 */ /* 0x0009640000300a00 */
.L_x_1281:
[----:B------:R-:W-:Y:S05]  /*4de0*/  BSYNC B1 ;  /* 0x0000000000017941 */ /* 0x000fea0003800000 */
.L_x_1280:
[----:B------:R-:W-:Y:S04]  /*4df0*/  BSSY B1, `(.L_x_1282) ;  /* 0x0000064000017945 */ /* 0x000fe80003800000 */
[----:B------:R-:W-:Y:S05]  /*4e00*/  @P1 BRA `(.L_x_1283) ;  /* 0x0000000400881947 */ /* 0x000fea0003800000 */
[----:B-----5:R-:W-:Y:S01]  /*4e10*/  IMAD R251, R252, 0x2, R3 ;  /* 0x00000002fcfb7824 */ /* 0x020fe200078e0203 */
[----:B------:R2:W-:Y:S01]  /*4e20*/  STL.64 [R1+0x7c0], R8 ;  /* 0x0007c00801007387 */ /* 0x0005e20000100a00 */
[----:B------:R-:W-:-:S03]  /*4e30*/  ULDC UR30, c[0x0][0x29c] ;  /* 0x0000a700001e7ab9 */ /* 0x000fc60000000800 */
[----:B------:R-:W-:Y:S01]  /*4e40*/  SHF.L.U32 R251, R251, 0x2, RZ ;  /* 0x00000002fbfb7819 */ /* 0x000fe200000006ff */
[----:B------:R-:W-:Y:S03]  /*4e50*/  STL.64 [R1+0x7b8], R6 ;  /* 0x0007b80601007387 */ /* 0x000fe60000100a00 */
[----:B------:R-:W-:Y:S01]  /*4e60*/  ISETP.GE.AND P2, PT, R251, R0, PT ;  /* 0x00000000fb00720c */ /* 0x000fe20003f46270 */
[----:B------:R0:W-:-:S12]  /*4e70*/  STL.64 [R1+0x7b0], R4 ;  /* 0x0007b00401007387 */ /* 0x0001d80000100a00 */
[----:B--2---:R-:W2:Y:S01]  /*4e80*/  @!P2 LDG.E R9, desc[UR36][R18.64] ;  /* 0x000000241209a981 */ /* 0x004ea2000c1e1900 */
[----:B0-----:R-:W0:Y:S08]  /*4e90*/  @!P2 LDC.64 R4, c[0x0][0x248] ;  /* 0x00009200ff04ab82 */ /* 0x001e300000000a00 */
[----:B------:R-:W2:Y:S01]  /*4ea0*/  @!P2 LDC R8, c[0x0][0x288] ;  /* 0x0000a200ff08ab82 */ /* 0x000ea20000000800 */
[----:B0-----:R-:W-:Y:S01]  /*4eb0*/  MOV R7, R4 ;  /* 0x0000000400077202 */ /* 0x001fe20000000f00 */
        /* <DEDUP_REMOVED lines=24> */
[----:B-1----:R-:W1:Y:S02]  /*5040*/  @!P2 LDC.64 R18, c[0x0][0x248] ;  /* 0x00009200ff12ab82 */ /* 0x002e640000000a00 */
        /* <DEDUP_REMOVED lines=8> */
[----:B---3--:R-:W-:Y:S01]  /*50d0*/  IMAD.MOV.U32 R3, RZ, RZ, 0xa0 ;  /* 0x000000a0ff037424 */ /* 0x008fe200078e00ff */
[----:B------:R-:W-:-:S02]  /*50e0*/  @!P2 IADD3 R15, P3, R250, R251, RZ ;  /* 0x000000fbfa0fa210 */ /* 0x000fc40007f7e0ff */
[----:B------:R-:W-:Y:S01]  /*50f0*/  STL.64 [R1+0x7b8], R6 ;  /* 0x0007b80601007387 */ /* 0x000fe20000100a00 */
[----:B----4-:R-:W2:Y:S03]  /*5100*/  @P4 LDC R0, c[0x0][0x288] ;  /* 0x0000a200ff004b82 */ /* 0x010ea60000000800 */
[----:B------:R3:W-:Y:S05]  /*5110*/  STL.64 [R1+0x7b0], R4 ;  /* 0x0007b00401007387 */ /* 0x0007ea0000100a00 */
[----:B0-----:R-:W0:Y:S01]  /*5120*/  @P4 LDC.64 R8, c[0x0][0x2e0] ;  /* 0x0000b800ff084b82 */ /* 0x001e220000000a00 */
[----:B-1----:R-:W-:Y:S01]  /*5130*/  IMAD.MOV.U32 R17, RZ, RZ, R19 ;  /* 0x000000ffff117224 */ /* 0x002fe200078e0013 */
[----:B------:R-:W-:Y:S01]  /*5140*/  @!P2 LEA.HI.X.SX32 R251, R251, R248, 0x1, P3 ;  /* 0x000000f8fbfba211 */ /* 0x000fe200018f0eff */
[----:B---3--:R-:W3:Y:S04]  /*5150*/  LDL.LU R4, [R1+0x10] ;  /* 0x0000100001047983 */ /* 0x008ee80000300800 */
[----:B------:R-:W4:Y:S04]  /*5160*/  LDL.LU R5, [R1+0x14] ;  /* 0x0000140001057983 */ /* 0x000f280000300800 */
[----:B------:R-:W4:Y:S01]  /*5170*/  LDL.LU R6, [R1+0x18] ;  /* 0x0000180001067983 */ /* 0x000f220000300800 */
[----:B--2---:R-:W-:-:S03]  /*5180*/  @P4 IMAD R0, R16, R0, R23 ;  /* 0x0000000010004224 */ /* 0x004fc600078e0217 */
[----:B------:R-:W2:Y:S01]  /*5190*/  LDL.LU R7, [R1+0x1c] ;  /* 0x00001c0001077983 */ /* 0x000ea20000300800 */
[----:B------:R-:W-:-:S03]  /*51a0*/  @P4 IMAD R0, R0, R3, 0x8 ;  /* 0x0000000800004424 */ /* 0x000fc600078e0203 */
[----:B------:R-:W3:Y:S01]  /*51b0*/  LDL R14, [R1+0x420] ;  /* 0x00042000010e7983 */ /* 0x000ee20000100800 */
[----:B0-----:R-:W-:-:S03]  /*51c0*/  @P4 IMAD.WIDE R8, R0, 0x4, R8 ;  /* 0x0000000400084825 */ /* 0x001fc600078e0208 */
[----:B------:R-:W4:Y:S04]  /*51d0*/  LDL R13, [R1+0x424] ;  /* 0x00042400010d7983 */ /* 0x000f280000100800 */
[----:B------:R0:W2:Y:S04]  /*51e0*/  @P4 LDG.E.128 R20, desc[UR36][R8.64] ;  /* 0x0000002408144981 */ /* 0x0000a8000c1e1d00 */
[----:B------:R-:W4:Y:S01]  /*51f0*/  LDL R10, [R1+0x428] ;  /* 0x00042800010a7983 */ /* 0x000f220000100800 */
[----:B0-----:R-:W-:-:S04]  /*5200*/  MOV R8, R18 ;  /* 0x0000001200087202 */ /* 0x001fc80000000f00 */
[----:B------:R-:W-:-:S04]  /*5210*/  @!P2 LEA R8, P3, R15, R8, 0x2 ;  /* 0x000000080f08a211 */ /* 0x000fc800078610ff */
[----:B------:R-:W-:Y:S01]  /*5220*/  @!P2 LEA.HI.X R9, R15, R17, R251, 0x2, P3 ;  /* 0x000000110f09a211 */ /* 0x000fe200018f14fb */
[----:B--2---:R-:W-:Y:S01]  /*5230*/  IMAD.MOV.U32 R3, RZ, RZ, R22 ;  /* 0x000000ffff037224 */ /* 0x004fe200078e0016 */
[----:B------:R-:W-:Y:S02]  /*5240*/  MOV R0, R23 ;  /* 0x0000001700007202 */ /* 0x000fe40000000f00 */
[----:B------:R-:W-:Y:S01]  /*5250*/  MOV R12, R20 ;  /* 0x00000014000c7202 */ /* 0x000fe20000000f00 */
[----:B------:R2:W5:Y:S01]  /*5260*/  LDL.LU.64 R22, [R1+0x800] ;  /* 0x0008000001167983 */ /* 0x0005620000300a00 */
[----:B------:R-:W-:-:S03]  /*5270*/  MOV R11, R21 ;  /* 0x00000015000b7202 */ /* 0x000fc60000000f00 */
        /* <DEDUP_REMOVED lines=24> */
[----:B-1----:R0:W5:Y:S04]  /*5400*/  LDL.LU.64 R8, [R1+0x7c0] ;  /* 0x0007c00001087983 */ /* 0x0021680000300a00 */
[----:B------:R0:W5:Y:S04]  /*5410*/  LDL.LU.64 R6, [R1+0x7b8] ;  /* 0x0007b80001067983 */ /* 0x0001680000300a00 */
[----:B------:R0:W5:Y:S02]  /*5420*/  LDL.LU.64 R4, [R1+0x7b0] ;  /* 0x0007b00001047983 */ /* 0x0001640000300a00 */
.L_x_1283:
[----:B------:R-:W-:Y:S05]  /*5430*/  BSYNC B1 ;  /* 0x0000000000017941 */ /* 0x000fea0003800000 */
.L_x_1282:
        /* <DEDUP_REMOVED lines=25> */
[----:B--2---:R-:W-:Y:S04]  /*55d0*/  STL.64 [R1], R4 ;  /* 0x0000000401007387 */ /* 0x004fe80000100a00 */
        /* <DEDUP_REMOVED lines=28> */
[----:B---3--:R-:W3:Y:S04]  /*57a0*/  LDL.LU R4, [R1] ;  /* 0x0000000001047983 */ /* 0x008ee80000300800 */
        /* <DEDUP_REMOVED lines=34> */
[----:B------:R-:W-:Y:S04]  /*59d0*/  STL [R1], R4 ;  /* 0x0000000401007387 */ /* 0x000fe80000100800 */
        /* <DEDUP_REMOVED lines=10> */
.L_x_1285:
[----:B------:R-:W-:Y:S05]  /*5a80*/  BSYNC B1 ;  /* 0x0000000000017941 */ /* 0x000fea0003800000 */
.L_x_1284:
[----:B------:R-:W-:Y:S04]  /*5a90*/  BSSY B1, `(.L_x_1286) ;  /* 0x0000052000017945 */ /* 0x000fe80003800000 */
[----:B------:R-:W-:Y:S05]  /*5aa0*/  @P1 BRA `(.L_x_1287) ;  /* 0x0000000400401947 */ /* 0x000fea0003800000 */
[----:B-----5:R-:W-:Y:S01]  /*5ab0*/  LEA R4, R252, R3, 0x2 ;  /* 0x00000003fc047211 */ /* 0x020fe200078e10ff */
[----:B------:R2:W-:Y:S01]  /*5ac0*/  STL.64 [R1+0x7b0], R8 ;  /* 0x0007b00801007387 */ /* 0x0005e20000100a00 */
[----:B------:R-:W-:Y:S02]  /*5ad0*/  ULDC UR30, c[0x0][0x29c] ;  /* 0x0000a700001e7ab9 */ /* 0x000fe40000000800 */
[----:B------:R-:W-:-:S04]  /*5ae0*/  SHF.L.U32 R251, R4, 0x2, RZ ;  /* 0x0000000204fb7819 */ /* 0x000fc800000006ff */
[----:B------:R-:W-:-:S13]  /*5af0*/  ISETP.GE.AND P2, PT, R251, R0, PT ;  /* 0x00000000fb00720c */ /* 0x000fda0003f46270 */
[----:B------:R-:W3:Y:S01]  /*5b00*/  @!P2 LDG.E R7, desc[UR36][R18.64] ;  /* 0x000000241207a981 */ /* 0x000ee2000c1e1900 */
[----:B------:R-:W3:Y:S08]  /*5b10*/  @!P2 LDC R6, c[0x0][0x288] ;  /* 0x0000a200ff06ab82 */ /* 0x000ef00000000800 */
[----:B------:R-:W2:Y:S01]  /*5b20*/  @!P2 LDC.64 R4, c[0x0][0x248] ;  /* 0x00009200ff04ab82 */ /* 0x000ea20000000a00 */
[----:B---3--:R-:W-:-:S04]  /*5b30*/  @!P2 IMAD R6, R7, R6, RZ ;  /* 0x000000060706a224 */ /* 0x008fc800078e02ff */
[----:B------:R-:W-:-:S04]  /*5b40*/  @!P2 IMAD R6, R6, 0xa0, RZ ;  /* 0x000000a00606a824 */ /* 0x000fc800078e02ff */
[----:B------:R-:W-:-:S05]  /*5b50*/  @!P2 IMAD R6, R6, R252, R251 ;  /* 0x000000fc0606a224 */ /* 0x000fca00078e02fb */
[----:B------:R-:W-:-:S04]  /*5b60*/  @!P2 IADD3 R7, P3, R249, R6, RZ ;  /* 0x00000006f907a210 */ /* 0x000fc80007f7e0ff */
[----:B------:R-:W-:Y:S02]  /*5b70*/  @!P2 LEA.HI.X.SX32 R6, R6, R17, 0x1, P3 ;  /* 0x000000110606a211 */ /* 0x000fe400018f0eff */
[----:B--2---:R-:W-:-:S04]  /*5b80*/  @!P2 LEA R8, P3, R7, R4, 0x2 ;  /* 0x000000040708a211 */ /* 0x004fc800078610ff */
[----:B------:R-:W-:Y:S02]  /*5b90*/  @!P2 LEA.HI.X R9, R7, R5, R6, 0x2, P3 ;  /* 0x000000050709a211 */ /* 0x000fe400018f1406 */
[----:B------:R-:W-:Y:S02]  /*5ba0*/  CS2R R6, SRZ ;  /* 0x0000000000067805 */ /* 0x000fe4000001ff00 */
[----:B------:R-:W-:-:S06]  /*5bb0*/  CS2R R4, SRZ ;  /* 0x0000000000047805 */ /* 0x000fcc000001ff00 */
[----:B------:R2:W5:Y:S04]  /*5bc0*/  @!P2 LDG.E.128 R4, desc[UR36][R8.64] ;  /* 0x000000240804a981 */ /* 0x000568000c1e1d00 */
[----:B------:R2:W5:Y:S01]  /*5bd0*/  LDL.LU.64 R8, [R1+0x7b0] ;  /* 0x0007b00001087983 */ /* 0x0005620000300a00 */
[----:B------:R-:W-:-:S13]  /*5be0*/  ISETP.NE.AND P3, PT, RZ, UR30, PT ;  /* 0x0000001eff007c0c */ /* 0x000fda000bf65270 */
[----:B--2---:R-:W-:Y:S05]  /*5bf0*/  @P3 BRA `(.L_x_1287) ;  /* 0x0000000000ec3947 */ /* 0x004fea0003800000 */
[----:B------:R-:W-:Y:S01]  /*5c00*/  LOP3.LUT P4, RZ, R2, 0x10, RZ, 0xc0, !PT ;  /* 0x0000001002ff7812 */ /* 0x000fe2000788c0ff */
[----:B------:R2:W-:Y:S04]  /*5c10*/  STL.64 [R1+0x7f0], R22 ;  /* 0x0007f01601007387 */ /* 0x0005e80000100a00 */
[----:B------:R3:W-:Y:S04]  /*5c20*/  STL.64 [R1+0x7e8], R20 ;  /* 0x0007e81401007387 */ /* 0x0007e80000100a00 */
[----:B------:R0:W-:Y:S04]  /*5c30*/  STL.64 [R1+0x7e0], R18 ;  /* 0x0007e01201007387 */ /* 0x0001e80000100a00 */
[----:B--2---:R-:W2:Y:S01]  /*5c40*/  @P4 LDC.64 R22, c[0x0][0x2e0] ;  /* 0x0000b800ff164b82 */ /* 0x004ea20000000a00 */
[----:B------:R-:W-:Y:S01]  /*5c50*/  STL [R1+0x7d8], R17 ;  /* 0x0007d81101007387 */ /* 0x000fe20000100800 */
[----:B---3--:R-:W3:Y:S06]  /*5c60*/  S2R R20, SR_CTAID.X ;  /* 0x0000000000147919 */ /* 0x008eec0000002500 */
[----:B------:R-:W3:Y:S01]  /*5c70*/  @P4 LDC R21, c[0x0][0x288] ;  /* 0x0000a200ff154b82 */ /* 0x000ee20000000800 */
[----:B------:R-:W-:Y:S04]  /*5c80*/  STL [R1+0x7d4], R15 ;  /* 0x0007d40f01007387 */ /* 0x000fe80000100800 */
[----:B------:R-:W-:Y:S03]  /*5c90*/  STL [R1+0x7d0], R14 ;  /* 0x0007d00e01007387 */ /* 0x000fe60000100800 */
[----:B0-----:R-:W0:Y:S01]  /*5ca0*/  @!P2 LDC.64 R18, c[0x0][0x248] ;  /* 0x00009200ff12ab82 */ /* 0x001e220000000a00 */
[----:B------:R-:W-:Y:S04]  /*5cb0*/  STL [R1+0x7cc], R13 ;  /* 0x0007cc0d01007387 */ /* 0x000fe80000100800 */
[----:B------:R-:W-:Y:S04]  /*5cc0*/  STL [R1+0x7c8], R12 ;  /* 0x0007c80c01007387 */ /* 0x000fe80000100800 */
[----:B------:R-:W-:Y:S04]  /*5cd0*/  STL [R1+0x7c4], R11 ;  /* 0x0007c40b01007387 */ /* 0x000fe80000100800 */
[----:B------:R-:W-:Y:S04]  /*5ce0*/  STL [R1+0x7c0], R10 ;  /* 0x0007c00a01007387 */ /* 0x000fe80000100800 */
[----:B------:R1:W-:Y:S04]  /*5cf0*/  STL [R1+0x7bc], R3 ;  /* 0x0007bc0301007387 */ /* 0x0003e80000100800 */
[----:B------:R3:W-:Y:S04]  /*5d00*/  STL [R1+0x7b8], R0 ;  /* 0x0007b80001007387 */ /* 0x0007e80000100800 */
[----:B-----5:R2:W-:Y:S01]  /*5d10*/  STL.64 [R1+0x7b0], R8 ;  /* 0x0007b00801007387 */ /* 0x0205e20000100a00 */
[----:B-1----:R-:W-:Y:S01]  /*5d20*/  IMAD.MOV.U32 R3, RZ, RZ, 0xa0 ;  /* 0x000000a0ff037424 */ /* 0x002fe200078e00ff */
[----:B------:R-:W-:Y:S01]  /*5d30*/  @!P2 IADD3 R15, P3, R250, R251, RZ ;  /* 0x000000fbfa0fa210 */ /* 0x000fe20007f7e0ff */
[----:B0-----:R-:W-:Y:S01]  /*5d40*/  IMAD.MOV.U32 R17, RZ, RZ, R19 ;  /* 0x000000ffff117224 */ /* 0x001fe200078e0013 */
[----:B------:R-:W4:Y:S01]  /*5d50*/  LDL R14, [R1+0x400] ;  /* 0x00040000010e7983 */ /* 0x000f220000100800 */
[----:B---3--:R-:W-:-:S03]  /*5d60*/  @P4 IMAD R0, R16, R21, R20 ;  /* 0x0000001510004224 */ /* 0x008fc600078e0214 */
[----:B------:R-:W3:Y:S01]  /*5d70*/  LDL R13, [R1+0x404] ;  /* 0x00040400010d7983 */ /* 0x000ee20000100800 */
[----:B------:R-:W-:-:S03]  /*5d80*/  @P4 IMAD R0, R0, R3, 0x10 ;  /* 0x0000001000004424 */ /* 0x000fc600078e0203 */
[----:B------:R-:W3:Y:S01]  /*5d90*/  LDL R10, [R1+0x408] ;  /* 0x00040800010a7983 */ /* 0x000ee20000100800 */
[----:B--2---:R-:W-:-:S05]  /*5da0*/  @P4 IMAD.WIDE R8, R0, 0x4, R22 ;  /* 0x0000000400084825 */ /* 0x004fca00078e0216 */
[----:B------:R0:W2:Y:S01]  /*5db0*/  @P4 LDG.E.128 R20, desc[UR36][R8.64] ;  /* 0x0000002408144981 */ /* 0x0000a2000c1e1d00 */
[----:B------:R-:W-:Y:S02]  /*5dc0*/  @!P2 LEA.HI.X.SX32 R251, R251, R248, 0x1, P3 ;  /* 0x000000f8fbfba211 */ /* 0x000fe400018f0eff */
        /* <DEDUP_REMOVED lines=13> */
[----:B----4-:R-:W-:Y:S01]  /*5ea0*/  FADD.FTZ R4, R14, R4 ;  /* 0x000000040e047221 */ /* 0x010fe20000010000 */
[----:B---3--:R-:W-:Y:S01]  /*5eb0*/  FADD.FTZ R5, R13, R5 ;  /* 0x000000050d057221 */ /* 0x008fe20000010000 */
[----:B------:R-:W-:Y:S01]  /*5ec0*/  FADD.FTZ R6, R10, R6 ;  /* 0x000000060a067221 */ /* 0x000fe20000010000 */
[----:B------:R0:W5:Y:S01]  /*5ed0*/  LDL.LU R14, [R1+0x7d0] ;  /* 0x0007d000010e7983 */ /* 0x0001620000300800 */
[----:B------:R-:W-:Y:S01]  /*5ee0*/  @P4 FMUL.FTZ R4, R4, R12 ;  /* 0x0000000c04044220 */ /* 0x000fe20000410000 */
[----:B------:R-:W-:Y:S01]  /*5ef0*/  @P4 FMUL.FTZ R5, R5, R11 ;  /* 0x0000000b05054220 */ /* 0x000fe20000410000 */
[----:B------:R-:W-:Y:S01]  /*5f00*/  @P4 FMUL.FTZ R6, R6, R3 ;  /* 0x0000000306064220 */ /* 0x000fe20000410000 */
[----:B------:R0:W5:Y:S04]  /*5f10*/  LDL.LU R13, [R1+0x7cc] ;  /* 0x0007cc00010d7983 */ /* 0x0001680000300800 */
[----:B------:R0:W5:Y:S04]  /*5f20*/  LDL.LU R12, [R1+0x7c8] ;  /* 0x0007c800010c7983 */ /* 0x0001680000300800 */
[----:B------:R0:W5:Y:S04]  /*5f30*/  LDL.LU R11, [R1+0x7c4] ;  /* 0x0007c400010b7983 */ /* 0x0001680000300800 */
[----:B------:R0:W5:Y:S04]  /*5f40*/  LDL.LU R10, [R1+0x7c0] ;  /* 0x0007c000010a7983 */ /* 0x0001680000300800 */
[----:B------:R0:W5:Y:S01]  /*5f50*/  LDL.LU R3, [R1+0x7bc] ;  /* 0x0007bc0001037983 */ /* 0x0001620000300800 */
[----:B--2---:R-:W-:-:S04]  /*5f60*/  FADD.FTZ R7, R251, R7 ;  /* 0x00000007fb077221 */ /* 0x004fc80000010000 */
[----:B------:R-:W-:Y:S02]  /*5f70*/  @P4 FMUL.FTZ R7, R7, R0 ;  /* 0x0000000007074220 */ /* 0x000fe40000410000 */
[----:B------:R0:W5:Y:S04]  /*5f80*/  LDL.LU R0, [R1+0x7b8] ;  /* 0x0007b80001007983 */ /* 0x0001680000300800 */
[----:B------:R1:W-:Y:S04]  /*5f90*/  @!P2 STG.E.128 desc[UR36][R8.64], R4 ;  /* 0x000000040800a986 */ /* 0x0003e8000c101d24 */
[----:B-1----:R0:W5:Y:S02]  /*5fa0*/  LDL.LU.64 R8, [R1+0x7b0] ;  /* 0x0007b00001087983 */ /* 0x0021640000300a00 */
.L_x_1287:
[----:B------:R-:W-:Y:S05]  /*5fb0*/  BSYNC B1 ;  /* 0x0000000000017941 */ /* 0x000fea0003800000 */
.L_x_1286:
[----:B------:R-:W-:Y:S04]  /*5fc0*/  BSSY B1, `(.L_x_1288) ;  /* 0x0000052000017945 */ /* 0x000fe80003800000 */
[----:B------:R-:W-:Y:S05]  /*5fd0*/  @P1 BRA `(.L_x_1289) ;  /* 0x0000000400401947 */ /* 0x000fea0003800000 */
[----:B-----5:R-:W-:Y:S01]  /*5fe0*/  IMAD R8, R252, 0x5, R3 ;  /* 0x00000005fc087824 */ /* 0x020fe200078e0203 */
[----:B------:R2:W-:Y:S01]  /*5ff0*/  STL.64 [R1+0x7b0], R4 ;  /* 0x0007b00401007387 */ /* 0x0005e20000100a00 */
[----:B------:R-:W-:-:S03]  /*6000*/  ULDC UR30, c[0x0][0x29c] ;  /* 0x0000a700001e7ab9 */ /* 0x000fc60000000800 */
        /* <DEDUP_REMOVED lines=36> */
[----:B-1----:R-:W-:Y:S01]  /*6250*/  HFMA2.MMA R3, -RZ, RZ, 0, 9.5367431640625e-06 ;  /* 0x000000a0ff037435 */ /* 0x002fe200000001ff */
[----:B------:R-:W-:-:S02]  /*6260*/  @!P2 IADD3 R15, P3, R250, R251, RZ ;  /* 0x000000fbfa0fa210 */ /* 0x000fc40007f7e0ff */
[----:B------:R-:W4:Y:S01]  /*6270*/  LDL R14, [R1+0x3f0] ;  /* 0x0003f000010e7983 */ /* 0x000f220000100800 */
[----:B---3--:R-:W-:Y:S01]  /*6280*/  @P4 IMAD R0, R16, R21, R20 ;  /* 0x0000001510004224 */ /* 0x008fe200078e0214 */
[----:B0-----:R-:W-:Y:S02]  /*6290*/  MOV R17, R19 ;  /* 0x0000001300117202 */ /* 0x001fe40000000f00 */
[----:B------:R-:W3:Y:S03]  /*62a0*/  LDL R13, [R1+0x3f4] ;  /* 0x0003f400010d7983 */ /* 0x000ee60000100800 */
[----:B------:R-:W-:Y:S01]  /*62b0*/  @P4 IMAD R0, R0, R3, 0x14 ;  /* 0x0000001400004424 */ /* 0x000fe200078e0203 */
[----:B------:R-:W3:Y:S03]  /*62c0*/  LDL R6, [R1+0x3f8] ;  /* 0x0003f80001067983 */ /* 0x000ee60000100800 */
[----:B--2---:R-:W-:-:S05]  /*62d0*/  @P4 IMAD.WIDE R4, R0, 0x4, R22 ;  /* 0x0000000400044825 */ /* 0x004fca00078e0216 */
[----:B------:R0:W2:Y:S01]  /*62e0*/  @P4 LDG.E.128 R20, desc[UR36][R4.64] ;  /* 0x0000002404144981 */ /* 0x0000a2000c1e1d00 */
[----:B------:R-:W-:Y:S02]  /*62f0*/  @!P2 LEA.HI.X.SX32 R251, R251, R248, 0x1, P3 ;  /* 0x000000f8fbfba211 */ /* 0x000fe400018f0eff */
        /* <DEDUP_REMOVED lines=30> */
.L_x_1289:
[----:B------:R-:W-:Y:S05]  /*64e0*/  BSYNC B1 ;  /* 0x0000000000017941 */ /* 0x000fea0003800000 */
.L_x_1288:
[----:B------:R-:W-:Y:S04]  /*64f0*/  BSSY B1, `(.L_x_1290) ;  /* 0x0000052000017945 */ /* 0x000fe80003800000 */
[----:B------:R-:W-:Y:S05]  /*6500*/  @P1 BRA `(.L_x_1291) ;  /* 0x0000000400401947 */ /* 0x000fea0003800000 */
[----:B-----5:R-:W-:Y:S01]  /*6510*/  IMAD R12, R252, 0x6, R3 ;  /* 0x00000006fc0c7824 */ /* 0x020fe200078e0203 */
[----:B------:R2:W-:Y:S01]  /*6520*/  STL.64 [R1+0x7b0], R4 ;  /* 0x0007b00401007387 */ /* 0x0005e20000100a00 */
[----:B------:R-:W-:Y:S02]  /*6530*/  ULDC UR30, c[0x0][0x29c] ;  /* 0x0000a700001e7ab9 */ /* 0x000fe40000000800 */
[----:B------:R-:W-:-:S05]  /*6540*/  IMAD.SHL.U32 R251, R12, 0x4, RZ ;  /* 0x000000040cfb7824 */ /* 0x000fca00078e00ff */
        /* <DEDUP_REMOVED lines=45> */
[----:B------:R-:W-:Y:S01]  /*6820*/  @!P2 LEA.HI.X.SX32 R251, R251, R248, 0x1, P3 ;  /* 0x000000f8fbfba211 */ /* 0x000fe200018f0eff */
[----:B0-----:R-:W-:-:S05]  /*6830*/  IMAD.MOV.U32 R4, RZ, RZ, R18 ;  /* 0x000000ffff047224 */ /* 0x001fca00078e0012 */
        /* <DEDUP_REMOVED lines=29> */
.L_x_1291:
[----:B------:R-:W-:Y:S05]  /*6a10*/  BSYNC B1 ;  /* 0x0000000000017941 */ /* 0x000fea0003800000 */
.L_x_1290:
        /* <DEDUP_REMOVED lines=82> */
.L_x_1293:
[----:B------:R-:W-:Y:S05]  /*6f40*/  BSYNC B1 ;  /* 0x0000000000017941 */ /* 0x000fea0003800000 */
.L_x_1292:
        /* <DEDUP_REMOVED lines=41> */
[----:B-1----:R-:W-:Y:S01]  /*71e0*/  @P4 IMAD.MOV.U32 R3, RZ, RZ, 0xa0 ;  /* 0x000000a0ff034424 */ /* 0x002fe200078e00ff */
        /* <DEDUP_REMOVED lines=40> */
.L_x_1295:
[----:B------:R-:W-:Y:S05]  /*7470*/  BSYNC B1 ;  /* 0x0000000000017941 */ /* 0x000fea0003800000 */
.L_x_1294:
        /* <DEDUP_REMOVED lines=41> */
[----:B-1----:R-:W-:-:S02]  /*7710*/  @P4 MOV R3, 0xa0 ;  /* 0x000000a000034802 */ /* 0x002fc40000000f00 */
[----:B------:R-:W-:Y:S01]  /*7720*/  @!P2 IADD3 R11, P3, R250, R251, RZ ;  /* 0x000000fbfa0ba210 */ /* 0x000fe20007f7e0ff */
[----:B------:R-:W4:Y:S01]  /*7730*/  LDL R10, [R1+0x3a8] ;  /* 0x0003a800010a7983 */ /* 0x000f220000100800 */
[----:B---3--:R-:W-:Y:S01]  /*7740*/  @P4 IMAD R0, R16, R21, R20 ;  /* 0x0000001510004224 */ /* 0x008fe200078e0214 */
[----:B0-----:R-:W-:Y:S02]  /*7750*/  MOV R12, R15 ;  /* 0x0000000f000c7202 */ /* 0x001fe40000000f00 */
        /* <DEDUP_REMOVED lines=36> */
.L_x_1297:
[----:B------:R-:W-:Y:S05]  /*79a0*/  BSYNC B1 ;  /* 0x0000000000017941 */ /* 0x000fea0003800000 */
.L_x_1296:
        /* <DEDUP_REMOVED lines=82> */
.L_x_1299:
[----:B------:R-:W-:Y:S05]  /*7ed0*/  BSYNC B1 ;  /* 0x0000000000017941 */ /* 0x000fea0003800000 */
.L_x_1298:
        /* <DEDUP_REMOVED lines=82> */
.L_x_1301:
[----:B------:R-:W-:Y:S05]  /*8400*/  BSYNC B1 ;  /* 0x0000000000017941 */ /* 0x000fea0003800000 */
.L_x_1300:
        /* <DEDUP_REMOVED lines=82> */
.L_x_1303:
[----:B------:R-:W-:Y:S05]  /*8930*/  BSYNC B1 ;  /* 0x0000000000017941 */ /* 0x000fea0003800000 */
.L_x_1302:
        /* <DEDUP_REMOVED lines=82> */
.L_x_1305:
[----:B------:R-:W-:Y:S05]  /*8e60*/  BSYNC B1 ;  /* 0x0000000000017941 */ /* 0x000fea0003800000 */
.L_x_1304:
        /* <DEDUP_REMOVED lines=82> */
.L_x_1307:
[----:B------:R-:W-:Y:S05]  /*9390*/  BSYNC B1 ;  /* 0x0000000000017941 */ /* 0x000fea0003800000 */
.L_x_1306:
        /* <DEDUP_REMOVED lines=82> */
.L_x_1309:
[----:B------:R-:W-:Y:S05]  /*98c0*/  BSYNC B1 ;  /* 0x0000000000017941 */ /* 0x000fea0003800000 */
.L_x_1308:
        /* <DEDUP_REMOVED lines=82> */
.L_x_1311:
[----:B------:R-:W-:Y:S05]  /*9df0*/  BSYNC B1 ;  /* 0x0000000000017941 */ /* 0x000fea0003800000 */
.L_x_1310:
        /* <DEDUP_REMOVED lines=82> */
.L_x_1313:
[----:B------:R-:W-:Y:S05]  /*a320*/  BSYNC B1 ;  /* 0x0000000000017941 */ /* 0x000fea0003800000 */
.L_x_1312:
        /* <DEDUP_REMOVED lines=82> */
.L_x_1315:
[----:B------:R-:W-:Y:S05]  /*a850*/  BSYNC B1 ;  /* 0x0000000000017941 */ /* 0x000fea0003800000 */
.L_x_1314:
        /* <DEDUP_REMOVED lines=82> */
.L_x_1317:
[----:B------:R-:W-:Y:S05]  /*ad80*/  BSYNC B1 ;  /* 0x0000000000017941 */ /* 0x000fea0003800000 */
.L_x_1316:
        /* <DEDUP_REMOVED lines=82> */
.L_x_1319:
[----:B------:R-:W-:Y:S05]  /*b2b0*/  BSYNC B1 ;  /* 0x0000000000017941 */ /* 0x000fea0003800000 */
.L_x_1318:
        /* <DEDUP_REMOVED lines=82> */
.L_x_1321:
[----:B------:R-:W-:Y:S05]  /*b7e0*/  BSYNC B1 ;  /* 0x0000000000017941 */ /* 0x000fea0003800000 */
.L_x_1320:
        /* <DEDUP_REMOVED lines=82> */
.L_x_1323:
[----:B------:R-:W-:Y:S05]  /*bd10*/  BSYNC B1 ;  /* 0x0000000000017941 */ /* 0x000fea0003800000 */
.L_x_1322:
        /* <DEDUP_REMOVED lines=82> */
.L_x_1325:
[----:B------:R-:W-:Y:S05]  /*c240*/  BSYNC B1 ;  /* 0x0000000000017941 */ /* 0x000fea0003800000 */
.L_x_1324:
        /* <DEDUP_REMOVED lines=82> */
.L_x_1327:
[----:B------:R-:W-:Y:S05]  /*c770*/  BSYNC B1 ;  /* 0x0000000000017941 */ /* 0x000fea0003800000 */
.L_x_1326:
        /* <DEDUP_REMOVED lines=82> */
.L_x_1329:
[----:B------:R-:W-:Y:S05]  /*cca0*/  BSYNC B1 ;  /* 0x0000000000017941 */ /* 0x000fea0003800000 */
.L_x_1328:
        /* <DEDUP_REMOVED lines=82> */
.L_x_1331:
[----:B------:R-:W-:Y:S05]  /*d1d0*/  BSYNC B1 ;  /* 0x0000000000017941 */ /* 0x000fea0003800000 */
.L_x_1330:
        /* <DEDUP_REMOVED lines=82> */
.L_x_1333:
[----:B------:R-:W-:Y:S05]  /*d700*/  BSYNC B1 ;  /* 0x0000000000017941 */ /* 0x000fea0003800000 */
.L_x_1332:
        /* <DEDUP_REMOVED lines=82> */
.L_x_1335:
[----:B------:R-:W-:Y:S05]  /*dc30*/  BSYNC B1 ;  /* 0x0000000000017941 */ /* 0x000fea0003800000 */
.L_x_1334:
        /* <DEDUP_REMOVED lines=82> */
.L_x_1337:
[----:B------:R-:W-:Y:S05]  /*e160*/  BSYNC B1 ;  /* 0x0000000000017941 */ /* 0x000fea0003800000 */
.L_x_1336:
        /* <DEDUP_REMOVED lines=82> */
.L_x_1339:
[----:B------:R-:W-:Y:S05]  /*e690*/  BSYNC B1 ;  /* 0x0000000000017941 */ /* 0x000fea0003800000 */
.L_x_1338:
        /* <DEDUP_REMOVED lines=82> */
.L_x_1341:
[----:B------:R-:W-:Y:S05]  /*ebc0*/  BSYNC B1 ;  /* 0x0000000000017941 */ /* 0x000fea0003800000 */
.L_x_1340:
        /* <DEDUP_REMOVED lines=82> */
.L_x_1343:
[----:B------:R-:W-:Y:S05]  /*f0f0*/  BSYNC B1 ;  /* 0x0000000000017941 */ /* 0x000fea0003800000 */
.L_x_1342:
        /* <DEDUP_REMOVED lines=82> */
.L_x_1345:
[----:B------:R-:W-:Y:S05]  /*f620*/  BSYNC B1 ;  /* 0x0000000000017941 */ /* 0x000fea0003800000 */
.L_x_1344:
        /* <DEDUP_REMOVED lines=82> */
.L_x_1347:
[----:B------:R-:W-:Y:S05]  /*fb50*/  BSYNC B1 ;  /* 0x0000000000017941 */ /* 0x000fea0003800000 */
.L_x_1346:
        /* <DEDUP_REMOVED lines=82> */
.L_x_1349:
[----:B------:R-:W-:Y:S05]  /*10080*/  BSYNC B1 ;  /* 0x0000000000017941 */ /* 0x000fea0003800000 */
.L_x_1348:
        /* <DEDUP_REMOVED lines=82> */
.L_x_1351:
[----:B------:R-:W-:Y:S05]  /*105b0*/  BSYNC B1 ;  /* 0x0000000000017941 */ /* 0x000fea0003800000 */
.L_x_1350:
        /* <DEDUP_REMOVED lines=82> */
.L_x_1353:
[----:B------:R-:W-:Y:S05]  /*10ae0*/  BSYNC B1 ;  /* 0x0000000000017941 */ /* 0x000fea0003800000 */
.L_x_1352:
        /* <DEDUP_REMOVED lines=82> */
.L_x_1355:
[----:B------:R-:W-:Y:S05]  /*11010*/  BSYNC B1 ;  /* 0x0000000000017941 */ /* 0x000fea0003800000 */
.L_x_1354:
        /* <DEDUP_REMOVED lines=82> */
.L_x_1357:
[----:B------:R-:W-:Y:S05]  /*11540*/  BSYNC B1 ;  /* 0x0000000000017941 */ /* 0x000fea0003800000 */
.L_x_1356:
        /* <DEDUP_REMOVED lines=82> */
.L_x_1359:
[----:B------:R-:W-:Y:S05]  /*11a70*/  BSYNC B1 ;  /* 0x0000000000017941 */ /* 0x000fea0003800000 */
.L_x_1358:
        /* <DEDUP_REMOVED lines=82> */
.L_x_1361:
[----:B------:R-:W-:Y:S05]  /*11fa0*/  BSYNC B1 ;  /* 0x0000000000017941 */ /* 0x000fea0003800000 */
.L_x_1360:
        /* <DEDUP_REMOVED lines=82> */
.L_x_1363:
[----:B------:R-:W-:Y:S05]  /*124d0*/  BSYNC B1 ;  /* 0x0000000000017941 */ /* 0x000fea0003800000 */
.L_x_1362:
        /* <DEDUP_REMOVED lines=82> */
.L_x_1365:
[----:B------:R-:W-:Y:S05]  /*12a00*/  BSYNC B1 ;  /* 0x0000000000017941 */ /* 0x000fea0003800000 */
.L_x_1364:
        /* <DEDUP_REMOVED lines=82> */
.L_x_1367:
[----:B------:R-:W-:Y:S05]  /*12f30*/  BSYNC B1 ;  /* 0x0000000000017941 */ /* 0x000fea0003800000 */
.L_x_1366:
        /* <DEDUP_REMOVED lines=82> */
.L_x_1369:
[----:B------:R-:W-:Y:S05]  /*13460*/  BSYNC B1 ;  /* 0x0000000000017941 */ /* 0x000fea0003800000 */
.L_x_1368:
        /* <DEDUP_REMOVED lines=82> */
.L_x_1371:
[----:B------:R-:W-:Y:S05]  /*13990*/  BSYNC B1 ;  /* 0x0000000000017941 */ /* 0x000fea0003800000 */
.L_x_1370:
        /* <DEDUP_REMOVED lines=82> */
.L_x_1373:
[----:B------:R-:W-:Y:S05]  /*13ec0*/  BSYNC B1 ;  /* 0x0000000000017941 */ /* 0x000fea0003800000 */
.L_x_1372:
        /* <DEDUP_REMOVED lines=82> */
.L_x_1375:
[----:B------:R-:W-:Y:S05]  /*143f0*/  BSYNC B1 ;  /* 0x0000000000017941 */ /* 0x000fea0003800000 */
.L_x_1374:
        /* <DEDUP_REMOVED lines=82> */
.L_x_1377:
[----:B------:R-:W-:Y:S05]  /*14920*/  BSYNC B1 ;  /* 0x0000000000017941 */ /* 0x000fea0003800000 */
.L_x_1376:
        /* <DEDUP_REMOVED lines=82> */
.L_x_1379:
[----:B------:R-:W-:Y:S05]  /*14e50*/  BSYNC B1 ;  /* 0x0000000000017941 */ /* 0x000fea0003800000 */
.L_x_1378:
        /* <DEDUP_REMOVED lines=82> */
.L_x_1381:
[----:B------:R-:W-:Y:S05]  /*15380*/  BSYNC B1 ;  /* 0x0000000000017941 */ /* 0x000fea0003800000 */
.L_x_1380:
        /* <DEDUP_REMOVED lines=82> */
.L_x_1383:
[----:B------:R-:W-:Y:S05]  /*158b0*/  BSYNC B1 ;  /* 0x0000000000017941 */ /* 0x000fea0003800000 */
.L_x_1382:
        /* <DEDUP_REMOVED lines=82> */
.L_x_1385:
[----:B------:R-:W-:Y:S05]  /*15de0*/  BSYNC B1 ;  /* 0x0000000000017941 */ /* 0x000fea0003800000 */
.L_x_1384:
        /* <DEDUP_REMOVED lines=82> */
.L_x_1387:
[----:B------:R-:W-:Y:S05]  /*16310*/  BSYNC B1 ;  /* 0x0000000000017941 */ /* 0x000fea0003800000 */
.L_x_1386:
        /* <DEDUP_REMOVED lines=82> */
.L_x_1389:
[----:B------:R-:W-:Y:S05]  /*16840*/  BSYNC B1 ;  /* 0x0000000000017941 */ /* 0x000fea0003800000 */
.L_x_1388:
        /* <DEDUP_REMOVED lines=82> */
.L_x_1391:
[----:B------:R-:W-:Y:S05]  /*16d70*/  BSYNC B1 ;  /* 0x0000000000017941 */ /* 0x000fea0003800000 */
.L_x_1390:
        /* <DEDUP_REMOVED lines=82> */
.L_x_1393:
[----:B------:R-:W-:Y:S05]  /*172a0*/  BSYNC B1 ;  /* 0x0000000000017941 */ /* 0x000fea0003800000 */
.L_x_1392:
        /* <DEDUP_REMOVED lines=82> */
.L_x_1395:
[----:B------:R-:W-:Y:S05]  /*177d0*/  BSYNC B1 ;  /* 0x0000000000017941 */ /* 0x000fea0003800000 */
.L_x_1394:
        /* <DEDUP_REMOVED lines=82> */
.L_x_1397:
[----:B------:R-:W-:Y:S05]  /*17d00*/  BSYNC B1 ;  /* 0x0000000000017941 */ /* 0x000fea0003800000 */
.L_x_1396:
        /* <DEDUP_REMOVED lines=82> */
.L_x_1399:
[----:B------:R-:W-:Y:S05]  /*18230*/  BSYNC B1 ;  /* 0x0000000000017941 */ /* 0x000fea0003800000 */
.L_x_1398:
        /* <DEDUP_REMOVED lines=82> */
.L_x_1401:
[----:B------:R-:W-:Y:S05]  /*18760*/  BSYNC B1 ;  /* 0x0000000000017941 */ /* 0x000fea0003800000 */
.L_x_1400:
        /* <DEDUP_REMOVED lines=82> */
.L_x_1403:
[----:B------:R-:W-:Y:S05]  /*18c90*/  BSYNC B1 ;  /* 0x0000000000017941 */ /* 0x000fea0003800000 */
.L_x_1402:
[----:B------:R-:W-:Y:S04]  /*18ca0*/  BSSY B1, `(.L_x_1404) ;  /* 0x0000042000017945 */ /* 0x000fe80003800000 */
[----:B------:R-:W-:Y:S05]  /*18cb0*/  @P1 BRA `(.L_x_1405) ;  /* 0x0000000400001947 */ /* 0x000fea0003800000 */
[----:B-----5:R-:W-:Y:S01]  /*18cc0*/  IMAD R3, R252, 0x3f, R3 ;  /* 0x0000003ffc037824 */ /* 0x020fe200078e0203 */
[----:B------:R-:W-:Y:S02]  /*18cd0*/  CS2R R246, SRZ ;  /* 0x0000000000f67805 */ /* 0x000fe4000001ff00 */
[----:B------:R-:W-:Y:S01]  /*18ce0*/  CS2R R244, SRZ ;  /* 0x0000000000f47805 */ /* 0x000fe2000001ff00 */
[----:B------:R-:W-:Y:S01]  /*18cf0*/  ULDC UR30, c[0x0][0x29c] ;  /* 0x0000a700001e7ab9 */ /* 0x000fe20000000800 */
[----:B------:R-:W-:-:S04]  /*18d00*/  SHF.L.U32 R251, R3, 0x2, RZ ;  /* 0x0000000203fb7819 */ /* 0x000fc800000006ff */
[----:B------:R-:W-:-:S13]  /*18d10*/  ISETP.GE.AND P2, PT, R251, R0, PT ;  /* 0x00000000fb00720c */ /* 0x000fda0003f46270 */
[----:B------:R2:W3:Y:S01]  /*18d20*/  @!P2 LDG.E R0, desc[UR36][R18.64] ;  /* 0x000000241200a981 */ /* 0x0004e2000c1e1900 */
[----:B------:R-:W3:Y:S08]  /*18d30*/  @!P2 LDC R3, c[0x0][0x288] ;  /* 0x0000a200ff03ab82 */ /* 0x000ef00000000800 */
[----:B--2---:R-:W2:Y:S01]  /*18d40*/  @!P2 LDC.64 R18, c[0x0][0x248] ;  /* 0x00009200ff12ab82 */ /* 0x004ea20000000a00 */
[----:B---3--:R-:W-:-:S04]  /*18d50*/  @!P2 IMAD R0, R0, R3, RZ ;  /* 0x000000030000a224 */ /* 0x008fc800078e02ff */
[----:B------:R-:W-:-:S04]  /*18d60*/  @!P2 IMAD R0, R0, 0xa0, RZ ;  /* 0x000000a00000a824 */ /* 0x000fc800078e02ff */
[----:B------:R-:W-:-:S05]  /*18d70*/  @!P2 IMAD R0, R0, R252, R251 ;  /* 0x000000fc0000a224 */ /* 0x000fca00078e02fb */
[----:B------:R-:W-:-:S04]  /*18d80*/  @!P2 IADD3 R3, P3, R249, R0, RZ ;  /* 0x00000000f903a210 */ /* 0x000fc80007f7e0ff */
[----:B------:R-:W-:Y:S02]  /*18d90*/  @!P2 LEA.HI.X.SX32 R0, R0, R17, 0x1, P3 ;  /* 0x000000110000a211 */ /* 0x000fe400018f0eff */
[----:B--2---:R-:W-:-:S04]  /*18da0*/  @!P2 LEA R18, P3, R3, R18, 0x2 ;  /* 0x000000120312a211 */ /* 0x004fc800078610ff */
[----:B------:R-:W-:-:S05]  /*18db0*/  @!P2 LEA.HI.X R19, R3, R19, R0, 0x2, P3 ;  /* 0x000000130313a211 */ /* 0x000fca00018f1400 */
[----:B------:R2:W5:Y:S01]  /*18dc0*/  @!P2 LDG.E.128 R244, desc[UR36][R18.64] ;  /* 0x0000002412f4a981 */ /* 0x000562000c1e1d00 */
[----:B------:R-:W-:-:S13]  /*18dd0*/  ISETP.NE.AND P3, PT, RZ, UR30, PT ;  /* 0x0000001eff007c0c */ /* 0x000fda000bf65270 */
[----:B--2---:R-:W-:Y:S05]  /*18de0*/  @P3 BRA `(.L_x_1405) ;  /* 0x0000000000b43947 */ /* 0x004fea0003800000 */
[----:B------:R-:W-:Y:S01]  /*18df0*/  LOP3.LUT P4, RZ, R2, 0x10, RZ, 0xc0, !PT ;  /* 0x0000001002ff7812 */ /* 0x000fe2000788c0ff */
[----:B------:R-:W2:Y:S01]  /*18e00*/  S2R R3, SR_CTAID.X ;  /* 0x0000000000037919 */ /* 0x000ea20000002500 */
[----:B------:R-:W-:Y:S04]  /*18e10*/  STL.64 [R1+0x7c8], R14 ;  /* 0x0007c80e01007387 */ /* 0x000fe80000100a00 */
[----:B------:R-:W-:Y:S07]  /*18e20*/  STL.64 [R1+0x7c0], R12 ;  /* 0x0007c00c01007387 */ /* 0x000fee0000100a00 */
[----:B------:R-:W2:Y:S01]  /*18e30*/  @P4 LDC R0, c[0x0][0x288] ;  /* 0x0000a200ff004b82 */ /* 0x000ea20000000800 */
[----:B------:R3:W-:Y:S04]  /*18e40*/  STL [R1+0x7bc], R8 ;  /* 0x0007bc0801007387 */ /* 0x0007e80000100800 */
[----:B------:R-:W-:Y:S03]  /*18e50*/  STL [R1+0x7b8], R7 ;  /* 0x0007b80701007387 */ /* 0x000fe60000100800 */
[----:B------:R-:W0:Y:S01]  /*18e60*/  @P4 LDC.64 R18, c[0x0][0x2e0] ;  /* 0x0000b800ff124b82 */ /* 0x000e220000000a00 */
[----:B------:R-:W-:Y:S04]  /*18e70*/  STL [R1+0x7b4], R6 ;  /* 0x0007b40601007387 */ /* 0x000fe80000100800 */
[----:B------:R1:W-:Y:S04]  /*18e80*/  STL [R1+0x7b0], R5 ;  /* 0x0007b00501007387 */ /* 0x0003e80000100800 */
[----:B------:R4:W-:Y:S04]  /*18e90*/  STL [R1+0x7ac], R4 ;  /* 0x0007ac0401007387 */ /* 0x0009e80000100800 */
[----:B---3--:R-:W3:Y:S01]  /*18ea0*/  LDL R8, [R1+0x48] ;  /* 0x0000480001087983 */ /* 0x008ee20000100800 */
[----:B--2---:R-:W-:Y:S01]  /*18eb0*/  @P4 IMAD R3, R16, R0, R3 ;  /* 0x0000000010034224 */ /* 0x004fe200078e0203 */
[----:B------:R-:W-:-:S05]  /*18ec0*/  @P4 MOV R0, 0xa0 ;  /* 0x000000a000004802 */ /* 0x000fca0000000f00 */
[----:B------:R-:W-:-:S04]  /*18ed0*/  @P4 IMAD R0, R3, R0, 0xfc ;  /* 0x000000fc03004424 */ /* 0x000fc800078e0200 */
[----:B0-----:R-:W-:-:S05]  /*18ee0*/  @P4 IMAD.WIDE R18, R0, 0x4, R18 ;  /* 0x0000000400124825 */ /* 0x001fca00078e0212 */
[----:B------:R0:W1:Y:S02]  /*18ef0*/  @P4 LDG.E.128 R12, desc[UR36][R18.64] ;  /* 0x00000024120c4981 */ /* 0x000064000c1e1d00 */
[----:B0-----:R-:W0:Y:S01]  /*18f00*/  @!P2 LDC.64 R18, c[0x0][0x248] ;  /* 0x00009200ff12ab82 */ /* 0x001e220000000a00 */
[----:B------:R-:W-:-:S04]  /*18f10*/  @!P2 IADD3 R0, P3, R250, R251, RZ ;  /* 0x000000fbfa00a210 */ /* 0x000fc80007f7e0ff */
[----:B------:R-:W-:Y:S02]  /*18f20*/  @!P2 LEA.HI.X.SX32 R3, R251, R248, 0x1, P3 ;  /* 0x000000f8fb03a211 */ /* 0x000fe400018f0eff */
[----:B0-----:R-:W-:-:S04]  /*18f30*/  @!P2 LEA R18, P3, R0, R18, 0x2 ;  /* 0x000000120012a211 */ /* 0x001fc800078610ff */
[----:B------:R-:W-:Y:S02]  /*18f40*/  @!P2 LEA.HI.X R19, R0, R19, R3, 0x2, P3 ;  /* 0x000000130013a211 */ /* 0x000fe400018f1403 */
[----:B-1----:R-:W-:Y:S01]  /*18f50*/  MOV R5, R14 ;  /* 0x0000000e00057202 */ /* 0x002fe20000000f00 */
[----:B------:R-:W-:Y:S01]  /*18f60*/  IMAD.MOV.U32 R6, RZ, RZ, R13 ;  /* 0x000000ffff067224 */ /* 0x000fe200078e000d */
[----:B----4-:R-:W-:Y:S02]  /*18f70*/  MOV R4, R15 ;  /* 0x0000000f00047202 */ /* 0x010fe40000000f00 */
[----:B------:R-:W-:Y:S01]  /*18f80*/  MOV R7, R12 ;  /* 0x0000000c00077202 */ /* 0x000fe20000000f00 */
[----:B------:R2:W5:Y:S04]  /*18f90*/  LDL.LU.64 R14, [R1+0x7c8] ;  /* 0x0007c800010e7983 */ /* 0x0005680000300a00 */
[----:B------:R2:W5:Y:S04]  /*18fa0*/  LDL.LU.64 R12, [R1+0x7c0] ;  /* 0x0007c000010c7983 */ /* 0x0005680000300a00 */
[----:B------:R-:W4:Y:S04]  /*18fb0*/  LDL R0, [R1+0x4c] ;  /* 0x00004c0001007983 */ /* 0x000f280000100800 */
[----:B------:R-:W2:Y:S04]  /*18fc0*/  LDL R3, [R1+0x50] ;  /* 0x0000500001037983 */ /* 0x000ea80000100800 */
[----:B------:R-:W2:Y:S01]  /*18fd0*/  LDL R251, [R1+0x54] ;  /* 0x0000540001fb7983 */ /* 0x000ea20000100800 */
[----:B---3-5:R-:W-:-:S03]  /*18fe0*/  FADD.FTZ R244, R8, R244 ;  /* 0x000000f408f47221 */ /* 0x028fc60000010000 */
[----:B------:R0:W5:Y:S01]  /*18ff0*/  LDL.LU R8, [R1+0x7bc] ;  /* 0x0007bc0001087983 */ /* 0x0001620000300800 */
[----:B------:R-:W-:-:S03]  /*19000*/  @P4 FMUL.FTZ R244, R244, R7 ;  /* 0x00000007f4f44220 */ /* 0x000fc60000410000 */
[----:B------:R0:W5:Y:S01]  /*19010*/  LDL.LU R7, [R1+0x7b8] ;  /* 0x0007b80001077983 */ /* 0x0001620000300800 */
[----:B----4-:R-:W-:Y:S01]  /*19020*/  FADD.FTZ R245, R0, R245 ;  /* 0x000000f500f57221 */ /* 0x010fe20000010000 */
[----:B--2---:R-:W-:-:S03]  /*19030*/  FADD.FTZ R246, R3, R246 ;  /* 0x000000f603f67221 */ /* 0x004fc60000010000 */
[----:B------:R-:W-:Y:S02]  /*19040*/  @P4 FMUL.FTZ R245, R245, R6 ;  /* 0x00000006f5f54220 */ /* 0x000fe40000410000 */
[----:B------:R0:W5:Y:S01]  /*19050*/  LDL.LU R6, [R1+0x7b4] ;  /* 0x0007b40001067983 */ /* 0x0001620000300800 */
[----:B------:R-:W-:Y:S01]  /*19060*/  FADD.FTZ R247, R251, R247 ;  /* 0x000000f7fbf77221 */ /* 0x000fe20000010000 */
[----:B------:R-:W-:Y:S02]  /*19070*/  @P4 FMUL.FTZ R246, R246, R5 ;  /* 0x00000005f6f64220 */ /* 0x000fe40000410000 */
[----:B------:R0:W5:Y:S01]  /*19080*/  LDL.LU R5, [R1+0x7b0] ;  /* 0x0007b00001057983 */ /* 0x0001620000300800 */
[----:B------:R-:W-:-:S03]  /*19090*/  @P4 FMUL.FTZ R247, R247, R4 ;  /* 0x00000004f7f74220 */ /* 0x000fc60000410000 */
[----:B------:R0:W5:Y:S04]  /*190a0*/  LDL.LU R4, [R1+0x7ac] ;  /* 0x0007ac0001047983 */ /* 0x0001680000300800 */
[----:B------:R0:W-:Y:S02]  /*190b0*/  @!P2 STG.E.128 desc[UR36][R18.64], R244 ;  /* 0x000000f41200a986 */ /* 0x0001e4000c101d24 */
.L_x_1405:
[----:B------:R-:W-:Y:S05]  /*190c0*/  BSYNC B1 ;  /* 0x0000000000017941 */ /* 0x000fea0003800000 */
.L_x_1404:
[----:B------:R-:W-:Y:S04]  /*190d0*/  BSSY B1, `(.L_x_1406) ;  /* 0x000024a000017945 */ /* 0x000fe80003800000 */
[----:B------:R-:W-:Y:S05]  /*190e0*/  @P1 BRA `(.L_x_1407) ;  /* 0x0000002400201947 */ /* 0x000fea0003800000 */
[----:B-----5:R2:W-:Y:S01]  /*190f0*/  STL [R1+0x828], R202 ;  /* 0x000828ca01007387 */ /* 0x0205e20000100800 */
[----:B0-----:R-:W0:Y:S01]  /*19100*/  LDC.64 R18, c[0x0][0x2d8] ;  /* 0x0000b600ff127b82 */ /* 0x001e220000000a00 */
[----:B------:R-:W-:Y:S02]  /*19110*/  ULDC.64 UR30, c[0x0][0x2c8] ;  /* 0x0000b200001e7ab9 */ /* 0x000fe40000000a00 */
[----:B--2---:R-:W2:Y:S04]  /*19120*/  LDL R202, [R1+0x744] ;  /* 0x0007440001ca7983 */ /* 0x004ea80000100800 */
[----:B------:R1:W-:Y:S04]  /*19130*/  STL [R1+0x824], R199 ;  /* 0x000824c701007387 */ /* 0x0003e80000100800 */
[----:B-1----:R-:W2:Y:S04]  /*19140*/  LDL R199, [R1+0x4] ;  /* 0x0000040001c77983 */ /* 0x002ea80000100800 */
[----:B------:R1:W-:Y:S04]  /*19150*/  STL [R1+0x820], R206 ;  /* 0x000820ce01007387 */ /* 0x0003e80000100800 */
[----:B-1----:R-:W3:Y:S04]  /*19160*/  LDL R206, [R1+0x740] ;  /* 0x0007400001ce7983 */ /* 0x002ee80000100800 */
[----:B------:R1:W-:Y:S04]  /*19170*/  STL [R1+0x81c], R203 ;  /* 0x00081ccb01007387 */ /* 0x0003e80000100800 */
[----:B-1----:R-:W3:Y:S04]  /*19180*/  LDL R203, [R1] ;  /* 0x0000000001cb7983 */ /* 0x002ee80000100800 */
[----:B------:R1:W-:Y:S04]  /*19190*/  STL [R1+0x818], R210 ;  /* 0x000818d201007387 */ /* 0x0003e80000100800 */
[----:B-1----:R-:W4:Y:S04]  /*191a0*/  LDL R210, [R1+0x754] ;  /* 0x0007540001d27983 */ /* 0x002f280000100800 */
[----:B------:R1:W-:Y:S04]  /*191b0*/  STL [R1+0x814], R207 ;  /* 0x000814cf01007387 */ /* 0x0003e80000100800 */
[----:B-1----:R-:W4:Y:S04]  /*191c0*/  LDL R207, [R1+0x14] ;  /* 0x0000140001cf7983 */ /* 0x002f280000100800 */
[----:B------:R1:W-:Y:S04]  /*191d0*/  STL [R1+0x810], R214 ;  /* 0x000810d601007387 */ /* 0x0003e80000100800 */
[----:B-1----:R-:W2:Y:S04]  /*191e0*/  LDL R214, [R1+0x750] ;  /* 0x0007500001d67983 */ /* 0x002ea80000100800 */
[----:B------:R1:W-:Y:S04]  /*191f0*/  STL [R1+0x80c], R211 ;  /* 0x00080cd301007387 */ /* 0x0003e80000100800 */
[----:B-1----:R-:W2:Y:S04]  /*19200*/  LDL R211, [R1+0x10] ;  /* 0x0000100001d37983 */ /* 0x002ea80000100800 */
[----:B------:R1:W-:Y:S04]  /*19210*/  STL [R1+0x808], R218 ;  /* 0x000808da01007387 */ /* 0x0003e80000100800 */
[----:B-1----:R-:W3:Y:S04]  /*19220*/  LDL R218, [R1+0x774] ;  /* 0x0007740001da7983 */ /* 0x002ee80000100800 */
[----:B------:R1:W-:Y:S04]  /*19230*/  STL [R1+0x804], R215 ;  /* 0x000804d701007387 */ /* 0x0003e80000100800 */
[----:B-1----:R-:W3:Y:S04]  /*19240*/  LDL R215, [R1+0x34] ;  /* 0x0000340001d77983 */ /* 0x002ee80000100800 */
        /* <DEDUP_REMOVED lines=12> */
[----:B------:R-:W-:Y:S04]  /*19310*/  STL [R1+0x7e8], R234 ;  /* 0x0007e8ea01007387 */ /* 0x000fe80000100800 */
        /* <DEDUP_REMOVED lines=9> */
[----:B------:R1:W-:Y:S04]  /*193b0*/  STL [R1+0x7c0], R250 ;  /* 0x0007c0fa01007387 */ /* 0x0003e80000100800 */
[----:B------:R-:W-:Y:S04]  /*193c0*/  STL [R1+0x7bc], R249 ;  /* 0x0007bcf901007387 */ /* 0x000fe80000100800 */
[----:B------:R-:W-:Y:S04]  /*193d0*/  STL [R1+0x7b8], R248 ;  /* 0x0007b8f801007387 */ /* 0x000fe80000100800 */
[----:B------:R-:W-:Y:S04]  /*193e0*/  STL [R1+0x7b4], R17 ;  /* 0x0007b41101007387 */ /* 0x000fe80000100800 */
[----:B------:R-:W-:Y:S04]  /*193f0*/  STL [R1+0x7b0], R16 ;  /* 0x0007b01001007387 */ /* 0x000fe80000100800 */
[----:B------:R0:W-:Y:S01]  /*19400*/  STL [R1+0x7ac], R2 ;  /* 0x0007ac0201007387 */ /* 0x0001e20000100800 */
[----:B------:R-:W-:Y:S01]  /*19410*/  ISETP.NE.U32.AND P1, PT, RZ, UR30, PT ;  /* 0x0000001eff007c0c */ /* 0x000fe2000bf25070 */
[----:B------:R-:W-:Y:S01]  /*19420*/  ULDC UR30, c[0x0][0x298] ;  /* 0x0000a600001e7ab9 */ /* 0x000fe20000000800 */
[----:B------:R-:W0:Y:S01]  /*19430*/  S2R R251, SR_CTAID.X ;  /* 0x0000000000fb7919 */ /* 0x000e220000002500 */
[----:B-1----:R-:W4:Y:S04]  /*19440*/  LDL R250, [R1+0x734] ;  /* 0x0007340001fa7983 */ /* 0x002f280000100800 */
[----:B0-----:R-:W2:Y:S01]  /*19450*/  LDL R2, [R1+0x40] ;  /* 0x0000400001027983 */ /* 0x001ea20000100800 */
[----:B------:R-:W-:-:S02]  /*19460*/  ISETP.NE.AND.EX P2, PT, RZ, UR31, PT, P1 ;  /* 0x0000001fff007c0c */ /* 0x000fc4000bf45310 */
[----:B------:R-:W-:Y:S01]  /*19470*/  ISETP.NE.U32.AND P1, PT, R18, RZ, PT ;  /* 0x000000ff1200720c */ /* 0x000fe20003f25070 */
[----:B------:R-:W4:Y:S03]  /*19480*/  LDL R252, [R1+0x730] ;  /* 0x0007300001fc7983 */ /* 0x000f260000100800 */
[----:B------:R-:W-:Y:S01]  /*19490*/  ISETP.NE.AND.EX P1, PT, R19, RZ, PT, P1 ;  /* 0x000000ff1300720c */ /* 0x000fe20003f25310 */
[----:B------:R-:W4:Y:S04]  /*194a0*/  LDL R248, [R1+0x724] ;  /* 0x0007240001f87983 */ /* 0x000f280000100800 */
[----:B------:R-:W4:Y:S02]  /*194b0*/  LDL R249, [R1+0x720] ;  /* 0x0007200001f97983 */ /* 0x000f240000100800 */
[----:B------:R-:W0:Y:S02]  /*194c0*/  @P2 LDC R3, c[0x0][0x2d0] ;  /* 0x0000b400ff032b82 */ /* 0x000e240000000800 */
[----:B------:R-:W4:Y:S04]  /*194d0*/  LDL R246, [R1+0x714] ;  /* 0x0007140001f67983 */ /* 0x000f280000100800 */
[----:B------:R-:W4:Y:S02]  /*194e0*/  LDL R247, [R1+0x710] ;  /* 0x0007100001f77983 */ /* 0x000f240000100800 */
[----:B------:R-:W1:Y:S02]  /*194f0*/  @P2 LDC.64 R18, c[0x0][0x2c8] ;  /* 0x0000b200ff122b82 */ /* 0x000e640000000a00 */
[----:B------:R-:W4:Y:S04]  /*19500*/  LDL R242, [R1+0x704] ;  /* 0x0007040001f27983 */ /* 0x000f280000100800 */
[----:B------:R-:W4:Y:S02]  /*19510*/  LDL R243, [R1+0x700] ;  /* 0x0007000001f37983 */ /* 0x000f240000100800 */
[----:B------:R-:W1:Y:S02]  /*19520*/  @P1 LDC.64 R238, c[0x0][0x2d8] ;  /* 0x0000b600ffee1b82 */ /* 0x000e640000000a00 */
[----:B------:R-:W4:Y:S04]  /*19530*/  LDL R231, [R1+0x6d0] ;  /* 0x0006d00001e77983 */ /* 0x000f280000100800 */
[----:B------:R-:W4:Y:S01]  /*19540*/  LDL R17, [R1+0x640] ;  /* 0x0006400001117983 */ /* 0x000f220000100800 */
[----:B0-----:R-:W-:-:S03]  /*19550*/  @P2 IMAD R0, R251, R3, UR39 ;  /* 0x00000027fb002e24 */ /* 0x001fc6000f8e0203 */
[----:B------:R-:W4:Y:S02]  /*19560*/  LDL R16, [R1+0x644] ;  /* 0x0006440001107983 */ /* 0x000f240000100800 */
[----:B------:R-:W-:-:S05]  /*19570*/  @P2 IADD3 R0, R0, -0x1, RZ ;  /* 0xffffffff00002810 */ /* 0x000fca0007ffe0ff */
[----:B--2---:R-:W-:-:S04]  /*19580*/  @P2 IMAD R0, R0, R3, R2 ;  /* 0x0000000300002224 */ /* 0x004fc800078e0202 */
[----:B-1----:R-:W-:-:S04]  /*19590*/  @P2 IMAD.WIDE R234, R0, 0x4, R18 ;  /* 0x0000000400ea2825 */ /* 0x002fc800078e0212 */
[----:B------:R-:W-:Y:S02]  /*195a0*/  @P1 IMAD.WIDE R18, R251, 0x4, R238 ;  /* 0x00000004fb121825 */ /* 0x000fe400078e02ee */
[----:B------:R-:W2:Y:S04]  /*195b0*/  LDL R238, [R1+0x6f4] ;  /* 0x0006f40001ee7983 */ /* 0x000ea80000100800 */
[----:B------:R0:W2:Y:S01]  /*195c0*/  @P1 LDG.E R251, desc[UR36][R18.64] ;  /* 0x0000002412fb1981 */ /* 0x0000a2000c1e1900 */
[----:B---3--:R-:W-:-:S03]  /*195d0*/  FMUL.FTZ R3, R230, R227 ;  /* 0x000000e3e6037220 */ /* 0x008fc60000410000 */
[----:B------:R-:W3:Y:S01]  /*195e0*/  LDL R239, [R1+0x6f0] ;  /* 0x0006f00001ef7983 */ /* 0x000ee20000100800 */
[----:B------:R-:W-:-:S03]  /*195f0*/  FMUL.FTZ R0, R226, R223 ;  /* 0x000000dfe2007220 */ /* 0x000fc60000410000 */
[----:B------:R-:W3:Y:S04]  /*19600*/  LDL R230, [R1+0x6d4] ;  /* 0x0006d40001e67983 */ /* 0x000ee80000100800 */
[----:B------:R-:W3:Y:S01]  /*19610*/  @P2 LDG.E R19, desc[UR36][R234.64] ;  /* 0x00000024ea132981 */ /* 0x000ee2000c1e1900 */
[----:B----4-:R-:W-:Y:S01]  /*19620*/  FFMA.FTZ R3, R222, R219, R3 ;  /* 0x000000dbde037223 */ /* 0x010fe20000010003 */
[----:B------:R-:W-:Y:S02]  /*19630*/  FFMA.FTZ R0, R218, R215, R0 ;  /* 0x000000d7da007223 */ /* 0x000fe40000010000 */
[----:B------:R-:W4:Y:S01]  /*19640*/  LDL R226, [R1+0x6c4] ;  /* 0x0006c40001e27983 */ /* 0x000f220000100800 */
[----:B------:R-:W-:Y:S01]  /*19650*/  FFMA.FTZ R3, R214, R211, R3 ;  /* 0x000000d3d6037223 */ /* 0x000fe20000010003 */
[----:B------:R-:W-:-:S02]  /*19660*/  FFMA.FTZ R0, R210, R207, R0 ;  /* 0x000000cfd2007223 */ /* 0x000fc40000010000 */
[----:B------:R-:W4:Y:S01]  /*19670*/  LDL R227, [R1+0x6c0] ;  /* 0x0006c00001e37983 */ /* 0x000f220000100800 */
[----:B------:R-:W-:Y:S01]  /*19680*/  FFMA.FTZ R3, R206, R203, R3 ;  /* 0x000000cbce037223 */ /* 0x000fe20000010003 */
[----:B------:R-:W-:Y:S02]  /*19690*/  FFMA.FTZ R0, R202, R199, R0 ;  /* 0x000000c7ca007223 */ /* 0x000fe40000010000 */
[----:B------:R-:W4:Y:S04]  /*196a0*/  LDL R234, [R1+0x6e4] ;  /* 0x0006e40001ea7983 */ /* 0x000f280000100800 */
        /* <DEDUP_REMOVED lines=14> */
[----:B------:R-:W4:Y:S01]  /*19790*/  LDL R18, [R1+0x654] ;  /* 0x0006540001127983 */ /* 0x000f220000100800 */
[----:B------:R-:W-:-:S03]  /*197a0*/  FFMA.FTZ R0, R250, R5, R0 ;  /* 0x00000005fa007223 */ /* 0x000fc60000010000 */
[----:B------:R-:W4:Y:S01]  /*197b0*/  LDL R250, [R1+0x634] ;  /* 0x0006340001fa7983 */ /* 0x000f220000100800 */
[----:B------:R-:W-:Y:S01]  /*197c0*/  FFMA.FTZ R3, R252, R4, R3 ;  /* 0x00000004fc037223 */ /* 0x000fe20000010003 */
[----:B------:R-:W-:Y:S02]  /*197d0*/  FFMA.FTZ R0, R248, R9, R0 ;  /* 0x00000009f8007223 */ /* 0x000fe40000010000 */
[----:B------:R-:W4:Y:S01]  /*197e0*/  LDL R252, [R1+0x630] ;  /* 0x0006300001fc7983 */ /* 0x000f220000100800 */
[----:B------:R-:W-:-:S03]  /*197f0*/  FFMA.FTZ R3, R249, R8, R3 ;  /* 0x00000008f9037223 */ /* 0x000fc60000010003 */
        /* <DEDUP_REMOVED lines=8> */
[----:B------:R-:W4:Y:S04]  /*19880*/  LDL R242, [R1+0x604] ;  /* 0x0006040001f27983 */ /* 0x000f280000100800 */
[----:B------:R-:W4:Y:S01]  /*19890*/  LDL R243, [R1+0x600] ;  /* 0x0006000001f37983 */ /* 0x000f220000100800 */
[----:B--2---:R-:W-:-:S03]  /*198a0*/  FFMA.FTZ R0, R238, R25, R0 ;  /* 0x00000019ee007223 */ /* 0x004fc60000010000 */
[----:B------:R-:W2:Y:S01]  /*198b0*/  LDL R238, [R1+0x5f4] ;  /* 0x0005f40001ee7983 */ /* 0x000ea20000100800 */
[----:B---3--:R-:W-:-:S03]  /*198c0*/  FFMA.FTZ R3, R239, R24, R3 ;  /* 0x00000018ef037223 */ /* 0x008fc60000010003 */
[----:B------:R-:W3:Y:S01]  /*198d0*/  LDL R239, [R1+0x5f0] ;  /* 0x0005f00001ef7983 */ /* 0x000ee20000100800 */
[----:B----4-:R-:W-:-:S03]  /*198e0*/  FFMA.FTZ R0, R234, R29, R0 ;  /* 0x0000001dea007223 */ /* 0x010fc60000010000 */
[----:B------:R-:W4:Y:S01]  /*198f0*/  LDL R234, [R1+0x5e4] ;  /* 0x0005e40001ea7983 */ /* 0x000f220000100800 */
[----:B------:R-:W-:Y:S01]  /*19900*/  FFMA.FTZ R3, R235, R28, R3 ;  /* 0x0000001ceb037223 */ /* 0x000fe20000010003 */
[----:B------:R-:W-:Y:S02]  /*19910*/  FFMA.FTZ R0, R230, R33, R0 ;  /* 0x00000021e6007223 */ /* 0x000fe40000010000 */
[----:B------:R-:W4:Y:S04]  /*19920*/  LDL R235, [R1+0x5e0] ;  /* 0x0005e00001eb7983 */ /* 0x000f280000100800 */
[----:B------:R-:W4:Y:S01]  /*19930*/  LDL R230, [R1+0x5d4] ;  /* 0x0005d40001e67983 */ /* 0x000f220000100800 */
[----:B------:R-:W-:Y:S01]  /*19940*/  FFMA.FTZ R3, R231, R32, R3 ;  /* 0x00000020e7037223 */ /* 0x000fe20000010003 */
[----:B------:R-:W-:-:S02]  /*19950*/  FFMA.FTZ R0, R226, R37, R0 ;  /* 0x00000025e2007223 */ /* 0x000fc40000010000 */
        /* <DEDUP_REMOVED lines=30> */
[----:B------:R-:W-:-:S03]  /*19b40*/  FFMA.FTZ R3, R17, R68, R3 ;  /* 0x0000004411037223 */ /* 0x000fc60000010003 */
[----:B------:R-:W4:Y:S01]  /*19b50*/  LDL R17, [R1+0x540] ;  /* 0x0005400001117983 */ /* 0x000f220000100800 */
[----:B------:R-:W-:Y:S01]  /*19b60*/  FFMA.FTZ R0, R18, R65, R0 ;  /* 0x0000004112007223 */ /* 0x000fe20000010000 */
[----:B------:R-:W-:Y:S02]  /*19b70*/  FFMA.FTZ R3, R252, R72, R3 ;  /* 0x00000048fc037223 */ /* 0x000fe40000010003 */
[----:B------:R-:W4:Y:S01]  /*19b80*/  LDL R18, [R1+0x554] ;  /* 0x0005540001127983 */ /* 0x000f220000100800 */
[----:B------:R-:W-:Y:S01]  /*19b90*/  FFMA.FTZ R0, R16, R69, R0 ;  /* 0x0000004510007223 */ /* 0x000fe20000010000 */
[----:B------:R-:W-:Y:S02]  /*19ba0*/  FFMA.FTZ R3, R249, R76, R3 ;  /* 0x0000004cf9037223 */ /* 0x000fe40000010003 */
[----:B------:R-:W4:Y:S01]  /*19bb0*/  LDL R16, [R1+0x544] ;  /* 0x0005440001107983 */ /* 0x000f220000100800 */
[----:B------:R-:W-:Y:S01]  /*19bc0*/  FFMA.FTZ R0, R250, R73, R0 ;  /* 0x00000049fa007223 */ /* 0x000fe20000010000 */
[----:B------:R-:W-:-:S02]  /*19bd0*/  FFMA.FTZ R3, R247, R80, R3 ;  /* 0x00000050f7037223 */ /* 0x000fc40000010003 */
[----:B------:R-:W4:Y:S01]  /*19be0*/  LDL R250, [R1+0x500] ;  /* 0x0005000001fa7983 */ /* 0x000f220000100800 */
[----:B------:R-:W-:Y:S01]  /*19bf0*/  FFMA.FTZ R0, R248, R77, R0 ;  /* 0x0000004df8007223 */ /* 0x000fe20000010000 */
[----:B------:R-:W-:Y:S02]  /*19c00*/  FFMA.FTZ R3, R243, R84, R3 ;  /* 0x00000054f3037223 */ /* 0x000fe40000010003 */
[----:B------:R-:W4:Y:S01]  /*19c10*/  LDL R252, [R1+0x514] ;  /* 0x0005140001fc7983 */ /* 0x000f220000100800 */
[----:B------:R-:W-:-:S03]  /*19c20*/  FFMA.FTZ R0, R246, R81, R0 ;  /* 0x00000051f6007223 */ /* 0x000fc60000010000 */
[----:B------:R-:W4:Y:S01]  /*19c30*/  LDL R248, [R1+0x4f0] ;  /* 0x0004f00001f87983 */ /* 0x000f220000100800 */
[----:B------:R-:W-:-:S03]  /*19c40*/  FFMA.FTZ R0, R242, R85, R0 ;  /* 0x00000055f2007223 */ /* 0x000fc60000010000 */
[----:B------:R-:W4:Y:S04]  /*19c50*/  LDL R249, [R1+0x504] ;  /* 0x0005040001f97983 */ /* 0x000f280000100800 */
[----:B------:R-:W4:Y:S04]  /*19c60*/  LDL R246, [R1+0x4e0] ;  /* 0x0004e00001f67983 */ /* 0x000f280000100800 */
[----:B------:R-:W4:Y:S04]  /*19c70*/  LDL R247, [R1+0x4f4] ;  /* 0x0004f40001f77983 */ /* 0x000f280000100800 */
        /* <DEDUP_REMOVED lines=31> */
[----:B------:R-:W2:Y:S01]  /*19e70*/  LDL R210, [R1+0x510] ;  /* 0x0005100001d27983 */ /* 0x000ea20000100800 */
[----:B------:R-:W-:-:S03]  /*19e80*/  FFMA.FTZ R3, R211, R116, R3 ;  /* 0x00000074d3037223 */ /* 0x000fc60000010003 */
[----:B------:R-:W4:Y:S01]  /*19e90*/  LDL R211, [R1+0x464] ;  /* 0x0004640001d37983 */ /* 0x000f220000100800 */
[----:B------:R-:W-:-:S03]  /*19ea0*/  FFMA.FTZ R0, R206, R121, R0 ;  /* 0x00000079ce007223 */ /* 0x000fc60000010000 */
[----:B------:R-:W3:Y:S01]  /*19eb0*/  LDL R206, [R1+0x520] ;  /* 0x0005200001ce7983 */ /* 0x000ee20000100800 */
[----:B------:R-:W-:-:S03]  /*19ec0*/  FFMA.FTZ R3, R207, R120, R3 ;  /* 0x00000078cf037223 */ /* 0x000fc60000010003 */
[----:B------:R-:W4:Y:S01]  /*19ed0*/  LDL R207, [R1+0x450] ;  /* 0x0004500001cf7983 */ /* 0x000f220000100800 */
[----:B------:R-:W-:-:S03]  /*19ee0*/  FFMA.FTZ R0, R202, R125, R0 ;  /* 0x0000007dca007223 */ /* 0x000fc60000010000 */
[----:B------:R-:W2:Y:S01]  /*19ef0*/  LDL R202, [R1+0x530] ;  /* 0x0005300001ca7983 */ /* 0x000ea20000100800 */
        /* <DEDUP_REMOVED lines=10> */
[----:B--2---:R-:W-:-:S03]  /*19fa0*/  FFMA.FTZ R3, R202, R136, R3 ;  /* 0x00000088ca037223 */ /* 0x004fc60000010003 */
[----:B------:R-:W2:Y:S01]  /*19fb0*/  LDL.LU R202, [R1+0x828] ;  /* 0x0008280001ca7983 */ /* 0x000ea20000300800 */
[----:B---3--:R-:W-:Y:S01]  /*19fc0*/  FFMA.FTZ R3, R206, R140, R3 ;  /* 0x0000008cce037223 */ /* 0x008fe20000010003 */
[----:B----4-:R-:W-:-:S03]  /*19fd0*/  FFMA.FTZ R0, R199, R137, R0 ;  /* 0x00000089c7007223 */ /* 0x010fc60000010000 */
[----:B------:R-:W-:Y:S01]  /*19fe0*/  FFMA.FTZ R3, R210, R144, R3 ;  /* 0x00000090d2037223 */ /* 0x000fe20000010003 */
[----:B------:R-:W3:Y:S01]  /*19ff0*/  LDL.LU R199, [R1+0x824] ;  /* 0x0008240001c77983 */ /* 0x000ee20000300800 */
[----:B------:R-:W-:Y:S02]  /*1a000*/  FFMA.FTZ R0, R203, R141, R0 ;  /* 0x0000008dcb007223 */ /* 0x000fe40000010000 */
[----:B------:R-:W-:Y:S01]  /*1a010*/  FFMA.FTZ R3, R250, R148, R3 ;  /* 0x00000094fa037223 */ /* 0x000fe20000010003 */
[----:B------:R-:W4:Y:S01]  /*1a020*/  LDL.LU R206, [R1+0x820] ;  /* 0x0008200001ce7983 */ /* 0x000f220000300800 */
[----:B------:R-:W-:Y:S02]  /*1a030*/  FFMA.FTZ R0, R252, R145, R0 ;  /* 0x00000091fc007223 */ /* 0x000fe40000010000 */
[----:B------:R-:W-:Y:S01]  /*1a040*/  FFMA.FTZ R3, R248, R152, R3 ;  /* 0x00000098f8037223 */ /* 0x000fe20000010003 */
[----:B------:R-:W4:Y:S01]  /*1a050*/  LDL.LU R203, [R1+0x81c] ;  /* 0x00081c0001cb7983 */ /* 0x000f220000300800 */
[----:B------:R-:W-:-:S02]  /*1a060*/  FFMA.FTZ R0, R249, R149, R0 ;  /* 0x00000095f9007223 */ /* 0x000fc40000010000 */
[----:B------:R-:W-:Y:S01]  /*1a070*/  FFMA.FTZ R3, R246, R156, R3 ;  /* 0x0000009cf6037223 */ /* 0x000fe20000010003 */
[----:B------:R-:W4:Y:S01]  /*1a080*/  LDL.LU R210, [R1+0x818] ;  /* 0x0008180001d27983 */ /* 0x000f220000300800 */
[----:B------:R-:W-:Y:S02]  /*1a090*/  FFMA.FTZ R0, R247, R153, R0 ;  /* 0x00000099f7007223 */ /* 0x000fe40000010000 */
[----:B------:R-:W-:Y:S01]  /*1a0a0*/  FFMA.FTZ R3, R242, R160, R3 ;  /* 0x000000a0f2037223 */ /* 0x000fe20000010003 */
[----:B------:R-:W2:Y:S01]  /*1a0b0*/  LDL R247, [R1+0x728] ;  /* 0x0007280001f77983 */ /* 0x000ea20000100800 */
[----:B------:R-:W-:Y:S02]  /*1a0c0*/  FFMA.FTZ R0, R243, R157, R0 ;  /* 0x0000009df3007223 */ /* 0x000fe40000010000 */
[----:B------:R-:W-:Y:S01]  /*1a0d0*/  FFMA.FTZ R3, R238, R164, R3 ;  /* 0x000000a4ee037223 */ /* 0x000fe20000010003 */
[----:B------:R-:W3:Y:S01]  /*1a0e0*/  LDL R243, [R1+0x718] ;  /* 0x0007180001f37983 */ /* 0x000ee20000100800 */
[----:B------:R-:W-:-:S02]  /*1a0f0*/  FFMA.FTZ R0, R239, R161, R0 ;  /* 0x000000a1ef007223 */ /* 0x000fc40000010000 */
[----:B------:R-:W-:Y:S01]  /*1a100*/  FFMA.FTZ R3, R234, R168, R3 ;  /* 0x000000a8ea037223 */ /* 0x000fe20000010003 */
[----:B------:R-:W4:Y:S01]  /*1a110*/  LDL R238, [R1+0x28] ;  /* 0x0000280001ee7983 */ /* 0x000f220000100800 */
[----:B------:R-:W-:Y:S02]  /*1a120*/  FFMA.FTZ R0, R235, R165, R0 ;  /* 0x000000a5eb007223 */ /* 0x000fe40000010000 */
[----:B------:R-:W-:Y:S01]  /*1a130*/  FFMA.FTZ R3, R230, R172, R3 ;  /* 0x000000ace6037223 */ /* 0x000fe20000010003 */
[----:B------:R-:W4:Y:S01]  /*1a140*/  LDL R235, [R1+0x768] ;  /* 0x0007680001eb7983 */ /* 0x000f220000100800 */
[----:B------:R-:W-:Y:S02]  /*1a150*/  FFMA.FTZ R0, R231, R169, R0 ;  /* 0x000000a9e7007223 */ /* 0x000fe40000010000 */
[----:B------:R-:W-:Y:S01]  /*1a160*/  FFMA.FTZ R3, R226, R176, R3 ;  /* 0x000000b0e2037223 */ /* 0x000fe20000010003 */
[----:B------:R-:W2:Y:S04]  /*1a170*/  LDL R234, [R1+0x38] ;  /* 0x0000380001ea7983 */ /* 0x000ea80000100800 */
[----:B------:R-:W2:Y:S01]  /*1a180*/  LDL R231, [R1+0x778] ;  /* 0x0007780001e77983 */ /* 0x000ea20000100800 */
[----:B------:R-:W-:Y:S01]  /*1a190*/  FFMA.FTZ R0, R227, R173, R0 ;  /* 0x000000ade3007223 */ /* 0x000fe20000010000 */
[----:B------:R-:W-:-:S02]  /*1a1a0*/  FFMA.FTZ R3, R222, R180, R3 ;  /* 0x000000b4de037223 */ /* 0x000fc40000010003 */
[----:B------:R-:W3:Y:S01]  /*1a1b0*/  LDL R230, [R1+0x2c] ;  /* 0x00002c0001e67983 */ /* 0x000ee20000100800 */
[----:B------:R-:W-:-:S03]  /*1a1c0*/  FFMA.FTZ R0, R223, R177, R0 ;  /* 0x000000b1df007223 */ /* 0x000fc60000010000 */
        /* <DEDUP_REMOVED lines=14> */
[----:B------:R-:W3:Y:S04]  /*1a2b0*/  LDL R17, [R1+0x738] ;  /* 0x0007380001117983 */ /* 0x000ee80000100800 */
[----:B------:R-:W3:Y:S04]  /*1a2c0*/  LDL R214, [R1+0x1c] ;  /* 0x00001c0001d67983 */ /* 0x000ee80000100800 */
[----:B------:R-:W3:Y:S01]  /*1a2d0*/  LDL R211, [R1+0x75c] ;  /* 0x00075c0001d37983 */ /* 0x000ee20000100800 */
[----:B------:R-:W-:-:S03]  /*1a2e0*/  FFMA.FTZ R0, R18, R193, R0 ;  /* 0x000000c112007223 */ /* 0x000fc60000010000 */
[----:B------:R-:W3:Y:S01]  /*1a2f0*/  LDL R207, [R1+0xc] ;  /* 0x00000c0001cf7983 */ /* 0x000ee20000100800 */
[----:B------:R-:W-:Y:S01]  /*1a300*/  FFMA.FTZ R0, R16, R197, R0 ;  /* 0x000000c510007223 */ /* 0x000fe20000010000 */
[----:B------:R-:W-:Y:S02]  /*1a310*/  FFMA.FTZ R3, R200, UR59, R3 ;  /* 0x0000003bc8037c23 */ /* 0x000fe40008010003 */
[----:B------:R-:W3:Y:S01]  /*1a320*/  LDL R16, [R1+0x74c] ;  /* 0x00074c0001107983 */ /* 0x000ee20000100800 */
[----:B------:R-:W-:Y:S01]  /*1a330*/  FFMA.FTZ R0, R201, UR58, R0 ;  /* 0x0000003ac9007c23 */ /* 0x000fe20008010000 */
[----:B------:R-:W-:Y:S02]  /*1a340*/  FFMA.FTZ R3, R204, UR10, R3 ;  /* 0x0000000acc037c23 */ /* 0x000fe40008010003 */
[----:B------:R-:W3:Y:S01]  /*1a350*/  LDL R246, [R1+0x73c] ;  /* 0x00073c0001f67983 */ /* 0x000ee20000100800 */
[----:B------:R-:W-:Y:S01]  /*1a360*/  FFMA.FTZ R0, R205, UR9, R0 ;  /* 0x00000009cd007c23 */ /* 0x000fe20008010000 */
[----:B------:R-:W-:-:S02]  /*1a370*/  FFMA.FTZ R3, R208, UR14, R3 ;  /* 0x0000000ed0037c23 */ /* 0x000fc40008010003 */
[----:B------:R-:W3:Y:S01]  /*1a380*/  LDL R239, [R1+0x708] ;  /* 0x0007080001ef7983 */ /* 0x000ee20000100800 */
[----:B------:R-:W-:Y:S01]  /*1a390*/  FFMA.FTZ R0, R209, UR13, R0 ;  /* 0x0000000dd1007c23 */ /* 0x000fe20008010000 */
        /* <DEDUP_REMOVED lines=15> */
[----:B------:R-:W-:-:S03]  /*1a490*/  FFMA.FTZ R3, R232, UR44, R3 ;  /* 0x0000002ce8037c23 */ /* 0x000fc60008010003 */
[----:B------:R-:W-:Y:S01]  /*1a4a0*/  FFMA.FTZ R0, R233, UR43, R0 ;  /* 0x0000002be9007c23 */ /* 0x000fe20008010000 */
[----:B------:R-:W-:-:S03]  /*1a4b0*/  FFMA.FTZ R3, R236, UR48, R3 ;  /* 0x00000030ec037c23 */ /* 0x000fc60008010003 */
[----:B------:R-:W-:Y:S01]  /*1a4c0*/  FFMA.FTZ R0, R237, UR47, R0 ;  /* 0x0000002fed007c23 */ /* 0x000fe20008010000 */
[----:B------:R-:W-:-:S03]  /*1a4d0*/  FFMA.FTZ R3, R240, UR52, R3 ;  /* 0x00000034f0037c23 */ /* 0x000fc60008010003 */
[----:B------:R-:W-:Y:S01]  /*1a4e0*/  FFMA.FTZ R0, R241, UR51, R0 ;  /* 0x00000033f1007c23 */ /* 0x000fe20008010000 */
[----:B------:R-:W-:-:S03]  /*1a4f0*/  FFMA.FTZ R3, R244, UR56, R3 ;  /* 0x00000038f4037c23 */ /* 0x000fc60008010003 */
[----:B------:R-:W-:-:S04]  /*1a500*/  FFMA.FTZ R0, R245, UR55, R0 ;  /* 0x00000037f5007c23 */ /* 0x000fc80008010000 */
[----:B0-----:R-:W-:Y:S01]  /*1a510*/  FADD.FTZ R18, R3, R0 ;  /* 0x0000000003127221 */ /* 0x001fe20000010000 */
[----:B----4-:R-:W-:Y:S02]  /*1a520*/  FMUL.FTZ R0, R235, R238 ;  /* 0x000000eeeb007220 */ /* 0x010fe40000410000 */
[----:B------:R-:W4:Y:S04]  /*1a530*/  LDL R235, [R1+0x6f8] ;  /* 0x0006f80001eb7983 */ /* 0x000f280000100800 */
[----:B------:R-:W4:Y:S01]  /*1a540*/  LDL R238, [R1+0x71c] ;  /* 0x00071c0001ee7983 */ /* 0x000f220000100800 */
[----:B--2---:R-:W-:-:S03]  /*1a550*/  FFMA.FTZ R0, R231, R234, R0 ;  /* 0x000000eae7007223 */ /* 0x004fc60000010000 */
[----:B------:R-:W2:Y:S04]  /*1a560*/  LDL R231, [R1+0x6e8] ;  /* 0x0006e80001e77983 */ /* 0x000ea80000100800 */
[----:B------:R-:W2:Y:S01]  /*1a570*/  LDL R234, [R1+0x70c] ;  /* 0x00070c0001ea7983 */ /* 0x000ea20000100800 */
[----:B---3--:R-:W-:-:S03]  /*1a580*/  FMUL.FTZ R3, R227, R230 ;  /* 0x000000e6e3037220 */ /* 0x008fc60000410000 */
[----:B------:R-:W3:Y:S04]  /*1a590*/  LDL R227, [R1+0x6d8] ;  /* 0x0006d80001e37983 */ /* 0x000ee80000100800 */
[----:B------:R-:W3:Y:S01]  /*1a5a0*/  LDL R230, [R1+0x6fc] ;  /* 0x0006fc0001e67983 */ /* 0x000ee20000100800 */
[----:B------:R-:W-:-:S03]  /*1a5b0*/  FFMA.FTZ R0, R223, R226, R0 ;  /* 0x000000e2df007223 */ /* 0x000fc60000010000 */
[----:B------:R-:W3:Y:S04]  /*1a5c0*/  LDL R223, [R1+0x6c8] ;  /* 0x0006c80001df7983 */ /* 0x000ee80000100800 */
[----:B------:R-:W3:Y:S01]  /*1a5d0*/  LDL R226, [R1+0x6ec] ;  /* 0x0006ec0001e27983 */ /* 0x000ee20000100800 */
[----:B------:R-:W-:-:S03]  /*1a5e0*/  FFMA.FTZ R3, R219, R222, R3 ;  /* 0x000000dedb037223 */ /* 0x000fc60000010003 */
[----:B------:R-:W3:Y:S04]  /*1a5f0*/  LDL R219, [R1+0x6b8] ;  /* 0x0006b80001db7983 */ /* 0x000ee80000100800 */
[----:B------:R-:W3:Y:S01]  /*1a600*/  LDL R222, [R1+0x6dc] ;  /* 0x0006dc0001de7983 */ /* 0x000ee20000100800 */
[----:B------:R-:W-:-:S03]  /*1a610*/  FFMA.FTZ R0, R215, R218, R0 ;  /* 0x000000dad7007223 */ /* 0x000fc60000010000 */
        /* <DEDUP_REMOVED lines=10> */
[----:B------:R-:W3:Y:S01]  /*1a6c0*/  LDL R207, [R1+0x69c] ;  /* 0x00069c0001cf7983 */ /* 0x000ee20000100800 */
[----:B------:R-:W-:Y:S01]  /*1a6d0*/  FFMA.FTZ R0, R243, R14, R0 ;  /* 0x0000000ef3007223 */ /* 0x000fe20000010000 */
[----:B------:R-:W-:Y:S02]  /*1a6e0*/  FFMA.FTZ R3, R246, R7, R3 ;  /* 0x00000007f6037223 */ /* 0x000fe40000010003 */
[----:B------:R-:W3:Y:S01]  /*1a6f0*/  LDL R246, [R1+0x63c] ;  /* 0x00063c0001f67983 */ /* 0x000ee20000100800 */
[----:B------:R-:W-:Y:S01]  /*1a700*/  FFMA.FTZ R0, R239, R22, R0 ;  /* 0x00000016ef007223 */ /* 0x000fe20000010000 */
[----:B------:R-:W-:Y:S02]  /*1a710*/  FFMA.FTZ R3, R242, R11, R3 ;  /* 0x0000000bf2037223 */ /* 0x000fe40000010003 */
[----:B------:R-:W3:Y:S04]  /*1a720*/  LDL R247, [R1+0x628] ;  /* 0x0006280001f77983 */ /* 0x000ee80000100800 */
[----:B------:R-:W3:Y:S04]  /*1a730*/  LDL R242, [R1+0x62c] ;  /* 0x00062c0001f27983 */ /* 0x000ee80000100800 */
[----:B------:R-:W3:Y:S04]  /*1a740*/  LDL R243, [R1+0x618] ;  /* 0x0006180001f37983 */ /* 0x000ee80000100800 */
[----:B------:R-:W3:Y:S01]  /*1a750*/  LDL R239, [R1+0x608] ;  /* 0x0006080001ef7983 */ /* 0x000ee20000100800 */
[----:B----4-:R-:W-:-:S03]  /*1a760*/  FFMA.FTZ R0, R235, R26, R0 ;  /* 0x0000001aeb007223 */ /* 0x010fc60000010000 */
[----:B------:R-:W4:Y:S01]  /*1a770*/  LDL R235, [R1+0x5f8] ;  /* 0x0005f80001eb7983 */ /* 0x000f220000100800 */
[----:B------:R-:W-:-:S03]  /*1a780*/  FFMA.FTZ R3, R238, R15, R3 ;  /* 0x0000000fee037223 */ /* 0x000fc60000010003 */
[----:B------:R-:W4:Y:S01]  /*1a790*/  LDL R238, [R1+0x61c] ;  /* 0x00061c0001ee7983 */ /* 0x000f220000100800 */
[----:B--2---:R-:W-:-:S03]  /*1a7a0*/  FFMA.FTZ R0, R231, R30, R0 ;  /* 0x0000001ee7007223 */ /* 0x004fc60000010000 */
[----:B------:R-:W2:Y:S01]  /*1a7b0*/  LDL R231, [R1+0x5e8] ;  /* 0x0005e80001e77983 */ /* 0x000ea20000100800 */
[----:B------:R-:W-:-:S03]  /*1a7c0*/  FFMA.FTZ R3, R234, R23, R3 ;  /* 0x00000017ea037223 */ /* 0x000fc60000010003 */
[----:B------:R-:W2:Y:S01]  /*1a7d0*/  LDL R234, [R1+0x60c] ;  /* 0x00060c0001ea7983 */ /* 0x000ea20000100800 */
[----:B---3--:R-:W-:-:S03]  /*1a7e0*/  FFMA.FTZ R0, R227, R34, R0 ;  /* 0x00000022e3007223 */ /* 0x008fc60000010000 */
        /* <DEDUP_REMOVED lines=8> */
[----:B------:R-:W4:Y:S01]  /*1a870*/  LDL R219, [R1+0x678] ;  /* 0x0006780001db7983 */ /* 0x000f220000100800 */
[----:B------:R-:W-:-:S03]  /*1a880*/  FFMA.FTZ R3, R222, R35, R3 ;  /* 0x00000023de037223 */ /* 0x000fc60000010003 */
[----:B------:R-:W3:Y:S01]  /*1a890*/  LDL R222, [R1+0x5cc] ;  /* 0x0005cc0001de7983 */ /* 0x000ee20000100800 */
[----:B------:R-:W-:-:S03]  /*1a8a0*/  FFMA.FTZ R0, R215, R46, R0 ;  /* 0x0000002ed7007223 */ /* 0x000fc60000010000 */
[----:B------:R-:W2:Y:S01]  /*1a8b0*/  LDL R215, [R1+0x668] ;  /* 0x0006680001d77983 */ /* 0x000ea20000100800 */
[----:B------:R-:W-:-:S03]  /*1a8c0*/  FFMA.FTZ R3, R218, R39, R3 ;  /* 0x00000027da037223 */ /* 0x000fc60000010003 */
[----:B------:R-:W3:Y:S01]  /*1a8d0*/  LDL R218, [R1+0x68c] ;  /* 0x00068c0001da7983 */ /* 0x000ee20000100800 */
[----:B------:R-:W-:-:S03]  /*1a8e0*/  FFMA.FTZ R0, R17, R50, R0 ;  /* 0x0000003211007223 */ /* 0x000fc60000010000 */
[----:B------:R-:W2:Y:S01]  /*1a8f0*/  LDL R17, [R1+0x5c8] ;  /* 0x0005c80001117983 */ /* 0x000ea20000100800 */
        /* <DEDUP_REMOVED lines=8> */
[----:B----4-:R-:W-:-:S03]  /*1a980*/  FFMA.FTZ R0, R219, R58, R0 ;  /* 0x0000003adb007223 */ /* 0x010fc60000010000 */
[----:B------:R-:W4:Y:S01]  /*1a990*/  LDL R219, [R1+0x5a8] ;  /* 0x0005a80001db7983 */ /* 0x000f220000100800 */
[----:B---3--:R-:W-:-:S03]  /*1a9a0*/  FFMA.FTZ R3, R218, R55, R3 ;  /* 0x00000037da037223 */ /* 0x008fc60000010003 */
[----:B------:R-:W3:Y:S01]  /*1a9b0*/  LDL R218, [R1+0x5bc] ;  /* 0x0005bc0001da7983 */ /* 0x000ee20000100800 */
[----:B--2---:R-:W-:-:S03]  /*1a9c0*/  FFMA.FTZ R0, R215, R62, R0 ;  /* 0x0000003ed7007223 */ /* 0x004fc60000010000 */
[----:B------:R-:W2:Y:S01]  /*1a9d0*/  LDL R215, [R1+0x598] ;  /* 0x0005980001d77983 */ /* 0x000ea20000100800 */
[----:B------:R-:W-:-:S03]  /*1a9e0*/  FFMA.FTZ R3, R211, R59, R3 ;  /* 0x0000003bd3037223 */ /* 0x000fc60000010003 */
[----:B------:R-:W2:Y:S01]  /*1a9f0*/  LDL R211, [R1+0x5ac] ;  /* 0x0005ac0001d37983 */ /* 0x000ea20000100800 */
[----:B------:R-:W-:-:S04]  /*1aa00*/  FFMA.FTZ R3, R214, R63, R3 ;  /* 0x0000003fd6037223 */ /* 0x000fc80000010003 */
[----:B------:R-:W-:Y:S01]  /*1aa10*/  FFMA.FTZ R3, R250, R67, R3 ;  /* 0x00000043fa037223 */ /* 0x000fe20000010003 */
[----:B------:R-:W-:-:S03]  /*1aa20*/  FFMA.FTZ R0, R207, R66, R0 ;  /* 0x00000042cf007223 */ /* 0x000fc60000010000 */
[----:B------:R-:W-:Y:S01]  /*1aa30*/  FFMA.FTZ R3, R248, R71, R3 ;  /* 0x00000047f8037223 */ /* 0x000fe20000010003 */
[----:B------:R-:W2:Y:S01]  /*1aa40*/  LDL.LU R207, [R1+0x814] ;  /* 0x0008140001cf7983 */ /* 0x000ea20000300800 */
[----:B------:R-:W-:Y:S02]  /*1aa50*/  FFMA.FTZ R0, R252, R70, R0 ;  /* 0x00000046fc007223 */ /* 0x000fe40000010000 */
[----:B------:R-:W-:Y:S01]  /*1aa60*/  FFMA.FTZ R3, R246, R75, R3 ;  /* 0x0000004bf6037223 */ /* 0x000fe20000010003 */
[----:B------:R-:W2:Y:S01]  /*1aa70*/  LDL.LU R214, [R1+0x810] ;  /* 0x0008100001d67983 */ /* 0x000ea20000300800 */
[----:B------:R-:W-:Y:S02]  /*1aa80*/  FFMA.FTZ R0, R249, R74, R0 ;  /* 0x0000004af9007223 */ /* 0x000fe40000010000 */
[----:B------:R-:W-:Y:S01]  /*1aa90*/  FFMA.FTZ R3, R242, R79, R3 ;  /* 0x0000004ff2037223 */ /* 0x000fe20000010003 */
[----:B------:R-:W2:Y:S01]  /*1aaa0*/  LDL R252, [R1+0x56c] ;  /* 0x00056c0001fc7983 */ /* 0x000ea20000100800 */
[----:B------:R-:W-:-:S02]  /*1aab0*/  FFMA.FTZ R0, R247, R78, R0 ;  /* 0x0000004ef7007223 */ /* 0x000fc40000010000 */
[----:B------:R-:W-:Y:S01]  /*1aac0*/  FFMA.FTZ R3, R238, R83, R3 ;  /* 0x00000053ee037223 */ /* 0x000fe20000010003 */
[----:B------:R-:W2:Y:S01]  /*1aad0*/  LDL R250, [R1+0x548] ;  /* 0x0005480001fa7983 */ /* 0x000ea20000100800 */
[----:B------:R-:W-:Y:S02]  /*1aae0*/  FFMA.FTZ R0, R243, R82, R0 ;  /* 0x00000052f3007223 */ /* 0x000fe40000010000 */
[----:B------:R-:W-:Y:S01]  /*1aaf0*/  FFMA.FTZ R3, R234, R87, R3 ;  /* 0x00000057ea037223 */ /* 0x000fe20000010003 */
[----:B------:R-:W2:Y:S01]  /*1ab00*/  LDL R249, [R1+0x55c] ;  /* 0x00055c0001f97983 */ /* 0x000ea20000100800 */
        /* <DEDUP_REMOVED lines=12> */
[----:B------:R-:W-:-:S03]  /*1abd0*/  FFMA.FTZ R0, R17, R102, R0 ;  /* 0x0000006611007223 */ /* 0x000fc60000010000 */
[----:B------:R-:W2:Y:S01]  /*1abe0*/  LDL R222, [R1+0x58c] ;  /* 0x00058c0001de7983 */ /* 0x000ea20000100800 */
[----:B------:R-:W-:-:S03]  /*1abf0*/  FFMA.FTZ R0, R223, R106, R0 ;  /* 0x0000006adf007223 */ /* 0x000fc60000010000 */
[----:B------:R-:W2:Y:S04]  /*1ac00*/  LDL R223, [R1+0x558] ;  /* 0x0005580001df7983 */ /* 0x000ea80000100800 */
        /* <DEDUP_REMOVED lines=18> */
[----:B------:R-:W4:Y:S01]  /*1ad30*/  LDL R211, [R1+0x588] ;  /* 0x0005880001d37983 */ /* 0x000f220000100800 */
[----:B---3--:R-:W-:Y:S01]  /*1ad40*/  FFMA.FTZ R3, R218, R115, R3 ;  /* 0x00000073da037223 */ /* 0x008fe20000010003 */
[----:B----4-:R-:W-:-:S03]  /*1ad50*/  FFMA.FTZ R0, R211, R118, R0 ;  /* 0x00000076d3007223 */ /* 0x010fc60000010000 */
[----:B------:R-:W-:Y:S01]  /*1ad60*/  FFMA.FTZ R3, R222, R119, R3 ;  /* 0x00000077de037223 */ /* 0x000fe20000010003 */
[----:B------:R-:W3:Y:S01]  /*1ad70*/  LDL.LU R211, [R1+0x80c] ;  /* 0x00080c0001d37983 */ /* 0x000ee20000300800 */
[----:B--2---:R-:W-:Y:S02]  /*1ad80*/  FFMA.FTZ R0, R215, R122, R0 ;  /* 0x0000007ad7007223 */ /* 0x004fe40000010000 */
[----:B------:R-:W-:Y:S01]  /*1ad90*/  FFMA.FTZ R3, R226, R123, R3 ;  /* 0x0000007be2037223 */ /* 0x000fe20000010003 */
[----:B------:R-:W2:Y:S01]  /*1ada0*/  LDL.LU R218, [R1+0x808] ;  /* 0x0008080001da7983 */ /* 0x000ea20000300800 */
        /* <DEDUP_REMOVED lines=17> */
[----:B------:R-:W3:Y:S01]  /*1aec0*/  LDL R242, [R1+0x498] ;  /* 0x0004980001f27983 */ /* 0x000ee20000100800 */
[----:B------:R-:W-:Y:S02]  /*1aed0*/  FFMA.FTZ R0, R238, R150, R0 ;  /* 0x00000096ee007223 */ /* 0x000fe40000010000 */
[----:B------:R-:W-:Y:S01]  /*1aee0*/  FFMA.FTZ R3, R231, R151, R3 ;  /* 0x00000097e7037223 */ /* 0x000fe20000010003 */
[----:B------:R-:W2:Y:S01]  /*1aef0*/  LDL R238, [R1+0x4a8] ;  /* 0x0004a80001ee7983 */ /* 0x000ea20000100800 */
[----:B------:R-:W-:-:S02]  /*1af00*/  FFMA.FTZ R0, R234, R154, R0 ;  /* 0x0000009aea007223 */ /* 0x000fc40000010000 */
[----:B------:R-:W-:Y:S01]  /*1af10*/  FFMA.FTZ R3, R227, R155, R3 ;  /* 0x0000009be3037223 */ /* 0x000fe20000010003 */
[----:B------:R-:W4:Y:S01]  /*1af20*/  LDL R234, [R1+0x4b8] ;  /* 0x0004b80001ea7983 */ /* 0x000f220000100800 */
[----:B------:R-:W-:-:S03]  /*1af30*/  FFMA.FTZ R0, R230, R158, R0 ;  /* 0x0000009ee6007223 */ /* 0x000fc60000010000 */
[----:B------:R-:W3:Y:S04]  /*1af40*/  LDL R230, [R1+0x4c8] ;  /* 0x0004c80001e67983 */ /* 0x000ee80000100800 */
[----:B------:R-:W2:Y:S04]  /*1af50*/  LDL R227, [R1+0x4dc] ;  /* 0x0004dc0001e37983 */ /* 0x000ea80000100800 */
        /* <DEDUP_REMOVED lines=8> */
[----:B------:R-:W4:Y:S04]  /*1afe0*/  LDL R250, [R1+0x468] ;  /* 0x0004680001fa7983 */ /* 0x000f280000100800 */
[----:B------:R-:W4:Y:S01]  /*1aff0*/  LDL R249, [R1+0x47c] ;  /* 0x00047c0001f97983 */ /* 0x000f220000100800 */
[----:B------:R-:W-:-:S03]  /*1b000*/  FFMA.FTZ R3, R16, R159, R3 ;  /* 0x0000009f10037223 */ /* 0x000fc60000010003 */
[----:B------:R-:W4:Y:S04]  /*1b010*/  LDL R248, [R1+0x458] ;  /* 0x0004580001f87983 */ /* 0x000f280000100800 */
[----:B------:R-:W4:Y:S04]  /*1b020*/  LDL R17, [R1+0x46c] ;  /* 0x00046c0001117983 */ /* 0x000f280000100800 */
[----:B------:R-:W4:Y:S01]  /*1b030*/  LDL R16, [R1+0x45c] ;  /* 0x00045c0001107983 */ /* 0x000f220000100800 */
[----:B---3--:R-:W-:-:S03]  /*1b040*/  FFMA.FTZ R0, R230, R166, R0 ;  /* 0x000000a6e6007223 */ /* 0x008fc60000010000 */
[----:B------:R-:W3:Y:S01]  /*1b050*/  LDL.LU R230, [R1+0x7f0] ;  /* 0x0007f00001e67983 */ /* 0x000ee20000300800 */
[----:B--2---:R-:W-:-:S03]  /*1b060*/  FFMA.FTZ R3, R227, R163, R3 ;  /* 0x000000a3e3037223 */ /* 0x004fc60000010003 */
[----:B------:R-:W2:Y:S01]  /*1b070*/  LDL.LU R227, [R1+0x7ec] ;  /* 0x0007ec0001e37983 */ /* 0x000ea20000300800 */
[----:B----4-:R-:W-:Y:S01]  /*1b080*/  FFMA.FTZ R0, R234, R170, R0 ;  /* 0x000000aaea007223 */ /* 0x010fe20000010000 */
[----:B------:R-:W-:Y:S02]  /*1b090*/  FFMA.FTZ R3, R231, R167, R3 ;  /* 0x000000a7e7037223 */ /* 0x000fe40000010003 */
[----:B------:R-:W4:Y:S01]  /*1b0a0*/  LDL.LU R234, [R1+0x7e8] ;  /* 0x0007e80001ea7983 */ /* 0x000f220000300800 */
[----:B------:R-:W-:-:S03]  /*1b0b0*/  FFMA.FTZ R0, R238, R174, R0 ;  /* 0x000000aeee007223 */ /* 0x000fc60000010000 */
        /* <DEDUP_REMOVED lines=10> */
[----:B------:R-:W4:Y:S04]  /*1b160*/  LDL.LU R246, [R1+0x7d0] ;  /* 0x0007d00001f67983 */ /* 0x000f280000300800 */
[----:B------:R-:W4:Y:S01]  /*1b170*/  LDL.LU R243, [R1+0x7cc] ;  /* 0x0007cc0001f37983 */ /* 0x000f220000300800 */
[----:B------:R-:W-:-:S03]  /*1b180*/  FFMA.FTZ R0, R247, R186, R0 ;  /* 0x000000baf7007223 */ /* 0x000fc60000010000 */
[----:B------:R-:W4:Y:S01]  /*1b190*/  LDL.LU R247, [R1+0x7c8] ;  /* 0x0007c80001f77983 */ /* 0x000f220000300800 */
[----:B------:R-:W-:Y:S01]  /*1b1a0*/  FFMA.FTZ R3, R252, R183, R3 ;  /* 0x000000b7fc037223 */ /* 0x000fe20000010003 */
[----:B------:R-:W-:Y:S02]  /*1b1b0*/  FFMA.FTZ R0, R250, R190, R0 ;  /* 0x000000befa007223 */ /* 0x000fe40000010000 */
[----:B------:R0:W5:Y:S01]  /*1b1c0*/  LDL.LU R252, [R1+0x7c4] ;  /* 0x0007c40001fc7983 */ /* 0x0001620000300800 */
[----:B------:R-:W-:Y:S01]  /*1b1d0*/  FFMA.FTZ R3, R249, R187, R3 ;  /* 0x000000bbf9037223 */ /* 0x000fe20000010003 */
[----:B------:R-:W-:Y:S02]  /*1b1e0*/  FFMA.FTZ R0, R248, R194, R0 ;  /* 0x000000c2f8007223 */ /* 0x000fe40000010000 */
[----:B------:R0:W5:Y:S01]  /*1b1f0*/  LDL.LU R250, [R1+0x7c0] ;  /* 0x0007c00001fa7983 */ /* 0x0001620000300800 */
[----:B------:R-:W-:Y:S01]  /*1b200*/  FFMA.FTZ R3, R17, R191, R3 ;  /* 0x000000bf11037223 */ /* 0x000fe20000010003 */
[----:B------:R-:W-:-:S02]  /*1b210*/  FFMA.FTZ R0, R198, UR61, R0 ;  /* 0x0000003dc6007c23 */ /* 0x000fc40008010000 */
[----:B------:R0:W5:Y:S01]  /*1b220*/  LDL.LU R249, [R1+0x7bc] ;  /* 0x0007bc0001f97983 */ /* 0x0001620000300800 */
[----:B------:R-:W-:Y:S01]  /*1b230*/  FFMA.FTZ R3, R16, R195, R3 ;  /* 0x000000c310037223 */ /* 0x000fe20000010003 */
[----:B------:R-:W-:Y:S02]  /*1b240*/  FFMA.FTZ R0, R202, UR4, R0 ;  /* 0x00000004ca007c23 */ /* 0x000fe40008010000 */
[----:B------:R0:W5:Y:S01]  /*1b250*/  LDL.LU R248, [R1+0x7b8] ;  /* 0x0007b80001f87983 */ /* 0x0001620000300800 */
[----:B------:R-:W-:Y:S01]  /*1b260*/  FFMA.FTZ R3, R199, UR60, R3 ;  /* 0x0000003cc7037c23 */ /* 0x000fe20008010003 */
[----:B------:R-:W-:Y:S02]  /*1b270*/  FFMA.FTZ R0, R206, UR8, R0 ;  /* 0x00000008ce007c23 */ /* 0x000fe40008010000 */
[----:B------:R0:W5:Y:S01]  /*1b280*/  LDL.LU R17, [R1+0x7b4] ;  /* 0x0007b40001117983 */ /* 0x0001620000300800 */
[----:B------:R-:W-:Y:S01]  /*1b290*/  FFMA.FTZ R3, R203, UR5, R3 ;  /* 0x00000005cb037c23 */ /* 0x000fe20008010003 */
[----:B------:R-:W-:-:S02]  /*1b2a0*/  FFMA.FTZ R0, R210, UR12, R0 ;  /* 0x0000000cd2007c23 */ /* 0x000fc40008010000 */
[----:B------:R0:W5:Y:S01]  /*1b2b0*/  LDL.LU R16, [R1+0x7b0] ;  /* 0x0007b00001107983 */ /* 0x0001620000300800 */
        /* <DEDUP_REMOVED lines=8> */
[----:B------:R-:W-:Y:S01]  /*1b340*/  FFMA.FTZ R3, R223, UR23, R3 ;  /* 0x00000017df037c23 */ /* 0x000fe20008010003 */
[----:B---3--:R-:W-:-:S03]  /*1b350*/  FFMA.FTZ R0, R230, UR34, R0 ;  /* 0x00000022e6007c23 */ /* 0x008fc60008010000 */
[----:B--2---:R-:W-:Y:S01]  /*1b360*/  FFMA.FTZ R3, R227, UR27, R3 ;  /* 0x0000001be3037c23 */ /* 0x004fe20008010003 */
[----:B----4-:R-:W-:-:S03]  /*1b370*/  FFMA.FTZ R0, R234, UR42, R0 ;  /* 0x0000002aea007c23 */ /* 0x010fc60008010000 */
[----:B------:R-:W-:Y:S01]  /*1b380*/  FFMA.FTZ R3, R231, UR33, R3 ;  /* 0x00000021e7037c23 */ /* 0x000fe20008010003 */
[----:B------:R-:W-:-:S03]  /*1b390*/  FFMA.FTZ R0, R238, UR46, R0 ;  /* 0x0000002eee007c23 */ /* 0x000fc60008010000 */
[----:B------:R-:W-:Y:S01]  /*1b3a0*/  FFMA.FTZ R3, R235, UR41, R3 ;  /* 0x00000029eb037c23 */ /* 0x000fe20008010003 */
[----:B------:R-:W-:-:S03]  /*1b3b0*/  FFMA.FTZ R0, R242, UR50, R0 ;  /* 0x00000032f2007c23 */ /* 0x000fc60008010000 */
[----:B------:R-:W-:Y:S01]  /*1b3c0*/  FFMA.FTZ R3, R239, UR45, R3 ;  /* 0x0000002def037c23 */ /* 0x000fe20008010003 */
[----:B------:R-:W-:-:S03]  /*1b3d0*/  FFMA.FTZ R0, R246, UR54, R0 ;  /* 0x00000036f6007c23 */ /* 0x000fc60008010000 */
[----:B------:R-:W-:Y:S01]  /*1b3e0*/  FFMA.FTZ R3, R243, UR49, R3 ;  /* 0x00000031f3037c23 */ /* 0x000fe20008010003 */
[----:B------:R-:W-:-:S03]  /*1b3f0*/  FADD.FTZ R18, R0, R18 ;  /* 0x0000001200127221 */ /* 0x000fc60000010000 */
[----:B------:R-:W-:Y:S02]  /*1b400*/  FFMA.FTZ R0, R247, UR53, R3 ;  /* 0x00000035f7007c23 */ /* 0x000fe40008010003 */
[----:B------:R-:W2:Y:S02]  /*1b410*/  LDL R3, [R1+0x7a0] ;  /* 0x0007a00001037983 */ /* 0x000ea40000100800 */
[----:B------:R-:W-:Y:S02]  /*1b420*/  FADD.FTZ R18, R0, R18 ;  /* 0x0000001200127221 */ /* 0x000fe40000010000 */
[----:B------:R-:W1:Y:S02]  /*1b430*/  LDC R0, c[0x0][0x2c0] ;  /* 0x0000b000ff007b82 */ /* 0x000e640000000800 */
[----:B-1----:R-:W-:Y:S01]  /*1b440*/  VIADD R0, R0, UR30 ;  /* 0x0000001e00007c36 */ /* 0x002fe20008000000 */
[----:B------:R-:W-:-:S04]  /*1b450*/  ULDC UR30, c[0x0][0x2a0] ;  /* 0x0000a800001e7ab9 */ /* 0x000fc80000000800 */
[----:B------:R-:W-:Y:S02]  /*1b460*/  @P1 ISETP.GE.AND P3, PT, R2, R0, PT ;  /* 0x000000000200120c */ /* 0x000fe40003f66270 */
[----:B------:R-:W-:-:S04]  /*1b470*/  MOV R0, UR39 ;  /* 0x0000002700007c02 */ /* 0x000fc80008000f00 */
[----:B------:R-:W-:Y:S02]  /*1b480*/  @P1 IADD3 R0, R2, 0x1, -R0 ;  /* 0x0000000102001810 */ /* 0x000fe40007ffe800 */
[----:B--2---:R-:W-:-:S04]  /*1b490*/  @P1 SEL R3, R3, RZ, !P3 ;  /* 0x000000ff03031207 */ /* 0x004fc80005800000 */
[----:B------:R-:W-:Y:S01]  /*1b4a0*/  @P1 IADD3 R3, R3, R0, RZ ;  /* 0x0000000003031210 */ /* 0x000fe20007ffe0ff */
[----:B------:R-:W-:Y:S02]  /*1b4b0*/  FMUL.FTZ R0, R18, UR30 ;  /* 0x0000001e12007c20 */ /* 0x000fe40008410000 */
[----:B------:R-:W2:Y:S02]  /*1b4c0*/  LDL R18, [R1+0x784] ;  /* 0x0007840001127983 */ /* 0x000ea40000100800 */
[----:B------:R-:W-:Y:S02]  /*1b4d0*/  @P2 FADD.FTZ R0, R0, R19 ;  /* 0x0000001300002221 */ /* 0x000fe40000010000 */
[----:B------:R-:W3:Y:S01]  /*1b4e0*/  LDL R19, [R1+0x78c] ;  /* 0x00078c0001137983 */ /* 0x000ee20000100800 */
[----:B------:R-:W-:-:S05]  /*1b4f0*/  @P1 I2FP.F32.S32 R3, R3 ;  /* 0x0000000300031245 */ /* 0x000fca0000201400 */
[----:B------:R-:W-:Y:S01]  /*1b500*/  @P1 FFMA.FTZ R0, R3, R251, R0 ;  /* 0x000000fb03001223 */ /* 0x000fe20000010000 */
[----:B------:R-:W-:Y:S02]  /*1b510*/  IADD3 R3, R2, -UR6, RZ ;  /* 0x8000000602037c10 */ /* 0x000fe4000fffe0ff */
[----:B------:R0:W5:Y:S02]  /*1b520*/  LDL.LU R2, [R1+0x7ac] ;  /* 0x0007ac0001027983 */ /* 0x0001640000300800 */
[----:B--2---:R-:W-:Y:S01]  /*1b530*/  @!P0 FMNMX.FTZ R18, R18, R0, !PT ;  /* 0x0000000012128209 */ /* 0x004fe20007810000 */
[----:B---3--:R-:W-:-:S04]  /*1b540*/  IMAD R3, R3, 0x4, R19 ;  /* 0x0000000403037824 */ /* 0x008fc800078e0213 */
[----:B------:R0:W-:Y:S04]  /*1b550*/  @!P0 STL [R1+0x784], R18 ;  /* 0x0007841201008387 */ /* 0x0001e80000100800 */
[----:B------:R0:W-:Y:S02]  /*1b560*/  STS [R3], R0 ;  /* 0x0000000003007388 */ /* 0x0001e40000000800 */
.L_x_1407:
[----:B------:R-:W-:Y:S05]  /*1b570*/  BSYNC B1 ;  /* 0x0000000000017941 */ /* 0x000fea0003800000 */
.L_x_1406:
[----:B0----5:R-:W2:Y:S02]  /*1b580*/  LDL.LU R0, [R1+0x40] ;  /* 0x0000400001007983 */ /* 0x021ea40000300800 */
[----:B--2---:R-:W-:-:S04]  /*1b590*/  IADD3 R0, R0, 0x100, RZ ;  /* 0x0000010000007810 */ /* 0x004fc80007ffe0ff */
[----:B------:R-:W-:Y:S01]  /*1b5a0*/  ISETP.GE.AND P0, PT, R0, UR57, PT ;  /* 0x0000003900007c0c */ /* 0x000fe2000bf06270 */
[----:B------:R0:W-:-:S12]  /*1b5b0*/  STL [R1+0x40], R0 ;  /* 0x0000400001007387 */ /* 0x0001d80000100800 */
[----:B0-----:R-:W-:Y:S05]  /*1b5c0*/  @!P0 BRA `(.L_x_1408) ;  /* 0xfffffe8800308947 */ /* 0x001fea000383ffff */
.L_x_1277:
[----:B------:R-:W-:Y:S05]  /*1b5d0*/  BSYNC B0 ;  /* 0x0000000000007941 */ /* 0x000fea0003800000 */
.L_x_1276:
[----:B------:R-:W5:Y:S01]  /*1b5e0*/  LDL.LU R3, [R1+0x784] ;  /* 0x0007840001037983 */ /* 0x000f620000300800 */
[----:B------:R-:W-:Y:S03]  /*1b5f0*/  BSSY B0, `(.L_x_1409) ;  /* 0x00000a0000007945 */ /* 0x000fe60003800000 */
[----:B-----5:R-:W0:Y:S02]  /*1b600*/  SHFL.BFLY PT, R0, R3, 0x10, 0x1f ;  /* 0x0e001f0003007f89 */ /* 0x020e2400000e0000 */
[----:B0-----:R-:W-:Y:S02]  /*1b610*/  FMNMX.FTZ R0, R0, R3, !PT ;  /* 0x0000000300007209 */ /* 0x001fe40007810000 */
[----:B------:R-:W0:Y:S03]  /*1b620*/  S2R R3, SR_TID.X ;  /* 0x0000000000037919 */ /* 0x000e260000002100 */
[----:B-12---:R-:W1:Y:S02]  /*1b630*/  SHFL.BFLY PT, R5, R0, 0x8, 0x1f ;  /* 0x0d001f0000057f89 */ /* 0x006e6400000e0000 */
[----:B-1----:R-:W-:-:S02]  /*1b640*/  FMNMX.FTZ R5, R0, R5, !PT ;  /* 0x0000000500057209 */ /* 0x002fc40007810000 */
[----:B0-----:R-:W-:-:S03]  /*1b650*/  SHF.R.S32.HI R8, RZ, 0x1f, R3 ;  /* 0x0000001fff087819 */ /* 0x001fc60000011403 */
[----:B------:R-:W0:Y:S01]  /*1b660*/  SHFL.BFLY PT, R4, R5, 0x4, 0x1f ;  /* 0x0c801f0005047f89 */ /* 0x000e2200000e0000 */
[----:B------:R-:W-:-:S04]  /*1b670*/  LEA.HI R6, R8, R3, RZ, 0x5 ;  /* 0x0000000308067211 */ /* 0x000fc800078f28ff */
[----:B------:R-:W-:-:S04]  /*1b680*/  LOP3.LUT R10, R6, 0xffffffe0, RZ, 0xc0, !PT ;  /* 0xffffffe0060a7812 */ /* 0x000fc800078ec0ff */
[----:B------:R-:W-:-:S04]  /*1b690*/  IADD3 R10, -R10, R3, RZ ;  /* 0x000000030a0a7210 */ /* 0x000fc80007ffe1ff */
[C---:B------:R-:W-:Y:S02]  /*1b6a0*/  ISETP.NE.AND P0, PT, R10.reuse, RZ, PT ;  /* 0x000000ff0a00720c */ /* 0x040fe40003f05270 */
[----:B------:R-:W-:Y:S02]  /*1b6b0*/  ISETP.GT.AND P1, PT, R10, 0x7, PT ;  /* 0x000000070a00780c */ /* 0x000fe40003f24270 */
[----:B0-----:R-:W-:-:S09]  /*1b6c0*/  FMNMX.FTZ R4, R5, R4, !PT ;  /* 0x0000000405047209 */ /* 0x001fd20007810000 */
[----:B------:R-:W0:Y:S01]  /*1b6d0*/  @!P0 S2R R12, SR_CgaCtaId ;  /* 0x00000000000c8919 */ /* 0x000e220000008800 */
[----:B------:R-:W-:Y:S02]  /*1b6e0*/  @!P0 MOV R5, 0x400 ;  /* 0x0000040000058802 */ /* 0x000fe40000000f00 */
[----:B------:R-:W-:Y:S01]  /*1b6f0*/  @!P1 MOV R9, 0x400 ;  /* 0x0000040000099802 */ /* 0x000fe20000000f00 */
[----:B------:R-:W1:Y:S01]  /*1b700*/  SHFL.BFLY PT, R7, R4, 0x2, 0x1f ;  /* 0x0c401f0004077f89 */ /* 0x000e6200000e0000 */
[----:B------:R-:W-:Y:S01]  /*1b710*/  @!P0 SHF.R.S32.HI R6, RZ, 0x5, R6 ;  /* 0x00000005ff068819 */ /* 0x000fe20000011406 */
[----:B------:R-:W2:Y:S01]  /*1b720*/  @!P1 S2R R14, SR_CgaCtaId ;  /* 0x00000000000e9919 */ /* 0x000ea20000008800 */
[----:B-1----:R-:W-:Y:S02]  /*1b730*/  FMNMX.FTZ R7, R4, R7, !PT ;  /* 0x0000000704077209 */ /* 0x002fe40007810000 */
[----:B0-----:R-:W-:-:S03]  /*1b740*/  @!P0 LEA R5, R12, R5, 0x18 ;  /* 0x000000050c058211 */ /* 0x001fc600078ec0ff */
[----:B------:R-:W0:Y:S01]  /*1b750*/  SHFL.BFLY PT, R0, R7, 0x1, 0x1f ;  /* 0x0c201f0007007f89 */ /* 0x000e2200000e0000 */
[----:B------:R-:W-:Y:S02]  /*1b760*/  @!P0 LEA R6, R6, R5, 0x2 ;  /* 0x0000000506068211 */ /* 0x000fe400078e10ff */
[----:B--2---:R-:W-:-:S05]  /*1b770*/  @!P1 LEA R11, R14, R9, 0x18 ;  /* 0x000000090e0b9211 */ /* 0x004fca00078ec0ff */
[----:B------:R-:W-:Y:S01]  /*1b780*/  @!P1 IMAD R10, R10, 0x4, R11 ;  /* 0x000000040a0a9824 */ /* 0x000fe200078e020b */
[----:B0-----:R-:W-:Y:S02]  /*1b790*/  FMNMX.FTZ R9, R7, R0, !PT ;  /* 0x0000000007097209 */ /* 0x001fe40007810000 */
[----:B------:R-:W-:-:S03]  /*1b7a0*/  MOV R0, 0xff7fffff ;  /* 0xff7fffff00007802 */ /* 0x000fc60000000f00 */
[----:B------:R0:W-:Y:S01]  /*1b7b0*/  @!P0 STS [R6], R9 ;  /* 0x0000000906008388 */ /* 0x0001e20000000800 */
[----:B------:R-:W-:Y:S01]  /*1b7c0*/  BAR.SYNC.DEFER_BLOCKING 0x0 ;  /* 0x0000000000007b1d */ /* 0x000fe20000010000 */
[----:B0-----:R-:W-:Y:S01]  /*1b7d0*/  IADD3 R9, R3, UR6, RZ ;  /* 0x0000000603097c10 */ /* 0x001fe2000fffe0ff */
[----:B------:R-:W-:-:S04]  /*1b7e0*/  HFMA2.MMA R6, -RZ, RZ, 0, 0 ;  /* 0x00000000ff067435 */ /* 0x000fc800000001ff */
[----:B------:R-:W0:Y:S01]  /*1b7f0*/  @!P1 LDS R0, [R10] ;  /* 0x000000000a009984 */ /* 0x000e220000000800 */
[----:B------:R-:W-:-:S03]  /*1b800*/  ISETP.GE.AND P1, PT, R9, UR39, PT ;  /* 0x0000002709007c0c */ /* 0x000fc6000bf26270 */
        /* <DEDUP_REMOVED lines=8> */
[----:B------:R-:W-:Y:S01]  /*1b890*/  LOP3.LUT R0, RZ, UR6, RZ, 0x33, !PT ;  /* 0x00000006ff007c12 */ /* 0x000fe2000f8e33ff */
[----:B------:R-:W-:Y:S01]  /*1b8a0*/  BSSY B1, `(.L_x_1411) ;  /* 0x0000028000017945 */ /* 0x000fe20003800000 */
[----:B------:R-:W-:Y:S02]  /*1b8b0*/  IMAD.MOV.U32 R6, RZ, RZ, RZ ;  /* 0x000000ffff067224 */ /* 0x000fe400078e00ff */
[----:B------:R-:W-:-:S04]  /*1b8c0*/  IADD3 R0, -R3, UR39, R0 ;  /* 0x0000002703007c10 */ /* 0x000fc8000fffe100 */
[----:B------:R-:W-:-:S04]  /*1b8d0*/  LEA.HI R4, R0, 0x1, RZ, 0x18 ;  /* 0x0000000100047811 */ /* 0x000fc800078fc0ff */
[----:B------:R-:W-:-:S13]  /*1b8e0*/  LOP3.LUT P0, R4, R4, 0x3, RZ, 0xc0, !PT ;  /* 0x0000000304047812 */ /* 0x000fda000780c0ff */
[----:B------:R-:W-:Y:S05]  /*1b8f0*/  @!P0 BRA `(.L_x_1412) ;  /* 0x0000000000888947 */ /* 0x000fea0003800000 */
[----:B------:R-:W2:Y:S01]  /*1b900*/  LDL R18, [R1+0x78c] ;  /* 0x00078c0001127983 */ /* 0x000ea20000100800 */
[----:B------:R-:W-:Y:S01]  /*1b910*/  ULDC.64 UR4, c[0x0][0x2b0] ;  /* 0x0000ac0000047ab9 */ /* 0x000fe20000000a00 */
[----:B------:R-:W-:Y:S01]  /*1b920*/  SHF.R.S32.HI R5, RZ, 0x1f, R9 ;  /* 0x0000001fff057819 */ /* 0x000fe20000011409 */
[----:B------:R-:W5:Y:S01]  /*1b930*/  S2R R19, SR_CTAID.Y ;  /* 0x0000000000137919 */ /* 0x000f620000002600 */
[----:B------:R-:W-:Y:S02]  /*1b940*/  ISETP.NE.U32.AND P0, PT, RZ, UR4, PT ;  /* 0x00000004ff007c0c */ /* 0x000fe4000bf05070 */
[----:B0-----:R-:W-:Y:S02]  /*1b950*/  MOV R7, R4 ;  /* 0x0000000400077202 */ /* 0x001fe40000000f00 */
[----:B------:R-:W-:Y:S01]  /*1b960*/  ISETP.NE.AND.EX P0, PT, RZ, UR5, PT, P0 ;  /* 0x00000005ff007c0c */ /* 0x000fe2000bf05300 */
[----:B-----5:R-:W-:-:S05]  /*1b970*/  IMAD R12, R19, R252, RZ ;  /* 0x000000fc130c7224 */ /* 0x020fca00078e02ff */
[----:B------:R-:W-:Y:S02]  /*1b980*/  SHF.R.S32.HI R6, RZ, 0x1f, R12 ;  /* 0x0000001fff067819 */ /* 0x000fe4000001140c */
[----:B------:R-:W-:-:S04]  /*1b990*/  IADD3 R12, P2, P3, R12, UR4, R9 ;  /* 0x000000040c0c7c10 */ /* 0x000fc8000fb5e009 */
[----:B------:R-:W-:Y:S01]  /*1b9a0*/  IADD3.X R5, R6, UR5, R5, P2, P3 ;  /* 0x0000000506057c10 */ /* 0x000fe200097e6405 */
[----:B------:R-:W-:Y:S01]  /*1b9b0*/  HFMA2.MMA R6, -RZ, RZ, 0, 0 ;  /* 0x00000000ff067435 */ /* 0x000fe200000001ff */
[----:B--2---:R-:W-:-:S10]  /*1b9c0*/  LEA R10, R3, R18, 0x2 ;  /* 0x00000012030a7211 */ /* 0x004fd400078e10ff */
.L_x_1416:
[----:B------:R-:W-:Y:S04]  /*1b9d0*/  BSSY B2, `(.L_x_1413) ;  /* 0x000000b000027945 */ /* 0x000fe80003800000 */
[----:B0-----:R-:W-:Y:S05]  /*1b9e0*/  @!P0 BRA `(.L_x_1414) ;  /* 0x0000000000148947 */ /* 0x001fea0003800000 */
[----:B------:R-:W-:-:S06]  /*1b9f0*/  IMAD.MOV.U32 R4, RZ, RZ, R12 ;  /* 0x000000ffff047224 */ /* 0x000fcc00078e000c */
[----:B------:R-:W2:Y:S01]  /*1ba00*/  LDG.E.U8 R4, desc[UR36][R4.64] ;  /* 0x0000002404047981 */ /* 0x000ea2000c1e1100 */
[----:B------:R-:W-:Y:S02]  /*1ba10*/  MOV R11, RZ ;  /* 0x000000ff000b7202 */ /* 0x000fe40000000f00 */
[----:B--2---:R-:W-:-:S13]  /*1ba20*/  ISETP.NE.AND P2, PT, R4, RZ, PT ;  /* 0x000000ff0400720c */ /* 0x004fda0003f45270 */
[----:B------:R-:W-:Y:S05]  /*1ba30*/  @P2 BRA `(.L_x_1415) ;  /* 0x0000000000102947 */ /* 0x000fea0003800000 */
.L_x_1414:
[----:B------:R-:W1:Y:S02]  /*1ba40*/  LDS R4, [R10] ;  /* 0x000000000a047984 */ /* 0x000e640000000800 */
[----:B-1----:R-:W-:-:S04]  /*1ba50*/  FADD.FTZ R4, -R13, R4 ;  /* 0x000000040d047221 */ /* 0x002fc80000010100 */
[----:B------:R-:W-:-:S04]  /*1ba60*/  FMUL.FTZ R4, R4, 1.4426950216293334961 ;  /* 0x3fb8aa3b04047820 */ /* 0x000fc80000410000 */
[----:B------:R0:W2:Y:S03]  /*1ba70*/  MUFU.EX2 R11, R4 ;  /* 0x00000004000b7308 */ /* 0x0000a60000000800 */
.L_x_1415:
[----:B------:R-:W-:Y:S05]  /*1ba80*/  BSYNC B2 ;  /* 0x0000000000027941 */ /* 0x000fea0003800000 */
.L_x_1413:
[----:B------:R-:W-:Y:S01]  /*1ba90*/  IADD3 R7, R7, -0x1, RZ ;  /* 0xffffffff07077810 */ /* 0x000fe20007ffe0ff */
[----:B--2---:R2:W-:Y:S01]  /*1baa0*/  STS [R10], R11 ;  /* 0x0000000b0a007388 */ /* 0x0045e20000000800 */
[----:B------:R-:W-:Y:S01]  /*1bab0*/  IADD3 R12, P3, R12, 0x100, RZ ;  /* 0x000001000c0c7810 */ /* 0x000fe20007f7e0ff */
[----:B------:R-:W-:Y:S01]  /*1bac0*/  FADD.FTZ R6, R11, R6 ;  /* 0x000000060b067221 */ /* 0x000fe20000010000 */
[----:B------:R-:W-:Y:S02]  /*1bad0*/  ISETP.NE.AND P2, PT, R7, RZ, PT ;  /* 0x000000ff0700720c */ /* 0x000fe40003f45270 */
[----:B------:R-:W-:Y:S02]  /*1bae0*/  IADD3 R9, R9, 0x100, RZ ;  /* 0x0000010009097810 */ /* 0x000fe40007ffe0ff */
[----:B------:R-:W-:Y:S01]  /*1baf0*/  IADD3.X R5, RZ, R5, RZ, P3, !PT ;  /* 0x00000005ff057210 */ /* 0x000fe20001ffe4ff */
[----:B--2---:R-:W-:-:S08]  /*1bb00*/  VIADD R10, R10, 0x400 ;  /* 0x000004000a0a7836 */ /* 0x004fd00000000000 */
[----:B------:R-:W-:Y:S05]  /*1bb10*/  @P2 BRA `(.L_x_1416) ;  /* 0xfffffffc00ac2947 */ /* 0x000fea000383ffff */
.L_x_1412:
[----:B------:R-:W-:Y:S05]  /*1bb20*/  BSYNC B1 ;  /* 0x0000000000017941 */ /* 0x000fea0003800000 */
.L_x_1411:
[----:B------:R-:W-:-:S13]  /*1bb30*/  ISETP.GE.U32.AND P0, PT, R0, 0x300, PT ;  /* 0x000003000000780c */ /* 0x000fda0003f06070 */
[----:B------:R-:W-:Y:S05]  /*1bb40*/  @!P0 BRA `(.L_x_1410) ;  /* 0x0000000400288947 */ /* 0x000fea0003800000 */
[----:B------:R-:W2:Y:S01]  /*1bb50*/  LDL R11, [R1+0x78c] ;  /* 0x00078c00010b7983 */ /* 0x000ea20000100800 */
[----:B------:R-:W-:Y:S01]  /*1bb60*/  ULDC UR4, c[0x0][0x284] ;  /* 0x0000a10000047ab9 */ /* 0x000fe20000000800 */
[----:B------:R-:W-:Y:S01]  /*1bb70*/  LEA R0, R9, 0x800, 0x2 ;  /* 0x0000080009007811 */ /* 0x000fe200078e10ff */
[----:B------:R-:W-:Y:S01]  /*1bb80*/  ULDC.64 UR8, c[0x0][0x2b0] ;  /* 0x0000ac0000087ab9 */ /* 0x000fe20000000a00 */
[----:B0-----:R-:W0:Y:S01]  /*1bb90*/  S2R R4, SR_CTAID.Y ;  /* 0x0000000000047919 */ /* 0x001e220000002600 */
[----:B------:R-:W-:Y:S02]  /*1bba0*/  MOV R5, UR6 ;  /* 0x0000000600057c02 */ /* 0x000fe40008000f00 */
[----:B------:R-:W-:-:S03]  /*1bbb0*/  ISETP.NE.U32.AND P0, PT, RZ, UR8, PT ;  /* 0x00000008ff007c0c */ /* 0x000fc6000bf05070 */
[----:B------:R-:W-:Y:S01]  /*1bbc0*/  IMAD R0, R5, -0x4, R0 ;  /* 0xfffffffc05007824 */ /* 0x000fe200078e0200 */
[----:B------:R-:W-:Y:S01]  /*1bbd0*/  ISETP.NE.AND.EX P0, PT, RZ, UR9, PT, P0 ;  /* 0x00000009ff007c0c */ /* 0x000fe2000bf05300 */
[----:B0-----:R-:W-:Y:S01]  /*1bbe0*/  IMAD R12, R4, UR4, RZ ;  /* 0x00000004040c7c24 */ /* 0x001fe2000f8e02ff */
[----:B------:R-:W-:-:S04]  /*1bbf0*/  SHF.R.S32.HI R4, RZ, 0x1f, R9 ;  /* 0x0000001fff047819 */ /* 0x000fc80000011409 */
[--C-:B------:R-:W-:Y:S02]  /*1bc00*/  IADD3 R10, P2, P3, R9, UR8, R12.reuse ;  /* 0x00000008090a7c10 */ /* 0x100fe4000fb5e00c */
[----:B------:R-:W-:-:S04]  /*1bc10*/  SHF.R.S32.HI R5, RZ, 0x1f, R12 ;  /* 0x0000001fff057819 */ /* 0x000fc8000001140c */
[----:B------:R-:W-:Y:S02]  /*1bc20*/  IADD3.X R5, R4, UR9, R5, P2, P3 ;  /* 0x0000000904057c10 */ /* 0x000fe400097e6405 */
[----:B--2---:R-:W-:-:S07]  /*1bc30*/  IADD3 R0, R11, R0, RZ ;  /* 0x000000000b007210 */ /* 0x004fce0007ffe0ff */
.L_x_1429:
[----:B------:R-:W-:Y:S01]  /*1bc40*/  BSSY B1, `(.L_x_1417) ;  /* 0x000000b000017945 */ /* 0x000fe20003800000 */
[----:B------:R-:W-:-:S03]  /*1bc50*/  IMAD.MOV.U32 R4, RZ, RZ, R10 ;  /* 0x000000ffff047224 */ /* 0x000fc600078e000a */
[----:B------:R-:W-:Y:S05]  /*1bc60*/  @!P0 BRA `(.L_x_1418) ;  /* 0x0000000000108947 */ /* 0x000fea0003800000 */
[----:B------:R-:W2:Y:S02]  /*1bc70*/  LDG.E.U8 R7, desc[UR36][R4.64] ;  /* 0x0000002404077981 */ /* 0x000ea4000c1e1100 */
[----:B--2---:R-:W-:-:S13]  /*1bc80*/  ISETP.NE.AND P2, PT, R7, RZ, PT ;  /* 0x000000ff0700720c */ /* 0x004fda0003f45270 */
[----:B------:R-:W-:Y:S01]  /*1bc90*/  @P2 MOV R7, RZ ;  /* 0x000000ff00072202 */ /* 0x000fe20000000f00 */
[----:B------:R-:W-:Y:S06]  /*1bca0*/  @P2 BRA `(.L_x_1419) ;  /* 0x0000000000102947 */ /* 0x000fec0003800000 */
.L_x_1418:
[----:B------:R-:W1:Y:S02]  /*1bcb0*/  LDS R7, [R0+-0x800] ;  /* 0xfff8000000077984 */ /* 0x000e640000000800 */
[----:B-1----:R-:W-:-:S04]  /*1bcc0*/  FADD.FTZ R7, -R13, R7 ;  /* 0x000000070d077221 */ /* 0x002fc80000010100 */
[----:B------:R-:W-:-:S06]  /*1bcd0*/  FMUL.FTZ R7, R7, 1.4426950216293334961 ;  /* 0x3fb8aa3b07077820 */ /* 0x000fcc0000410000 */
[----:B------:R-:W0:Y:S02]  /*1bce0*/  MUFU.EX2 R7, R7 ;  /* 0x0000000700077308 */ /* 0x000e240000000800 */
.L_x_1419:
[----:B------:R-:W-:Y:S05]  /*1bcf0*/  BSYNC B1 ;  /* 0x0000000000017941 */ /* 0x000fea0003800000 */
.L_x_1417:
[----:B0-----:R0:W-:Y:S01]  /*1bd00*/  STS [R0+-0x800], R7 ;  /* 0xfff8000700007388 */ /* 0x0011e20000000800 */
[----:B------:R-:W-:Y:S01]  /*1bd10*/  BSSY B1, `(.L_x_1420) ;  /* 0x000000b000017945 */ /* 0x000fe20003800000 */
[----:B------:R-:W-:-:S03]  /*1bd20*/  FADD.FTZ R10, R7, R6 ;  /* 0x00000006070a7221 */ /* 0x000fc60000010000 */
[----:B------:R-:W-:Y:S05]  /*1bd30*/  @!P0 BRA `(.L_x_1421) ;  /* 0x0000000000108947 */ /* 0x000fea0003800000 */
[----:B------:R-:W2:Y:S02]  /*1bd40*/  LDG.E.U8 R6, desc[UR36][R4.64+0x100] ;  /* 0x0001002404067981 */ /* 0x000ea4000c1e1100 */
[----:B--2---:R-:W-:-:S13]  /*1bd50*/  ISETP.NE.AND P2, PT, R6, RZ, PT ;  /* 0x000000ff0600720c */ /* 0x004fda0003f45270 */
[----:B0-----:R-:W-:Y:S01]  /*1bd60*/  @P2 MOV R7, RZ ;  /* 0x000000ff00072202 */ /* 0x001fe20000000f00 */
[----:B------:R-:W-:Y:S06]  /*1bd70*/  @P2 BRA `(.L_x_1422) ;  /* 0x0000000000102947 */ /* 0x000fec0003800000 */
.L_x_1421:
[----:B------:R-:W1:Y:S02]  /*1bd80*/  LDS R6, [R0+-0x400] ;  /* 0xfffc000000067984 */ /* 0x000e640000000800 */
[----:B-1----:R-:W-:-:S04]  /*1bd90*/  FADD.FTZ R6, -R13, R6 ;  /* 0x000000060d067221 */ /* 0x002fc80000010100 */
[----:B------:R-:W-:-:S04]  /*1bda0*/  FMUL.FTZ R6, R6, 1.4426950216293334961 ;  /* 0x3fb8aa3b06067820 */ /* 0x000fc80000410000 */
[----:B0-----:R0:W2:Y:S03]  /*1bdb0*/  MUFU.EX2 R7, R6 ;  /* 0x0000000600077308 */ /* 0x0010a60000000800 */
.L_x_1422:
[----:B------:R-:W-:Y:S05]  /*1bdc0*/  BSYNC B1 ;  /* 0x0000000000017941 */ /* 0x000fea0003800000 */
.L_x_1420:
[----:B--2---:R2:W-:Y:S01]  /*1bdd0*/  STS [R0+-0x400], R7 ;  /* 0xfffc000700007388 */ /* 0x0045e20000000800 */
[----:B------:R-:W-:Y:S01]  /*1bde0*/  BSSY B1, `(.L_x_1423) ;  /* 0x000000b000017945 */ /* 0x000fe20003800000 */
[----:B------:R-:W-:-:S03]  /*1bdf0*/  FADD.FTZ R10, R10, R7 ;  /* 0x000000070a0a7221 */ /* 0x000fc60000010000 */
[----:B------:R-:W-:Y:S05]  /*1be00*/  @!P0 BRA `(.L_x_1424) ;  /* 0x0000000000108947 */ /* 0x000fea0003800000 */
[----:B0-----:R-:W5:Y:S01]  /*1be10*/  LDG.E.U8 R6, desc[UR36][R4.64+0x200] ;  /* 0x0002002404067981 */ /* 0x001f62000c1e1100 */
[----:B--2---:R-:W-:Y:S01]  /*1be20*/  HFMA2.MMA R7, -RZ, RZ, 0, 0 ;  /* 0x00000000ff077435 */ /* 0x004fe200000001ff */
[----:B-----5:R-:W-:-:S13]  /*1be30*/  ISETP.NE.AND P2, PT, R6, RZ, PT ;  /* 0x000000ff0600720c */ /* 0x020fda0003f45270 */
[----:B------:R-:W-:Y:S05]  /*1be40*/  @P2 BRA `(.L_x_1425) ;  /* 0x0000000000102947 */ /* 0x000fea0003800000 */
.L_x_1424:
[----:B0-----:R-:W1:Y:S02]  /*1be50*/  LDS R6, [R0] ;  /* 0x0000000000067984 */ /* 0x001e640000000800 */
[----:B-1----:R-:W-:-:S04]  /*1be60*/  FADD.FTZ R6, -R13, R6 ;  /* 0x000000060d067221 */ /* 0x002fc80000010100 */
[----:B------:R-:W-:-:S04]  /*1be70*/  FMUL.FTZ R6, R6, 1.4426950216293334961 ;  /* 0x3fb8aa3b06067820 */ /* 0x000fc80000410000 */
[----:B--2---:R0:W2:Y:S03]  /*1be80*/  MUFU.EX2 R7, R6 ;  /* 0x0000000600077308 */ /* 0x0040a60000000800 */
.L_x_1425:
[----:B------:R-:W-:Y:S05]  /*1be90*/  BSYNC B1 ;  /* 0x0000000000017941 */ /* 0x000fea0003800000 */
.L_x_1423:
[----:B--2---:R2:W-:Y:S01]  /*1bea0*/  STS [R0], R7 ;  /* 0x0000000700007388 */ /* 0x0045e20000000800 */
[----:B------:R-:W-:Y:S01]  /*1beb0*/  BSSY B1, `(.L_x_1426) ;  /* 0x000000b000017945 */ /* 0x000fe20003800000 */
[----:B------:R-:W-:-:S03]  /*1bec0*/  FADD.FTZ R12, R10, R7 ;  /* 0x000000070a0c7221 */ /* 0x000fc60000010000 */
[----:B------:R-:W-:Y:S05]  /*1bed0*/  @!P0 BRA `(.L_x_1427) ;  /* 0x0000000000108947 */ /* 0x000fea0003800000 */
[----:B0-----:R-:W5:Y:S02]  /*1bee0*/  LDG.E.U8 R6, desc[UR36][R4.64+0x300] ;  /* 0x0003002404067981 */ /* 0x001f64000c1e1100 */
[----:B-----5:R-:W-:-:S13]  /*1bef0*/  ISETP.NE.AND P2, PT, R6, RZ, PT ;  /* 0x000000ff0600720c */ /* 0x020fda0003f45270 */
[----:B--2---:R-:W-:Y:S01]  /*1bf00*/  @P2 IMAD.MOV.U32 R7, RZ, RZ, RZ ;  /* 0x000000ffff072224 */ /* 0x004fe200078e00ff */
[----:B------:R-:W-:Y:S06]  /*1bf10*/  @P2 BRA `(.L_x_1428) ;  /* 0x0000000000102947 */ /* 0x000fec0003800000 */
.L_x_1427:
[----:B0-----:R-:W1:Y:S02]  /*1bf20*/  LDS R6, [R0+0x400] ;  /* 0x0004000000067984 */ /* 0x001e640000000800 */
[----:B-1----:R-:W-:-:S04]  /*1bf30*/  FADD.FTZ R6, -R13, R6 ;  /* 0x000000060d067221 */ /* 0x002fc80000010100 */
[----:B------:R-:W-:-:S04]  /*1bf40*/  FMUL.FTZ R6, R6, 1.4426950216293334961 ;  /* 0x3fb8aa3b06067820 */ /* 0x000fc80000410000 */
[----:B--2---:R0:W2:Y:S03]  /*1bf50*/  MUFU.EX2 R7, R6 ;  /* 0x0000000600077308 */ /* 0x0040a60000000800 */
.L_x_1428:
[----:B------:R-:W-:Y:S05]  /*1bf60*/  BSYNC B1 ;  /* 0x0000000000017941 */ /* 0x000fea0003800000 */
.L_x_1426:
[----:B------:R-:W-:Y:S01]  /*1bf70*/  IADD3 R9, R9, 0x400, RZ ;  /* 0x0000040009097810 */ /* 0x000fe20007ffe0ff */
[----:B--2---:R2:W-:Y:S01]  /*1bf80*/  STS [R0+0x400], R7 ;  /* 0x0004000700007388 */ /* 0x0045e20000000800 */
[----:B------:R-:W-:Y:S01]  /*1bf90*/  IADD3 R10, P3, R4, 0x400, RZ ;  /* 0x00000400040a7810 */ /* 0x000fe20007f7e0ff */
[----:B0-----:R-:W-:Y:S01]  /*1bfa0*/  FADD.FTZ R6, R12, R7 ;  /* 0x000000070c067221 */ /* 0x001fe20000010000 */
[----:B------:R-:W-:Y:S02]  /*1bfb0*/  ISETP.GE.AND P2, PT, R9, UR39, PT ;  /* 0x0000002709007c0c */ /* 0x000fe4000bf46270 */
[----:B------:R-:W-:Y:S02]  /*1bfc0*/  IADD3.X R5, RZ, R5, RZ, P3, !PT ;  /* 0x00000005ff057210 */ /* 0x000fe40001ffe4ff */
[----:B--2---:R-:W-:-:S09]  /*1bfd0*/  IADD3 R0, R0, 0x1000, RZ ;  /* 0x0000100000007810 */ /* 0x004fd20007ffe0ff */
[----:B------:R-:W-:Y:S05]  /*1bfe0*/  @!P2 BRA `(.L_x_1429) ;  /* 0xfffffffc0014a947 */ /* 0x000fea000383ffff */
.L_x_1410:
[----:B------:R-:W-:Y:S05]  /*1bff0*/  BSYNC B0 ;  /* 0x0000000000007941 */ /* 0x000fea0003800000 */
.L_x_1409:
[----:B------:R-:W2:Y:S01]  /*1c000*/  SHFL.BFLY PT, R5, R6, 0x10, 0x1f ;  /* 0x0e001f0006057f89 */ /* 0x000ea200000e0000 */
[C---:B------:R-:W-:Y:S01]  /*1c010*/  LOP3.LUT P0, RZ, R3.reuse, 0x1f, RZ, 0xc0, !PT ;  /* 0x0000001f03ff7812 */ /* 0x040fe2000780c0ff */
[----:B------:R-:W-:Y:S01]  /*1c020*/  ULDC.U8 UR4, c[0x0][0x31c] ;  /* 0x0000c70000047ab9 */ /* 0x000fe20000000000 */
[----:B------:R-:W-:-:S04]  /*1c030*/  LOP3.LUT R9, R3, 0x1f, RZ, 0xc0, !PT ;  /* 0x0000001f03097812 */ /* 0x000fc800078ec0ff */
[----:B------:R-:W-:-:S07]  /*1c040*/  ISETP.GT.U32.AND P2, PT, R9, 0x7, PT ;  /* 0x000000070900780c */ /* 0x000fce0003f44070 */
[----:B------:R-:W5:Y:S06]  /*1c050*/  @!P0 S2R R9, SR_CgaCtaId ;  /* 0x0000000000098919 */ /* 0x000f6c0000008800 */
[----:B------:R-:W0:Y:S01]  /*1c060*/  @!P2 S2R R11, SR_CgaCtaId ;  /* 0x00000000000ba919 */ /* 0x000e220000008800 */
[----:B------:R-:W-:Y:S01]  /*1c070*/  @!P2 MOV R10, 0x400 ;  /* 0x00000400000aa802 */ /* 0x000fe20000000f00 */
[----:B--2---:R-:W-:Y:S01]  /*1c080*/  FADD.FTZ R5, R5, R6 ;  /* 0x0000000605057221 */ /* 0x004fe20000010000 */
[----:B------:R-:W-:-:S04]  /*1c090*/  @!P0 MOV R6, 0x400 ;  /* 0x0000040000068802 */ /* 0x000fc80000000f00 */
[----:B------:R-:W2:Y:S01]  /*1c0a0*/  SHFL.BFLY PT, R0, R5, 0x8, 0x1f ;  /* 0x0d001f0005007f89 */ /* 0x000ea200000e0000 */
[----:B-----5:R-:W-:Y:S02]  /*1c0b0*/  @!P0 LEA R9, R9, R6, 0x18 ;  /* 0x0000000609098211 */ /* 0x020fe400078ec0ff */
[----:B0-----:R-:W-:Y:S01]  /*1c0c0*/  @!P2 LEA R11, R11, R10, 0x18 ;  /* 0x0000000a0b0ba211 */ /* 0x001fe200078ec0ff */
[----:B--2---:R-:W-:-:S05]  /*1c0d0*/  FADD.FTZ R0, R5, R0 ;  /* 0x0000000005007221 */ /* 0x004fca0000010000 */
[----:B------:R-:W0:Y:S02]  /*1c0e0*/  SHFL.BFLY PT, R7, R0, 0x4, 0x1f ;  /* 0x0c801f0000077f89 */ /* 0x000e2400000e0000 */
[----:B0-----:R-:W-:Y:S01]  /*1c0f0*/  FADD.FTZ R7, R0, R7 ;  /* 0x0000000700077221 */ /* 0x001fe20000010000 */
[----:B------:R-:W-:-:S04]  /*1c100*/  @!P0 SHF.R.U32.HI R0, RZ, 0x3, R3 ;  /* 0x00000003ff008819 */ /* 0x000fc80000011603 */
[----:B------:R-:W0:Y:S01]  /*1c110*/  SHFL.BFLY PT, R4, R7, 0x2, 0x1f ;  /* 0x0c401f0007047f89 */ /* 0x000e2200000e0000 */
[----:B------:R-:W-:-:S04]  /*1c120*/  @!P0 LOP3.LUT R6, R0, 0x1ffffffc, RZ, 0xc0, !PT ;  /* 0x1ffffffc00068812 */ /* 0x000fc800078ec0ff */
[----:B------:R-:W-:Y:S01]  /*1c130*/  @!P0 IADD3 R12, R6, R9, RZ ;  /* 0x00000009060c8210 */ /* 0x000fe20007ffe0ff */
[----:B0-----:R-:W-:Y:S01]  /*1c140*/  FADD.FTZ R4, R7, R4 ;  /* 0x0000000407047221 */ /* 0x001fe20000010000 */
[----:B------:R-:W-:-:S04]  /*1c150*/  @!P2 IMAD.SHL.U32 R7, R3, 0x4, RZ ;  /* 0x000000040307a824 */ /* 0x000fc800078e00ff */
[----:B------:R-:W0:Y:S01]  /*1c160*/  SHFL.BFLY PT, R5, R4, 0x1, 0x1f ;  /* 0x0c201f0004057f89 */ /* 0x000e2200000e0000 */
[----:B------:R-:W-:-:S04]  /*1c170*/  @!P2 LOP3.LUT R0, R7, 0x7c, RZ, 0xc0, !PT ;  /* 0x0000007c0700a812 */ /* 0x000fc800078ec0ff */
[----:B------:R-:W-:Y:S01]  /*1c180*/  @!P2 IADD3 R0, R11, R0, RZ ;  /* 0x000000000b00a210 */ /* 0x000fe20007ffe0ff */
        /* <DEDUP_REMOVED lines=8> */
[----:B0-----:R-:W-:-:S05]  /*1c210*/  FADD.FTZ R7, R6, R7 ;  /* 0x0000000706077221 */ /* 0x001fca0000010000 */
[----:B------:R-:W0:Y:S02]  /*1c220*/  SHFL.BFLY PT, R4, R7, 0x1, 0x1f ;  /* 0x0c201f0007047f89 */ /* 0x000e2400000e0000 */
[----:B0-----:R-:W-:Y:S01]  /*1c230*/  FADD.FTZ R9, R7, R4 ;  /* 0x0000000407097221 */ /* 0x001fe20000010000 */
[----:B------:R-:W-:-:S05]  /*1c240*/  CS2R R4, SRZ ;  /* 0x0000000000047805 */ /* 0x000fca000001ff00 */
[----:B------:R-:W0:Y:S02]  /*1c250*/  SHFL.IDX PT, R9, R9, RZ, 0x1f ;  /* 0x00001fff09097589 */ /* 0x000e2400000e0000 */
[----:B0-----:R-:W-:-:S04]  /*1c260*/  FADD.FTZ R10, R9, 9.9999999747524270788e-07 ;  /* 0x358637bd090a7421 */ /* 0x001fc80000010000 */
[----:B-1----:R0:W1:Y:S01]  /*1c270*/  MUFU.RCP R13, R10 ;  /* 0x0000000a000d7308 */ /* 0x0020620000001000 */
[----:B------:R-:W-:Y:S05]  /*1c280*/  @!P0 BRA `(.L_x_1430) ;  /* 0x0000000000288947 */ /* 0x000fea0003800000 */
[----:B------:R-:W2:Y:S01]  /*1c290*/  S2R R14, SR_CTAID.Y ;  /* 0x00000000000e7919 */ /* 0x000ea20000002600 */
[----:B------:R-:W5:Y:S01]  /*1c2a0*/  LDC R0, c[0x0][0x318] ;  /* 0x0000c600ff007b82 */ /* 0x000f620000000800 */
[----:B------:R-:W-:Y:S01]  /*1c2b0*/  ULDC UR5, c[0x0][0x288] ;  /* 0x0000a20000057ab9 */ /* 0x000fe20000000800 */
[----:B------:R-:W2:Y:S06]  /*1c2c0*/  S2R R15, SR_CTAID.X ;  /* 0x00000000000f7919 */ /* 0x000eac0000002500 */
[----:B------:R-:W5:Y:S08]  /*1c2d0*/  LDC R5, c[0x0][0x29c] ;  /* 0x0000a700ff057b82 */ /* 0x000f700000000800 */
[----:B------:R-:W3:Y:S01]  /*1c2e0*/  LDC R7, c[0x0][0x284] ;  /* 0x0000a100ff077b82 */ /* 0x000ee20000000800 */
[----:B--2---:R-:W-:-:S04]  /*1c2f0*/  IMAD R4, R14, UR5, R15 ;  /* 0x000000050e047c24 */ /* 0x004fc8000f8e020f */
[----:B-----5:R-:W-:-:S04]  /*1c300*/  IMAD R0, R4, R0, R5 ;  /* 0x0000000004007224 */ /* 0x020fc800078e0205 */
[----:B---3--:R-:W-:-:S05]  /*1c310*/  IMAD R4, R0, R7, RZ ;  /* 0x0000000700047224 */ /* 0x008fca00078e02ff */
[----:B------:R-:W-:-:S07]  /*1c320*/  SHF.R.S32.HI R5, RZ, 0x1f, R4 ;  /* 0x0000001fff057819 */ /* 0x000fce0000011404 */
.L_x_1430:
[----:B------:R-:W-:Y:S04]  /*1c330*/  BSSY B0, `(.L_x_1431) ;  /* 0x0000044000007945 */ /* 0x000fe80003800000 */
[----:B------:R-:W-:Y:S05]  /*1c340*/  @P1 BRA `(.L_x_1432) ;  /* 0x0000000400081947 */ /* 0x000fea0003800000 */
[----:B------:R-:W-:Y:S01]  /*1c350*/  LOP3.LUT R0, RZ, UR6, RZ, 0x33, !PT ;  /* 0x00000006ff007c12 */ /* 0x000fe2000f8e33ff */
[----:B------:R-:W-:Y:S01]  /*1c360*/  BSSY B1, `(.L_x_1433) ;  /* 0x000001c000017945 */ /* 0x000fe20003800000 */
[C---:B------:R-:W-:Y:S02]  /*1c370*/  IADD3 R9, R3.reuse, UR6, RZ ;  /* 0x0000000603097c10 */ /* 0x040fe4000fffe0ff */
[----:B------:R-:W-:-:S04]  /*1c380*/  IADD3 R0, -R3, UR39, R0 ;  /* 0x0000002703007c10 */ /* 0x000fc8000fffe100 */
[C---:B------:R-:W-:Y:S02]  /*1c390*/  LEA.HI R6, R0.reuse, 0x1, RZ, 0x18 ;  /* 0x0000000100067811 */ /* 0x040fe400078fc0ff */
[----:B------:R-:W-:Y:S02]  /*1c3a0*/  ISETP.GE.U32.AND P1, PT, R0, 0x300, PT ;  /* 0x000003000000780c */ /* 0x000fe40003f26070 */
[----:B------:R-:W-:-:S13]  /*1c3b0*/  LOP3.LUT P2, R6, R6, 0x3, RZ, 0xc0, !PT ;  /* 0x0000000306067812 */ /* 0x000fda000784c0ff */
[----:B------:R-:W-:Y:S05]  /*1c3c0*/  @!P2 BRA `(.L_x_1434) ;  /* 0x000000000054a947 */ /* 0x000fea0003800000 */
[----:B0-----:R-:W2:Y:S01]  /*1c3d0*/  LDL R10, [R1+0x78c] ;  /* 0x00078c00010a7983 */ /* 0x001ea20000100800 */
[C---:B------:R-:W-:Y:S01]  /*1c3e0*/  IADD3 R12, P2, R9.reuse, R4, RZ ;  /* 0x00000004090c7210 */ /* 0x040fe20007f5e0ff */
[----:B------:R-:W-:Y:S01]  /*1c3f0*/  ULDC.64 UR8, c[0x0][0x310] ;  /* 0x0000c40000087ab9 */ /* 0x000fe20000000a00 */
[----:B------:R-:W-:Y:S02]  /*1c400*/  IMAD.MOV.U32 R0, RZ, RZ, R6 ;  /* 0x000000ffff007224 */ /* 0x000fe400078e0006 */
[----:B------:R-:W-:Y:S02]  /*1c410*/  LEA R11, P3, R12, UR8, 0x2 ;  /* 0x000000080c0b7c11 */ /* 0x000fe4000f8610ff */
[----:B------:R-:W-:-:S04]  /*1c420*/  LEA.HI.X.SX32 R7, R9, R5, 0x1, P2 ;  /* 0x0000000509077211 */ /* 0x000fc800010f0eff */
[----:B------:R-:W-:Y:S02]  /*1c430*/  LEA.HI.X R12, R12, UR9, R7, 0x2, P3 ;  /* 0x000000090c0c7c11 */ /* 0x000fe400098f1407 */
[----:B--2---:R-:W-:-:S07]  /*1c440*/  LEA R10, R3, R10, 0x2 ;  /* 0x0000000a030a7211 */ /* 0x004fce00078e10ff */
.L_x_1435:
[----:B--2---:R-:W1:Y:S01]  /*1c450*/  LDS R6, [R10] ;  /* 0x000000000a067984 */ /* 0x004e620000000800 */
[----:B------:R-:W-:Y:S01]  /*1c460*/  @P0 MOV R7, R12 ;  /* 0x0000000c00070202 */ /* 0x000fe20000000f00 */
[----:B------:R-:W-:Y:S01]  /*1c470*/  VIADD R0, R0, 0xffffffff ;  /* 0xffffffff00007836 */ /* 0x000fe20000000000 */
[----:B------:R-:W-:-:S04]  /*1c480*/  IADD3 R9, R9, 0x100, RZ ;  /* 0x0000010009097810 */ /* 0x000fc80007ffe0ff */
[----:B------:R-:W-:Y:S01]  /*1c490*/  ISETP.NE.AND P3, PT, R0, RZ, PT ;  /* 0x000000ff0000720c */ /* 0x000fe20003f65270 */
[----:B-1----:R-:W-:Y:S01]  /*1c4a0*/  FMUL.FTZ R15, R6, R13 ;  /* 0x0000000d060f7220 */ /* 0x002fe20000410000 */
[----:B------:R-:W-:Y:S02]  /*1c4b0*/  @P0 MOV R6, R11 ;  /* 0x0000000b00060202 */ /* 0x000fe40000000f00 */
[----:B------:R-:W-:Y:S02]  /*1c4c0*/  IADD3 R11, P2, R11, 0x400, RZ ;  /* 0x000004000b0b7810 */ /* 0x000fe40007f5e0ff */
[----:B------:R0:W-:Y:S02]  /*1c4d0*/  STS [R10], R15 ;  /* 0x0000000f0a007388 */ /* 0x0001e40000000800 */
[----:B------:R-:W-:Y:S02]  /*1c4e0*/  IADD3.X R12, RZ, R12, RZ, P2, !PT ;  /* 0x0000000cff0c7210 */ /* 0x000fe400017fe4ff */
[----:B------:R2:W-:Y:S01]  /*1c4f0*/  @P0 STG.E desc[UR36][R6.64], R15 ;  /* 0x0000000f06000986 */ /* 0x0005e2000c101924 */
[----:B0-----:R-:W-:-:S02]  /*1c500*/  IADD3 R10, R10, 0x400, RZ ;  /* 0x000004000a0a7810 */ /* 0x001fc40007ffe0ff */
[----:B------:R-:W-:Y:S05]  /*1c510*/  @P3 BRA `(.L_x_1435) ;  /* 0xfffffffc00cc3947 */ /* 0x000fea000383ffff */
.L_x_1434:
[----:B------:R-:W-:Y:S05]  /*1c520*/  BSYNC B1 ;  /* 0x0000000000017941 */ /* 0x000fea0003800000 */
.L_x_1433:
[----:B------:R-:W-:Y:S05]  /*1c530*/  @!P1 BRA `(.L_x_1432) ;  /* 0x00000000008c9947 */ /* 0x000fea0003800000 */
[----:B--2---:R-:W2:Y:S01]  /*1c540*/  LDL R6, [R1+0x78c] ;  /* 0x00078c0001067983 */ /* 0x004ea20000100800 */
[C---:B------:R-:W-:Y:S01]  /*1c550*/  LEA R0, R9.reuse, 0x800, 0x2 ;  /* 0x0000080009007811 */ /* 0x040fe200078e10ff */
[----:B------:R-:W-:Y:S01]  /*1c560*/  IMAD.U32 R7, RZ, RZ, UR6 ;  /* 0x00000006ff077e24 */ /* 0x000fe2000f8e00ff */
[----:B------:R-:W-:Y:S01]  /*1c570*/  IADD3 R12, P0, R9, R4, RZ ;  /* 0x00000004090c7210 */ /* 0x000fe20007f1e0ff */
[----:B------:R-:W-:Y:S01]  /*1c580*/  ULDC.64 UR8, c[0x0][0x310] ;  /* 0x0000c40000087ab9 */ /* 0x000fe20000000a00 */
[----:B------:R-:W-:Y:S01]  /*1c590*/  ISETP.NE.AND P2, PT, RZ, UR4, PT ;  /* 0x00000004ff007c0c */ /* 0x000fe2000bf45270 */
[----:B------:R-:W-:Y:S01]  /*1c5a0*/  IMAD R0, R7, -0x4, R0 ;  /* 0xfffffffc07007824 */ /* 0x000fe200078e0200 */
[----:B------:R-:W-:Y:S02]  /*1c5b0*/  LEA.HI.X.SX32 R5, R9, R5, 0x1, P0 ;  /* 0x0000000509057211 */ /* 0x000fe400000f0eff */
[----:B------:R-:W-:-:S04]  /*1c5c0*/  LEA R11, P0, R12, UR8, 0x2 ;  /* 0x000000080c0b7c11 */ /* 0x000fc8000f8010ff */
[----:B------:R-:W-:Y:S02]  /*1c5d0*/  LEA.HI.X R12, R12, UR9, R5, 0x2, P0 ;  /* 0x000000090c0c7c11 */ /* 0x000fe400080f1405 */
[----:B--2---:R-:W-:-:S07]  /*1c5e0*/  IADD3 R0, R6, R0, RZ ;  /* 0x0000000006007210 */ /* 0x004fce0007ffe0ff */
.L_x_1436:
[----:B------:R-:W1:Y:S01]  /*1c5f0*/  LDS R4, [R0+-0x800] ;  /* 0xfff8000000047984 */ /* 0x000e620000000800 */
[----:B------:R-:W-:Y:S01]  /*1c600*/  MOV R5, R12 ;  /* 0x0000000c00057202 */ /* 0x000fe20000000f00 */
[----:B------:R-:W-:Y:S02]  /*1c610*/  VIADD R9, R9, 0x400 ;  /* 0x0000040009097836 */ /* 0x000fe40000000000 */
[----:B------:R-:W2:Y:S03]  /*1c620*/  LDS R6, [R0+-0x400] ;  /* 0xfffc000000067984 */ /* 0x000ea60000000800 */
[----:B------:R-:W-:Y:S01]  /*1c630*/  ISETP.GE.AND P0, PT, R9, UR39, PT ;  /* 0x0000002709007c0c */ /* 0x000fe2000bf06270 */
[----:B------:R-:W5:Y:S04]  /*1c640*/  LDS R7, [R0] ;  /* 0x0000000000077984 */ /* 0x000f680000000800 */
[----:B0-----:R-:W0:Y:S01]  /*1c650*/  LDS R10, [R0+0x400] ;  /* 0x00040000000a7984 */ /* 0x001e220000000800 */
[----:B-1----:R-:W-:Y:S01]  /*1c660*/  FMUL.FTZ R15, R4, R13 ;  /* 0x0000000d040f7220 */ /* 0x002fe20000410000 */
[----:B------:R-:W-:Y:S01]  /*1c670*/  MOV R4, R11 ;  /* 0x0000000b00047202 */ /* 0x000fe20000000f00 */
[----:B--2---:R-:W-:-:S03]  /*1c680*/  FMUL.FTZ R17, R6, R13 ;  /* 0x0000000d06117220 */ /* 0x004fc60000410000 */
[----:B------:R-:W-:Y:S01]  /*1c690*/  IADD3 R11, P1, R4, 0x1000, RZ ;  /* 0x00001000040b7810 */ /* 0x000fe20007f3e0ff */
[----:B------:R-:W-:Y:S01]  /*1c6a0*/  @P2 STG.E desc[UR36][R4.64], R15 ;  /* 0x0000000f04002986 */ /* 0x000fe2000c101924 */
[----:B-----5:R-:W-:Y:S02]  /*1c6b0*/  FMUL.FTZ R7, R7, R13 ;  /* 0x0000000d07077220 */ /* 0x020fe40000410000 */
[----:B------:R-:W-:Y:S01]  /*1c6c0*/  IADD3.X R12, RZ, R5, RZ, P1, !PT ;  /* 0x00000005ff0c7210 */ /* 0x000fe20000ffe4ff */
[----:B------:R-:W-:Y:S01]  /*1c6d0*/  @P2 STG.E desc[UR36][R4.64+0x400], R17 ;  /* 0x0004001104002986 */ /* 0x000fe2000c101924 */
[----:B0-----:R-:W-:-:S03]  /*1c6e0*/  FMUL.FTZ R19, R10, R13 ;  /* 0x0000000d0a137220 */ /* 0x001fc60000410000 */
[----:B------:R-:W-:Y:S04]  /*1c6f0*/  @P2 STG.E desc[UR36][R4.64+0x800], R7 ;  /* 0x0008000704002986 */ /* 0x000fe8000c101924 */
[----:B------:R-:W-:Y:S04]  /*1c700*/  @P2 STG.E desc[UR36][R4.64+0xc00], R19 ;  /* 0x000c001304002986 */ /* 0x000fe8000c101924 */
[----:B------:R-:W-:Y:S04]  /*1c710*/  STS [R0+-0x800], R15 ;  /* 0xfff8000f00007388 */ /* 0x000fe80000000800 */
[----:B------:R-:W-:Y:S04]  /*1c720*/  STS [R0+-0x400], R17 ;  /* 0xfffc001100007388 */ /* 0x000fe80000000800 */
[----:B------:R-:W-:Y:S04]  /*1c730*/  STS [R0], R7 ;  /* 0x0000000700007388 */ /* 0x000fe80000000800 */
[----:B------:R0:W-:Y:S02]  /*1c740*/  STS [R0+0x400], R19 ;  /* 0x0004001300007388 */ /* 0x0001e40000000800 */
[----:B0-----:R-:W-:Y:S01]  /*1c750*/  IADD3 R0, R0, 0x1000, RZ ;  /* 0x0000100000007810 */ /* 0x001fe20007ffe0ff */
[----:B------:R-:W-:Y:S06]  /*1c760*/  @!P0 BRA `(.L_x_1436) ;  /* 0xfffffffc00a08947 */ /* 0x000fec000383ffff */
.L_x_1432:
[----:B------:R-:W-:Y:S05]  /*1c770*/  BSYNC B0 ;  /* 0x0000000000007941 */ /* 0x000fea0003800000 */
.L_x_1431:
[----:B------:R-:W5:Y:S01]  /*1c780*/  LDL.LU R4, [R1+0x7a8] ;  /* 0x0007a80001047983 */ /* 0x000f620000300800 */
[----:B------:R-:W-:Y:S01]  /*1c790*/  UIADD3 UR10, UR39, -0x1, URZ ;  /* 0xffffffff270a7890 */ /* 0x000fe2000fffe03f */
[----:B------:R-:W-:Y:S01]  /*1c7a0*/  LEA.HI R8, R8, R3, RZ, 0x6 ;  /* 0x0000000308087211 */ /* 0x000fe200078f30ff */
[----:B------:R-:W0:Y:S01]  /*1c7b0*/  LDC.64 R34, c[0x0][0x280] ;  /* 0x0000a000ff227b82 */ /* 0x000e220000000a00 */
[----:B------:R-:W1:Y:S01]  /*1c7c0*/  S2R R19, SR_CTAID.X ;  /* 0x0000000000137919 */ /* 0x000e620000002500 */
[----:B------:R-:W-:Y:S01]  /*1c7d0*/  USHF.R.S32.HI UR4, URZ, 0x1f, UR10 ;  /* 0x0000001f3f047899 */ /* 0x000fe2000801140a */
[----:B------:R-:W-:Y:S01]  /*1c7e0*/  LOP3.LUT R18, R8, 0xffffffc0, RZ, 0xc0, !PT ;  /* 0xffffffc008127812 */ /* 0x000fe200078ec0ff */
[----:B------:R-:W-:Y:S01]  /*1c7f0*/  ULDC UR9, c[0x0][0x29c] ;  /* 0x0000a70000097ab9 */ /* 0x000fe20000000800 */
[----:B------:R-:W1:Y:S01]  /*1c800*/  S2R R29, SR_CTAID.Y ;  /* 0x00000000001d7919 */ /* 0x000e620000002600 */
[----:B------:R-:W-:Y:S01]  /*1c810*/  ULEA.HI UR4, UR4, UR10, URZ, 0x2 ;  /* 0x0000000a04047291 */ /* 0x000fe2000f8f103f */
[----:B--2---:R-:W-:Y:S01]  /*1c820*/  SHF.R.S32.HI R15, RZ, 0x6, R8 ;  /* 0x00000006ff0f7819 */ /* 0x004fe20000011408 */
[----:B------:R-:W2:Y:S01]  /*1c830*/  S2UR UR7, SR_CgaCtaId ;  /* 0x00000000000779c3 */ /* 0x000ea20000008800 */
[----:B------:R-:W-:Y:S01]  /*1c840*/  IMAD.IADD R18, R3, 0x1, -R18 ;  /* 0x0000000103127824 */ /* 0x000fe200078e0a12 */
[----:B------:R-:W-:Y:S01]  /*1c850*/  ULOP3.LUT UR4, UR4, 0xfffffffc, URZ, 0xc0, !UPT ;  /* 0xfffffffc04047892 */ /* 0x000fe2000f8ec03f */
[----:B------:R-:W-:Y:S01]  /*1c860*/  BSSY B0, `(.L_x_1437) ;  /* 0x0000023000007945 */ /* 0x000fe20003800000 */
[----:B------:R-:W-:Y:S01]  /*1c870*/  ULDC UR8, c[0x0][0x288] ;  /* 0x0000a20000087ab9 */ /* 0x000fe20000000800 */
[----:B------:R-:W-:Y:S01]  /*1c880*/  UMOV UR5, 0x400 ;  /* 0x0000040000057882 */ /* 0x000fe20000000000 */
[C---:B------:R-:W-:Y:S01]  /*1c890*/  ISETP.GT.AND P2, PT, R18.reuse, 0x27, PT ;  /* 0x000000271200780c */ /* 0x040fe20003f44270 */
[----:B------:R-:W-:Y:S01]  /*1c8a0*/  UIADD3 UR4, UR10, -UR4, URZ ;  /* 0x800000040a047290 */ /* 0x000fe2000fffe03f */
[----:B------:R-:W-:Y:S01]  /*1c8b0*/  SHF.L.U32 R12, R18, 0x2, RZ ;  /* 0x00000002120c7819 */ /* 0x000fe200000006ff */
[----:B------:R-:W-:Y:S01]  /*1c8c0*/  UIADD3 UR5, UR5, 0x440, URZ ;  /* 0x0000044005057890 */ /* 0x000fe2000fffe03f */
[----:B------:R-:W-:Y:S01]  /*1c8d0*/  ISETP.NE.OR P1, PT, RZ, UR9, P2 ;  /* 0x00000009ff007c0c */ /* 0x000fe20009725670 */
[----:B------:R-:W-:Y:S01]  /*1c8e0*/  HFMA2.MMA R11, -RZ, RZ, 0, 0 ;  /* 0x00000000ff0b7435 */ /* 0x000fe200000001ff */
[----:B------:R-:W-:-:S02]  /*1c8f0*/  CS2R R6, SRZ ;  /* 0x0000000000067805 */ /* 0x000fc4000001ff00 */
[C---:B------:R-:W-:Y:S02]  /*1c900*/  ISETP.NE.AND P0, PT, R15.reuse, UR4, PT ;  /* 0x000000040f007c0c */ /* 0x040fe4000bf05270 */
[----:B------:R-:W-:Y:S01]  /*1c910*/  ISETP.NE.OR P1, PT, R15, UR4, P1 ;  /* 0x000000040f007c0c */ /* 0x000fe20008f25670 */
[----:B0-----:R-:W-:Y:S01]  /*1c920*/  IMAD R17, R35, 0xa0, RZ ;  /* 0x000000a023117824 */ /* 0x001fe200078e02ff */
[----:B--2---:R-:W-:Y:S01]  /*1c930*/  ULEA UR5, UR7, UR5, 0x18 ;  /* 0x0000000507057291 */ /* 0x004fe2000f8ec03f */
[----:B-1----:R-:W-:-:S05]  /*1c940*/  IMAD R13, R29, UR8, R19 ;  /* 0x000000081d0d7c24 */ /* 0x002fca000f8e0213 */
[----:B------:R-:W-:Y:S01]  /*1c950*/  LEA R23, R18, UR5, 0x4 ;  /* 0x0000000512177c11 */ /* 0x000fe2000f8e20ff */
[----:B-----5:R-:W-:-:S04]  /*1c960*/  IMAD R0, R4, UR8, RZ ;  /* 0x0000000804007c24 */ /* 0x020fc8000f8e02ff */
[----:B------:R-:W-:-:S04]  /*1c970*/  IMAD R5, R0, R34, R19 ;  /* 0x0000002200057224 */ /* 0x000fc800078e0213 */
[-CC-:B------:R-:W-:Y:S01]  /*1c980*/  IMAD R22, R5, R17.reuse, R12.reuse ;  /* 0x0000001105167224 */ /* 0x180fe200078e020c */
[----:B------:R-:W-:Y:S01]  /*1c990*/  CS2R R4, SRZ ;  /* 0x0000000000047805 */ /* 0x000fe2000001ff00 */
[----:B------:R-:W-:-:S03]  /*1c9a0*/  IMAD R17, R13, R17, R12 ;  /* 0x000000110d117224 */ /* 0x000fc600078e020c */
[----:B------:R-:W-:Y:S02]  /*1c9b0*/  SHF.R.S32.HI R24, RZ, 0x1f, R22 ;  /* 0x0000001fff187819 */ /* 0x000fe40000011416 */
[----:B------:R-:W-:Y:S01]  /*1c9c0*/  SHF.R.S32.HI R14, RZ, 0x1f, R17 ;  /* 0x0000001fff0e7819 */ /* 0x000fe20000011411 */
[----:B------:R-:W-:Y:S06]  /*1c9d0*/  @P1 BRA `(.L_x_1438) ;  /* 0x00000000002c1947 */ /* 0x000fec0003800000 */
[----:B------:R-:W-:Y:S01]  /*1c9e0*/  ULDC.64 UR4, c[0x0][0x240] ;  /* 0x0000900000047ab9 */ /* 0x000fe20000000a00 */
[----:B------:R-:W-:Y:S02]  /*1c9f0*/  CS2R R6, SRZ ;  /* 0x0000000000067805 */ /* 0x000fe4000001ff00 */
[----:B------:R-:W-:Y:S02]  /*1ca00*/  ISETP.NE.U32.AND P1, PT, RZ, UR4, PT ;  /* 0x00000004ff007c0c */ /* 0x000fe4000bf25070 */
[----:B------:R-:W-:Y:S02]  /*1ca10*/  CS2R R4, SRZ ;  /* 0x0000000000047805 */ /* 0x000fe4000001ff00 */
[----:B------:R-:W-:-:S13]  /*1ca20*/  ISETP.NE.AND.EX P1, PT, RZ, UR5, PT, P1 ;  /* 0x00000005ff007c0c */ /* 0x000fda000bf25310 */
[----:B------:R-:W-:Y:S05]  /*1ca30*/  @!P1 BRA `(.L_x_1439) ;  /* 0x0000000000109947 */ /* 0x000fea0003800000 */
[----:B------:R-:W0:Y:S01]  /*1ca40*/  LDC.64 R4, c[0x0][0x240] ;  /* 0x00009000ff047b82 */ /* 0x000e220000000a00 */
[----:B------:R-:W-:-:S04]  /*1ca50*/  IMAD R7, R19, 0xa0, R12 ;  /* 0x000000a013077824 */ /* 0x000fc800078e020c */
[----:B0-----:R-:W-:-:S06]  /*1ca60*/  IMAD.WIDE R4, R7, 0x4, R4 ;  /* 0x0000000407047825 */ /* 0x001fcc00078e0204 */
[----:B------:R-:W5:Y:S02]  /*1ca70*/  LDG.E.128 R4, desc[UR36][R4.64] ;  /* 0x0000002404047981 */ /* 0x000f64000c1e1d00 */
.L_x_1439:
[----:B-----5:R0:W-:Y:S02]  /*1ca80*/  STS.128 [R23], R4 ;  /* 0x0000000417007388 */ /* 0x0201e40000000c00 */
.L_x_1438:
[----:B------:R-:W-:Y:S05]  /*1ca90*/  BSYNC B0 ;  /* 0x0000000000007941 */ /* 0x000fea0003800000 */
.L_x_1437:
[----:B------:R-:W-:Y:S01]  /*1caa0*/  BAR.SYNC.DEFER_BLOCKING 0x0 ;  /* 0x0000000000007b1d */ /* 0x000fe20000010000 */
[----:B------:R-:W-:Y:S02]  /*1cab0*/  MOV R10, RZ ;  /* 0x000000ff000a7202 */ /* 0x000fe40000000f00 */
[----:B------:R-:W-:-:S03]  /*1cac0*/  CS2R R8, SRZ ;  /* 0x0000000000087805 */ /* 0x000fc6000001ff00 */
[----:B------:R-:W-:Y:S04]  /*1cad0*/  BSSY B0, `(.L_x_1440) ;  /* 0x0000180000007945 */ /* 0x000fe80003800000 */
[----:B------:R-:W-:Y:S05]  /*1cae0*/  @P2 BRA `(.L_x_1441) ;  /* 0x0000001400f82947 */ /* 0x000fea0003800000 */
[----:B------:R-:W2:Y:S01]  /*1caf0*/  LDL R44, [R1+0x78c] ;  /* 0x00078c00012c7983 */ /* 0x000ea20000100800 */
[----:B------:R-:W-:Y:S01]  /*1cb00*/  IADD3 R26, R15, UR6, RZ ;  /* 0x000000060f1a7c10 */ /* 0x000fe2000fffe0ff */
[----:B------:R-:W-:Y:S01]  /*1cb10*/  ULDC.64 UR4, c[0x0][0x250] ;  /* 0x0000940000047ab9 */ /* 0x000fe20000000a00 */
[----:B------:R-:W-:Y:S01]  /*1cb20*/  VIMNMX R25, R35, UR10, PT ;  /* 0x0000000a23197c48 */ /* 0x000fe2000bfe0100 */
[----:B------:R-:W-:Y:S01]  /*1cb30*/  IMAD.U32 R52, RZ, RZ, UR4 ;  /* 0x00000004ff347e24 */ /* 0x000fe2000f8e00ff */
[----:B------:R-:W-:Y:S01]  /*1cb40*/  MOV R53, UR5 ;  /* 0x0000000500357c02 */ /* 0x000fe20008000f00 */
[----:B------:R-:W-:Y:S01]  /*1cb50*/  IMAD R0, R26, 0xa0, RZ ;  /* 0x000000a01a007824 */ /* 0x000fe200078e02ff */
[----:B------:R-:W-:Y:S01]  /*1cb60*/  BSSY B1, `(.L_x_1442) ;  /* 0x0000090000017945 */ /* 0x000fe20003800000 */
[----:B------:R-:W-:-:S03]  /*1cb70*/  CS2R R10, SRZ ;  /* 0x00000000000a7805 */ /* 0x000fc6000001ff00 */
[----:B------:R-:W-:-:S04]  /*1cb80*/  IADD3 R8, P1, R17, R0, RZ ;  /* 0x0000000011087210 */ /* 0x000fc80007f3e0ff */
[----:B------:R-:W-:Y:S02]  /*1cb90*/  LEA.HI.X.SX32 R9, R0, R14, 0x1, P1 ;  /* 0x0000000e00097211 */ /* 0x000fe400008f0eff */
[----:B------:R-:W-:Y:S02]  /*1cba0*/  ISETP.GE.AND P1, PT, R26, R25, PT ;  /* 0x000000191a00720c */ /* 0x000fe40003f26270 */
[----:B------:R-:W-:-:S04]  /*1cbb0*/  LEA R20, P3, R8, R52, 0x2 ;  /* 0x0000003408147211 */ /* 0x000fc800078610ff */
[----:B------:R-:W-:Y:S02]  /*1cbc0*/  LEA.HI.X R21, R8, R53, R9, 0x2, P3 ;  /* 0x0000003508157211 */ /* 0x000fe400018f1409 */
[----:B------:R-:W-:Y:S02]  /*1cbd0*/  CS2R R8, SRZ ;  /* 0x0000000000087805 */ /* 0x000fe4000001ff00 */
[----:B--2---:R-:W-:-:S03]  /*1cbe0*/  LEA R27, R15, R44, 0x2 ;  /* 0x0000002c0f1b7211 */ /* 0x004fc600078e10ff */
[----:B------:R-:W-:Y:S05]  /*1cbf0*/  @P1 BRA `(.L_x_1443) ;  /* 0x0000000800181947 */ /* 0x000fea0003800000 */
[----:B------:R-:W-:Y:S01]  /*1cc00*/  LOP3.LUT R0, RZ, R35, RZ, 0x33, !PT ;  /* 0x00000023ff007212 */ /* 0x000fe200078e33ff */
[----:B------:R-:W-:Y:S01]  /*1cc10*/  IMAD.U32 R10, RZ, RZ, UR6 ;  /* 0x00000006ff0a7e24 */ /* 0x000fe2000f8e00ff */
[----:B------:R-:W-:Y:S01]  /*1cc20*/  IADD3 R11, RZ, -UR39, RZ ;  /* 0x80000027ff0b7c10 */ /* 0x000fe2000fffe0ff */
[----:B------:R-:W1:Y:S01]  /*1cc30*/  LDC.64 R8, c[0x0][0x2e8] ;  /* 0x0000ba00ff087b82 */ /* 0x000e620000000a00 */
[----:B------:R-:W-:Y:S01]  /*1cc40*/  IMAD R33, R16, UR8, R19 ;  /* 0x0000000810217c24 */ /* 0x000fe2000f8e0213 */
[----:B------:R-:W-:Y:S01]  /*1cc50*/  BSSY B2, `(.L_x_1444) ;  /* 0x000002f000027945 */ /* 0x000fe20003800000 */
[----:B------:R-:W-:Y:S02]  /*1cc60*/  VIMNMX R11, R0, R11, !PT ;  /* 0x0000000b000b7248 */ /* 0x000fe40007fe0100 */
[----:B------:R-:W-:Y:S01]  /*1cc70*/  IADD3 R0, -R10, -0x2, -R15 ;  /* 0xfffffffe0a007810 */ /* 0x000fe20007ffe90f */
[----:B------:R-:W-:-:S03]  /*1cc80*/  IMAD R33, R33, 0xa0, R12 ;  /* 0x000000a021217824 */ /* 0x000fc600078e020c */
[----:B------:R-:W-:Y:S02]  /*1cc90*/  IADD3 R28, R0, -R11, RZ ;  /* 0x8000000b001c7210 */ /* 0x000fe40007ffe0ff */
[----:B------:R-:W-:Y:S02]  /*1cca0*/  CS2R R10, SRZ ;  /* 0x00000000000a7805 */ /* 0x000fe4000001ff00 */
[----:B------:R-:W-:Y:S02]  /*1ccb0*/  MOV R0, R26 ;  /* 0x0000001a00007202 */ /* 0x000fe40000000f00 */
[----:B------:R-:W-:Y:S01]  /*1ccc0*/  LOP3.LUT P1, RZ, R28, 0x4, RZ, 0xc0, !PT ;  /* 0x000000041cff7812 */ /* 0x000fe2000782c0ff */
[----:B-1----:R-:W-:Y:S01]  /*1ccd0*/  IMAD.WIDE R32, R33, 0x4, R8 ;  /* 0x0000000421207825 */ /* 0x002fe200078e0208 */
[----:B------:R-:W-:-:S11]  /*1cce0*/  CS2R R8, SRZ ;  /* 0x0000000000087805 */ /* 0x000fd6000001ff00 */
[----:B------:R-:W-:Y:S05]  /*1ccf0*/  @P1 BRA `(.L_x_1445) ;  /* 0x0000000000901947 */ /* 0x000fea0003800000 */
[----:B------:R-:W-:Y:S01]  /*1cd00*/  IMAD R11, R29, R35, RZ ;  /* 0x000000231d0b7224 */ /* 0x000fe200078e02ff */
[----:B------:R-:W-:Y:S01]  /*1cd10*/  SHF.R.S32.HI R0, RZ, 0x1f, R26 ;  /* 0x0000001fff007819 */ /* 0x000fe2000001141a */
[----:B------:R-:W-:-:S03]  /*1cd20*/  ULDC.64 UR4, c[0x0][0x258] ;  /* 0x0000960000047ab9 */ /* 0x000fc60000000a00 */
[----:B------:R-:W-:-:S04]  /*1cd30*/  IADD3 R9, P1, R11, R26, RZ ;  /* 0x0000001a0b097210 */ /* 0x000fc80007f3e0ff */
[----:B------:R-:W-:Y:S02]  /*1cd40*/  LEA.HI.X.SX32 R0, R11, R0, 0x1, P1 ;  /* 0x000000000b007211 */ /* 0x000fe400008f0eff */
[----:B------:R-:W-:-:S04]  /*1cd50*/  LEA R8, P1, R9, UR4, 0x2 ;  /* 0x0000000409087c11 */ /* 0x000fc8000f8210ff */
[----:B------:R-:W-:-:S05]  /*1cd60*/  LEA.HI.X R9, R9, UR5, R0, 0x2, P1 ;  /* 0x0000000509097c11 */ /* 0x000fca00088f1400 */
[----:B------:R-:W2:Y:S02]  /*1cd70*/  LDG.E R8, desc[UR36][R8.64] ;  /* 0x0000002408087981 */ /* 0x000ea4000c1e1900 */
[----:B--2---:R-:W-:-:S04]  /*1cd80*/  IMAD R0, R8, UR8, RZ ;  /* 0x0000000808007c24 */ /* 0x004fc8000f8e02ff */
[----:B------:R-:W-:-:S04]  /*1cd90*/  IMAD R0, R0, R35, R26 ;  /* 0x0000002300007224 */ /* 0x000fc800078e021a */
[----:B------:R-:W-:-:S05]  /*1cda0*/  IMAD R11, R0, 0xa0, RZ ;  /* 0x000000a0000b7824 */ /* 0x000fca00078e02ff */
[----:B------:R-:W-:-:S04]  /*1cdb0*/  IADD3 R0, P1, R22, R11, RZ ;  /* 0x0000000b16007210 */ /* 0x000fc80007f3e0ff */
[----:B------:R-:W-:Y:S02]  /*1cdc0*/  LEA.HI.X.SX32 R11, R11, R24, 0x1, P1 ;  /* 0x000000180b0b7211 */ /* 0x000fe400008f0eff */
[----:B------:R-:W-:-:S04]  /*1cdd0*/  LEA R10, P1, R0, R52, 0x2 ;  /* 0x00000034000a7211 */ /* 0x000fc800078210ff */
[----:B------:R-:W-:Y:S02]  /*1cde0*/  LEA.HI.X R11, R0, R53, R11, 0x2, P1 ;  /* 0x00000035000b7211 */ /* 0x000fe400008f140b */
[----:B------:R1:W2:Y:S04]  /*1cdf0*/  LDS R0, [R27] ;  /* 0x000000001b007984 */ /* 0x0002a80000000800 */
[----:B------:R1:W5:Y:S01]  /*1ce00*/  LDG.E.128 R36, desc[UR36][R10.64] ;  /* 0x000000240a247981 */ /* 0x000362000c1e1d00 */
[----:B------:R-:W-:-:S13]  /*1ce10*/  ISETP.NE.AND P1, PT, RZ, UR9, PT ;  /* 0x00000009ff007c0c */ /* 0x000fda000bf25270 */
[----:B-1----:R-:W-:Y:S05]  /*1ce20*/  @P1 BRA `(.L_x_1446) ;  /* 0x0000000000301947 */ /* 0x002fea0003800000 */
[----:B------:R-:W-:Y:S01]  /*1ce30*/  LOP3.LUT P4, RZ, R2, 0x10, RZ, 0xc0, !PT ;  /* 0x0000001002ff7812 */ /* 0x000fe2000788c0ff */
[----:B------:R-:W1:-:S12]  /*1ce40*/  LDS.128 R8, [R23] ;  /* 0x0000000017087984 */ /* 0x000e580000000c00 */
[----:B------:R-:W3:Y:S01]  /*1ce50*/  @P4 LDG.E.128 R40, desc[UR36][R32.64] ;  /* 0x0000002420284981 */ /* 0x000ee2000c1e1d00 */
[----:B-1---5:R-:W-:Y:S01]  /*1ce60*/  FADD.FTZ R36, R36, R8 ;  /* 0x0000000824247221 */ /* 0x022fe20000010000 */
[----:B------:R-:W-:Y:S01]  /*1ce70*/  FADD.FTZ R37, R37, R9 ;  /* 0x0000000925257221 */ /* 0x000fe20000010000 */
[----:B------:R-:W-:Y:S01]  /*1ce80*/  FADD.FTZ R38, R38, R10 ;  /* 0x0000000a26267221 */ /* 0x000fe20000010000 */
[----:B------:R-:W-:Y:S01]  /*1ce90*/  FADD.FTZ R39, R39, R11 ;  /* 0x0000000b27277221 */ /* 0x000fe20000010000 */
[----:B---3--:R-:W-:Y:S01]  /*1cea0*/  @P4 FMUL.FTZ R36, R36, R40 ;  /* 0x0000002824244220 */ /* 0x008fe20000410000 */
[----:B------:R-:W-:Y:S01]  /*1ceb0*/  @P4 FMUL.FTZ R37, R37, R41 ;  /* 0x0000002925254220 */ /* 0x000fe20000410000 */
[----:B------:R-:W-:Y:S01]  /*1cec0*/  @P4 FMUL.FTZ R38, R38, R42 ;  /* 0x0000002a26264220 */ /* 0x000fe20000410000 */
[----:B------:R-:W-:-:S05]  /*1ced0*/  @P4 FMUL.FTZ R39, R39, R43 ;  /* 0x0000002b27274220 */ /* 0x000fca0000410000 */
[----:B------:R1:W-:Y:S02]  /*1cee0*/  STG.E.128 desc[UR36][R20.64], R36 ;  /* 0x0000002414007986 */ /* 0x0003e4000c101d24 */
.L_x_1446:
[C---:B--2--5:R-:W-:Y:S01]  /*1cef0*/  FFMA.FTZ R8, R0.reuse, R36, RZ ;  /* 0x0000002400087223 */ /* 0x064fe200000100ff */
[C---:B------:R-:W-:Y:S01]  /*1cf00*/  FFMA.FTZ R9, R0.reuse, R37, RZ ;  /* 0x0000002500097223 */ /* 0x040fe200000100ff */
[C---:B------:R-:W-:Y:S01]  /*1cf10*/  FFMA.FTZ R10, R0.reuse, R38, RZ ;  /* 0x00000026000a7223 */ /* 0x040fe200000100ff */
[----:B------:R-:W-:Y:S01]  /*1cf20*/  FFMA.FTZ R11, R0, R39, RZ ;  /* 0x00000027000b7223 */ /* 0x000fe200000100ff */
[----:B------:R-:W-:-:S07]  /*1cf30*/  IADD3 R0, R26, 0x4, RZ ;  /* 0x000000041a007810 */ /* 0x000fce0007ffe0ff */
.L_x_1445:
[----:B------:R-:W-:Y:S05]  /*1cf40*/  BSYNC B2 ;  /* 0x0000000000027941 */ /* 0x000fea0003800000 */
.L_x_1444:
[----:B------:R-:W-:-:S13]  /*1cf50*/  LOP3.LUT P1, RZ, R28, 0xfffffffc, RZ, 0xc0, !PT ;  /* 0xfffffffc1cff7812 */ /* 0x000fda000782c0ff */
[----:B------:R-:W-:Y:S05]  /*1cf60*/  @!P1 BRA `(.L_x_1443) ;  /* 0x00000004003c9947 */ /* 0x000fea0003800000 */
[----:B------:R-:W2:Y:S01]  /*1cf70*/  LDC.64 R52, c[0x0][0x250] ;  /* 0x00009400ff347b82 */ /* 0x000ea20000000a00 */
[----:B-1----:R-:W-:Y:S01]  /*1cf80*/  IMAD R37, R29, R35, RZ ;  /* 0x000000231d257224 */ /* 0x002fe200078e02ff */
[C---:B------:R-:W-:Y:S01]  /*1cf90*/  LEA R28, R0.reuse, 0x10, 0x2 ;  /* 0x00000010001c7811 */ /* 0x040fe200078e10ff */
[----:B------:R-:W-:Y:S01]  /*1cfa0*/  IMAD.U32 R29, RZ, RZ, UR6 ;  /* 0x00000006ff1d7e24 */ /* 0x000fe2000f8e00ff */
[----:B------:R-:W-:Y:S01]  /*1cfb0*/  SHF.R.S32.HI R30, RZ, 0x1f, R0 ;  /* 0x0000001fff1e7819 */ /* 0x000fe20000011400 */
[----:B------:R-:W-:Y:S01]  /*1cfc0*/  ULDC.64 UR4, c[0x0][0x258] ;  /* 0x0000960000047ab9 */ /* 0x000fe20000000a00 */
[----:B------:R-:W-:Y:S01]  /*1cfd0*/  IADD3 R31, P1, R37, R0, RZ ;  /* 0x00000000251f7210 */ /* 0x000fe20007f3e0ff */
[----:B------:R-:W-:Y:S02]  /*1cfe0*/  IMAD R29, R29, -0x4, R28 ;  /* 0xfffffffc1d1d7824 */ /* 0x000fe400078e021c */
[----:B------:R-:W-:Y:S01]  /*1cff0*/  IMAD R28, R35, UR8, RZ ;  /* 0x00000008231c7c24 */ /* 0x000fe2000f8e02ff */
[----:B------:R-:W-:Y:S01]  /*1d000*/  LEA.HI.X.SX32 R34, R37, R30, 0x1, P1 ;  /* 0x0000001e25227211 */ /* 0x000fe200008f0eff */
[----:B------:R-:W-:Y:S01]  /*1d010*/  IMAD R37, R0, 0xa0, RZ ;  /* 0x000000a000257824 */ /* 0x000fe200078e02ff */
[----:B------:R-:W-:Y:S01]  /*1d020*/  LEA R30, P3, R31, UR4, 0x2 ;  /* 0x000000041f1e7c11 */ /* 0x000fe2000f8610ff */
[----:B------:R-:W-:Y:S01]  /*1d030*/  IMAD R36, R28, 0xa0, RZ ;  /* 0x000000a01c247824 */ /* 0x000fe200078e02ff */
[----:B------:R-:W-:-:S02]  /*1d040*/  ISETP.NE.AND P1, PT, RZ, UR9, PT ;  /* 0x00000009ff007c0c */ /* 0x000fc4000bf25270 */
[----:B------:R-:W-:Y:S02]  /*1d050*/  LEA.HI.X R31, R31, UR5, R34, 0x2, P3 ;  /* 0x000000051f1f7c11 */ /* 0x000fe400098f1422 */
[----:B------:R-:W-:-:S09]  /*1d060*/  IADD3 R38, R44, R29, RZ ;  /* 0x0000001d2c267210 */ /* 0x000fd20007ffe0ff */
.L_x_1449:
[----:B------:R-:W-:Y:S02]  /*1d070*/  MOV R28, R30 ;  /* 0x0000001e001c7202 */ /* 0x000fe40000000f00 */
[----:B------:R-:W-:Y:S02]  /*1d080*/  MOV R29, R31 ;  /* 0x0000001f001d7202 */ /* 0x000fe40000000f00 */
[----:B------:R-:W-:-:S03]  /*1d090*/  LOP3.LUT P5, RZ, R2, 0x10, RZ, 0xc0, !PT ;  /* 0x0000001002ff7812 */ /* 0x000fc600078ac0ff */
[----:B------:R-:W3:Y:S01]  /*1d0a0*/  LDG.E R30, desc[UR36][R28.64] ;  /* 0x000000241c1e7981 */ /* 0x000ee2000c1e1900 */
[----:B-1----:R-:W-:-:S04]  /*1d0b0*/  IADD3 R35, P4, R17, R37, RZ ;  /* 0x0000002511237210 */ /* 0x002fc80007f9e0ff */
[----:B------:R-:W-:Y:S02]  /*1d0c0*/  LEA.HI.X.SX32 R40, R37, R14, 0x1, P4 ;  /* 0x0000000e25287211 */ /* 0x000fe400020f0eff */
[----:B--2---:R-:W-:-:S04]  /*1d0d0*/  LEA R34, P4, R35, R52, 0x2 ;  /* 0x0000003423227211 */ /* 0x004fc800078810ff */
[----:B------:R-:W-:Y:S01]  /*1d0e0*/  LEA.HI.X R35, R35, R53, R40, 0x2, P4 ;  /* 0x0000003523237211 */ /* 0x000fe200020f1428 */
[----:B---3--:R-:W-:-:S05]  /*1d0f0*/  IMAD R31, R36, R30, R37 ;  /* 0x0000001e241f7224 */ /* 0x008fca00078e0225 */
[----:B------:R-:W-:-:S04]  /*1d100*/  IADD3 R39, P3, R22, R31, RZ ;  /* 0x0000001f16277210 */ /* 0x000fc80007f7e0ff */
[----:B------:R-:W-:Y:S02]  /*1d110*/  LEA.HI.X.SX32 R42, R31, R24, 0x1, P3 ;  /* 0x000000181f2a7211 */ /* 0x000fe400018f0eff */
[----:B------:R-:W-:-:S04]  /*1d120*/  LEA R30, P3, R39, R52, 0x2 ;  /* 0x00000034271e7211 */ /* 0x000fc800078610ff */
[----:B------:R-:W-:-:S05]  /*1d130*/  LEA.HI.X R31, R39, R53, R42, 0x2, P3 ;  /* 0x00000035271f7211 */ /* 0x000fca00018f142a */
[----:B------:R1:W5:Y:S01]  /*1d140*/  LDG.E.128 R40, desc[UR36][R30.64] ;  /* 0x000000241e287981 */ /* 0x000362000c1e1d00 */
[----:B------:R-:W-:Y:S05]  /*1d150*/  @P1 BRA `(.L_x_1447) ;  /* 0x00000000002c1947 */ /* 0x000fea0003800000 */
[----:B------:R-:W2:Y:S04]  /*1d160*/  @P5 LDG.E.128 R48, desc[UR36][R32.64] ;  /* 0x0000002420305981 */ /* 0x000ea8000c1e1d00 */
[----:B------:R-:W3:Y:S02]  /*1d170*/  LDS.128 R44, [R23] ;  /* 0x00000000172c7984 */ /* 0x000ee40000000c00 */
[----:B---3-5:R-:W-:Y:S01]  /*1d180*/  FADD.FTZ R40, R40, R44 ;  /* 0x0000002c28287221 */ /* 0x028fe20000010000 */
[----:B------:R-:W-:Y:S01]  /*1d190*/  FADD.FTZ R41, R41, R45 ;  /* 0x0000002d29297221 */ /* 0x000fe20000010000 */
[----:B------:R-:W-:Y:S01]  /*1d1a0*/  FADD.FTZ R42, R42, R46 ;  /* 0x0000002e2a2a7221 */ /* 0x000fe20000010000 */
[----:B------:R-:W-:Y:S01]  /*1d1b0*/  FADD.FTZ R43, R43, R47 ;  /* 0x0000002f2b2b7221 */ /* 0x000fe20000010000 */
[----:B--2---:R-:W-:Y:S01]  /*1d1c0*/  @P5 FMUL.FTZ R40, R40, R48 ;  /* 0x0000003028285220 */ /* 0x004fe20000410000 */
[----:B------:R-:W-:Y:S01]  /*1d1d0*/  @P5 FMUL.FTZ R41, R41, R49 ;  /* 0x0000003129295220 */ /* 0x000fe20000410000 */
[----:B------:R-:W-:Y:S01]  /*1d1e0*/  @P5 FMUL.FTZ R42, R42, R50 ;  /* 0x000000322a2a5220 */ /* 0x000fe20000410000 */
[----:B------:R-:W-:-:S05]  /*1d1f0*/  @P5 FMUL.FTZ R43, R43, R51 ;  /* 0x000000332b2b5220 */ /* 0x000fca0000410000 */
[----:B------:R2:W-:Y:S02]  /*1d200*/  STG.E.128 desc[UR36][R34.64], R40 ;  /* 0x0000002822007986 */ /* 0x0005e4000c101d24 */
.L_x_1447:
[----:B-1----:R-:W3:Y:S02]  /*1d210*/  LDG.E R30, desc[UR36][R28.64+0x10] ;  /* 0x000010241c1e7981 */ /* 0x002ee4000c1e1900 */
[----:B---3--:R-:W-:-:S04]  /*1d220*/  IMAD R30, R36, R30, R37 ;  /* 0x0000001e241e7224 */ /* 0x008fc800078e0225 */
[----:B------:R-:W-:-:S05]  /*1d230*/  VIADD R31, R30, 0x280 ;  /* 0x000002801e1f7836 */ /* 0x000fca0000000000 */
[----:B------:R-:W-:-:S04]  /*1d240*/  IADD3 R39, P3, R22, R31, RZ ;  /* 0x0000001f16277210 */ /* 0x000fc80007f7e0ff */
[----:B------:R-:W-:Y:S02]  /*1d250*/  LEA.HI.X.SX32 R44, R31, R24, 0x1, P3 ;  /* 0x000000181f2c7211 */ /* 0x000fe400018f0eff */
[----:B------:R-:W-:-:S04]  /*1d260*/  LEA R30, P3, R39, R52, 0x2 ;  /* 0x00000034271e7211 */ /* 0x000fc800078610ff */
[----:B------:R-:W-:Y:S02]  /*1d270*/  LEA.HI.X R31, R39, R53, R44, 0x2, P3 ;  /* 0x00000035271f7211 */ /* 0x000fe400018f142c */
[----:B------:R-:W1:Y:S04]  /*1d280*/  LDS R39, [R38+-0x10] ;  /* 0xfffff00026277984 */ /* 0x000e680000000800 */
[----:B------:R3:W5:Y:S02]  /*1d290*/  LDG.E.128 R44, desc[UR36][R30.64] ;  /* 0x000000241e2c7981 */ /* 0x000764000c1e1d00 */
[C---:B-1---5:R-:W-:Y:S01]  /*1d2a0*/  FFMA.FTZ R48, R39.reuse, R41, R9 ;  /* 0x0000002927307223 */ /* 0x062fe20000010009 */
[C---:B--2---:R-:W-:Y:S01]  /*1d2b0*/  FFMA.FTZ R41, R39.reuse, R42, R10 ;  /* 0x0000002a27297223 */ /* 0x044fe2000001000a */
[C---:B------:R-:W-:Y:S01]  /*1d2c0*/  FFMA.FTZ R40, R39.reuse, R40, R8 ;  /* 0x0000002827287223 */ /* 0x040fe20000010008 */
[----:B------:R-:W-:Y:S01]  /*1d2d0*/  FFMA.FTZ R42, R39, R43, R11 ;  /* 0x0000002b272a7223 */ /* 0x000fe2000001000b */
[----:B---3--:R-:W-:Y:S06]  /*1d2e0*/  @P1 BRA `(.L_x_1448) ;  /* 0x00000000002c1947 */ /* 0x008fec0003800000 */
[----:B------:R-:W2:Y:S04]  /*1d2f0*/  @P5 LDG.E.128 R8, desc[UR36][R32.64] ;  /* 0x0000002420085981 */ /* 0x000ea8000c1e1d00 */
[----:B------:R-:W1:Y:S02]  /*1d300*/  LDS.128 R56, [R23] ;  /* 0x0000000017387984 */ /* 0x000e640000000c00 */
[----:B-1----:R-:W-:Y:S01]  /*1d310*/  FADD.FTZ R44, R56, R44 ;  /* 0x0000002c382c7221 */ /* 0x002fe20000010000 */
        /* <DEDUP_REMOVED lines=8> */
.L_x_1448:
[----:B------:R2:W3:Y:S01]  /*1d3a0*/  LDS R11, [R38] ;  /* 0x00000000260b7984 */ /* 0x0004e20000000800 */
[----:B------:R-:W-:Y:S02]  /*1d3b0*/  IADD3 R30, P3, R28, 0x20, RZ ;  /* 0x000000201c1e7810 */ /* 0x000fe40007f7e0ff */
[----:B------:R-:W-:Y:S02]  /*1d3c0*/  IADD3 R0, R0, 0x8, RZ ;  /* 0x0000000800007810 */ /* 0x000fe40007ffe0ff */
[----:B------:R-:W-:Y:S02]  /*1d3d0*/  IADD3.X R31, RZ, R29, RZ, P3, !PT ;  /* 0x0000001dff1f7210 */ /* 0x000fe40001ffe4ff */
[----:B------:R-:W-:Y:S01]  /*1d3e0*/  ISETP.GE.AND P3, PT, R0, R25, PT ;  /* 0x000000190000720c */ /* 0x000fe20003f66270 */
[----:B--2---:R-:W-:Y:S01]  /*1d3f0*/  VIADD R38, R38, 0x20 ;  /* 0x0000002026267836 */ /* 0x004fe20000000000 */
[----:B------:R-:W-:Y:S01]  /*1d400*/  IADD3 R37, R37, 0x500, RZ ;  /* 0x0000050025257810 */ /* 0x000fe20007ffe0ff */
[C---:B---3--:R-:W-:Y:S01]  /*1d410*/  FFMA.FTZ R8, R11.reuse, R44, R40 ;  /* 0x0000002c0b087223 */ /* 0x048fe20000010028 */
[C---:B------:R-:W-:Y:S01]  /*1d420*/  FFMA.FTZ R9, R11.reuse, R45, R48 ;  /* 0x0000002d0b097223 */ /* 0x040fe20000010030 */
[C---:B------:R-:W-:Y:S01]  /*1d430*/  FFMA.FTZ R10, R11.reuse, R46, R41 ;  /* 0x0000002e0b0a7223 */ /* 0x040fe20000010029 */
[----:B------:R-:W-:-:S07]  /*1d440*/  FFMA.FTZ R11, R11, R47, R42 ;  /* 0x0000002f0b0b7223 */ /* 0x000fce000001002a */
[----:B------:R-:W-:Y:S05]  /*1d450*/  @!P3 BRA `(.L_x_1449) ;  /* 0xfffffffc0004b947 */ /* 0x000fea000383ffff */
.L_x_1443:
[----:B------:R-:W-:Y:S05]  /*1d460*/  BSYNC B1 ;  /* 0x0000000000017941 */ /* 0x000fea0003800000 */
.L_x_1442:
[----:B------:R-:W-:-:S13]  /*1d470*/  ISETP.GE.AND P1, PT, R26, UR10, PT ;  /* 0x0000000a1a007c0c */ /* 0x000fda000bf26270 */
[----:B------:R-:W-:Y:S05]  /*1d480*/  @P1 BRA `(.L_x_1441) ;  /* 0x0000000c00901947 */ /* 0x000fea0003800000 */
[----:B------:R-:W2:Y:S01]  /*1d490*/  LDC R33, c[0x0][0x288] ;  /* 0x0000a200ff217b82 */ /* 0x000ea20000000800 */
[----:B------:R-:W-:Y:S01]  /*1d4a0*/  MOV R0, UR39 ;  /* 0x0000002700007c02 */ /* 0x000fe20008000f00 */
[----:B------:R-:W-:Y:S03]  /*1d4b0*/  BSSY B1, `(.L_x_1450) ;  /* 0x000004a000017945 */ /* 0x000fe60003800000 */
[----:B------:R-:W-:-:S03]  /*1d4c0*/  IADD3 R0, -R15, -0x2, R0 ;  /* 0xfffffffe0f007810 */ /* 0x000fc60007ffe100 */
[----:B------:R-:W5:Y:S01]  /*1d4d0*/  LDC.64 R28, c[0x0][0x2e8] ;  /* 0x0000ba00ff1c7b82 */ /* 0x000f620000000a00 */
[----:B------:R-:W-:-:S04]  /*1d4e0*/  IADD3 R0, R0, -UR6, RZ ;  /* 0x8000000600007c10 */ /* 0x000fc8000fffe0ff */
[----:B------:R-:W-:Y:S01]  /*1d4f0*/  LOP3.LUT P1, RZ, R0, 0x4, RZ, 0xc0, !PT ;  /* 0x0000000400ff7812 */ /* 0x000fe2000782c0ff */
[----:B--2---:R-:W-:-:S04]  /*1d500*/  IMAD R25, R16, R33, R19 ;  /* 0x0000002110197224 */ /* 0x004fc800078e0213 */
[----:B------:R-:W-:-:S04]  /*1d510*/  IMAD R25, R25, 0xa0, R12 ;  /* 0x000000a019197824 */ /* 0x000fc800078e020c */
[----:B-----5:R-:W-:-:S04]  /*1d520*/  IMAD.WIDE R28, R25, 0x4, R28 ;  /* 0x00000004191c7825 */ /* 0x020fc800078e021c */
[----:B------:R-:W-:Y:S05]  /*1d530*/  @P1 BRA `(.L_x_1451) ;  /* 0x0000000400041947 */ /* 0x000fea0003800000 */
[----:B-1----:R-:W1:Y:S01]  /*1d540*/  LDC R35, c[0x0][0x284] ;  /* 0x0000a100ff237b82 */ /* 0x002e620000000800 */
[----:B------:R-:W-:Y:S01]  /*1d550*/  BSSY B2, `(.L_x_1452) ;  /* 0x000003e000027945 */ /* 0x000fe20003800000 */
[----:B-1----:R-:W-:-:S13]  /*1d560*/  ISETP.GE.AND P1, PT, R26, R35, PT ;  /* 0x000000231a00720c */ /* 0x002fda0003f26270 */
[----:B------:R-:W-:Y:S05]  /*1d570*/  @!P1 BRA `(.L_x_1453) ;  /* 0x0000000000ec9947 */ /* 0x000fea0003800000 */
[----:B------:R-:W-:Y:S01]  /*1d580*/  IABS R32, R35 ;  /* 0x0000002300207213 */ /* 0x000fe20000000000 */
[----:B------:R-:W-:Y:S01]  /*1d590*/  HFMA2.MMA R30, -RZ, RZ, 0, 0 ;  /* 0x00000000ff1e7435 */ /* 0x000fe200000001ff */
[----:B------:R-:W-:Y:S01]  /*1d5a0*/  IABS R36, R26 ;  /* 0x0000001a00247213 */ /* 0x000fe20000000000 */
[----:B------:R-:W1:Y:S01]  /*1d5b0*/  S2R R39, SR_CTAID.Y ;  /* 0x0000000000277919 */ /* 0x000e620000002600 */
[----:B------:R-:W2:Y:S01]  /*1d5c0*/  I2F.RP R34, R32 ;  /* 0x0000002000227306 */ /* 0x000ea20000209400 */
[----:B------:R-:W-:Y:S01]  /*1d5d0*/  ISETP.GE.AND P3, PT, R26, RZ, PT ;  /* 0x000000ff1a00720c */ /* 0x000fe20003f66270 */
[----:B------:R-:W-:Y:S01]  /*1d5e0*/  ULDC.64 UR4, c[0x0][0x258] ;  /* 0x0000960000047ab9 */ /* 0x000fe20000000a00 */
[----:B------:R-:W-:Y:S01]  /*1d5f0*/  ISETP.NE.AND P4, PT, R35, RZ, PT ;  /* 0x000000ff2300720c */ /* 0x000fe20003f85270 */
[----:B------:R-:W0:Y:S04]  /*1d600*/  LDS R27, [R27] ;  /* 0x000000001b1b7984 */ /* 0x000e280000000800 */
        /* <DEDUP_REMOVED lines=32> */
[----:B------:R-:W-:-:S13]  /*1d810*/  ISETP.NE.AND P1, PT, RZ, UR4, PT ;  /* 0x00000004ff007c0c */ /* 0x000fda000bf25270 */
[----:B0-----:R-:W-:Y:S05]  /*1d820*/  @P1 BRA `(.L_x_1454) ;  /* 0x0000000000301947 */ /* 0x001fea0003800000 */
[----:B------:R-:W-:Y:S01]  /*1d830*/  LOP3.LUT P5, RZ, R2, 0x10, RZ, 0xc0, !PT ;  /* 0x0000001002ff7812 */ /* 0x000fe200078ac0ff */
[----:B------:R-:W0:-:S12]  /*1d840*/  LDS.128 R40, [R23] ;  /* 0x0000000017287984 */ /* 0x000e180000000c00 */
[----:B------:R-:W2:Y:S01]  /*1d850*/  @P5 LDG.E.128 R36, desc[UR36][R28.64] ;  /* 0x000000241c245981 */ /* 0x000ea2000c1e1d00 */
[----:B0----5:R-:W-:Y:S01]  /*1d860*/  FADD.FTZ R32, R40, R32 ;  /* 0x0000002028207221 */ /* 0x021fe20000010000 */
        /* <DEDUP_REMOVED lines=8> */
.L_x_1454:
[C---:B-----5:R-:W-:Y:S01]  /*1d8f0*/  FFMA.FTZ R8, R27.reuse, R32, R8 ;  /* 0x000000201b087223 */ /* 0x060fe20000010008 */
[C---:B------:R-:W-:Y:S01]  /*1d900*/  FFMA.FTZ R9, R27.reuse, R33, R9 ;  /* 0x000000211b097223 */ /* 0x040fe20000010009 */
[C---:B------:R-:W-:Y:S01]  /*1d910*/  FFMA.FTZ R10, R27.reuse, R34, R10 ;  /* 0x000000221b0a7223 */ /* 0x040fe2000001000a */
[----:B------:R-:W-:-:S07]  /*1d920*/  FFMA.FTZ R11, R27, R35, R11 ;  /* 0x000000231b0b7223 */ /* 0x000fce000001000b */
.L_x_1453:
[----:B------:R-:W-:Y:S05]  /*1d930*/  BSYNC B2 ;  /* 0x0000000000027941 */ /* 0x000fea0003800000 */
.L_x_1452:
[----:B------:R-:W-:-:S07]  /*1d940*/  IADD3 R26, R26, 0x4, RZ ;  /* 0x000000041a1a7810 */ /* 0x000fce0007ffe0ff */
.L_x_1451:
[----:B------:R-:W-:Y:S05]  /*1d950*/  BSYNC B1 ;  /* 0x0000000000017941 */ /* 0x000fea0003800000 */
.L_x_1450:
[----:B------:R-:W-:-:S13]  /*1d960*/  LOP3.LUT P1, RZ, R0, 0xfffffffc, RZ, 0xc0, !PT ;  /* 0xfffffffc00ff7812 */ /* 0x000fda000782c0ff */
[----:B------:R-:W-:Y:S05]  /*1d970*/  @!P1 BRA `(.L_x_1441) ;  /* 0x0000000800549947 */ /* 0x000fea0003800000 */
[----:B01----:R-:W2:Y:S01]  /*1d980*/  LDL R20, [R1+0x78c] ;  /* 0x00078c0001147983 */ /* 0x003ea20000100800 */
[----:B------:R-:W-:Y:S01]  /*1d990*/  USHF.L.U32 UR4, UR6, 0x2, URZ ;  /* 0x0000000206047899 */ /* 0x000fe2000800063f */
[----:B------:R-:W-:Y:S01]  /*1d9a0*/  IMAD.MOV.U32 R25, RZ, RZ, 0xa0 ;  /* 0x000000a0ff197424 */ /* 0x000fe200078e00ff */
[----:B------:R-:W-:-:S03]  /*1d9b0*/  HFMA2.MMA R27, -RZ, RZ, 0, 0 ;  /* 0x00000000ff1b7435 */ /* 0x000fc600000001ff */
[C---:B------:R-:W-:Y:S01]  /*1d9c0*/  IMAD R25, R26.reuse, R25, 0x280 ;  /* 0x000002801a197424 */ /* 0x040fe200078e0219 */
[----:B------:R-:W-:-:S04]  /*1d9d0*/  LEA R0, R26, -UR4, 0x2 ;  /* 0x800000041a007c11 */ /* 0x000fc8000f8e10ff */
[----:B--2---:R-:W-:-:S07]  /*1d9e0*/  IADD3 R34, R20, R0, RZ ;  /* 0x0000000014227210 */ /* 0x004fce0007ffe0ff */
.L_x_1461:
[----:B0-----:R-:W0:Y:S01]  /*1d9f0*/  LDC R49, c[0x0][0x284] ;  /* 0x0000a100ff317b82 */ /* 0x001e220000000800 */
[----:B------:R-:W-:Y:S01]  /*1da00*/  IADD3 R0, R25, -0x280, RZ ;  /* 0xfffffd8019007810 */ /* 0x000fe20007ffe0ff */
[----:B------:R-:W-:Y:S01]  /*1da10*/  BSSY B1, `(.L_x_1455) ;  /* 0x0000045000017945 */ /* 0x000fe20003800000 */
[----:B------:R-:W-:Y:S02]  /*1da20*/  IMAD.IADD R48, R34, 0x1, R27 ;  /* 0x0000000122307824 */ /* 0x000fe400078e021b */
[----:B------:R-:W-:-:S03]  /*1da30*/  IADD3 R20, P1, R17, R0, RZ ;  /* 0x0000000011147210 */ /* 0x000fc60007f3e0ff */
[----:B------:R-:W1:Y:S01]  /*1da40*/  LDC.64 R50, c[0x0][0x250] ;  /* 0x00009400ff327b82 */ /* 0x000e620000000a00 */
[----:B------:R-:W-:Y:S02]  /*1da50*/  LEA.HI.X.SX32 R0, R0, R14, 0x1, P1 ;  /* 0x0000000e00007211 */ /* 0x000fe400008f0eff */
[----:B0-----:R-:W-:Y:S02]  /*1da60*/  ISETP.GE.AND P1, PT, R26, R49, PT ;  /* 0x000000311a00720c */ /* 0x001fe40003f26270 */
[----:B-1----:R-:W-:-:S04]  /*1da70*/  LEA R32, P3, R20, R50, 0x2 ;  /* 0x0000003214207211 */ /* 0x002fc800078610ff */
[----:B------:R-:W-:-:S07]  /*1da80*/  LEA.HI.X R33, R20, R51, R0, 0x2, P3 ;  /* 0x0000003314217211 */ /* 0x000fce00018f1400 */
[----:B------:R-:W-:Y:S05]  /*1da90*/  @!P1 BRA `(.L_x_1456) ;  /* 0x0000000000f09947 */ /* 0x000fea0003800000 */
[----:B------:R-:W-:Y:S01]  /*1daa0*/  IABS R31, R49 ;  /* 0x00000031001f7213 */ /* 0x000fe20000000000 */
[----:B------:R-:W0:Y:S01]  /*1dab0*/  S2R R36, SR_CTAID.Y ;  /* 0x0000000000247919 */ /* 0x000e220000002600 */
[----:B------:R-:W-:Y:S01]  /*1dac0*/  MOV R20, RZ ;  /* 0x000000ff00147202 */ /* 0x000fe20000000f00 */
[----:B------:R-:W-:Y:S01]  /*1dad0*/  ULDC.64 UR4, c[0x0][0x258] ;  /* 0x0000960000047ab9 */ /* 0x000fe20000000a00 */
[----:B------:R-:W1:Y:S01]  /*1dae0*/  I2F.RP R30, R31 ;  /* 0x0000001f001e7306 */ /* 0x000e620000209400 */
[----:B------:R-:W-:Y:S02]  /*1daf0*/  ISETP.GE.AND P3, PT, R26, RZ, PT ;  /* 0x000000ff1a00720c */ /* 0x000fe40003f66270 */
[----:B------:R-:W-:-:S05]  /*1db00*/  ISETP.NE.AND P4, PT, R49, RZ, PT ;  /* 0x000000ff3100720c */ /* 0x000fca0003f85270 */
[----:B-1----:R-:W1:Y:S02]  /*1db10*/  MUFU.RCP R30, R30 ;  /* 0x0000001e001e7308 */ /* 0x002e640000001000 */
[----:B-1----:R-:W-:-:S06]  /*1db20*/  IADD3 R35, R30, 0xffffffe, RZ ;  /* 0x0ffffffe1e237810 */ /* 0x002fcc0007ffe0ff */
[----:B------:R1:W2:Y:S02]  /*1db30*/  F2I.FTZ.U32.TRUNC.NTZ R21, R35 ;  /* 0x0000002300157305 */ /* 0x0002a4000021f000 */
[----:B-1----:R1:W0:Y:S01]  /*1db40*/  LDS R35, [R48] ;  /* 0x0000000030237984 */ /* 0x0022220000000800 */
[----:B--2---:R-:W-:-:S05]  /*1db50*/  IADD3 R0, RZ, -R21, RZ ;  /* 0x80000015ff007210 */ /* 0x004fca0007ffe0ff */
[----:B------:R-:W-:Y:S01]  /*1db60*/  IMAD R37, R0, R31, RZ ;  /* 0x0000001f00257224 */ /* 0x000fe200078e02ff */
[----:B------:R-:W-:-:S03]  /*1db70*/  IABS R0, R26 ;  /* 0x0000001a00007213 */ /* 0x000fc60000000000 */
[----:B------:R-:W-:-:S04]  /*1db80*/  IMAD.HI.U32 R37, R21, R37, R20 ;  /* 0x0000002515257227 */ /* 0x000fc800078e0014 */
[----:B------:R-:W-:-:S04]  /*1db90*/  IMAD.MOV.U32 R20, RZ, RZ, R0 ;  /* 0x000000ffff147224 */ /* 0x000fc800078e0000 */
[----:B------:R-:W-:-:S05]  /*1dba0*/  IMAD.HI.U32 R0, R37, R20, RZ ;  /* 0x0000001425007227 */ /* 0x000fca00078e00ff */
[----:B------:R-:W-:-:S05]  /*1dbb0*/  IADD3 R21, -R0, RZ, RZ ;  /* 0x000000ff00157210 */ /* 0x000fca0007ffe1ff */
[----:B------:R-:W-:-:S05]  /*1dbc0*/  IMAD R0, R31, R21, R20 ;  /* 0x000000151f007224 */ /* 0x000fca00078e0214 */
[----:B------:R-:W-:-:S13]  /*1dbd0*/  ISETP.GT.U32.AND P1, PT, R31, R0, PT ;  /* 0x000000001f00720c */ /* 0x000fda0003f24070 */
[----:B------:R-:W-:-:S04]  /*1dbe0*/  @!P1 IADD3 R0, R0, -R31, RZ ;  /* 0x8000001f00009210 */ /* 0x000fc80007ffe0ff */
[----:B------:R-:W-:-:S13]  /*1dbf0*/  ISETP.GT.U32.AND P1, PT, R31, R0, PT ;  /* 0x000000001f00720c */ /* 0x000fda0003f24070 */
[----:B------:R-:W-:Y:S01]  /*1dc00*/  @!P1 IADD3 R0, R0, -R31, RZ ;  /* 0x8000001f00009210 */ /* 0x000fe20007ffe0ff */
[----:B0-----:R-:W-:-:S04]  /*1dc10*/  IMAD R31, R36, R49, RZ ;  /* 0x00000031241f7224 */ /* 0x001fc800078e02ff */
        /* <DEDUP_REMOVED lines=16> */
[----:B------:R-:W-:-:S05]  /*1dd20*/  LEA.HI.X R31, R0, R51, R31, 0x2, P1 ;  /* 0x00000033001f7211 */ /* 0x000fca00008f141f */
[----:B------:R1:W5:Y:S01]  /*1dd30*/  LDG.E.128 R36, desc[UR36][R30.64] ;  /* 0x000000241e247981 */ /* 0x000362000c1e1d00 */
[----:B------:R-:W-:-:S13]  /*1dd40*/  ISETP.NE.AND P1, PT, RZ, UR4, PT ;  /* 0x00000004ff007c0c */ /* 0x000fda000bf25270 */
[----:B-1----:R-:W-:Y:S05]  /*1dd50*/  @P1 BRA `(.L_x_1457) ;  /* 0x0000000000301947 */ /* 0x002fea0003800000 */
        /* <DEDUP_REMOVED lines=12> */
.L_x_1457:
[C---:B-----5:R-:W-:Y:S01]  /*1de20*/  FFMA.FTZ R8, R35.reuse, R36, R8 ;  /* 0x0000002423087223 */ /* 0x060fe20000010008 */
[C---:B------:R-:W-:Y:S01]  /*1de30*/  FFMA.FTZ R9, R35.reuse, R37, R9 ;  /* 0x0000002523097223 */ /* 0x040fe20000010009 */
[C---:B------:R-:W-:Y:S01]  /*1de40*/  FFMA.FTZ R10, R35.reuse, R38, R10 ;  /* 0x00000026230a7223 */ /* 0x040fe2000001000a */
[----:B------:R-:W-:-:S07]  /*1de50*/  FFMA.FTZ R11, R35, R39, R11 ;  /* 0x00000027230b7223 */ /* 0x000fce000001000b */
.L_x_1456:
[----:B------:R-:W-:Y:S05]  /*1de60*/  BSYNC B1 ;  /* 0x0000000000017941 */ /* 0x000fea0003800000 */
.L_x_1455:
[----:B------:R-:W-:Y:S01]  /*1de70*/  IADD3 R30, R26, 0x4, RZ ;  /* 0x000000041a1e7810 */ /* 0x000fe20007ffe0ff */
[----:B------:R-:W-:Y:S03]  /*1de80*/  BSSY B1, `(.L_x_1458) ;  /* 0x000003f000017945 */ /* 0x000fe60003800000 */
[----:B------:R-:W-:-:S13]  /*1de90*/  ISETP.GE.AND P1, PT, R30, R49, PT ;  /* 0x000000311e00720c */ /* 0x000fda0003f26270 */
[----:B------:R-:W-:Y:S05]  /*1dea0*/  @!P1 BRA `(.L_x_1459) ;  /* 0x0000000000f09947 */ /* 0x000fea0003800000 */
[----:B------:R-:W-:Y:S01]  /*1deb0*/  IABS R31, R49 ;  /* 0x00000031001f7213 */ /* 0x000fe20000000000 */
[----:B------:R-:W-:Y:S01]  /*1dec0*/  IMAD.MOV.U32 R20, RZ, RZ, RZ ;  /* 0x000000ffff147224 */ /* 0x000fe200078e00ff */
[----:B0-----:R-:W0:Y:S01]  /*1ded0*/  S2R R38, SR_CTAID.Y ;  /* 0x0000000000267919 */ /* 0x001e220000002600 */
[----:B------:R-:W-:Y:S01]  /*1dee0*/  ISETP.GE.AND P3, PT, R30, RZ, PT ;  /* 0x000000ff1e00720c */ /* 0x000fe20003f66270 */
[----:B------:R-:W1:Y:S01]  /*1def0*/  I2F.RP R35, R31 ;  /* 0x0000001f00237306 */ /* 0x000e620000209400 */
[----:B------:R-:W-:Y:S01]  /*1df00*/  ISETP.NE.AND P4, PT, R49, RZ, PT ;  /* 0x000000ff3100720c */ /* 0x000fe20003f85270 */
[----:B------:R-:W-:-:S06]  /*1df10*/  ULDC.64 UR4, c[0x0][0x258] ;  /* 0x0000960000047ab9 */ /* 0x000fcc0000000a00 */
[----:B-1----:R-:W1:Y:S02]  /*1df20*/  MUFU.RCP R35, R35 ;  /* 0x0000002300237308 */ /* 0x002e640000001000 */
[----:B-1----:R-:W-:Y:S02]  /*1df30*/  IADD3 R36, R35, 0xffffffe, RZ ;  /* 0x0ffffffe23247810 */ /* 0x002fe40007ffe0ff */
[----:B------:R1:W2:Y:S04]  /*1df40*/  LDS R35, [R48+0x10] ;  /* 0x0000100030237984 */ /* 0x0002a80000000800 */
[----:B------:R-:W3:Y:S02]  /*1df50*/  F2I.FTZ.U32.TRUNC.NTZ R21, R36 ;  /* 0x0000002400157305 */ /* 0x000ee4000021f000 */
[----:B---3--:R-:W-:-:S05]  /*1df60*/  IADD3 R0, RZ, -R21, RZ ;  /* 0x80000015ff007210 */ /* 0x008fca0007ffe0ff */
[----:B------:R-:W-:Y:S01]  /*1df70*/  IMAD R37, R0, R31, RZ ;  /* 0x0000001f00257224 */ /* 0x000fe200078e02ff */
[----:B------:R-:W-:-:S03]  /*1df80*/  IABS R0, R30 ;  /* 0x0000001e00007213 */ /* 0x000fc60000000000 */
        /* <DEDUP_REMOVED lines=8> */
[----:B------:R-:W-:Y:S02]  /*1e010*/  @!P1 IMAD.IADD R0, R0, 0x1, -R31 ;  /* 0x0000000100009824 */ /* 0x000fe400078e0a1f */
[----:B0-----:R-:W-:-:S03]  /*1e020*/  IMAD R31, R38, R49, RZ ;  /* 0x00000031261f7224 */ /* 0x001fc600078e02ff */
        /* <DEDUP_REMOVED lines=19> */
[----:B-12---:R-:W-:Y:S05]  /*1e160*/  @P1 BRA `(.L_x_1460) ;  /* 0x0000000000301947 */ /* 0x006fea0003800000 */
        /* <DEDUP_REMOVED lines=12> */
.L_x_1460:
[C---:B-----5:R-:W-:Y:S01]  /*1e230*/  FFMA.FTZ R8, R35.reuse, R36, R8 ;  /* 0x0000002423087223 */ /* 0x060fe20000010008 */
[C---:B------:R-:W-:Y:S01]  /*1e240*/  FFMA.FTZ R9, R35.reuse, R37, R9 ;  /* 0x0000002523097223 */ /* 0x040fe20000010009 */
[C---:B------:R-:W-:Y:S01]  /*1e250*/  FFMA.FTZ R10, R35.reuse, R38, R10 ;  /* 0x00000026230a7223 */ /* 0x040fe2000001000a */
[----:B------:R-:W-:-:S07]  /*1e260*/  FFMA.FTZ R11, R35, R39, R11 ;  /* 0x00000027230b7223 */ /* 0x000fce000001000b */
.L_x_1459:
[----:B------:R-:W-:Y:S05]  /*1e270*/  BSYNC B1 ;  /* 0x0000000000017941 */ /* 0x000fea0003800000 */
.L_x_1458:
[----:B------:R-:W-:Y:S01]  /*1e280*/  IADD3 R26, R26, 0x8, RZ ;  /* 0x000000081a1a7810 */ /* 0x000fe20007ffe0ff */
[----:B------:R-:W-:Y:S01]  /*1e290*/  VIADD R25, R25, 0x500 ;  /* 0x0000050019197836 */ /* 0x000fe20000000000 */
[----:B------:R-:W-:Y:S02]  /*1e2a0*/  IADD3 R27, R27, 0x20, RZ ;  /* 0x000000201b1b7810 */ /* 0x000fe40007ffe0ff */
[----:B------:R-:W-:-:S13]  /*1e2b0*/  ISETP.GE.AND P1, PT, R26, UR10, PT ;  /* 0x0000000a1a007c0c */ /* 0x000fda000bf26270 */
[----:B------:R-:W-:Y:S05]  /*1e2c0*/  @!P1 BRA `(.L_x_1461) ;  /* 0xfffffff400c89947 */ /* 0x000fea000383ffff */
.L_x_1441:
[----:B------:R-:W-:Y:S05]  /*1e2d0*/  BSYNC B0 ;  /* 0x0000000000007941 */ /* 0x000fea0003800000 */
.L_x_1440:
[----:B------:R-:W-:Y:S01]  /*1e2e0*/  ISETP.GT.OR P0, PT, R18, 0x27, P0 ;  /* 0x000000271200780c */ /* 0x000fe20000704670 */
[----:B------:R-:W-:-:S12]  /*1e2f0*/  BSSY B0, `(.L_x_1462) ;  /* 0x0000032000007945 */ /* 0x000fd80003800000 */
[----:B------:R-:W-:Y:S05]  /*1e300*/  @P0 BRA `(.L_x_1463) ;  /* 0x0000000000c00947 */ /* 0x000fea0003800000 */
[----:B------:R-:W-:Y:S01]  /*1e310*/  UMOV UR4, 0xa0 ;  /* 0x000000a000047882 */ /* 0x000fe20000000000 */
[----:B------:R-:W-:Y:S01]  /*1e320*/  ULDC.64 UR8, c[0x0][0x250] ;  /* 0x0000940000087ab9 */ /* 0x000fe20000000a00 */
[----:B------:R-:W-:-:S06]  /*1e330*/  UIMAD UR4, UR39, UR4, -0xa0 ;  /* 0xffffff60270474a4 */ /* 0x000fcc000f8e0204 */
[----:B------:R-:W-:Y:S02]  /*1e340*/  IADD3 R0, P0, R17, UR4, RZ ;  /* 0x0000000411007c10 */ /* 0x000fe4000ff1e0ff */
[----:B01----:R-:W-:-:S04]  /*1e350*/  MOV R21, UR4 ;  /* 0x0000000400157c02 */ /* 0x003fc80008000f00 */
[----:B------:R-:W-:Y:S02]  /*1e360*/  LEA.HI.X.SX32 R21, R21, R14, 0x1, P0 ;  /* 0x0000000e15157211 */ /* 0x000fe400000f0eff */
[----:B------:R-:W-:-:S04]  /*1e370*/  LEA R20, P0, R0, UR8, 0x2 ;  /* 0x0000000800147c11 */ /* 0x000fc8000f8010ff */
[----:B------:R-:W-:-:S05]  /*1e380*/  LEA.HI.X R21, R0, UR9, R21, 0x2, P0 ;  /* 0x0000000900157c11 */ /* 0x000fca00080f1415 */
[----:B------:R0:W5:Y:S01]  /*1e390*/  LDG.E.128 R24, desc[UR36][R20.64] ;  /* 0x0000002414187981 */ /* 0x000162000c1e1d00 */
[----:B------:R-:W1:Y:S01]  /*1e3a0*/  S2UR UR5, SR_CgaCtaId ;  /* 0x00000000000579c3 */ /* 0x000e620000008800 */
[----:B------:R-:W-:Y:S01]  /*1e3b0*/  UMOV UR4, 0x400 ;  /* 0x0000040000047882 */ /* 0x000fe20000000000 */
[----:B------:R-:W-:Y:S02]  /*1e3c0*/  UIADD3 UR7, UR10, -UR6, URZ ;  /* 0x800000060a077290 */ /* 0x000fe4000fffe03f */
[----:B------:R-:W-:-:S04]  /*1e3d0*/  UIADD3 UR4, UR4, 0x840, URZ ;  /* 0x0000084004047890 */ /* 0x000fc8000fffe03f */
[----:B------:R-:W-:Y:S01]  /*1e3e0*/  MOV R29, UR7 ;  /* 0x00000007001d7c02 */ /* 0x000fe20008000f00 */
[----:B-1----:R-:W-:-:S06]  /*1e3f0*/  ULEA UR4, UR5, UR4, 0x18 ;  /* 0x0000000405047291 */ /* 0x002fcc000f8ec03f */
[----:B------:R-:W-:Y:S01]  /*1e400*/  MOV R18, UR4 ;  /* 0x0000000400127c02 */ /* 0x000fe20008000f00 */
[----:B------:R-:W-:Y:S02]  /*1e410*/  ULDC UR4, c[0x0][0x29c] ;  /* 0x0000a70000047ab9 */ /* 0x000fe40000000800 */
[----:B------:R-:W-:Y:S02]  /*1e420*/  ISETP.NE.AND P0, PT, RZ, UR4, PT ;  /* 0x00000004ff007c0c */ /* 0x000fe4000bf05270 */
[----:B------:R-:W-:Y:S01]  /*1e430*/  IMAD R29, R29, 0x4, R18 ;  /* 0x000000041d1d7824 */ /* 0x000fe200078e0212 */
[----:B------:R0:W-:Y:S05]  /*1e440*/  STL [R1+0x78c], R18 ;  /* 0x00078c1201007387 */ /* 0x0001ea0000100800 */
[----:B------:R-:W1:Y:S05]  /*1e450*/  LDS R29, [R29] ;  /* 0x000000001d1d7984 */ /* 0x000e6a0000000800 */
[----:B0-----:R-:W-:Y:S05]  /*1e460*/  @P0 BRA `(.L_x_1464) ;  /* 0x0000000000580947 */ /* 0x001fea0003800000 */
[----:B------:R-:W-:-:S13]  /*1e470*/  LOP3.LUT P1, RZ, R2, 0x10, RZ, 0xc0, !PT ;  /* 0x0000001002ff7812 */ /* 0x000fda000782c0ff */
[----:B------:R-:W0:Y:S08]  /*1e480*/  @P1 LDC R0, c[0x0][0x288] ;  /* 0x0000a200ff001b82 */ /* 0x000e300000000800 */
[----:B------:R-:W2:Y:S01]  /*1e490*/  @P1 LDC.64 R20, c[0x0][0x2e8] ;  /* 0x0000ba00ff141b82 */ /* 0x000ea20000000a00 */
[----:B0-----:R-:W-:-:S04]  /*1e4a0*/  @P1 IMAD R19, R16, R0, R19 ;  /* 0x0000000010131224 */ /* 0x001fc800078e0213 */
[----:B------:R-:W-:-:S04]  /*1e4b0*/  @P1 IMAD R19, R19, 0xa0, R12 ;  /* 0x000000a013131824 */ /* 0x000fc800078e020c */
[----:B--2---:R-:W-:-:S06]  /*1e4c0*/  @P1 IMAD.WIDE R20, R19, 0x4, R20 ;  /* 0x0000000413141825 */ /* 0x004fcc00078e0214 */
[----:B------:R-:W2:Y:S01]  /*1e4d0*/  @P1 LDG.E.128 R20, desc[UR36][R20.64] ;  /* 0x0000002414141981 */ /* 0x000ea2000c1e1d00 */
[----:B------:R-:W-:Y:S01]  /*1e4e0*/  UIMAD UR4, UR38, 0xa0, URZ ;  /* 0x000000a0260478a4 */ /* 0x000fe2000f8e023f */
[----:B-----5:R-:W-:Y:S01]  /*1e4f0*/  FADD.FTZ R24, R24, R4 ;  /* 0x0000000418187221 */ /* 0x020fe20000010000 */
[----:B------:R-:W-:Y:S01]  /*1e500*/  FADD.FTZ R25, R25, R5 ;  /* 0x0000000519197221 */ /* 0x000fe20000010000 */
[----:B------:R-:W-:Y:S01]  /*1e510*/  FADD.FTZ R26, R26, R6 ;  /* 0x000000061a1a7221 */ /* 0x000fe20000010000 */
[----:B------:R-:W-:Y:S02]  /*1e520*/  FADD.FTZ R27, R27, R7 ;  /* 0x000000071b1b7221 */ /* 0x000fe40000010000 */
[----:B------:R-:W-:Y:S02]  /*1e530*/  IADD3 R17, P0, R17, UR4, RZ ;  /* 0x0000000411117c10 */ /* 0x000fe4000ff1e0ff */
[----:B------:R-:W-:-:S04]  /*1e540*/  MOV R19, UR4 ;  /* 0x0000000400137c02 */ /* 0x000fc80008000f00 */
[----:B------:R-:W-:Y:S02]  /*1e550*/  LEA.HI.X.SX32 R14, R19, R14, 0x1, P0 ;  /* 0x0000000e130e7211 */ /* 0x000fe400000f0eff */
[----:B------:R-:W-:-:S04]  /*1e560*/  LEA R4, P0, R17, UR8, 0x2 ;  /* 0x0000000811047c11 */ /* 0x000fc8000f8010ff */
[----:B------:R-:W-:Y:S01]  /*1e570*/  LEA.HI.X R5, R17, UR9, R14, 0x2, P0 ;  /* 0x0000000911057c11 */ /* 0x000fe200080f140e */
[----:B--2---:R-:W-:Y:S01]  /*1e580*/  @P1 FMUL.FTZ R24, R24, R20 ;  /* 0x0000001418181220 */ /* 0x004fe20000410000 */
[----:B------:R-:W-:Y:S01]  /*1e590*/  @P1 FMUL.FTZ R25, R25, R21 ;  /* 0x0000001519191220 */ /* 0x000fe20000410000 */
[----:B------:R-:W-:Y:S01]  /*1e5a0*/  @P1 FMUL.FTZ R26, R26, R22 ;  /* 0x000000161a1a1220 */ /* 0x000fe20000410000 */
[----:B------:R-:W-:-:S05]  /*1e5b0*/  @P1 FMUL.FTZ R27, R27, R23 ;  /* 0x000000171b1b1220 */ /* 0x000fca0000410000 */
[----:B------:R0:W-:Y:S02]  /*1e5c0*/  STG.E.128 desc[UR36][R4.64], R24 ;  /* 0x0000001804007986 */ /* 0x0001e4000c101d24 */
.L_x_1464:
[C---:B-1---5:R-:W-:Y:S01]  /*1e5d0*/  FFMA.FTZ R8, R29.reuse, R24, R8 ;  /* 0x000000181d087223 */ /* 0x062fe20000010008 */
[C---:B------:R-:W-:Y:S01]  /*1e5e0*/  FFMA.FTZ R9, R29.reuse, R25, R9 ;  /* 0x000000191d097223 */ /* 0x040fe20000010009 */
[C---:B------:R-:W-:Y:S01]  /*1e5f0*/  FFMA.FTZ R10, R29.reuse, R26, R10 ;  /* 0x0000001a1d0a7223 */ /* 0x040fe2000001000a */
[----:B------:R-:W-:-:S07]  /*1e600*/  FFMA.FTZ R11, R29, R27, R11 ;  /* 0x0000001b1d0b7223 */ /* 0x000fce000001000b */
.L_x_1463:
[----:B------:R-:W-:Y:S05]  /*1e610*/  BSYNC B0 ;  /* 0x0000000000007941 */ /* 0x000fea0003800000 */
.L_x_1462:
[----:B------:R-:W-:Y:S01]  /*1e620*/  IADD3 R0, R3, 0x3f, RZ ;  /* 0x0000003f03007810 */ /* 0x000fe20007ffe0ff */
[----:B------:R-:W-:Y:S03]  /*1e630*/  BAR.SYNC.DEFER_BLOCKING 0x0 ;  /* 0x0000000000007b1d */ /* 0x000fe60000010000 */
[----:B------:R-:W-:-:S03]  /*1e640*/  ISETP.GT.U32.OR P0, PT, R0, 0x7e, P2 ;  /* 0x0000007e0000780c */ /* 0x000fc60001704470 */
[----:B------:R-:W-:Y:S10]  /*1e650*/  @P2 BRA `(.L_x_1465) ;  /* 0x0000000000682947 */ /* 0x000ff40003800000 */
[----:B------:R-:W2:Y:S01]  /*1e660*/  LDL.LU R2, [R1+0x78c] ;  /* 0x00078c0001027983 */ /* 0x000ea20000300800 */
[----:B------:R-:W-:Y:S01]  /*1e670*/  LOP3.LUT R0, R3, 0xffffff80, RZ, 0xc0, !PT ;  /* 0xffffff8003007812 */ /* 0x000fe200078ec0ff */
[----:B------:R-:W-:Y:S01]  /*1e680*/  IMAD R15, R15, 0xa0, R12 ;  /* 0x000000a00f0f7824 */ /* 0x000fe200078e020c */
[----:B------:R-:W-:Y:S05]  /*1e690*/  WARPSYNC.ALL ;  /* 0x0000000000007948 */ /* 0x000fea0003800000 */
[----:B------:R-:W-:Y:S02]  /*1e6a0*/  ISETP.NE.AND P1, PT, R0, 0x80, PT ;  /* 0x000000800000780c */ /* 0x000fe40003f25270 */
[----:B------:R-:W-:-:S02]  /*1e6b0*/  ISETP.GT.AND P2, PT, R3, 0x7f, PT ;  /* 0x0000007f0300780c */ /* 0x000fc40003f44270 */
[C---:B------:R-:W-:Y:S02]  /*1e6c0*/  LOP3.LUT R0, R3.reuse, 0xffffffc0, RZ, 0xc0, !PT ;  /* 0xffffffc003007812 */ /* 0x040fe400078ec0ff */
[----:B------:R-:W-:Y:S02]  /*1e6d0*/  ISETP.GT.AND P3, PT, R3, 0x3f, PT ;  /* 0x0000003f0300780c */ /* 0x000fe40003f64270 */
[----:B--2---:R-:W-:-:S05]  /*1e6e0*/  LEA R15, R15, R2, 0x2 ;  /* 0x000000020f0f7211 */ /* 0x004fca00078e10ff */
[----:B------:R-:W-:Y:S01]  /*1e6f0*/  @!P1 STS.128 [R15+-0x500], R8 ;  /* 0xfffb00080f009388 */ /* 0x000fe20000000c00 */
[----:B------:R-:W-:Y:S01]  /*1e700*/  BAR.SYNC.DEFER_BLOCKING 0x0 ;  /* 0x0000000000007b1d */ /* 0x000fe20000010000 */
[----:B------:R-:W-:-:S05]  /*1e710*/  ISETP.NE.AND P1, PT, R0, 0x40, PT ;  /* 0x000000400000780c */ /* 0x000fca0003f25270 */
[----:B0-----:R-:W0:Y:S02]  /*1e720*/  @!P2 LDS.128 R4, [R15] ;  /* 0x000000000f04a984 */ /* 0x001e240000000c00 */
[----:B0-----:R-:W-:Y:S01]  /*1e730*/  @!P2 FADD.FTZ R8, R8, R4 ;  /* 0x000000040808a221 */ /* 0x001fe20000010000 */
[----:B------:R-:W-:Y:S01]  /*1e740*/  @!P2 FADD.FTZ R9, R9, R5 ;  /* 0x000000050909a221 */ /* 0x000fe20000010000 */
[----:B------:R-:W-:Y:S01]  /*1e750*/  @!P2 FADD.FTZ R10, R10, R6 ;  /* 0x000000060a0aa221 */ /* 0x000fe20000010000 */
[----:B------:R-:W-:Y:S01]  /*1e760*/  @!P2 FADD.FTZ R11, R11, R7 ;  /* 0x000000070b0ba221 */ /* 0x000fe20000010000 */
[----:B------:R-:W-:Y:S06]  /*1e770*/  BAR.SYNC.DEFER_BLOCKING 0x0 ;  /* 0x0000000000007b1d */ /* 0x000fec0000010000 */
[----:B------:R-:W-:Y:S02]  /*1e780*/  @!P1 STS.128 [R15+-0x280], R8 ;  /* 0xfffd80080f009388 */ /* 0x000fe40000000c00 */
[----:B------:R-:W-:Y:S06]  /*1e790*/  BAR.SYNC.DEFER_BLOCKING 0x0 ;  /* 0x0000000000007b1d */ /* 0x000fec0000010000 */
[----:B------:R-:W0:Y:S02]  /*1e7a0*/  @!P3 LDS.128 R4, [R15] ;  /* 0x000000000f04b984 */ /* 0x000e240000000c00 */
[----:B0-----:R-:W-:Y:S01]  /*1e7b0*/  @!P3 FADD.FTZ R8, R8, R4 ;  /* 0x000000040808b221 */ /* 0x001fe20000010000 */
[----:B------:R-:W-:Y:S01]  /*1e7c0*/  @!P3 FADD.FTZ R9, R9, R5 ;  /* 0x000000050909b221 */ /* 0x000fe20000010000 */
[----:B------:R-:W-:Y:S01]  /*1e7d0*/  @!P3 FADD.FTZ R10, R10, R6 ;  /* 0x000000060a0ab221 */ /* 0x000fe20000010000 */
[----:B------:R-:W-:Y:S01]  /*1e7e0*/  @!P3 FADD.FTZ R11, R11, R7 ;  /* 0x000000070b0bb221 */ /* 0x000fe20000010000 */
[----:B------:R-:W-:Y:S06]  /*1e7f0*/  BAR.SYNC.DEFER_BLOCKING 0x0 ;  /* 0x0000000000007b1d */ /* 0x000fec0000010000 */
.L_x_1465:
[----:B------:R-:W-:Y:S05]  /*1e800*/  @P0 EXIT ;  /* 0x000000000000094d */ /* 0x000fea0003800000 */
[----:B------:R-:W2:Y:S02]  /*1e810*/  LDC R0, c[0x0][0x308] ;  /* 0x0000c200ff007b82 */ /* 0x000ea40000000800 */
[----:B--2---:R-:W-:-:S13]  /*1e820*/  ISETP.NE.AND P0, PT, R0, 0x2, PT ;  /* 0x000000020000780c */ /* 0x004fda0003f05270 */
[----:B------:R-:W2:Y:S01]  /*1e830*/  @P0 LDC.64 R2, c[0x0][0x210] ;  /* 0x00008400ff020b82 */ /* 0x000ea20000000a00 */
[----:B0-----:R-:W-:-:S04]  /*1e840*/  @P0 IMAD R5, R13, 0xa0, R12 ;  /* 0x000000a00d050824 */ /* 0x001fc800078e020c */
[----:B--2---:R-:W-:-:S05]  /*1e850*/  @P0 IMAD.WIDE R2, R5, 0x4, R2 ;  /* 0x0000000405020825 */ /* 0x004fca00078e0202 */
[----:B------:R0:W-:Y:S01]  /*1e860*/  @P0 STG.E.128 desc[UR36][R2.64], R8 ;  /* 0x0000000802000986 */ /* 0x0001e2000c101d24 */
[----:B------:R-:W-:Y:S05]  /*1e870*/  @P0 EXIT ;  /* 0x000000000000094d */ /* 0x000fea0003800000 */
[----:B0-----:R-:W0:Y:S01]  /*1e880*/  LDC.64 R2, c[0x0][0x300] ;  /* 0x0000c000ff027b82 */ /* 0x001e220000000a00 */
[----:B------:R-:W-:Y:S01]  /*1e890*/  IMAD R12, R13, 0xa0, R12 ;  /* 0x000000a00d0c7824 */ /* 0x000fe200078e020c */
[----:B------:R-:W-:Y:S01]  /*1e8a0*/  ULDC.64 UR4, c[0x0][0x210] ;  /* 0x0000840000047ab9 */ /* 0x000fe20000000a00 */
[----:B0-----:R-:W2:Y:S02]  /*1e8b0*/  LDG.E R2, desc[UR36][R2.64] ;  /* 0x0000002402027981 */ /* 0x001ea4000c1e1900 */
[C---:B--2---:R-:W-:Y:S01]  /*1e8c0*/  FMUL.FTZ R8, R2.reuse, R8 ;  /* 0x0000000802087220 */ /* 0x044fe20000410000 */
[C---:B------:R-:W-:Y:S01]  /*1e8d0*/  FMUL.FTZ R9, R2.reuse, R9 ;  /* 0x0000000902097220 */ /* 0x040fe20000410000 */
[C---:B------:R-:W-:Y:S01]  /*1e8e0*/  FMUL.FTZ R10, R2.reuse, R10 ;  /* 0x0000000a020a7220 */ /* 0x040fe20000410000 */
[----:B------:R-:W-:-:S03]  /*1e8f0*/  FMUL.FTZ R11, R2, R11 ;  /* 0x0000000b020b7220 */ /* 0x000fc60000410000 */
[----:B------:R-:W0:Y:S08]  /*1e900*/  F2I.S8.NTZ R8, R8 ;  /* 0x0000000800087305 */ /* 0x000e300000202100 */
[----:B------:R-:W2:Y:S01]  /*1e910*/  F2I.S8.NTZ R9, R9 ;  /* 0x0000000900097305 */ /* 0x000ea20000202100 */
[----:B0-----:R-:W-:-:S07]  /*1e920*/  PRMT R0, R8, 0x8880, RZ ;  /* 0x0000888008007816 */ /* 0x001fce00000000ff */
[----:B------:R-:W0:Y:S01]  /*1e930*/  F2I.S8.NTZ R10, R10 ;  /* 0x0000000a000a7305 */ /* 0x000e220000202100 */
[----:B------:R-:W-:Y:S02]  /*1e940*/  PRMT R0, R0, 0x7710, RZ ;  /* 0x0000771000007816 */ /* 0x000fe400000000ff */
[----:B--2---:R-:W-:-:S05]  /*1e950*/  PRMT R4, R9, 0x8880, RZ ;  /* 0x0000888009047816 */ /* 0x004fca00000000ff */
[----:B------:R-:W2:Y:S01]  /*1e960*/  F2I.S8.NTZ R11, R11 ;  /* 0x0000000b000b7305 */ /* 0x000ea20000202100 */
[----:B------:R-:W-:Y:S02]  /*1e970*/  LOP3.LUT R3, R0, 0xff, RZ, 0xc0, !PT ;  /* 0x000000ff00037812 */ /* 0x000fe400078ec0ff */
[----:B------:R-:W-:Y:S02]  /*1e980*/  PRMT R2, R4, 0x7710, RZ ;  /* 0x0000771004027816 */ /* 0x000fe400000000ff */
[----:B0-----:R-:W-:Y:S02]  /*1e990*/  PRMT R0, R10, 0x8880, RZ ;  /* 0x000088800a007816 */ /* 0x001fe400000000ff */
[----:B------:R-:W-:Y:S02]  /*1e9a0*/  PRMT R3, R2, 0x7604, R3 ;  /* 0x0000760402037816 */ /* 0x000fe40000000003 */
[----:B------:R-:W-:Y:S02]  /*1e9b0*/  PRMT R0, R0, 0x7710, RZ ;  /* 0x0000771000007816 */ /* 0x000fe400000000ff */
[----:B------:R-:W-:-:S02]  /*1e9c0*/  IADD3 R2, P0, R12, UR4, RZ ;  /* 0x000000040c027c10 */ /* 0x000fc4000ff1e0ff */
[----:B--2---:R-:W-:Y:S02]  /*1e9d0*/  PRMT R4, R11, 0x8880, RZ ;  /* 0x000088800b047816 */ /* 0x004fe400000000ff */
[----:B------:R-:W-:Y:S02]  /*1e9e0*/  PRMT R5, R0, 0x7054, R3 ;  /* 0x0000705400057816 */ /* 0x000fe40000000003 */
[----:B------:R-:W-:Y:S02]  /*1e9f0*/  PRMT R4, R4, 0x7710, RZ ;  /* 0x0000771004047816 */ /* 0x000fe400000000ff */
[----:B------:R-:W-:Y:S02]  /*1ea00*/  LEA.HI.X.SX32 R3, R12, UR5, 0x1, P0 ;  /* 0x000000050c037c11 */ /* 0x000fe400080f0eff */
[----:B------:R-:W-:-:S05]  /*1ea10*/  PRMT R5, R4, 0x654, R5 ;  /* 0x0000065404057816 */ /* 0x000fca0000000005 */
[----:B------:R-:W-:Y:S01]  /*1ea20*/  STG.E desc[UR36][R2.64], R5 ;  /* 0x0000000502007986 */ /* 0x000fe2000c101924 */
[----:B------:R-:W-:Y:S05]  /*1ea30*/  EXIT ;  /* 0x000000000000794d */ /* 0x000fea0003800000 */
.L_x_1466:
        /* <DEDUP_REMOVED lines=12> */
.L_x_4244:


//--------------------- .text._ZN4mmha33masked_multihead_attention_kernelIfLi160ELi256ELi2ELi64ELi128ELb1ELb1EEEv26Multihead_attention_paramsIT_XT5_EE --------------------------
	.section	.text._ZN4mmha33masked_multihead_attention_kernelIfLi160ELi256ELi2ELi64ELi128ELb1ELb1EEEv26Multihead_attention_paramsIT_XT5_EE,"ax",@progbits
	.align	128
        .global         _ZN4mmha33masked_multihead_attention_kernelIfLi160ELi256ELi2ELi64ELi128ELb1ELb1EEEv26Multihead_attention_paramsIT_XT5_EE
        .type           _ZN4mmha33masked_multihead_attention_kernelIfLi160ELi256ELi2ELi64ELi128ELb1ELb1EEEv26Multihead_attention_paramsIT_XT5_EE,@function
        .size           _ZN4mmha33masked_multihead_attention_kernelIfLi160ELi256ELi2ELi64ELi128ELb1ELb1EEEv26Multihead_attention_paramsIT_XT5_EE,(.L_x_4245 - _ZN4mmha33masked_multihead_attention_kernelIfLi160ELi256ELi2ELi64ELi128ELb1ELb1EEEv26Multihead_attention_paramsIT_XT5_EE)
        .other          _ZN4mmha33masked_multihead_attention_kernelIfLi160ELi256ELi2ELi64ELi128ELb1ELb1EEEv26Multihead_attention_paramsIT_XT5_EE,@"STO_CUDA_ENTRY STV_DEFAULT"
_ZN4mmha33masked_multihead_attention_kernelIfLi160ELi256ELi2ELi64ELi128ELb1ELb1EEEv26Multihead_attention_paramsIT_XT5_EE:
.text._ZN4mmha33masked_multihead_attention_kernelIfLi160ELi256ELi2ELi64ELi128ELb1ELb1EEEv26Multihead_attention_paramsIT_XT5_EE:
[----:B------:R-:W0:Y:S08]  /*0000*/  LDC R1, c[0x0][0x28] ;  /* 0x00000a00ff017b82 */ /* 0x000e300000000800 */
[----:B------:R-:W1:Y:S01]  /*0010*/  LDC.64 R2, c[0x0][0x320] ;  /* 0x0000c800ff027b82 */ /* 0x000e620000000a00 */
[----:B------:R-:W2:Y:S01]  /*0020*/  S2R R21, SR_CTAID.Y ;  /* 0x0000000000157919 */ /* 0x000ea20000002600 */
[----:B------:R-:W-:Y:S01]  /*0030*/  ULDC.64 UR36, c[0x0][0x208] ;  /* 0x0000820000247ab9 */ /* 0x000fe20000000a00 */
[----:B0-----:R-:W-:Y:S01]  /*0040*/  VIADD R1, R1, 0xfffffd20 ;  /* 0xfffffd2001017836 */ /* 0x001fe20000000000 */
        /* <DEDUP_REMOVED lines=8> */
.L_x_1467:
[----:B------:R-:W0:Y:S08]  /*00d0*/  LDC R111, c[0x0][0x280] ;  /* 0x0000a000ff6f7b82 */ /* 0x000e300000000800 */
[----:B------:R-:W1:Y:S08]  /*00e0*/  LDC.64 R8, c[0x0][0x2f0] ;  /* 0x0000bc00ff087b82 */ /* 0x000e700000000a00 */
[----:B------:R-:W2:Y:S01]  /*00f0*/  LDC R23, c[0x0][0x29c] ;  /* 0x0000a700ff177b82 */ /* 0x000ea20000000800 */
[----:B------:R-:W3:Y:S01]  /*0100*/  S2R R18, SR_TID.X ;  /* 0x0000000000127919 */ /* 0x000ee20000002100 */
[----:B------:R-:W-:Y:S01]  /*0110*/  ULDC UR4, c[0x0][0x288] ;  /* 0x0000a20000047ab9 */ /* 0x000fe20000000800 */
[----:B------:R-:W-:-:S02]  /*0120*/  LOP3.LUT R17, R17, 0xffffffef, RZ, 0xc0, !PT ;  /* 0xffffffef11117812 */ /* 0x000fc400078ec0ff */
[----:B0-----:R-:W-:Y:S01]  /*0130*/  IABS R5, R111 ;  /* 0x0000006f00057213 */ /* 0x001fe20000000000 */
[----:B------:R-:W0:Y:S02]  /*0140*/  S2R R251, SR_CTAID.X ;  /* 0x0000000000fb7919 */ /* 0x000e240000002500 */
[----:B------:R-:W4:Y:S01]  /*0150*/  LDC.64 R12, c[0x0][0x2a8] ;  /* 0x0000aa00ff0c7b82 */ /* 0x000f220000000a00 */
[----:B------:R-:W3:Y:S01]  /*0160*/  I2F.RP R0, R5 ;  /* 0x0000000500007306 */ /* 0x000ee20000209400 */
[----:B-1----:R-:W-:-:S04]  /*0170*/  ISETP.NE.U32.AND P0, PT, R8, RZ, PT ;  /* 0x000000ff0800720c */ /* 0x002fc80003f05070 */
[----:B------:R-:W-:-:S04]  /*0180*/  ISETP.NE.AND.EX P0, PT, R9, RZ, PT, P0 ;  /* 0x000000ff0900720c */ /* 0x000fc80003f05300 */
[----:B--2---:R-:W-:Y:S01]  /*0190*/  ISETP.EQ.AND P3, PT, R23, RZ, P0 ;  /* 0x000000ff1700720c */ /* 0x004fe20000762270 */
[----:B---3--:R-:W1:Y:S01]  /*01a0*/  MUFU.RCP R0, R0 ;  /* 0x0000000000007308 */ /* 0x008e620000001000 */
[----:B------:R-:W-:Y:S01]  /*01b0*/  ISETP.GT.AND P5, PT, R18, 0x27, PT ;  /* 0x000000271200780c */ /* 0x000fe20003fa4270 */
[----:B------:R-:W-:Y:S01]  /*01c0*/  BSSY B0, `(.L_x_1468) ;  /* 0x0000041000007945 */ /* 0x000fe20003800000 */
[----:B------:R-:W-:Y:S02]  /*01d0*/  CS2R R32, SRZ ;  /* 0x0000000000207805 */ /* 0x000fe4000001ff00 */
[----:B------:R-:W-:-:S07]  /*01e0*/  CS2R R34, SRZ ;  /* 0x0000000000227805 */ /* 0x000fce000001ff00 */
[----:B------:R-:W-:Y:S01]  /*01f0*/  @P3 LOP3.LUT R17, R17, 0x10, RZ, 0xfc, !PT ;  /* 0x0000001011113812 */ /* 0x000fe200078efcff */
[----:B-1----:R-:W-:-:S04]  /*0200*/  VIADD R2, R0, 0xffffffe ;  /* 0x0ffffffe00027836 */ /* 0x002fc80000000000 */
[----:B------:R1:W2:Y:S02]  /*0210*/  F2I.FTZ.U32.TRUNC.NTZ R3, R2 ;  /* 0x0000000200037305 */ /* 0x0002a4000021f000 */
[----:B-1----:R-:W-:Y:S01]  /*0220*/  IMAD.MOV.U32 R2, RZ, RZ, RZ ;  /* 0x000000ffff027224 */ /* 0x002fe200078e00ff */
[----:B--2---:R-:W-:-:S05]  /*0230*/  IADD3 R4, RZ, -R3, RZ ;  /* 0x80000003ff047210 */ /* 0x004fca0007ffe0ff */
[----:B------:R-:W-:Y:S01]  /*0240*/  IMAD R7, R4, R5, RZ ;  /* 0x0000000504077224 */ /* 0x000fe200078e02ff */
[----:B------:R-:W-:-:S03]  /*0250*/  IABS R4, R21 ;  /* 0x0000001500047213 */ /* 0x000fc60000000000 */
[----:B------:R-:W-:Y:S02]  /*0260*/  IMAD.HI.U32 R3, R3, R7, R2 ;  /* 0x0000000703037227 */ /* 0x000fe400078e0002 */
[----:B------:R-:W1:Y:S04]  /*0270*/  @P3 LDC.64 R6, c[0x0][0x2f0] ;  /* 0x0000bc00ff063b82 */ /* 0x000e680000000a00 */
[----:B------:R-:W-:-:S04]  /*0280*/  IMAD.HI.U32 R3, R3, R4, RZ ;  /* 0x0000000403037227 */ /* 0x000fc800078e00ff */
[----:B------:R-:W-:-:S04]  /*0290*/  IMAD.MOV R0, RZ, RZ, -R3 ;  /* 0x000000ffff007224 */ /* 0x000fc800078e0a03 */
[----:B------:R-:W-:-:S05]  /*02a0*/  IMAD R0, R5, R0, R4 ;  /* 0x0000000005007224 */ /* 0x000fca00078e0204 */
[----:B------:R-:W-:-:S13]  /*02b0*/  ISETP.GT.U32.AND P1, PT, R5, R0, PT ;  /* 0x000000000500720c */ /* 0x000fda0003f24070 */
[-C--:B------:R-:W-:Y:S01]  /*02c0*/  @!P1 IADD3 R0, R0, -R5.reuse, RZ ;  /* 0x8000000500009210 */ /* 0x080fe20007ffe0ff */
[----:B------:R-:W-:Y:S01]  /*02d0*/  @!P1 VIADD R3, R3, 0x1 ;  /* 0x0000000103039836 */ /* 0x000fe20000000000 */
[----:B------:R-:W-:Y:S02]  /*02e0*/  ISETP.NE.AND P1, PT, R111, RZ, PT ;  /* 0x000000ff6f00720c */ /* 0x000fe40003f25270 */
[----:B------:R-:W-:Y:S02]  /*02f0*/  ISETP.GE.U32.AND P0, PT, R0, R5, PT ;  /* 0x000000050000720c */ /* 0x000fe40003f06070 */
[----:B------:R-:W2:Y:S01]  /*0300*/  LDC.64 R4, c[0x0][0x328] ;  /* 0x0000ca00ff047b82 */ /* 0x000ea20000000a00 */
[----:B------:R-:W-:-:S04]  /*0310*/  LOP3.LUT R0, R21, R111, RZ, 0x3c, !PT ;  /* 0x0000006f15007212 */ /* 0x000fc800078e3cff */
[----:B------:R-:W-:-:S06]  /*0320*/  ISETP.GE.AND P2, PT, R0, RZ, PT ;  /* 0x000000ff0000720c */ /* 0x000fcc0003f46270 */
[----:B------:R-:W-:-:S05]  /*0330*/  @P0 VIADD R3, R3, 0x1 ;  /* 0x0000000103030836 */ /* 0x000fca0000000000 */
[----:B------:R-:W-:Y:S02]  /*0340*/  MOV R46, R3 ;  /* 0x00000003002e7202 */ /* 0x000fe40000000f00 */
[----:B------:R-:W3:Y:S03]  /*0350*/  LDC R3, c[0x0][0x278] ;  /* 0x00009e00ff037b82 */ /* 0x000ee60000000800 */
[----:B------:R-:W-:Y:S01]  /*0360*/  @!P2 IMAD.MOV R46, RZ, RZ, -R46 ;  /* 0x000000ffff2ea224 */ /* 0x000fe200078e0a2e */
[----:B------:R-:W-:Y:S01]  /*0370*/  @!P1 LOP3.LUT R46, RZ, R111, RZ, 0x33, !PT ;  /* 0x0000006fff2e9212 */ /* 0x000fe200078e33ff */
[----:B--2---:R-:W-:-:S04]  /*0380*/  IMAD.WIDE R4, R21, 0x4, R4 ;  /* 0x0000000415047825 */ /* 0x004fc800078e0204 */
[----:B------:R2:W-:Y:S01]  /*0390*/  STL [R1+0x278], R46 ;  /* 0x0002782e01007387 */ /* 0x0005e20000100800 */
[----:B-1----:R-:W-:-:S03]  /*03a0*/  @P3 IMAD.WIDE R6, R46, 0x4, R6 ;  /* 0x000000042e063825 */ /* 0x002fc600078e0206 */
[----:B------:R2:W5:Y:S04]  /*03b0*/  LDG.E R16, desc[UR36][R4.64] ;  /* 0x0000002404107981 */ /* 0x000568000c1e1900 */
[----:B------:R2:W5:Y:S01]  /*03c0*/  @P3 LDG.E R2, desc[UR36][R6.64] ;  /* 0x0000002406023981 */ /* 0x000562000c1e1900 */
[----:B0-----:R-:W-:Y:S02]  /*03d0*/  IMAD R110, R21, UR4, R251 ;  /* 0x00000004156e7c24 */ /* 0x001fe4000f8e02fb */
[----:B------:R-:W-:Y:S02]  /*03e0*/  IMAD R0, R251, 0xa0, RZ ;  /* 0x000000a0fb007824 */ /* 0x000fe400078e02ff */
[----:B------:R-:W-:Y:S01]  /*03f0*/  IMAD R110, R110, 0xa0, RZ ;  /* 0x000000a06e6e7824 */ /* 0x000fe200078e02ff */
[----:B---3--:R-:W-:Y:S01]  /*0400*/  ISETP.NE.AND P0, PT, R3, RZ, PT ;  /* 0x000000ff0300720c */ /* 0x008fe20003f05270 */
[----:B------:R-:W-:-:S02]  /*0410*/  IMAD R3, R21, R3, R0 ;  /* 0x0000000315037224 */ /* 0x000fc400078e0200 */
[----:B------:R-:W-:-:S03]  /*0420*/  IMAD.SHL.U32 R15, R18, 0x4, RZ ;  /* 0x00000004120f7824 */ /* 0x000fc600078e00ff */
[----:B------:R-:W-:Y:S01]  /*0430*/  SEL R3, R110, R3, !P0 ;  /* 0x000000036e037207 */ /* 0x000fe20004000000 */
[----:B--2-4-:R-:W-:Y:S06]  /*0440*/  @P5 BRA `(.L_x_1469) ;  /* 0x0000000000605947 */ /* 0x014fec0003800000 */
        /* <DEDUP_REMOVED lines=9> */
[----:B-1----:R-:W-:-:S06]  /*04e0*/  @P0 IMAD.WIDE R34, R3, 0x4, R34 ;  /* 0x0000000403220825 */ /* 0x002fcc00078e0222 */
[----:B------:R-:W5:Y:S04]  /*04f0*/  @P0 LDG.E.128 R32, desc[UR36][R34.64] ;  /* 0x0000002422200981 */ /* 0x000f68000c1e1d00 */
[----:B0-----:R-:W3:Y:S01]  /*0500*/  @!P0 LDG.E R4, desc[UR36][R4.64] ;  /* 0x0000002404048981 */ /* 0x001ee2000c1e1900 */
[----:B--2---:R-:W-:Y:S02]  /*0510*/  @!P0 PRMT R3, R6, 0x9910, RZ ;  /* 0x0000991006038816 */ /* 0x004fe400000000ff */
[--C-:B------:R-:W-:Y:S02]  /*0520*/  @!P0 SHF.R.U32.HI R8, RZ, 0x10, R6.reuse ;  /* 0x00000010ff088819 */ /* 0x100fe40000011606 */
[----:B------:R-:W-:Y:S02]  /*0530*/  @!P0 SHF.R.U32.HI R9, RZ, 0x18, R6 ;  /* 0x00000018ff098819 */ /* 0x000fe40000011606 */
[----:B------:R-:W-:Y:S01]  /*0540*/  @!P0 SHF.R.S32.HI R3, RZ, 0x8, R3 ;  /* 0x00000008ff038819 */ /* 0x000fe20000011403 */
[----:B------:R-:W3:Y:S08]  /*0550*/  @!P0 I2F.S8 R10, R6 ;  /* 0x00000006000a8306 */ /* 0x000ef00000001400 */
[----:B------:R-:W0:Y:S08]  /*0560*/  @!P0 I2F.S8 R8, R8 ;  /* 0x0000000800088306 */ /* 0x000e300000001400 */
[----:B------:R-:W1:Y:S08]  /*0570*/  @!P0 I2F.S8 R9, R9 ;  /* 0x0000000900098306 */ /* 0x000e700000001400 */
[----:B------:R-:W2:Y:S01]  /*0580*/  @!P0 I2F.S16 R3, R3 ;  /* 0x0000000300038306 */ /* 0x000ea20000101400 */
[-C--:B---3--:R-:W-:Y:S01]  /*0590*/  @!P0 FMUL.FTZ R32, R10, R4.reuse ;  /* 0x000000040a208220 */ /* 0x088fe20000410000 */
[-C--:B0-----:R-:W-:Y:S01]  /*05a0*/  @!P0 FMUL.FTZ R34, R8, R4.reuse ;  /* 0x0000000408228220 */ /* 0x081fe20000410000 */
[-C--:B-1----:R-:W-:Y:S01]  /*05b0*/  @!P0 FMUL.FTZ R35, R9, R4.reuse ;  /* 0x0000000409238220 */ /* 0x082fe20000410000 */
[----:B--2---:R-:W-:-:S07]  /*05c0*/  @!P0 FMUL.FTZ R33, R3, R4 ;  /* 0x0000000403218220 */ /* 0x004fce0000410000 */
.L_x_1469:
[----:B------:R-:W-:Y:S05]  /*05d0*/  BSYNC B0 ;  /* 0x0000000000007941 */ /* 0x000fea0003800000 */
.L_x_1468:
[----:B------:R-:W-:Y:S01]  /*05e0*/  ISETP.NE.U32.AND P1, PT, R12, RZ, PT ;  /* 0x000000ff0c00720c */ /* 0x000fe20003f25070 */
[----:B------:R-:W-:Y:S01]  /*05f0*/  IMAD.MOV.U32 R44, RZ, RZ, RZ ;  /* 0x000000ffff2c7224 */ /* 0x000fe200078e00ff */
[----:B------:R-:W-:Y:S01]  /*0600*/  ISETP.LT.AND P2, PT, R18, 0x40, P3 ;  /* 0x000000401200780c */ /* 0x000fe20001f41270 */
[----:B------:R-:W0:Y:S01]  /*0610*/  LDC R14, c[0x0][0x284] ;  /* 0x0000a100ff0e7b82 */ /* 0x000e220000000800 */
[----:B------:R-:W-:Y:S01]  /*0620*/  ISETP.NE.AND.EX P1, PT, R13, RZ, PT, P1 ;  /* 0x000000ff0d00720c */ /* 0x000fe20003f25310 */
[----:B-----5:R-:W-:Y:S01]  /*0630*/  VIADD R19, R16, 0xffffffff ;  /* 0xffffffff10137836 */ /* 0x020fe20000000000 */
[----:B------:R-:W-:Y:S01]  /*0640*/  SHF.R.S32.HI R20, RZ, 0x1f, R21 ;  /* 0x0000001fff147819 */ /* 0x000fe20000011415 */
[----:B------:R-:W-:Y:S01]  /*0650*/  IMAD.IADD R22, R110, 0x1, R15 ;  /* 0x000000016e167824 */ /* 0x000fe200078e020f */
[----:B------:R-:W-:Y:S01]  /*0660*/  ULDC.64 UR6, c[0x0][0x220] ;  /* 0x0000880000067ab9 */ /* 0x000fe20000000a00 */
[----:B------:R-:W-:Y:S02]  /*0670*/  CS2R R24, SRZ ;  /* 0x0000000000187805 */ /* 0x000fe4000001ff00 */
[----:B------:R-:W-:Y:S01]  /*0680*/  @!P5 SHF.L.U32 R3, R19, 0x2, RZ ;  /* 0x000000021303d819 */ /* 0x000fe200000006ff */
[----:B------:R-:W1:Y:S01]  /*0690*/  @!P5 LDC.64 R4, c[0x0][0x248] ;  /* 0x00009200ff04db82 */ /* 0x000e620000000a00 */
[----:B------:R-:W-:-:S02]  /*06a0*/  ISETP.EQ.U32.AND P0, PT, RZ, UR6, PT ;  /* 0x00000006ff007c0c */ /* 0x000fc4000bf02070 */
[----:B------:R-:W-:Y:S02]  /*06b0*/  CS2R R26, SRZ ;  /* 0x00000000001a7805 */ /* 0x000fe4000001ff00 */
[----:B------:R-:W-:Y:S02]  /*06c0*/  CS2R R36, SRZ ;  /* 0x0000000000247805 */ /* 0x000fe4000001ff00 */
[----:B------:R-:W-:Y:S02]  /*06d0*/  CS2R R38, SRZ ;  /* 0x0000000000267805 */ /* 0x000fe4000001ff00 */
[----:B------:R-:W-:Y:S02]  /*06e0*/  ISETP.EQ.OR.EX P0, PT, RZ, UR7, P5, P0 ;  /* 0x00000007ff007c0c */ /* 0x000fe4000af02700 */
[----:B------:R-:W-:Y:S01]  /*06f0*/  @P1 LEA R10, P3, R21, R12, 0x2 ;  /* 0x0000000c150a1211 */ /* 0x000fe200078610ff */
[----:B------:R-:W2:Y:S01]  /*0700*/  @P2 LDC.64 R8, c[0x0][0x2e0] ;  /* 0x0000b800ff082b82 */ /* 0x000ea20000000a00 */
[----:B------:R-:W-:-:S02]  /*0710*/  @P2 IMAD R12, R2, UR4, R251 ;  /* 0x00000004020c2c24 */ /* 0x000fc4000f8e02fb */
[----:B------:R-:W-:Y:S02]  /*0720*/  @P1 LEA.HI.X R11, R21, R13, R20, 0x2, P3 ;  /* 0x0000000d150b1211 */ /* 0x000fe400018f1414 */
[----:B------:R-:W-:-:S03]  /*0730*/  @P2 IMAD R13, R12, 0xa0, R15 ;  /* 0x000000a00c0d2824 */ /* 0x000fc600078e020f */
[----:B------:R-:W3:Y:S01]  /*0740*/  @P1 LDG.E R44, desc[UR36][R10.64] ;  /* 0x000000240a2c1981 */ /* 0x000ee2000c1e1900 */
[-C--:B0-----:R-:W-:Y:S01]  /*0750*/  @!P5 IMAD R3, R22, R14.reuse, R3 ;  /* 0x0000000e1603d224 */ /* 0x081fe200078e0203 */
[----:B------:R-:W-:Y:S01]  /*0760*/  IABS R21, R14 ;  /* 0x0000000e00157213 */ /* 0x000fe20000000000 */
[----:B------:R-:W0:Y:S02]  /*0770*/  @!P0 LDC.64 R6, c[0x0][0x220] ;  /* 0x00008800ff068b82 */ /* 0x000e240000000a00 */
[----:B-1----:R-:W-:-:S04]  /*0780*/  @!P5 IMAD.WIDE R4, R3, 0x4, R4 ;  /* 0x000000040304d825 */ /* 0x002fc800078e0204 */
[----:B------:R-:W-:Y:S01]  /*0790*/  IMAD.IADD R3, R0, 0x1, R15 ;  /* 0x0000000100037824 */ /* 0x000fe200078e020f */
[----:B------:R1:W5:Y:S01]  /*07a0*/  @!P5 LDG.E.128 R24, desc[UR36][R4.64] ;  /* 0x000000240418d981 */ /* 0x000362000c1e1d00 */
[----:B--2---:R-:W-:-:S05]  /*07b0*/  @P2 IMAD.WIDE R8, R13, 0x4, R8 ;  /* 0x000000040d082825 */ /* 0x004fca00078e0208 */
[----:B------:R-:W5:Y:S01]  /*07c0*/  @P2 LDG.E.128 R40, desc[UR36][R8.64] ;  /* 0x0000002408282981 */ /* 0x000f62000c1e1d00 */
[----:B------:R-:W2:Y:S01]  /*07d0*/  I2F.RP R0, R21 ;  /* 0x0000001500007306 */ /* 0x000ea20000209400 */
[----:B0-----:R-:W-:Y:S01]  /*07e0*/  @!P0 IMAD.WIDE R6, R3, 0x4, R6 ;  /* 0x0000000403068825 */ /* 0x001fe200078e0206 */
[----:B-1----:R-:W-:-:S04]  /*07f0*/  IABS R4, R19 ;  /* 0x0000001300047213 */ /* 0x002fc80000000000 */
[----:B------:R0:W5:Y:S02]  /*0800*/  @!P0 LDG.E.128 R36, desc[UR36][R6.64] ;  /* 0x0000002406248981 */ /* 0x000164000c1e1d00 */
[----:B--2---:R-:W1:Y:S01]  /*0810*/  MUFU.RCP R0, R0 ;  /* 0x0000000000007308 */ /* 0x004e620000001000 */
[----:B------:R-:W-:Y:S01]  /*0820*/  ISETP.GE.AND P3, PT, R19, RZ, PT ;  /* 0x000000ff1300720c */ /* 0x000fe20003f66270 */
[----:B0-----:R-:W0:Y:S01]  /*0830*/  LDC R6, c[0x0][0x290] ;  /* 0x0000a400ff067b82 */ /* 0x001e220000000800 */
[----:B-1----:R-:W-:-:S05]  /*0840*/  IADD3 R12, R0, 0xffffffe, RZ ;  /* 0x0ffffffe000c7810 */ /* 0x002fca0007ffe0ff */
[----:B------:R1:W2:Y:S02]  /*0850*/  F2I.FTZ.U32.TRUNC.NTZ R13, R12 ;  /* 0x0000000c000d7305 */ /* 0x0002a4000021f000 */
[----:B-1----:R-:W-:Y:S02]  /*0860*/  IMAD.MOV.U32 R12, RZ, RZ, RZ ;  /* 0x000000ffff0c7224 */ /* 0x002fe400078e00ff */
[----:B--2---:R-:W-:-:S04]  /*0870*/  IMAD.MOV R10, RZ, RZ, -R13 ;  /* 0x000000ffff0a7224 */ /* 0x004fc800078e0a0d */
[----:B------:R-:W-:-:S04]  /*0880*/  IMAD R5, R10, R21, RZ ;  /* 0x000000150a057224 */ /* 0x000fc800078e02ff */
[----:B------:R-:W-:-:S06]  /*0890*/  IMAD.HI.U32 R13, R13, R5, R12 ;  /* 0x000000050d0d7227 */ /* 0x000fcc00078e000c */
[----:B------:R-:W-:-:S05]  /*08a0*/  IMAD.HI.U32 R13, R13, R4, RZ ;  /* 0x000000040d0d7227 */ /* 0x000fca00078e00ff */
[----:B------:R-:W-:-:S05]  /*08b0*/  IADD3 R13, -R13, RZ, RZ ;  /* 0x000000ff0d0d7210 */ /* 0x000fca0007ffe1ff */
[----:B------:R-:W-:-:S05]  /*08c0*/  IMAD R0, R21, R13, R4 ;  /* 0x0000000d15007224 */ /* 0x000fca00078e0204 */
[----:B------:R-:W-:-:S13]  /*08d0*/  ISETP.GT.U32.AND P0, PT, R21, R0, PT ;  /* 0x000000001500720c */ /* 0x000fda0003f04070 */
[----:B------:R-:W-:-:S05]  /*08e0*/  @!P0 IMAD.IADD R0, R0, 0x1, -R21 ;  /* 0x0000000100008824 */ /* 0x000fca00078e0a15 */
[----:B------:R-:W-:Y:S02]  /*08f0*/  ISETP.GT.U32.AND P1, PT, R21, R0, PT ;  /* 0x000000001500720c */ /* 0x000fe40003f24070 */
[----:B------:R-:W-:-:S11]  /*0900*/  ISETP.NE.AND P0, PT, R14, RZ, PT ;  /* 0x000000ff0e00720c */ /* 0x000fd60003f05270 */
[----:B------:R-:W-:-:S05]  /*0910*/  @!P1 IMAD.IADD R0, R0, 0x1, -R21 ;  /* 0x0000000100009824 */ /* 0x000fca00078e0a15 */
[----:B------:R-:W-:-:S05]  /*0920*/  MOV R45, R0 ;  /* 0x00000000002d7202 */ /* 0x000fca0000000f00 */
[----:B------:R-:W-:Y:S01]  /*0930*/  @!P3 IMAD.MOV R45, RZ, RZ, -R45 ;  /* 0x000000ffff2db224 */ /* 0x000fe200078e0a2d */
[----:B------:R-:W-:Y:S02]  /*0940*/  @!P0 LOP3.LUT R45, RZ, R14, RZ, 0x33, !PT ;  /* 0x0000000eff2d8212 */ /* 0x000fe400078e33ff */
[----:B------:R-:W-:Y:S02]  /*0950*/  ISETP.NE.AND P4, PT, R23, RZ, PT ;  /* 0x000000ff1700720c */ /* 0x000fe40003f85270 */
[----:B------:R-:W-:Y:S02]  /*0960*/  CS2R R30, SRZ ;  /* 0x00000000001e7805 */ /* 0x000fe4000001ff00 */
[----:B------:R-:W-:Y:S01]  /*0970*/  CS2R R28, SRZ ;  /* 0x00000000001c7805 */ /* 0x000fe2000001ff00 */
[----:B---3--:R1:W-:Y:S04]  /*0980*/  STL [R1+0x26c], R44 ;  /* 0x00026c2c01007387 */ /* 0x0083e80000100800 */
[----:B------:R1:W-:Y:S04]  /*0990*/  STL [R1+0x27c], R45 ;  /* 0x00027c2d01007387 */ /* 0x0003e80000100800 */
[----:B0-----:R-:W-:Y:S05]  /*09a0*/  @P4 BRA `(.L_x_1470) ;  /* 0x00000000002c4947 */ /* 0x001fea0003800000 */
        /* <DEDUP_REMOVED lines=10> */
.L_x_1471:
[----:B------:R-:W-:Y:S05]  /*0a50*/  BSYNC B0 ;  /* 0x0000000000007941 */ /* 0x000fea0003800000 */
.L_x_1470:
[----:B-----5:R-:W-:Y:S01]  /*0a60*/  @!P4 FADD.FTZ R24, R24, R28 ;  /* 0x0000001c1818c221 */ /* 0x020fe20000010000 */
[----:B------:R-:W-:Y:S01]  /*0a70*/  @!P4 FADD.FTZ R25, R25, R29 ;  /* 0x0000001d1919c221 */ /* 0x000fe20000010000 */
[----:B------:R-:W-:Y:S01]  /*0a80*/  @!P4 FADD.FTZ R26, R26, R30 ;  /* 0x0000001e1a1ac221 */ /* 0x000fe20000010000 */
[----:B------:R-:W-:Y:S01]  /*0a90*/  @!P4 FADD.FTZ R27, R27, R31 ;  /* 0x0000001f1b1bc221 */ /* 0x000fe20000010000 */
[----:B------:R-:W-:Y:S01]  /*0aa0*/  ULDC.U8 UR5, c[0x0][0x294] ;  /* 0x0000a50000057ab9 */ /* 0x000fe20000000000 */
[----:B------:R-:W-:Y:S01]  /*0ab0*/  @P2 FMUL.FTZ R24, R24, R40 ;  /* 0x0000002818182220 */ /* 0x000fe20000410000 */
[----:B------:R-:W-:Y:S01]  /*0ac0*/  @P2 FMUL.FTZ R25, R25, R41 ;  /* 0x0000002919192220 */ /* 0x000fe20000410000 */
[----:B------:R-:W-:Y:S01]  /*0ad0*/  @P2 FMUL.FTZ R26, R26, R42 ;  /* 0x0000002a1a1a2220 */ /* 0x000fe20000410000 */
[----:B------:R-:W-:Y:S01]  /*0ae0*/  @P2 FMUL.FTZ R27, R27, R43 ;  /* 0x0000002b1b1b2220 */ /* 0x000fe20000410000 */
[----:B------:R-:W-:Y:S01]  /*0af0*/  ISETP.NE.AND P1, PT, R23, RZ, PT ;  /* 0x000000ff1700720c */ /* 0x000fe20003f25270 */
[----:B------:R-:W-:Y:S01]  /*0b00*/  IMAD R0, R46, UR4, RZ ;  /* 0x000000042e007c24 */ /* 0x000fe2000f8e02ff */
[----:B------:R-:W-:Y:S01]  /*0b10*/  ISETP.GT.AND P2, PT, R6, RZ, PT ;  /* 0x000000ff0600720c */ /* 0x000fe20003f44270 */
[----:B------:R-:W-:Y:S01]  /*0b20*/  FADD.FTZ R32, R36, R32 ;  /* 0x0000002024207221 */ /* 0x000fe20000010000 */
[----:B------:R-:W-:Y:S01]  /*0b30*/  ISETP.NE.AND P1, PT, RZ, UR5, PT ;  /* 0x00000005ff007c0c */ /* 0x000fe2000bf25270 */
[----:B------:R-:W-:Y:S01]  /*0b40*/  IMAD R111, R0, R111, R251 ;  /* 0x0000006f006f7224 */ /* 0x000fe200078e02fb */
[----:B------:R-:W-:Y:S01]  /*0b50*/  ISETP.GE.AND P0, PT, R18, 0x40, PT ;  /* 0x000000401200780c */ /* 0x000fe20003f06270 */
[----:B------:R-:W-:Y:S01]  /*0b60*/  FADD.FTZ R33, R37, R33 ;  /* 0x0000002125217221 */ /* 0x000fe20000010000 */
[----:B------:R-:W-:Y:S01]  /*0b70*/  FADD.FTZ R34, R38, R34 ;  /* 0x0000002226227221 */ /* 0x000fe20000010000 */
[----:B------:R-:W-:-:S08]  /*0b80*/  FADD.FTZ R35, R39, R35 ;  /* 0x0000002327237221 */ /* 0x000fd00000010000 */
        /* <DEDUP_REMOVED lines=12> */
[----:B------:R0:W2:Y:S02]  /*0c50*/  F2I.FTZ.U32.TRUNC.NTZ R5, R4 ;  /* 0x0000000400057305 */ /* 0x0000a4000021f000 */
[----:B0-----:R-:W-:Y:S02]  /*0c60*/  IMAD.MOV.U32 R4, RZ, RZ, RZ ;  /* 0x000000ffff047224 */ /* 0x001fe400078e00ff */
[----:B--2---:R-:W-:-:S04]  /*0c70*/  IMAD.MOV R8, RZ, RZ, -R5 ;  /* 0x000000ffff087224 */ /* 0x004fc800078e0a05 */
[----:B------:R-:W-:Y:S01]  /*0c80*/  IMAD R7, R8, R3, RZ ;  /* 0x0000000308077224 */ /* 0x000fe200078e02ff */
[----:B------:R-:W-:-:S03]  /*0c90*/  MOV R8, R9 ;  /* 0x0000000900087202 */ /* 0x000fc60000000f00 */
        /* <DEDUP_REMOVED lines=9> */
[----:B------:R-:W-:Y:S01]  /*0d30*/  @P2 VIADD R5, R5, 0x1 ;  /* 0x0000000105052836 */ /* 0x000fe20000000000 */
[----:B------:R-:W-:-:S04]  /*0d40*/  ISETP.NE.AND P2, PT, R36, RZ, PT ;  /* 0x000000ff2400720c */ /* 0x000fc80003f45270 */
[----:B------:R-:W-:-:S05]  /*0d50*/  MOV R37, R5 ;  /* 0x0000000500257202 */ /* 0x000fca0000000f00 */
[----:B------:R-:W-:Y:S01]  /*0d60*/  @!P1 IMAD.MOV R37, RZ, RZ, -R37 ;  /* 0x000000ffff259224 */ /* 0x000fe200078e0a25 */
        /* <DEDUP_REMOVED lines=22> */
[----:B-12---:R-:W-:Y:S05]  /*0ed0*/  CALL.ABS.NOINC R14 ;  /* 0x000000000e007343 */ /* 0x006fea0003c00000 */
.L_x_1474:
[----:B------:R-:W0:Y:S01]  /*0ee0*/  S2R R4, SR_CgaCtaId ;  /* 0x0000000000047919 */ /* 0x000e220000008800 */
[----:B------:R-:W2:Y:S01]  /*0ef0*/  LDC R6, c[0x0][0x290] ;  /* 0x0000a400ff067b82 */ /* 0x000ea20000000800 */
[----:B------:R-:W-:Y:S02]  /*0f00*/  MOV R0, 0x400 ;  /* 0x0000040000007802 */ /* 0x000fe40000000f00 */
[----:B------:R-:W-:Y:S02]  /*0f10*/  ISETP.NE.AND P6, PT, R39, RZ, PT ;  /* 0x000000ff2700720c */ /* 0x000fe40003fc5270 */
[----:B------:R-:W-:Y:S01]  /*0f20*/  IADD3 R3, R0, 0x820, RZ ;  /* 0x0000082000037810 */ /* 0x000fe20007ffe0ff */
[----:B------:R-:W-:-:S03]  /*0f30*/  IMAD R0, R36, R37, R38 ;  /* 0x0000002524007224 */ /* 0x000fc600078e0226 */
[----:B0-----:R-:W-:-:S05]  /*0f40*/  LEA R3, R4, R3, 0x18 ;  /* 0x0000000304037211 */ /* 0x001fca00078ec0ff */
[----:B------:R-:W-:-:S05]  /*0f50*/  IMAD R13, R0, 0x4, R3 ;  /* 0x00000004000d7824 */ /* 0x000fca00078e0203 */
[----:B--2---:R-:W-:Y:S01]  /*0f60*/  LEA R14, R6, R13, 0x2 ;  /* 0x0000000d060e7211 */ /* 0x004fe200078e10ff */
[----:B------:R-:W-:Y:S06]  /*0f70*/  @!P6 BRA `(.L_x_1475) ;  /* 0x00000000000ce947 */ /* 0x000fec0003800000 */
[----:B------:R-:W-:Y:S01]  /*0f80*/  ISETP.NE.AND P5, PT, R23, RZ, PT ;  /* 0x000000ff1700720c */ /* 0x000fe20003fa5270 */
[----:B------:R0:W-:-:S12]  /*0f90*/  STS.128 [R13], R32 ;  /* 0x000000200d007388 */ /* 0x0001d80000000c00 */
[----:B------:R0:W-:Y:S02]  /*0fa0*/  @!P5 STS.128 [R14], R24 ;  /* 0x000000180e00d388 */ /* 0x0001e40000000c00 */
.L_x_1475:
        /* <DEDUP_REMOVED lines=15> */
[----:B0-----:R0:W2:Y:S04]  /*10a0*/  LDS R32, [R15] ;  /* 0x000000000f207984 */ /* 0x0010a80000000800 */
[----:B------:R0:W3:Y:S04]  /*10b0*/  LDS R34, [R15+0x4] ;  /* 0x000004000f227984 */ /* 0x0000e80000000800 */
[----:B------:R0:W4:Y:S04]  /*10c0*/  LDS R33, [R36] ;  /* 0x0000000024217984 */ /* 0x0001280000000800 */
[----:B------:R0:W0:Y:S01]  /*10d0*/  LDS R35, [R36+0x4] ;  /* 0x0000040024237984 */ /* 0x0000220000000800 */
[----:B------:R-:W-:Y:S05]  /*10e0*/  @!P0 BRA `(.L_x_1479) ;  /* 0x00000000008c8947 */ /* 0x000fea0003800000 */
[----:B------:R-:W-:-:S05]  /*10f0*/  LEA.HI R0, R0, R0, RZ, 0x1 ;  /* 0x0000000000007211 */ /* 0x000fca00078f08ff */
[----:B------:R-:W-:-:S05]  /*1100*/  IMAD.SHL.U32 R0, R0, 0x2, RZ ;  /* 0x0000000200007824 */ /* 0x000fca00078e00ff */
[----:B------:R-:W-:-:S04]  /*1110*/  LOP3.LUT R5, R0, 0xfffffffc, RZ, 0xc0, !PT ;  /* 0xfffffffc00057812 */ /* 0x000fc800078ec0ff */
[----:B------:R-:W-:-:S13]  /*1120*/  ISETP.GE.AND P0, PT, R5, R6, PT ;  /* 0x000000060500720c */ /* 0x000fda0003f06270 */
[----:B------:R-:W-:Y:S05]  /*1130*/  @P0 BRA `(.L_x_1480) ;  /* 0x00000004005c0947 */ /* 0x000fea0003800000 */
[----:B------:R-:W-:Y:S01]  /*1140*/  I2FP.F32.S32 R0, R6 ;  /* 0x0000000600007245 */ /* 0x000fe20000201400 */
[----:B------:R-:W-:Y:S01]  /*1150*/  ULDC UR4, c[0x0][0x29c] ;  /* 0x0000a70000047ab9 */ /* 0x000fe20000000800 */
[----:B------:R-:W-:-:S04]  /*1160*/  IADD3 R3, R5, 0x2, RZ ;  /* 0x0000000205037810 */ /* 0x000fc80007ffe0ff */
        /* <DEDUP_REMOVED lines=9> */
[----:B------:R-:W1:Y:S01]  /*1200*/  MUFU.EX2 R3, -R3 ;  /* 0x8000000300037308 */ /* 0x000e620000000800 */
[----:B-----5:R-:W-:-:S04]  /*1210*/  FMUL.FTZ R5, R0, R5 ;  /* 0x0000000500057220 */ /* 0x020fc80000410000 */
[----:B------:R-:W-:Y:S01]  /*1220*/  FMUL.RZ R9, R5, 0.15915493667125701904 ;  /* 0x3e22f98305097820 */ /* 0x000fe2000040c000 */
[----:B-1----:R-:W-:-:S03]  /*1230*/  FMUL.FTZ R0, R0, R3 ;  /* 0x0000000300007220 */ /* 0x002fc60000410000 */
[----:B------:R-:W0:Y:S01]  /*1240*/  MUFU.SIN R6, R9 ;  /* 0x0000000900067308 */ /* 0x000e220000000400 */
[----:B------:R-:W-:-:S07]  /*1250*/  FMUL.RZ R8, R0, 0.15915493667125701904 ;  /* 0x3e22f98300087820 */ /* 0x000fce000040c000 */
[----:B------:R-:W4:Y:S08]  /*1260*/  MUFU.SIN R4, R8 ;  /* 0x0000000800047308 */ /* 0x000f300000000400 */
[----:B------:R-:W1:Y:S01]  /*1270*/  MUFU.COS R5, R9 ;  /* 0x0000000900057308 */ /* 0x000e620000000000 */
[-C--:B0-----:R-:W-:Y:S01]  /*1280*/  FMUL.FTZ R7, R35, R6.reuse ;  /* 0x0000000623077220 */ /* 0x081fe20000410000 */
[----:B---3--:R-:W-:-:S06]  /*1290*/  FMUL.FTZ R6, R34, R6 ;  /* 0x0000000622067220 */ /* 0x008fcc0000410000 */
[----:B------:R-:W0:Y:S01]  /*12a0*/  MUFU.COS R0, R8 ;  /* 0x0000000800007308 */ /* 0x000e220000000000 */
[-C--:B----4-:R-:W-:Y:S01]  /*12b0*/  FMUL.FTZ R3, R33, R4.reuse ;  /* 0x0000000421037220 */ /* 0x090fe20000410000 */
[----:B--2---:R-:W-:Y:S01]  /*12c0*/  FMUL.FTZ R4, R32, R4 ;  /* 0x0000000420047220 */ /* 0x004fe20000410000 */
[-C--:B-1----:R-:W-:Y:S01]  /*12d0*/  FFMA.FTZ R34, R34, R5.reuse, -R7 ;  /* 0x0000000522227223 */ /* 0x082fe20000010807 */
[----:B------:R-:W-:Y:S01]  /*12e0*/  FFMA.FTZ R35, R35, R5, R6 ;  /* 0x0000000523237223 */ /* 0x000fe20000010006 */
[-C--:B0-----:R-:W-:Y:S01]  /*12f0*/  FFMA.FTZ R32, R32, R0.reuse, -R3 ;  /* 0x0000000020207223 */ /* 0x081fe20000010803 */
[----:B------:R-:W-:Y:S01]  /*1300*/  FFMA.FTZ R33, R33, R0, R4 ;  /* 0x0000000021217223 */ /* 0x000fe20000010004 */
[----:B------:R-:W-:Y:S06]  /*1310*/  BRA `(.L_x_1480) ;  /* 0x0000000000e47947 */ /* 0x000fec0003800000 */
.L_x_1479:
[C---:B------:R-:W-:Y:S01]  /*1320*/  LEA R21, R6.reuse, R15, 0x2 ;  /* 0x0000000f06157211 */ /* 0x040fe200078e10ff */
[----:B------:R-:W-:Y:S01]  /*1330*/  IMAD R20, R6, 0x4, R36 ;  /* 0x0000000406147824 */ /* 0x000fe200078e0224 */
[----:B------:R-:W-:Y:S01]  /*1340*/  LEA.HI R0, R0, R0, RZ, 0x1 ;  /* 0x0000000000007211 */ /* 0x000fe200078f08ff */
[----:B------:R-:W-:Y:S02]  /*1350*/  BSSY B2, `(.L_x_1481) ;  /* 0x0000031000027945 */ /* 0x000fe40003800000 */
[----:B------:R0:W0:Y:S02]  /*1360*/  LDS R24, [R21] ;  /* 0x0000000015187984 */ /* 0x0000240000000800 */
[----:B------:R-:W-:Y:S02]  /*1370*/  IMAD.SHL.U32 R0, R0, 0x2, RZ ;  /* 0x0000000200007824 */ /* 0x000fe400078e00ff */
[----:B------:R0:W0:Y:S03]  /*1380*/  LDS R26, [R21+0x4] ;  /* 0x00000400151a7984 */ /* 0x0000260000000800 */
[----:B------:R-:W-:Y:S01]  /*1390*/  LOP3.LUT R5, R0, 0xfffffffc, RZ, 0xc0, !PT ;  /* 0xfffffffc00057812 */ /* 0x000fe200078ec0ff */
[----:B------:R0:W0:Y:S03]  /*13a0*/  LDS R25, [R20] ;  /* 0x0000000014197984 */ /* 0x0000260000000800 */
[----:B------:R-:W-:Y:S01]  /*13b0*/  ISETP.GE.AND P0, PT, R5, R6, PT ;  /* 0x000000060500720c */ /* 0x000fe20003f06270 */
[----:B------:R0:W0:-:S12]  /*13c0*/  LDS R27, [R20+0x4] ;  /* 0x00000400141b7984 */ /* 0x0000180000000800 */
        /* <DEDUP_REMOVED lines=18> */
[----:B------:R-:W0:Y:S01]  /*14f0*/  MUFU.SIN R5, R6 ;  /* 0x0000000600057308 */ /* 0x000e220000000400 */
[----:B------:R-:W-:-:S07]  /*1500*/  FMUL.RZ R12, R0, 0.15915493667125701904 ;  /* 0x3e22f983000c7820 */ /* 0x000fce000040c000 */
[----:B------:R-:W4:Y:S08]  /*1510*/  MUFU.SIN R4, R12 ;  /* 0x0000000c00047308 */ /* 0x000f300000000400 */
[----:B------:R-:W2:Y:S01]  /*1520*/  MUFU.COS R0, R12 ;  /* 0x0000000c00007308 */ /* 0x000ea20000000000 */
[-C--:B0-----:R-:W-:Y:S01]  /*1530*/  FMUL.FTZ R9, R35, R5.reuse ;  /* 0x0000000523097220 */ /* 0x081fe20000410000 */
[-C--:B------:R-:W-:Y:S01]  /*1540*/  FMUL.FTZ R11, R27, R5.reuse ;  /* 0x000000051b0b7220 */ /* 0x080fe20000410000 */
[-C--:B---3--:R-:W-:Y:S01]  /*1550*/  FMUL.FTZ R8, R34, R5.reuse ;  /* 0x0000000522087220 */ /* 0x088fe20000410000 */
[----:B------:R-:W-:-:S04]  /*1560*/  FMUL.FTZ R10, R26, R5 ;  /* 0x000000051a0a7220 */ /* 0x000fc80000410000 */
[----:B------:R0:W1:Y:S01]  /*1570*/  MUFU.COS R7, R6 ;  /* 0x0000000600077308 */ /* 0x0000620000000000 */
[-C--:B----4-:R-:W-:Y:S01]  /*1580*/  FMUL.FTZ R3, R33, R4.reuse ;  /* 0x0000000421037220 */ /* 0x090fe20000410000 */
[----:B------:R-:W-:-:S03]  /*1590*/  FMUL.FTZ R5, R25, R4 ;  /* 0x0000000419057220 */ /* 0x000fc60000410000 */
[C---:B--2---:R-:W-:Y:S01]  /*15a0*/  FFMA.FTZ R3, R32.reuse, R0, -R3 ;  /* 0x0000000020037223 */ /* 0x044fe20000010803 */
[-C--:B0-----:R-:W-:Y:S01]  /*15b0*/  FMUL.FTZ R6, R32, R4.reuse ;  /* 0x0000000420067220 */ /* 0x081fe20000410000 */
[C---:B------:R-:W-:Y:S01]  /*15c0*/  FMUL.FTZ R4, R24.reuse, R4 ;  /* 0x0000000418047220 */ /* 0x040fe20000410000 */
[-C--:B------:R-:W-:Y:S02]  /*15d0*/  FFMA.FTZ R24, R24, R0.reuse, -R5 ;  /* 0x0000000018187223 */ /* 0x080fe40000010805 */
[-C--:B------:R-:W-:Y:S01]  /*15e0*/  FFMA.FTZ R33, R33, R0.reuse, R6 ;  /* 0x0000000021217223 */ /* 0x080fe20000010006 */
[----:B------:R-:W-:Y:S01]  /*15f0*/  FFMA.FTZ R25, R25, R0, R4 ;  /* 0x0000000019197223 */ /* 0x000fe20000010004 */
[----:B------:R-:W-:Y:S01]  /*1600*/  MOV R32, R3 ;  /* 0x0000000300207202 */ /* 0x000fe20000000f00 */
[-C--:B-1----:R-:W-:Y:S01]  /*1610*/  FFMA.FTZ R9, R34, R7.reuse, -R9 ;  /* 0x0000000722097223 */ /* 0x082fe20000010809 */
[-C--:B------:R-:W-:Y:S01]  /*1620*/  FFMA.FTZ R26, R26, R7.reuse, -R11 ;  /* 0x000000071a1a7223 */ /* 0x080fe2000001080b */
[-C--:B------:R-:W-:Y:S01]  /*1630*/  FFMA.FTZ R35, R35, R7.reuse, R8 ;  /* 0x0000000723237223 */ /* 0x080fe20000010008 */
[----:B------:R-:W-:Y:S01]  /*1640*/  FFMA.FTZ R27, R27, R7, R10 ;  /* 0x000000071b1b7223 */ /* 0x000fe2000001000a */
[----:B------:R-:W-:-:S07]  /*1650*/  IMAD.MOV.U32 R34, RZ, RZ, R9 ;  /* 0x000000ffff227224 */ /* 0x000fce00078e0009 */
.L_x_1482:
[----:B------:R-:W-:Y:S05]  /*1660*/  BSYNC B2 ;  /* 0x0000000000027941 */ /* 0x000fea0003800000 */
.L_x_1481:
[----:B0-----:R0:W-:Y:S04]  /*1670*/  STS [R21], R24 ;  /* 0x0000001815007388 */ /* 0x0011e80000000800 */
[----:B------:R0:W-:Y:S04]  /*1680*/  STS [R21+0x4], R26 ;  /* 0x0000041a15007388 */ /* 0x0001e80000000800 */
[----:B------:R0:W-:Y:S04]  /*1690*/  STS [R20], R25 ;  /* 0x0000001914007388 */ /* 0x0001e80000000800 */
[----:B------:R0:W-:Y:S02]  /*16a0*/  STS [R20+0x4], R27 ;  /* 0x0000041b14007388 */ /* 0x0001e40000000800 */
.L_x_1480:
[----:B------:R-:W-:Y:S05]  /*16b0*/  BSYNC B1 ;  /* 0x0000000000017941 */ /* 0x000fea0003800000 */
.L_x_1478:
[----:B--2---:R2:W-:Y:S04]  /*16c0*/  STS [R15], R32 ;  /* 0x000000200f007388 */ /* 0x0045e80000000800 */
[----:B---3--:R2:W-:Y:S04]  /*16d0*/  STS [R15+0x4], R34 ;  /* 0x000004220f007388 */ /* 0x0085e80000000800 */
[----:B----4-:R2:W-:Y:S04]  /*16e0*/  STS [R36], R33 ;  /* 0x0000002124007388 */ /* 0x0105e80000000800 */
[----:B0-----:R2:W-:Y:S02]  /*16f0*/  STS [R36+0x4], R35 ;  /* 0x0000042324007388 */ /* 0x0015e40000000800 */
.L_x_1477:
[----:B------:R-:W-:Y:S05]  /*1700*/  BSYNC B0 ;  /* 0x0000000000007941 */ /* 0x000fea0003800000 */
.L_x_1476:
[----:B------:R-:W-:Y:S06]  /*1710*/  BAR.SYNC.DEFER_BLOCKING 0x0 ;  /* 0x0000000000007b1d */ /* 0x000fec0000010000 */
[----:B------:R-:W-:Y:S04]  /*1720*/  BSSY B0, `(.L_x_1483) ;  /* 0x0000005000007945 */ /* 0x000fe80003800000 */
[----:B------:R-:W-:Y:S05]  /*1730*/  @!P6 BRA `(.L_x_1484) ;  /* 0x00000000000ce947 */ /* 0x000fea0003800000 */
[----:B------:R-:W-:Y:S01]  /*1740*/  ISETP.NE.AND P0, PT, R23, RZ, PT ;  /* 0x000000ff1700720c */ /* 0x000fe20003f05270 */
[----:B0-2---:R3:W4:-:S12]  /*1750*/  LDS.128 R32, [R13] ;  /* 0x000000000d207984 */ /* 0x0057180000000c00 */
[----:B------:R3:W0:Y:S02]  /*1760*/  @!P0 LDS.128 R24, [R14] ;  /* 0x000000000e188984 */ /* 0x0006240000000c00 */
.L_x_1484:
[----:B------:R-:W-:Y:S05]  /*1770*/  BSYNC B0 ;  /* 0x0000000000007941 */ /* 0x000fea0003800000 */
.L_x_1483:
[----:B------:R-:W-:Y:S06]  /*1780*/  BAR.SYNC.DEFER_BLOCKING 0x0 ;  /* 0x0000000000007b1d */ /* 0x000fec0000010000 */
[----:B------:R-:W-:Y:S05]  /*1790*/  BRA `(.L_x_1473) ;  /* 0x0000000400307947 */ /* 0x000fea0003800000 */
.L_x_1472:
[C---:B------:R-:W-:Y:S01]  /*17a0*/  ISETP.NE.AND P0, PT, R23.reuse, RZ, PT ;  /* 0x000000ff1700720c */ /* 0x040fe20003f05270 */
[----:B------:R-:W-:Y:S01]  /*17b0*/  BSSY B0, `(.L_x_1473) ;  /* 0x000004a000007945 */ /* 0x000fe20003800000 */
[----:B------:R-:W-:-:S11]  /*17c0*/  IMAD.IADD R23, R23, 0x1, -R44 ;  /* 0x0000000117177824 */ /* 0x000fd600078e0a2c */
[----:B------:R-:W-:Y:S05]  /*17d0*/  @!P0 BRA `(.L_x_1485) ;  /* 0x00000000007c8947 */ /* 0x000fea0003800000 */
[----:B------:R-:W-:-:S13]  /*17e0*/  ISETP.GE.AND P0, PT, R15, R6, PT ;  /* 0x000000060f00720c */ /* 0x000fda0003f06270 */
[----:B------:R-:W-:Y:S05]  /*17f0*/  @P0 BRA `(.L_x_1486) ;  /* 0x0000000400140947 */ /* 0x000fea0003800000 */
[----:B------:R-:W-:Y:S02]  /*1800*/  I2FP.F32.S32 R6, R6 ;  /* 0x0000000600067245 */ /* 0x000fe40000201400 */
[----:B------:R-:W-:Y:S02]  /*1810*/  IADD3 R0, R15, 0x2, RZ ;  /* 0x000000020f007810 */ /* 0x000fe40007ffe0ff */
[----:B------:R-:W-:Y:S02]  /*1820*/  I2FP.F32.S32 R15, R15 ;  /* 0x0000000f000f7245 */ /* 0x000fe40000201400 */
[----:B------:R-:W0:Y:S01]  /*1830*/  MUFU.RCP R6, R6 ;  /* 0x0000000600067308 */ /* 0x000e220000001000 */
[----:B------:R-:W-:-:S05]  /*1840*/  I2FP.F32.S32 R0, R0 ;  /* 0x0000000000007245 */ /* 0x000fca0000201400 */
[-C--:B0-----:R-:W-:Y:S01]  /*1850*/  FMUL.FTZ R0, R0, R6.reuse ;  /* 0x0000000600007220 */ /* 0x081fe20000410000 */
[----:B------:R-:W-:-:S03]  /*1860*/  FMUL.FTZ R15, R15, R6 ;  /* 0x000000060f0f7220 */ /* 0x000fc60000410000 */
[----:B------:R-:W-:Y:S01]  /*1870*/  FMUL.FTZ R3, R0, 13.28771209716796875 ;  /* 0x41549a7800037820 */ /* 0x000fe20000410000 */
[----:B------:R-:W-:Y:S01]  /*1880*/  FMUL.FTZ R15, R15, 13.28771209716796875 ;  /* 0x41549a780f0f7820 */ /* 0x000fe20000410000 */
[----:B------:R-:W-:-:S04]  /*1890*/  I2FP.F32.S32 R0, R23 ;  /* 0x0000001700007245 */ /* 0x000fc80000201400 */
[----:B------:R-:W0:Y:S08]  /*18a0*/  MUFU.EX2 R3, -R3 ;  /* 0x8000000300037308 */ /* 0x000e300000000800 */
[----:B------:R-:W2:Y:S01]  /*18b0*/  MUFU.EX2 R15, -R15 ;  /* 0x8000000f000f7308 */ /* 0x000ea20000000800 */
[----:B0-----:R-:W-:-:S04]  /*18c0*/  FMUL.FTZ R4, R0, R3 ;  /* 0x0000000300047220 */ /* 0x001fc80000410000 */
[----:B------:R-:W-:Y:S01]  /*18d0*/  FMUL.RZ R10, R4, 0.15915493667125701904 ;  /* 0x3e22f983040a7820 */ /* 0x000fe2000040c000 */
[----:B--2---:R-:W-:-:S03]  /*18e0*/  FMUL.FTZ R0, R0, R15 ;  /* 0x0000000f00007220 */ /* 0x004fc60000410000 */
[----:B------:R-:W0:Y:S01]  /*18f0*/  MUFU.SIN R4, R10 ;  /* 0x0000000a00047308 */ /* 0x000e220000000400 */
[----:B------:R-:W-:-:S07]  /*1900*/  FMUL.RZ R9, R0, 0.15915493667125701904 ;  /* 0x3e22f98300097820 */ /* 0x000fce000040c000 */
[----:B------:R-:W2:Y:S08]  /*1910*/  MUFU.SIN R3, R9 ;  /* 0x0000000900037308 */ /* 0x000eb00000000400 */
[----:B------:R-:W3:Y:S01]  /*1920*/  MUFU.COS R6, R10 ;  /* 0x0000000a00067308 */ /* 0x000ee20000000000 */
[-C--:B0-----:R-:W-:Y:S01]  /*1930*/  FMUL.FTZ R7, R35, R4.reuse ;  /* 0x0000000423077220 */ /* 0x081fe20000410000 */
[----:B------:R-:W-:-:S06]  /*1940*/  FMUL.FTZ R8, R34, R4 ;  /* 0x0000000422087220 */ /* 0x000fcc0000410000 */
[----:B------:R-:W0:Y:S01]  /*1950*/  MUFU.COS R0, R9 ;  /* 0x0000000900007308 */ /* 0x000e220000000000 */
[-C--:B--2---:R-:W-:Y:S01]  /*1960*/  FMUL.FTZ R5, R33, R3.reuse ;  /* 0x0000000321057220 */ /* 0x084fe20000410000 */
[----:B------:R-:W-:Y:S01]  /*1970*/  FMUL.FTZ R4, R32, R3 ;  /* 0x0000000320047220 */ /* 0x000fe20000410000 */
[-C--:B---3--:R-:W-:Y:S01]  /*1980*/  FFMA.FTZ R34, R34, R6.reuse, -R7 ;  /* 0x0000000622227223 */ /* 0x088fe20000010807 */
[----:B------:R-:W-:Y:S01]  /*1990*/  FFMA.FTZ R35, R35, R6, R8 ;  /* 0x0000000623237223 */ /* 0x000fe20000010008 */
[-C--:B0-----:R-:W-:Y:S01]  /*19a0*/  FFMA.FTZ R32, R32, R0.reuse, -R5 ;  /* 0x0000000020207223 */ /* 0x081fe20000010805 */
[----:B------:R-:W-:Y:S01]  /*19b0*/  FFMA.FTZ R33, R33, R0, R4 ;  /* 0x0000000021217223 */ /* 0x000fe20000010004 */
[----:B------:R-:W-:Y:S06]  /*19c0*/  BRA `(.L_x_1486) ;  /* 0x0000000000a07947 */ /* 0x000fec0003800000 */
.L_x_1485:
[----:B------:R-:W-:-:S13]  /*19d0*/  ISETP.GE.AND P0, PT, R15, R6, PT ;  /* 0x000000060f00720c */ /* 0x000fda0003f06270 */
[----:B------:R-:W-:Y:S05]  /*19e0*/  @P0 BRA `(.L_x_1486) ;  /* 0x0000000000980947 */ /* 0x000fea0003800000 */
[----:B------:R-:W-:Y:S01]  /*19f0*/  I2FP.F32.S32 R6, R6 ;  /* 0x0000000600067245 */ /* 0x000fe20000201400 */
[----:B------:R-:W-:Y:S01]  /*1a00*/  VIADD R0, R15, 0x2 ;  /* 0x000000020f007836 */ /* 0x000fe20000000000 */
[----:B------:R-:W-:Y:S02]  /*1a10*/  I2FP.F32.S32 R15, R15 ;  /* 0x0000000f000f7245 */ /* 0x000fe40000201400 */
[----:B------:R-:W-:Y:S02]  /*1a20*/  I2FP.F32.S32 R23, R23 ;  /* 0x0000001700177245 */ /* 0x000fe40000201400 */
[----:B------:R-:W0:Y:S01]  /*1a30*/  MUFU.RCP R6, R6 ;  /* 0x0000000600067308 */ /* 0x000e220000001000 */
[----:B------:R-:W-:-:S05]  /*1a40*/  I2FP.F32.S32 R3, R0 ;  /* 0x0000000000037245 */ /* 0x000fca0000201400 */
[-C--:B0-----:R-:W-:Y:S01]  /*1a50*/  FMUL.FTZ R3, R3, R6.reuse ;  /* 0x0000000603037220 */ /* 0x081fe20000410000 */
[----:B------:R-:W-:-:S03]  /*1a60*/  FMUL.FTZ R15, R15, R6 ;  /* 0x000000060f0f7220 */ /* 0x000fc60000410000 */
[----:B------:R-:W-:Y:S01]  /*1a70*/  FMUL.FTZ R3, R3, 13.28771209716796875 ;  /* 0x41549a7803037820 */ /* 0x000fe20000410000 */
[----:B------:R-:W-:-:S03]  /*1a80*/  FMUL.FTZ R15, R15, 13.28771209716796875 ;  /* 0x41549a780f0f7820 */ /* 0x000fc60000410000 */
[----:B------:R-:W0:Y:S08]  /*1a90*/  MUFU.EX2 R4, -R3 ;  /* 0x8000000300047308 */ /* 0x000e300000000800 */
[----:B------:R-:W2:Y:S01]  /*1aa0*/  MUFU.EX2 R0, -R15 ;  /* 0x8000000f00007308 */ /* 0x000ea20000000800 */
[----:B0-----:R-:W-:-:S04]  /*1ab0*/  FMUL.FTZ R4, R23, R4 ;  /* 0x0000000417047220 */ /* 0x001fc80000410000 */
[----:B------:R-:W-:Y:S01]  /*1ac0*/  FMUL.RZ R8, R4, 0.15915493667125701904 ;  /* 0x3e22f98304087820 */ /* 0x000fe2000040c000 */
[----:B--2---:R-:W-:-:S03]  /*1ad0*/  FMUL.FTZ R0, R23, R0 ;  /* 0x0000000017007220 */ /* 0x004fc60000410000 */
[----:B------:R-:W0:Y:S01]  /*1ae0*/  MUFU.SIN R4, R8 ;  /* 0x0000000800047308 */ /* 0x000e220000000400 */
[----:B------:R-:W-:-:S07]  /*1af0*/  FMUL.RZ R0, R0, 0.15915493667125701904 ;  /* 0x3e22f98300007820 */ /* 0x000fce000040c000 */
[----:B------:R-:W2:Y:S08]  /*1b00*/  MUFU.COS R9, R8 ;  /* 0x0000000800097308 */ /* 0x000eb00000000000 */
[----:B------:R-:W3:Y:S01]  /*1b10*/  MUFU.SIN R6, R0 ;  /* 0x0000000000067308 */ /* 0x000ee20000000400 */
[-C--:B0-----:R-:W-:Y:S01]  /*1b20*/  FMUL.FTZ R7, R35, R4.reuse ;  /* 0x0000000423077220 */ /* 0x081fe20000410000 */
[-C--:B------:R-:W-:Y:S01]  /*1b30*/  FMUL.FTZ R3, R27, R4.reuse ;  /* 0x000000041b037220 */ /* 0x080fe20000410000 */
[-C--:B------:R-:W-:Y:S01]  /*1b40*/  FMUL.FTZ R12, R34, R4.reuse ;  /* 0x00000004220c7220 */ /* 0x080fe20000410000 */
[----:B------:R-:W-:-:S04]  /*1b50*/  FMUL.FTZ R4, R26, R4 ;  /* 0x000000041a047220 */ /* 0x000fc80000410000 */
[----:B------:R0:W4:Y:S01]  /*1b60*/  MUFU.COS R5, R0 ;  /* 0x0000000000057308 */ /* 0x0001220000000000 */
[-C--:B--2---:R-:W-:Y:S01]  /*1b70*/  FFMA.FTZ R10, R34, R9.reuse, -R7 ;  /* 0x00000009220a7223 */ /* 0x084fe20000010807 */
[-C--:B------:R-:W-:Y:S01]  /*1b80*/  FFMA.FTZ R26, R26, R9.reuse, -R3 ;  /* 0x000000091a1a7223 */ /* 0x080fe20000010803 */
[-C--:B------:R-:W-:Y:S01]  /*1b90*/  FFMA.FTZ R35, R35, R9.reuse, R12 ;  /* 0x0000000923237223 */ /* 0x080fe2000001000c */
[----:B------:R-:W-:Y:S02]  /*1ba0*/  FFMA.FTZ R27, R27, R9, R4 ;  /* 0x000000091b1b7223 */ /* 0x000fe40000010004 */
[----:B------:R-:W-:Y:S01]  /*1bb0*/  MOV R34, R10 ;  /* 0x0000000a00227202 */ /* 0x000fe20000000f00 */
[-C--:B---3--:R-:W-:Y:S01]  /*1bc0*/  FMUL.FTZ R7, R33, R6.reuse ;  /* 0x0000000621077220 */ /* 0x088fe20000410000 */
[-C--:B------:R-:W-:Y:S01]  /*1bd0*/  FMUL.FTZ R3, R25, R6.reuse ;  /* 0x0000000619037220 */ /* 0x080fe20000410000 */
[-C--:B------:R-:W-:Y:S01]  /*1be0*/  FMUL.FTZ R8, R32, R6.reuse ;  /* 0x0000000620087220 */ /* 0x080fe20000410000 */
[----:B0-----:R-:W-:Y:S01]  /*1bf0*/  FMUL.FTZ R0, R24, R6 ;  /* 0x0000000618007220 */ /* 0x001fe20000410000 */
[-C--:B----4-:R-:W-:Y:S01]  /*1c00*/  FFMA.FTZ R7, R32, R5.reuse, -R7 ;  /* 0x0000000520077223 */ /* 0x090fe20000010807 */
[-C--:B------:R-:W-:Y:S01]  /*1c10*/  FFMA.FTZ R24, R24, R5.reuse, -R3 ;  /* 0x0000000518187223 */ /* 0x080fe20000010803 */
[-C--:B------:R-:W-:Y:S01]  /*1c20*/  FFMA.FTZ R33, R33, R5.reuse, R8 ;  /* 0x0000000521217223 */ /* 0x080fe20000010008 */
[----:B------:R-:W-:Y:S01]  /*1c30*/  FFMA.FTZ R25, R25, R5, R0 ;  /* 0x0000000519197223 */ /* 0x000fe20000010000 */
[----:B------:R-:W-:-:S07]  /*1c40*/  IMAD.MOV.U32 R32, RZ, RZ, R7 ;  /* 0x000000ffff207224 */ /* 0x000fce00078e0007 */
.L_x_1486:
[----:B------:R-:W-:Y:S05]  /*1c50*/  BSYNC B0 ;  /* 0x0000000000007941 */ /* 0x000fea0003800000 */
.L_x_1473:
[----:B------:R-:W-:Y:S01]  /*1c60*/  ISETP.GT.AND P0, PT, R18, 0x3f, PT ;  /* 0x0000003f1200780c */ /* 0x000fe20003f04270 */
[----:B------:R-:W-:Y:S01]  /*1c70*/  BSSY B0, `(.L_x_1487) ;  /* 0x000001b000007945 */ /* 0x000fe20003800000 */
[----:B------:R-:W-:-:S11]  /*1c80*/  HFMA2.MMA R0, -RZ, RZ, 0, 0 ;  /* 0x00000000ff007435 */ /* 0x000fd600000001ff */
[----:B------:R-:W-:Y:S05]  /*1c90*/  @P0 BRA `(.L_x_1488) ;  /* 0x0000000000600947 */ /* 0x000fea0003800000 */
[----:B------:R-:W5:Y:S01]  /*1ca0*/  LDC R0, c[0x0][0x29c] ;  /* 0x0000a700ff007b82 */ /* 0x000f620000000800 */
[----:B------:R-:W-:Y:S01]  /*1cb0*/  ISETP.GT.AND P1, PT, R18, 0x27, PT ;  /* 0x000000271200780c */ /* 0x000fe20003f24270 */
[----:B------:R-:W1:Y:S01]  /*1cc0*/  S2R R7, SR_CgaCtaId ;  /* 0x0000000000077919 */ /* 0x000e620000008800 */
[----:B------:R-:W-:Y:S02]  /*1cd0*/  MOV R6, 0x400 ;  /* 0x0000040000067802 */ /* 0x000fe40000000f00 */
[C---:B-----5:R-:W-:Y:S02]  /*1ce0*/  ISETP.NE.OR P0, PT, R0.reuse, RZ, P1 ;  /* 0x000000ff0000720c */ /* 0x060fe40000f05670 */
[----:B------:R-:W-:Y:S01]  /*1cf0*/  ISETP.NE.AND P1, PT, R0, RZ, PT ;  /* 0x000000ff0000720c */ /* 0x000fe20003f25270 */
[----:B------:R-:W-:-:S05]  /*1d00*/  VIADD R0, R6, 0x20 ;  /* 0x0000002006007836 */ /* 0x000fca0000000000 */
[----:B-1----:R-:W-:Y:S01]  /*1d10*/  LEA R3, R7, R0, 0x18 ;  /* 0x0000000007037211 */ /* 0x002fe200078ec0ff */
[----:B0---4-:R-:W-:-:S04]  /*1d20*/  FMUL.FTZ R0, R32, R24 ;  /* 0x0000001820007220 */ /* 0x011fc80000410000 */
[----:B------:R-:W0:Y:S01]  /*1d30*/  @!P0 LDC R8, c[0x0][0x284] ;  /* 0x0000a100ff088b82 */ /* 0x000e220000000800 */
[----:B------:R-:W-:Y:S01]  /*1d40*/  @!P0 IMAD.SHL.U32 R9, R45, 0x4, RZ ;  /* 0x000000042d098824 */ /* 0x000fe200078e00ff */
[----:B------:R-:W-:Y:S02]  /*1d50*/  @!P1 IADD3 R6, R6, 0x420, RZ ;  /* 0x0000042006069810 */ /* 0x000fe40007ffe0ff */
[C---:B------:R-:W-:Y:S02]  /*1d60*/  LEA R3, R18.reuse, R3, 0x4 ;  /* 0x0000000312037211 */ /* 0x040fe400078e20ff */
[----:B------:R-:W-:Y:S02]  /*1d70*/  @!P1 LEA R7, R7, R6, 0x18 ;  /* 0x0000000607079211 */ /* 0x000fe400078ec0ff */
[----:B------:R-:W1:Y:S01]  /*1d80*/  @!P0 LDC.64 R4, c[0x0][0x248] ;  /* 0x00009200ff048b82 */ /* 0x000e620000000a00 */
[----:B------:R4:W-:Y:S02]  /*1d90*/  STS.128 [R3], R32 ;  /* 0x0000002003007388 */ /* 0x0009e40000000c00 */
[----:B------:R-:W-:-:S05]  /*1da0*/  @!P1 IMAD R7, R18, 0x10, R7 ;  /* 0x0000001012079824 */ /* 0x000fca00078e0207 */
[----:B------:R4:W-:Y:S01]  /*1db0*/  @!P1 STS.128 [R7], R28 ;  /* 0x0000001c07009388 */ /* 0x0009e20000000c00 */
[----:B0-----:R-:W-:-:S04]  /*1dc0*/  @!P0 IMAD R9, R22, R8, R9 ;  /* 0x0000000816098224 */ /* 0x001fc800078e0209 */
[----:B-1----:R-:W-:-:S04]  /*1dd0*/  @!P0 IMAD.WIDE R4, R9, 0x4, R4 ;  /* 0x0000000409048825 */ /* 0x002fc800078e0204 */
[----:B------:R-:W-:Y:S01]  /*1de0*/  FFMA.FTZ R9, R33, R25, R0 ;  /* 0x0000001921097223 */ /* 0x000fe20000010000 */
[----:B------:R4:W-:Y:S03]  /*1df0*/  @!P0 STG.E.128 desc[UR36][R4.64], R24 ;  /* 0x0000001804008986 */ /* 0x0009e6000c101d24 */
[----:B------:R-:W-:-:S04]  /*1e00*/  FFMA.FTZ R0, R34, R26, R9 ;  /* 0x0000001a22007223 */ /* 0x000fc80000010009 */
[----:B------:R-:W-:-:S07]  /*1e10*/  FFMA.FTZ R0, R35, R27, R0 ;  /* 0x0000001b23007223 */ /* 0x000fce0000010000 */
.L_x_1488:
[----:B------:R-:W-:Y:S05]  /*1e20*/  BSYNC B0 ;  /* 0x0000000000007941 */ /* 0x000fea0003800000 */
.L_x_1487:
[----:B----4-:R-:W4:Y:S01]  /*1e30*/  SHFL.BFLY PT, R3, R0, 0x10, 0x1f ;  /* 0x0e001f0000037f89 */ /* 0x010f2200000e0000 */
[----:B------:R-:W-:Y:S01]  /*1e40*/  LOP3.LUT P0, R8, R18, 0x1f, RZ, 0xc0, !PT ;  /* 0x0000001f12087812 */ /* 0x000fe2000780c0ff */
[----:B------:R-:W5:Y:S01]  /*1e50*/  S2UR UR5, SR_CgaCtaId ;  /* 0x00000000000579c3 */ /* 0x000f620000008800 */
[----:B------:R-:W-:Y:S01]  /*1e60*/  UMOV UR4, 0x400 ;  /* 0x0000040000047882 */ /* 0x000fe20000000000 */
[----:B------:R-:W-:Y:S01]  /*1e70*/  ULDC UR7, c[0x0][0x284] ;  /* 0x0000a10000077ab9 */ /* 0x000fe20000000800 */
[----:B------:R-:W-:Y:S01]  /*1e80*/  ISETP.GT.U32.AND P1, PT, R8, 0x1, PT ;  /* 0x000000010800780c */ /* 0x000fe20003f24070 */
[----:B------:R-:W-:Y:S01]  /*1e90*/  BSSY B0, `(.L_x_1489) ;  /* 0x0000033000007945 */ /* 0x000fe20003800000 */
[----:B------:R-:W-:-:S07]  /*1ea0*/  MOV R252, 0xff7fffff ;  /* 0xff7fffff00fc7802 */ /* 0x000fce0000000f00 */
[----:B------:R-:W-:-:S04]  /*1eb0*/  VOTEU.ALL UP0, P0 ;  /* 0x00000000003f7886 */ /* 0x000fc80000000000 */
[----:B------:R-:W0:Y:S01]  /*1ec0*/  @!P1 S2R R10, SR_CgaCtaId ;  /* 0x00000000000a9919 */ /* 0x000e220000008800 */
[----:B----4-:R-:W-:Y:S01]  /*1ed0*/  FADD.FTZ R3, R3, R0 ;  /* 0x0000000003037221 */ /* 0x010fe20000010000 */
[----:B------:R-:W-:Y:S01]  /*1ee0*/  @!P0 SHF.R.U32.HI R0, RZ, 0x3, R18 ;  /* 0x00000003ff008819 */ /* 0x000fe20000011612 */
[----:B-----5:R-:W-:-:S03]  /*1ef0*/  @!UP0 ULEA UR6, UR5, UR4, 0x18 ;  /* 0x0000000405068291 */ /* 0x020fc6000f8ec03f */
[----:B------:R-:W4:Y:S02]  /*1f00*/  SHFL.BFLY PT, R4, R3, 0x8, 0x1f ;  /* 0x0d001f0003047f89 */ /* 0x000f2400000e0000 */
[----:B----4-:R-:W-:Y:S01]  /*1f10*/  FADD.FTZ R4, R3, R4 ;  /* 0x0000000403047221 */ /* 0x010fe20000010000 */
[----:B------:R-:W-:-:S04]  /*1f20*/  @!P1 MOV R3, 0x400 ;  /* 0x0000040000039802 */ /* 0x000fc80000000f00 */
[----:B------:R-:W4:Y:S01]  /*1f30*/  SHFL.BFLY PT, R5, R4, 0x4, 0x1f ;  /* 0x0c801f0004057f89 */ /* 0x000f2200000e0000 */
[----:B0-----:R-:W-:-:S04]  /*1f40*/  @!P1 LEA R3, R10, R3, 0x18 ;  /* 0x000000030a039211 */ /* 0x001fc800078ec0ff */
[----:B------:R-:W-:Y:S01]  /*1f50*/  @!P1 LEA R8, R8, R3, 0x2 ;  /* 0x0000000308089211 */ /* 0x000fe200078e10ff */
[----:B----4-:R-:W-:Y:S01]  /*1f60*/  FADD.FTZ R5, R4, R5 ;  /* 0x0000000504057221 */ /* 0x010fe20000010000 */
[----:B------:R-:W-:-:S04]  /*1f70*/  @!P0 LOP3.LUT R4, R0, 0x1ffffffc, RZ, 0xc0, !PT ;  /* 0x1ffffffc00048812 */ /* 0x000fc800078ec0ff */
[----:B------:R-:W0:Y:S02]  /*1f80*/  SHFL.BFLY PT, R6, R5, 0x2, 0x1f ;  /* 0x0c401f0005067f89 */ /* 0x000e2400000e0000 */
[----:B0-----:R-:W-:-:S05]  /*1f90*/  FADD.FTZ R6, R5, R6 ;  /* 0x0000000605067221 */ /* 0x001fca0000010000 */
[----:B------:R-:W0:Y:S02]  /*1fa0*/  SHFL.BFLY PT, R7, R6, 0x1, 0x1f ;  /* 0x0c201f0006077f89 */ /* 0x000e2400000e0000 */
[----:B0-----:R-:W-:-:S05]  /*1fb0*/  FADD.FTZ R7, R6, R7 ;  /* 0x0000000706077221 */ /* 0x001fca0000010000 */
[----:B------:R-:W-:Y:S01]  /*1fc0*/  @!P0 STS [R4+UR6+0x8], R7 ;  /* 0x0000080704008988 */ /* 0x000fe20008000806 */
[----:B------:R-:W-:Y:S01]  /*1fd0*/  UIADD3 UR6, UR4, 0x820, URZ ;  /* 0x0000082004067890 */ /* 0x000fe2000fffe03f */
[----:B------:R-:W-:Y:S03]  /*1fe0*/  BAR.SYNC.DEFER_BLOCKING 0x0 ;  /* 0x0000000000007b1d */ /* 0x000fe60000010000 */
[----:B------:R-:W-:Y:S01]  /*1ff0*/  ULEA UR6, UR5, UR6, 0x18 ;  /* 0x0000000605067291 */ /* 0x000fe2000f8ec03f */
[----:B------:R-:W-:-:S05]  /*2000*/  ISETP.NE.AND P0, PT, R18, RZ, PT ;  /* 0x000000ff1200720c */ /* 0x000fca0003f05270 */
[----:B------:R-:W-:Y:S01]  /*2010*/  IMAD.U32 R11, RZ, RZ, UR6 ;  /* 0x00000006ff0b7e24 */ /* 0x000fe2000f8e00ff */
[----:B------:R-:W0:Y:S04]  /*2020*/  @!P1 LDS R7, [R8+0x8] ;  /* 0x0000080008079984 */ /* 0x000e280000000800 */
[----:B0-----:R-:W0:Y:S02]  /*2030*/  SHFL.BFLY PT, R0, R7, 0x1, 0x1f ;  /* 0x0c201f0007007f89 */ /* 0x001e2400000e0000 */
[----:B0-----:R-:W-:Y:S01]  /*2040*/  FADD.FTZ R3, R0, R7 ;  /* 0x0000000700037221 */ /* 0x001fe20000010000 */
[----:B------:R-:W-:-:S04]  /*2050*/  IMAD.U32 R0, RZ, RZ, UR7 ;  /* 0x00000007ff007e24 */ /* 0x000fc8000f8e00ff */
[----:B------:R0:W4:Y:S01]  /*2060*/  SHFL.IDX PT, R5, R3, RZ, 0x1f ;  /* 0x00001fff03057589 */ /* 0x00012200000e0000 */
[----:B------:R-:W-:-:S04]  /*2070*/  VIADDMNMX R9, R16, -R0, RZ, !PT ;  /* 0x8000000010097246 */ /* 0x000fc800078001ff */
[----:B------:R-:W-:Y:S01]  /*2080*/  IADD3 R6, R19, -R9, RZ ;  /* 0x8000000913067210 */ /* 0x000fe20007ffe0ff */
[----:B------:R0:W-:Y:S04]  /*2090*/  STL [R1+0x14], R9 ;  /* 0x0000140901007387 */ /* 0x0001e80000100800 */
[----:B------:R0:W-:Y:S01]  /*20a0*/  STL [R1+0x268], R11 ;  /* 0x0002680b01007387 */ /* 0x0001e20000100800 */
[----:B------:R-:W-:Y:S05]  /*20b0*/  @P0 BRA `(.L_x_1490) ;  /* 0x0000000000400947 */ /* 0x000fea0003800000 */
[----:B------:R-:W-:Y:S01]  /*20c0*/  ULDC.64 UR6, c[0x0][0x2c8] ;  /* 0x0000b20000067ab9 */ /* 0x000fe20000000a00 */
[----:B0-----:R-:W-:Y:S01]  /*20d0*/  IMAD R3, R6, 0x4, R11 ;  /* 0x0000000406037824 */ /* 0x001fe200078e020b */
[----:B------:R-:W-:Y:S01]  /*20e0*/  ISETP.NE.U32.AND P0, PT, RZ, UR6, PT ;  /* 0x00000006ff007c0c */ /* 0x000fe2000bf05070 */
[----:B------:R-:W-:Y:S02]  /*20f0*/  ULDC UR6, c[0x0][0x2a0] ;  /* 0x0000a80000067ab9 */ /* 0x000fe40000000800 */
[----:B----4-:R-:W-:Y:S01]  /*2100*/  FMUL.FTZ R252, R5, UR6 ;  /* 0x0000000605fc7c20 */ /* 0x010fe20008410000 */
[----:B------:R-:W-:-:S13]  /*2110*/  ISETP.NE.AND.EX P0, PT, RZ, UR7, PT, P0 ;  /* 0x00000007ff007c0c */ /* 0x000fda000bf05300 */
[----:B------:R-:W-:Y:S05]  /*2120*/  @!P0 BRA `(.L_x_1491) ;  /* 0x0000000000208947 */ /* 0x000fea0003800000 */
[----:B------:R-:W0:Y:S01]  /*2130*/  LDC.64 R4, c[0x0][0x2c8] ;  /* 0x0000b200ff047b82 */ /* 0x000e220000000a00 */
[----:B------:R-:W-:Y:S01]  /*2140*/  IADD3 R8, R19, -R44, RZ ;  /* 0x8000002c13087210 */ /* 0x000fe20007ffe0ff */
[----:B------:R-:W-:-:S04]  /*2150*/  ULDC UR6, c[0x0][0x2d0] ;  /* 0x0000b40000067ab9 */ /* 0x000fc80000000800 */
[----:B------:R-:W-:-:S04]  /*2160*/  IMAD R7, R251, UR6, R8 ;  /* 0x00000006fb077c24 */ /* 0x000fc8000f8e0208 */
[----:B------:R-:W-:-:S04]  /*2170*/  IMAD R7, R7, UR6, R8 ;  /* 0x0000000607077c24 */ /* 0x000fc8000f8e0208 */
[----:B0-----:R-:W-:-:S06]  /*2180*/  IMAD.WIDE R4, R7, 0x4, R4 ;  /* 0x0000000407047825 */ /* 0x001fcc00078e0204 */
[----:B------:R-:W4:Y:S02]  /*2190*/  LDG.E R5, desc[UR36][R4.64] ;  /* 0x0000002404057981 */ /* 0x000f24000c1e1900 */
[----:B----4-:R-:W-:-:S07]  /*21a0*/  FADD.FTZ R252, R252, R5 ;  /* 0x00000005fcfc7221 */ /* 0x010fce0000010000 */
.L_x_1491:
[----:B------:R0:W-:Y:S02]  /*21b0*/  STS [R3], R252 ;  /* 0x000000fc03007388 */ /* 0x0001e40000000800 */
.L_x_1490:
[----:B------:R-:W-:Y:S05]  /*21c0*/  BSYNC B0 ;  /* 0x0000000000007941 */ /* 0x000fea0003800000 */
.L_x_1489:
[----:B------:R-:W-:Y:S01]  /*21d0*/  BAR.SYNC.DEFER_BLOCKING 0x0 ;  /* 0x0000000000007b1d */ /* 0x000fe20000010000 */
[----:B------:R-:W-:Y:S01]  /*21e0*/  LEA.HI R8, R18, R18, RZ, 0x1 ;  /* 0x0000001212087211 */ /* 0x000fe200078f08ff */
[----:B------:R-:W-:Y:S01]  /*21f0*/  UIADD3 UR6, UR4, 0x20, URZ ;  /* 0x0000002004067890 */ /* 0x000fe2000fffe03f */
[----:B------:R-:W-:Y:S02]  /*2200*/  IADD3 R6, R6, 0xf, RZ ;  /* 0x0000000f06067810 */ /* 0x000fe40007ffe0ff */
[C---:B0-----:R-:W-:Y:S01]  /*2210*/  LOP3.LUT R3, R8.reuse, 0xfffffffe, RZ, 0xc0, !PT ;  /* 0xfffffffe08037812 */ /* 0x041fe200078ec0ff */
[----:B------:R-:W-:Y:S01]  /*2220*/  ULEA UR6, UR5, UR6, 0x18 ;  /* 0x0000000605067291 */ /* 0x000fe2000f8ec03f */
[----:B----4-:R-:W-:Y:S01]  /*2230*/  SHF.R.S32.HI R5, RZ, 0x1f, R6 ;  /* 0x0000001fff057819 */ /* 0x010fe20000011406 */
[----:B------:R-:W-:Y:S01]  /*2240*/  ULDC UR10, c[0x0][0x29c] ;  /* 0x0000a700000a7ab9 */ /* 0x000fe20000000800 */
[----:B------:R-:W-:Y:S01]  /*2250*/  LEA.HI.SX32 R8, R8, R9, 0x1f ;  /* 0x0000000908087211 */ /* 0x000fe200078ffaff */
[----:B------:R-:W-:Y:S01]  /*2260*/  IMAD.IADD R3, R18, 0x1, -R3 ;  /* 0x0000000112037824 */ /* 0x000fe200078e0a03 */
[----:B------:R-:W-:Y:S01]  /*2270*/  LEA.HI R5, R5, R6, RZ, 0x4 ;  /* 0x0000000605057211 */ /* 0x000fe200078f20ff */
[----:B------:R-:W-:Y:S01]  /*2280*/  ULDC UR14, c[0x0][0x284] ;  /* 0x0000a100000e7ab9 */ /* 0x000fe20000000800 */
[----:B------:R-:W-:-:S02]  /*2290*/  ULDC UR11, c[0x0][0x2a0] ;  /* 0x0000a800000b7ab9 */ /* 0x000fc40000000800 */
[----:B------:R-:W-:Y:S01]  /*22a0*/  LEA R4, R3, UR6, 0x3 ;  /* 0x0000000603047c11 */ /* 0x000fe2000f8e18ff */
[----:B------:R-:W-:Y:S01]  /*22b0*/  ULDC UR6, c[0x0][0x29c] ;  /* 0x0000a70000067ab9 */ /* 0x000fe20000000800 */
[----:B------:R-:W-:Y:S02]  /*22c0*/  LOP3.LUT R5, R5, 0xfffffff0, RZ, 0xc0, !PT ;  /* 0xfffffff005057812 */ /* 0x000fe400078ec0ff */
[----:B------:R-:W-:Y:S01]  /*22d0*/  ISETP.NE.AND P1, PT, RZ, UR6, PT ;  /* 0x00000006ff007c0c */ /* 0x000fe2000bf25270 */
[----:B------:R-:W0:Y:S04]  /*22e0*/  LDS.64 R10, [R4] ;  /* 0x00000000040a7984 */ /* 0x000e280000000a00 */
[----:B--23--:R-:W2:Y:S04]  /*22f0*/  LDS.64 R14, [R4+0x10] ;  /* 0x00001000040e7984 */ /* 0x00cea80000000a00 */
[----:B------:R-:W3:Y:S04]  /*2300*/  LDS.64 R12, [R4+0x20] ;  /* 0x00002000040c7984 */ /* 0x000ee80000000a00 */
[----:B0-----:R-:W-:Y:S04]  /*2310*/  STL.64 [R1+0x260], R10 ;  /* 0x0002600a01007387 */ /* 0x001fe80000100a00 */
[----:B------:R-:W0:Y:S04]  /*2320*/  LDS.64 R10, [R4+0x30] ;  /* 0x00003000040a7984 */ /* 0x000e280000000a00 */
[----:B--2---:R-:W-:Y:S04]  /*2330*/  STL.64 [R1+0x258], R14 ;  /* 0x0002580e01007387 */ /* 0x004fe80000100a00 */
[----:B------:R-:W2:Y:S04]  /*2340*/  LDS.64 R14, [R4+0x40] ;  /* 0x00004000040e7984 */ /* 0x000ea80000000a00 */
[----:B---3--:R-:W-:Y:S04]  /*2350*/  STL.64 [R1+0x250], R12 ;  /* 0x0002500c01007387 */ /* 0x008fe80000100a00 */
        /* <DEDUP_REMOVED lines=116> */
[----:B------:R0:W4:Y:S04]  /*2aa0*/  LDS.64 R10, [R4+0x3f0] ;  /* 0x0003f000040a7984 */ /* 0x0001280000000a00 */
[----:B--2---:R2:W-:Y:S01]  /*2ab0*/  STL.64 [R1+0x78], R14 ;  /* 0x0000780e01007387 */ /* 0x0045e20000100a00 */
[----:B0-----:R-:W-:-:S03]  /*2ac0*/  IMAD.IADD R4, R5, 0x1, R9 ;  /* 0x0000000105047824 */ /* 0x001fc600078e0209 */
[----:B---3--:R2:W-:Y:S02]  /*2ad0*/  STL.64 [R1+0x70], R12 ;  /* 0x0000700c01007387 */ /* 0x0085e40000100a00 */
[----:B------:R-:W-:Y:S02]  /*2ae0*/  ISETP.GE.AND P0, PT, R8, R4, PT ;  /* 0x000000040800720c */ /* 0x000fe40003f06270 */
[----:B----4-:R2:W-:Y:S04]  /*2af0*/  STL.64 [R1+0x68], R10 ;  /* 0x0000680a01007387 */ /* 0x0105e80000100a00 */
[----:B------:R2:W-:Y:S01]  /*2b00*/  STL [R1+0x270], R4 ;  /* 0x0002700401007387 */ /* 0x0005e20000100800 */
[----:B------:R-:W-:Y:S06]  /*2b10*/  @P1 BRA `(.L_x_1492) ;  /* 0x00000004003c1947 */ /* 0x000fec0003800000 */
[----:B------:R-:W-:-:S04]  /*2b20*/  UIADD3 UR4, UR4, 0x420, URZ ;  /* 0x0000042004047890 */ /* 0x000fc8000fffe03f */
[----:B------:R-:W-:-:S06]  /*2b30*/  ULEA UR4, UR5, UR4, 0x18 ;  /* 0x0000000405047291 */ /* 0x000fcc000f8ec03f */
[----:B--2---:R-:W-:-:S05]  /*2b40*/  LEA R4, R3, UR4, 0x3 ;  /* 0x0000000403047c11 */ /* 0x004fca000f8e18ff */
[----:B------:R-:W0:Y:S04]  /*2b50*/  LDS.64 R12, [R4] ;  /* 0x00000000040c7984 */ /* 0x000e280000000a00 */
[----:B------:R-:W2:Y:S04]  /*2b60*/  LDS.64 R10, [R4+0x10] ;  /* 0x00001000040a7984 */ /* 0x000ea80000000a00 */
[----:B------:R-:W3:Y:S04]  /*2b70*/  LDS.64 R6, [R4+0x20] ;  /* 0x0000200004067984 */ /* 0x000ee80000000a00 */
[----:B------:R-:W-:Y:S04]  /*2b80*/  LDS.64 R248, [R4+0xc0] ;  /* 0x0000c00004f87984 */ /* 0x000fe80000000a00 */
[----:B------:R-:W-:Y:S04]  /*2b90*/  LDS.64 R246, [R4+0xd0] ;  /* 0x0000d00004f67984 */ /* 0x000fe80000000a00 */
[----:B------:R-:W-:Y:S04]  /*2ba0*/  LDS.64 R244, [R4+0xe0] ;  /* 0x0000e00004f47984 */ /* 0x000fe80000000a00 */
[----:B------:R-:W-:Y:S04]  /*2bb0*/  LDS.64 R242, [R4+0xf0] ;  /* 0x0000f00004f27984 */ /* 0x000fe80000000a00 */
[----:B------:R-:W-:Y:S04]  /*2bc0*/  LDS.64 R240, [R4+0x100] ;  /* 0x0001000004f07984 */ /* 0x000fe80000000a00 */
[----:B------:R-:W-:Y:S04]  /*2bd0*/  LDS.64 R238, [R4+0x110] ;  /* 0x0001100004ee7984 */ /* 0x000fe80000000a00 */
[----:B------:R-:W-:Y:S04]  /*2be0*/  LDS.64 R108, [R4+0x120] ;  /* 0x00012000046c7984 */ /* 0x000fe80000000a00 */
[----:B0-----:R-:W-:Y:S04]  /*2bf0*/  STL.64 [R1+0x60], R12 ;  /* 0x0000600c01007387 */ /* 0x001fe80000100a00 */
[----:B------:R-:W0:Y:S04]  /*2c00*/  LDS.64 R12, [R4+0x30] ;  /* 0x00003000040c7984 */ /* 0x000e280000000a00 */
[----:B--2---:R-:W-:Y:S04]  /*2c10*/  STL.64 [R1+0x58], R10 ;  /* 0x0000580a01007387 */ /* 0x004fe80000100a00 */
[----:B------:R-:W2:Y:S04]  /*2c20*/  LDS.64 R10, [R4+0x40] ;  /* 0x00004000040a7984 */ /* 0x000ea80000000a00 */
[----:B---3--:R-:W-:Y:S04]  /*2c30*/  STL.64 [R1+0x50], R6 ;  /* 0x0000500601007387 */ /* 0x008fe80000100a00 */
[----:B------:R-:W3:Y:S04]  /*2c40*/  LDS.64 R6, [R4+0x50] ;  /* 0x0000500004067984 */ /* 0x000ee80000000a00 */
        /* <DEDUP_REMOVED lines=43> */
[----:B-1----:R4:W1:Y:S04]  /*2f00*/  LDS.64 R44, [R4+0x320] ;  /* 0x00032000042c7984 */ /* 0x0028680000000a00 */
[----:B------:R4:W0:Y:S04]  /*2f10*/  LDS.64 R42, [R4+0x330] ;  /* 0x00033000042a7984 */ /* 0x0008280000000a00 */
[----:B------:R4:W0:Y:S04]  /*2f20*/  LDS.64 R40, [R4+0x340] ;  /* 0x0003400004287984 */ /* 0x0008280000000a00 */
[----:B------:R4:W0:Y:S04]  /*2f30*/  LDS.64 R38, [R4+0x350] ;  /* 0x0003500004267984 */ /* 0x0008280000000a00 */
[----:B------:R4:W0:Y:S04]  /*2f40*/  LDS.64 R36, [R4+0x360] ;  /* 0x0003600004247984 */ /* 0x0008280000000a00 */
[----:B------:R4:W1:Y:S04]  /*2f50*/  LDS.64 R34, [R4+0x370] ;  /* 0x0003700004227984 */ /* 0x0008680000000a00 */
        /* <DEDUP_REMOVED lines=8> */
[----:B0-----:R4:W-:Y:S04]  /*2fe0*/  STL.64 [R1+0x18], R12 ;  /* 0x0000180c01007387 */ /* 0x0019e80000100a00 */
[----:B--2---:R4:W-:Y:S04]  /*2ff0*/  STL.64 [R1+0x8], R10 ;  /* 0x0000080a01007387 */ /* 0x0049e80000100a00 */
[----:B---3--:R4:W-:Y:S02]  /*3000*/  STL.64 [R1], R6 ;  /* 0x0000000601007387 */ /* 0x0089e40000100a00 */
.L_x_1492:
[----:B------:R-:W-:Y:S01]  /*3010*/  ULDC.64 UR8, c[0x0][0x258] ;  /* 0x0000960000087ab9 */ /* 0x000fe20000000a00 */
[----:B------:R-:W-:Y:S01]  /*3020*/  ULDC.64 UR6, c[0x0][0x2b0] ;  /* 0x0000ac0000067ab9 */ /* 0x000fe20000000a00 */
[----:B------:R-:W-:Y:S01]  /*3030*/  ULDC.64 UR12, c[0x0][0x2c8] ;  /* 0x0000b200000c7ab9 */ /* 0x000fe20000000a00 */
[----:B------:R-:W-:Y:S01]  /*3040*/  BSSY B0, `(.L_x_1493) ;  /* 0x0000b3c000007945 */ /* 0x000fe20003800000 */
[----:B------:R-:W-:-:S03]  /*3050*/  SHF.L.U32 R3, R3, 0x1, RZ ;  /* 0x0000000103037819 */ /* 0x000fc600000006ff */
[----:B------:R-:W-:Y:S05]  /*3060*/  @P0 BRA `(.L_x_1494) ;  /* 0x000000b000e40947 */ /* 0x000fea0003800000 */
[----:B--2-4-:R-:W-:Y:S01]  /*3070*/  IABS R4, R0 ;  /* 0x0000000000047213 */ /* 0x014fe20000000000 */
[----:B------:R-:W-:Y:S01]  /*3080*/  IMAD R5, R111, 0xa0, RZ ;  /* 0x000000a06f057824 */ /* 0x000fe200078e02ff */
[----:B------:R-:W-:-:S03]  /*3090*/  ULDC UR4, c[0x0][0x298] ;  /* 0x0000a60000047ab9 */ /* 0x000fc60000000800 */
[----:B------:R-:W-:Y:S02]  /*30a0*/  IMAD.MOV.U32 R9, RZ, RZ, R4 ;  /* 0x000000ffff097224 */ /* 0x000fe400078e0004 */
[-CC-:B------:R-:W-:Y:S02]  /*30b0*/  IMAD R4, R110, R0.reuse, R3.reuse ;  /* 0x000000006e047224 */ /* 0x180fe400078e0203 */
[----:B------:R-:W0:Y:S01]  /*30c0*/  I2F.RP R6, R9 ;  /* 0x0000000900067306 */ /* 0x000e220000209400 */
[----:B------:R-:W-:Y:S01]  /*30d0*/  IMAD R5, R5, R0, R3 ;  /* 0x0000000005057224 */ /* 0x000fe200078e0203 */
[----:B------:R-:W-:Y:S06]  /*30e0*/  STL [R1+0x10], R9 ;  /* 0x0000100901007387 */ /* 0x000fec0000100800 */
[----:B0-----:R-:W0:Y:S02]  /*30f0*/  MUFU.RCP R6, R6 ;  /* 0x0000000600067308 */ /* 0x001e240000001000 */
[----:B0-----:R-:W-:-:S06]  /*3100*/  IADD3 R6, R6, 0xffffffe, RZ ;  /* 0x0ffffffe06067810 */ /* 0x001fcc0007ffe0ff */
[----:B------:R0:W2:Y:S02]  /*3110*/  F2I.FTZ.U32.TRUNC.NTZ R7, R6 ;  /* 0x0000000600077305 */ /* 0x0000a4000021f000 */
[----:B0-----:R-:W-:Y:S01]  /*3120*/  HFMA2.MMA R6, -RZ, RZ, 0, 0 ;  /* 0x00000000ff067435 */ /* 0x001fe200000001ff */
[----:B--2---:R-:W-:-:S04]  /*3130*/  IMAD.MOV R0, RZ, RZ, -R7 ;  /* 0x000000ffff007224 */ /* 0x004fc800078e0a07 */
[----:B------:R-:W-:-:S05]  /*3140*/  IMAD R0, R0, R9, RZ ;  /* 0x0000000900007224 */ /* 0x000fca00078e02ff */
[----:B------:R-:W-:Y:S01]  /*3150*/  IMAD.HI.U32 R6, R7, R0, R6 ;  /* 0x0000000007067227 */ /* 0x000fe200078e0006 */
[----:B------:R-:W-:Y:S01]  /*3160*/  SHF.R.S32.HI R7, RZ, 0x1f, R4 ;  /* 0x0000001fff077819 */ /* 0x000fe20000011404 */
[----:B------:R-:W0:Y:S03]  /*3170*/  LDC R0, c[0x0][0x2c0] ;  /* 0x0000b000ff007b82 */ /* 0x000e260000000800 */
[----:B------:R2:W-:Y:S02]  /*3180*/  STL [R1+0x274], R6 ;  /* 0x0002740601007387 */ /* 0x0005e40000100800 */
[----:B--2---:R-:W-:Y:S01]  /*3190*/  IMAD.MOV.U32 R6, RZ, RZ, R8 ;  /* 0x000000ffff067224 */ /* 0x004fe200078e0008 */
[----:B------:R-:W-:Y:S02]  /*31a0*/  SHF.R.S32.HI R8, RZ, 0x1f, R5 ;  /* 0x0000001fff087819 */ /* 0x000fe40000011405 */
[----:B0-----:R-:W-:-:S07]  /*31b0*/  IADD3 R0, R0, UR4, RZ ;  /* 0x0000000400007c10 */ /* 0x001fce000fffe0ff */
.L_x_1626:
[----:B------:R-:W0:Y:S01]  /*31c0*/  S2R R12, SR_CTAID.Y ;  /* 0x00000000000c7919 */ /* 0x000e220000002600 */
[----:B------:R-:W-:Y:S01]  /*31d0*/  ISETP.NE.U32.AND P0, PT, RZ, UR6, PT ;  /* 0x00000006ff007c0c */ /* 0x000fe2000bf05070 */
[----:B------:R-:W2:Y:S03]  /*31e0*/  LDL R14, [R1+0x274] ;  /* 0x00027400010e7983 */ /* 0x000ea60000100800 */
[----:B------:R-:W-:Y:S01]  /*31f0*/  ISETP.NE.AND.EX P0, PT, RZ, UR7, PT, P0 ;  /* 0x00000007ff007c0c */ /* 0x000fe2000bf05300 */
[----:B------:R-:W-:Y:S01]  /*3200*/  IMAD.U32 R0, RZ, RZ, UR14 ;  /* 0x0000000eff007e24 */ /* 0x000fe2000f8e00ff */
[----:B------:R-:W3:Y:S11]  /*3210*/  LDL R13, [R1+0x10] ;  /* 0x00001000010d7983 */ /* 0x000ef60000100800 */
[----:B------:R-:W-:Y:S01]  /*3220*/  @P0 SHF.R.S32.HI R11, RZ, 0x1f, R6 ;  /* 0x0000001fff0b0819 */ /* 0x000fe20000011406 */
[----:B0-----:R-:W-:-:S05]  /*3230*/  @P0 IMAD R10, R12, R0, RZ ;  /* 0x000000000c0a0224 */ /* 0x001fca00078e02ff */
[--C-:B------:R-:W-:Y:S02]  /*3240*/  @P0 SHF.R.S32.HI R9, RZ, 0x1f, R10.reuse ;  /* 0x0000001fff090819 */ /* 0x100fe4000001140a */
[----:B------:R-:W-:-:S04]  /*3250*/  @P0 IADD3 R10, P1, P2, R6, UR6, R10 ;  /* 0x00000006060a0c10 */ /* 0x000fc8000fa3e00a */
[----:B------:R-:W-:-:S05]  /*3260*/  @P0 IADD3.X R11, R11, UR7, R9, P1, P2 ;  /* 0x000000070b0b0c10 */ /* 0x000fca0008fe4409 */
[----:B------:R0:W4:Y:S01]  /*3270*/  @P0 LDG.E.U8 R10, desc[UR36][R10.64] ;  /* 0x000000240a0a0981 */ /* 0x000122000c1e1100 */
[----:B------:R-:W-:Y:S01]  /*3280*/  IABS R9, R6 ;  /* 0x0000000600097213 */ /* 0x000fe20000000000 */
[----:B------:R-:W-:Y:S01]  /*3290*/  BSSY B1, `(.L_x_1495) ;  /* 0x000003c000017945 */ /* 0x000fe20003800000 */
[----:B------:R-:W-:Y:S02]  /*32a0*/  ISETP.GE.AND P2, PT, R6, RZ, PT ;  /* 0x000000ff0600720c */ /* 0x000fe40003f46270 */
[----:B0-----:R-:W-:Y:S02]  /*32b0*/  IABS R11, R0 ;  /* 0x00000000000b7213 */ /* 0x001fe40000000000 */
[----:B----4-:R-:W-:Y:S01]  /*32c0*/  ISETP.NE.AND P0, PT, R10, RZ, P0 ;  /* 0x000000ff0a00720c */ /* 0x010fe20000705270 */
[----:B--2---:R-:W-:-:S05]  /*32d0*/  IMAD.HI.U32 R10, R14, R9, RZ ;  /* 0x000000090e0a7227 */ /* 0x004fca00078e00ff */
[----:B------:R-:W-:-:S05]  /*32e0*/  IADD3 R10, -R10, RZ, RZ ;  /* 0x000000ff0a0a7210 */ /* 0x000fca0007ffe1ff */
[----:B------:R-:W-:-:S05]  /*32f0*/  IMAD R9, R11, R10, R9 ;  /* 0x0000000a0b097224 */ /* 0x000fca00078e0209 */
[----:B---3--:R-:W-:-:S13]  /*3300*/  ISETP.GT.U32.AND P1, PT, R13, R9, PT ;  /* 0x000000090d00720c */ /* 0x008fda0003f24070 */
[----:B------:R-:W-:-:S05]  /*3310*/  @!P1 IMAD.IADD R9, R9, 0x1, -R11 ;  /* 0x0000000109099824 */ /* 0x000fca00078e0a0b */
[----:B------:R-:W-:-:S13]  /*3320*/  ISETP.GT.U32.AND P1, PT, R13, R9, PT ;  /* 0x000000090d00720c */ /* 0x000fda0003f24070 */
[----:B------:R-:W-:Y:S01]  /*3330*/  @!P1 IADD3 R9, R9, -R11, RZ ;  /* 0x8000000b09099210 */ /* 0x000fe20007ffe0ff */
[----:B------:R-:W-:Y:S01]  /*3340*/  IMAD R11, R12, R0, RZ ;  /* 0x000000000c0b7224 */ /* 0x000fe200078e02ff */
[----:B------:R-:W-:-:S03]  /*3350*/  ISETP.NE.AND P1, PT, R0, RZ, PT ;  /* 0x000000ff0000720c */ /* 0x000fc60003f25270 */
[----:B------:R-:W-:-:S10]  /*3360*/  @!P2 IMAD.MOV R9, RZ, RZ, -R9 ;  /* 0x000000ffff09a224 */ /* 0x000fd400078e0a09 */
[----:B------:R-:W-:-:S04]  /*3370*/  @!P1 LOP3.LUT R9, RZ, R0, RZ, 0x33, !PT ;  /* 0x00000000ff099212 */ /* 0x000fc800078e33ff */
[----:B------:R-:W-:Y:S02]  /*3380*/  SHF.R.S32.HI R12, RZ, 0x1f, R9 ;  /* 0x0000001fff0c7819 */ /* 0x000fe40000011409 */
[----:B------:R-:W-:-:S04]  /*3390*/  IADD3 R10, P1, R9, R11, RZ ;  /* 0x0000000b090a7210 */ /* 0x000fc80007f3e0ff */
[----:B------:R-:W-:Y:S02]  /*33a0*/  LEA.HI.X.SX32 R11, R11, R12, 0x1, P1 ;  /* 0x0000000c0b0b7211 */ /* 0x000fe400008f0eff */
[----:B------:R-:W-:-:S04]  /*33b0*/  LEA R12, P1, R10, UR8, 0x2 ;  /* 0x000000080a0c7c11 */ /* 0x000fc8000f8210ff */
[----:B------:R-:W-:Y:S02]  /*33c0*/  LEA.HI.X R13, R10, UR9, R11, 0x2, P1 ;  /* 0x000000090a0d7c11 */ /* 0x000fe400088f140b */
[----:B------:R-:W-:-:S04]  /*33d0*/  IADD3 R10, R16, -0x1, RZ ;  /* 0xffffffff100a7810 */ /* 0x000fc80007ffe0ff */
[----:B------:R-:W-:Y:S01]  /*33e0*/  ISETP.GE.AND P1, PT, R6, R10, PT ;  /* 0x0000000a0600720c */ /* 0x000fe20003f26270 */
[----:B------:R-:W-:-:S12]  /*33f0*/  IMAD R10, R0, 0xa0, RZ ;  /* 0x000000a0000a7824 */ /* 0x000fd800078e02ff */
[----:B------:R-:W-:Y:S05]  /*3400*/  @P1 BRA `(.L_x_1496) ;  /* 0x0000000000901947 */ /* 0x000fea0003800000 */
[----:B------:R-:W-:-:S05]  /*3410*/  IMAD.SHL.U32 R11, R9, 0x4, RZ ;  /* 0x00000004090b7824 */ /* 0x000fca00078e00ff */
[----:B------:R-:W-:-:S13]  /*3420*/  ISETP.GE.AND P2, PT, R11, R10, PT ;  /* 0x0000000a0b00720c */ /* 0x000fda0003f46270 */
[----:B------:R-:W2:Y:S01]  /*3430*/  @!P2 LDG.E R110, desc[UR36][R12.64] ;  /* 0x000000240c6ea981 */ /* 0x000ea2000c1e1900 */
[----:B------:R-:W2:Y:S02]  /*3440*/  @!P2 LDC R14, c[0x0][0x288] ;  /* 0x0000a200ff0eab82 */ /* 0x000ea40000000800 */
[----:B--2---:R-:W-:-:S06]  /*3450*/  @!P2 IMAD R110, R110, R14, RZ ;  /* 0x0000000e6e6ea224 */ /* 0x004fcc00078e02ff */
[----:B------:R-:W0:Y:S01]  /*3460*/  @!P2 LDC.64 R14, c[0x0][0x248] ;  /* 0x00009200ff0eab82 */ /* 0x000e220000000a00 */
[----:B------:R-:W-:-:S04]  /*3470*/  @!P2 IMAD R110, R110, 0xa0, RZ ;  /* 0x000000a06e6ea824 */ /* 0x000fc800078e02ff */
[----:B------:R-:W-:-:S05]  /*3480*/  @!P2 IMAD R111, R110, R0, R11 ;  /* 0x000000006e6fa224 */ /* 0x000fca00078e020b */
[----:B------:R-:W-:-:S04]  /*3490*/  @!P2 IADD3 R110, P3, R5, R111, RZ ;  /* 0x0000006f056ea210 */ /* 0x000fc80007f7e0ff */
[----:B------:R-:W-:Y:S02]  /*34a0*/  @!P2 LEA.HI.X.SX32 R111, R111, R8, 0x1, P3 ;  /* 0x000000086f6fa211 */ /* 0x000fe400018f0eff */
[----:B0-----:R-:W-:-:S04]  /*34b0*/  @!P2 LEA R14, P3, R110, R14, 0x2 ;  /* 0x0000000e6e0ea211 */ /* 0x001fc800078610ff */
[----:B------:R-:W-:Y:S02]  /*34c0*/  @!P2 LEA.HI.X R15, R110, R15, R111, 0x2, P3 ;  /* 0x0000000f6e0fa211 */ /* 0x000fe400018f146f */
[----:B------:R-:W-:-:S06]  /*34d0*/  CS2R R110, SRZ ;  /* 0x00000000006e7805 */ /* 0x000fcc000001ff00 */
[----:B------:R0:W5:Y:S01]  /*34e0*/  @!P2 LDG.E.64 R110, desc[UR36][R14.64] ;  /* 0x000000240e6ea981 */ /* 0x000162000c1e1b00 */
[----:B------:R-:W-:-:S13]  /*34f0*/  ISETP.NE.AND P3, PT, RZ, UR10, PT ;  /* 0x0000000aff007c0c */ /* 0x000fda000bf65270 */
[----:B0-----:R-:W-:Y:S05]  /*3500*/  @P3 BRA `(.L_x_1496) ;  /* 0x0000000000503947 */ /* 0x001fea0003800000 */
[----:B------:R-:W-:-:S13]  /*3510*/  LOP3.LUT P4, RZ, R17, 0x10, RZ, 0xc0, !PT ;  /* 0x0000001011ff7812 */ /* 0x000fda000788c0ff */
[----:B------:R-:W0:Y:S08]  /*3520*/  @P4 LDC R250, c[0x0][0x288] ;  /* 0x0000a200fffa4b82 */ /* 0x000e300000000800 */
[----:B------:R-:W2:Y:S01]  /*3530*/  @P4 LDC.64 R14, c[0x0][0x2e0] ;  /* 0x0000b800ff0e4b82 */ /* 0x000ea20000000a00 */
[----:B0-----:R-:W-:Y:S02]  /*3540*/  @P4 IMAD R250, R2, R250, R251 ;  /* 0x000000fa02fa4224 */ /* 0x001fe400078e02fb */
[----:B------:R-:W3:Y:S02]  /*3550*/  LDL R251, [R1+0x60] ;  /* 0x0000600001fb7983 */ /* 0x000ee40000100800 */
[----:B------:R-:W-:-:S04]  /*3560*/  @P4 IMAD R250, R250, 0xa0, R3 ;  /* 0x000000a0fafa4824 */ /* 0x000fc800078e0203 */
[----:B--2---:R-:W-:Y:S02]  /*3570*/  @P4 IMAD.WIDE R14, R250, 0x4, R14 ;  /* 0x00000004fa0e4825 */ /* 0x004fe400078e020e */
[----:B------:R-:W2:Y:S04]  /*3580*/  LDL R250, [R1+0x64] ;  /* 0x0000640001fa7983 */ /* 0x000ea80000100800 */
[----:B------:R-:W4:Y:S01]  /*3590*/  @P4 LDG.E.64 R14, desc[UR36][R14.64] ;  /* 0x000000240e0e4981 */ /* 0x000f22000c1e1b00 */
[----:B---3-5:R-:W-:Y:S02]  /*35a0*/  FADD.FTZ R110, R251, R110 ;  /* 0x0000006efb6e7221 */ /* 0x028fe40000010000 */
[----:B------:R-:W0:Y:S01]  /*35b0*/  S2R R251, SR_CTAID.X ;  /* 0x0000000000fb7919 */ /* 0x000e220000002500 */
[----:B--2---:R-:W-:Y:S01]  /*35c0*/  FADD.FTZ R111, R250, R111 ;  /* 0x0000006ffa6f7221 */ /* 0x004fe20000010000 */
[----:B------:R-:W-:Y:S01]  /*35d0*/  @!P2 IADD3 R250, P3, R4, R11, RZ ;  /* 0x0000000b04faa210 */ /* 0x000fe20007f7e0ff */
[----:B----4-:R-:W-:-:S02]  /*35e0*/  @P4 FMUL.FTZ R110, R110, R14 ;  /* 0x0000000e6e6e4220 */ /* 0x010fc40000410000 */
[----:B------:R-:W-:Y:S01]  /*35f0*/  @P4 FMUL.FTZ R111, R111, R15 ;  /* 0x0000000f6f6f4220 */ /* 0x000fe20000410000 */
[----:B------:R-:W-:Y:S01]  /*3600*/  @!P2 LEA.HI.X.SX32 R11, R11, R7, 0x1, P3 ;  /* 0x000000070b0ba211 */ /* 0x000fe200018f0eff */
[----:B------:R-:W2:Y:S02]  /*3610*/  @!P2 LDC.64 R14, c[0x0][0x248] ;  /* 0x00009200ff0eab82 */ /* 0x000ea40000000a00 */
[----:B--2---:R-:W-:-:S04]  /*3620*/  @!P2 LEA R14, P3, R250, R14, 0x2 ;  /* 0x0000000efa0ea211 */ /* 0x004fc800078610ff */
[----:B------:R-:W-:-:S05]  /*3630*/  @!P2 LEA.HI.X R15, R250, R15, R11, 0x2, P3 ;  /* 0x0000000ffa0fa211 */ /* 0x000fca00018f140b */
[----:B0-----:R2:W-:Y:S04]  /*3640*/  @!P2 STG.E.64 desc[UR36][R14.64], R110 ;  /* 0x0000006e0e00a986 */ /* 0x0015e8000c101b24 */
.L_x_1496:
[----:B------:R-:W-:Y:S05]  /*3650*/  BSYNC B1 ;  /* 0x0000000000017941 */ /* 0x000fea0003800000 */
.L_x_1495:
[----:B------:R-:W-:Y:S04]  /*3660*/  BSSY B1, `(.L_x_1497) ;  /* 0x0000028000017945 */ /* 0x000fe80003800000 */
[----:B------:R-:W-:Y:S05]  /*3670*/  @P1 BRA `(.L_x_1498) ;  /* 0x0000000000981947 */ /* 0x000fea0003800000 */
[----:B------:R-:W-:-:S05]  /*3680*/  IADD3 R11, R9, R0, RZ ;  /* 0x00000000090b7210 */ /* 0x000fca0007ffe0ff */
[----:B------:R-:W-:-:S05]  /*3690*/  IMAD.SHL.U32 R11, R11, 0x4, RZ ;  /* 0x000000040b0b7824 */ /* 0x000fca00078e00ff */
[----:B------:R-:W-:-:S13]  /*36a0*/  ISETP.GE.AND P2, PT, R11, R10, PT ;  /* 0x0000000a0b00720c */ /* 0x000fda0003f46270 */
[----:B------:R-:W3:Y:S01]  /*36b0*/  @!P2 LDG.E R112, desc[UR36][R12.64] ;  /* 0x000000240c70a981 */ /* 0x000ee2000c1e1900 */
[----:B--2---:R-:W3:Y:S02]  /*36c0*/  @!P2 LDC R14, c[0x0][0x288] ;  /* 0x0000a200ff0eab82 */ /* 0x004ee40000000800 */
[----:B---3--:R-:W-:-:S06]  /*36d0*/  @!P2 IMAD R112, R112, R14, RZ ;  /* 0x0000000e7070a224 */ /* 0x008fcc00078e02ff */
        /* <DEDUP_REMOVED lines=16> */
[----:B------:R-:W-:-:S05]  /*37e0*/  @P4 IMAD R250, R250, 0xa0, R3 ;  /* 0x000000a0fafa4824 */ /* 0x000fca00078e0203 */
[----:B------:R-:W-:-:S05]  /*37f0*/  @P4 IADD3 R250, R250, 0x4, RZ ;  /* 0x00000004fafa4810 */ /* 0x000fca0007ffe0ff */
        /* <DEDUP_REMOVED lines=14> */
.L_x_1498:
[----:B------:R-:W-:Y:S05]  /*38e0*/  BSYNC B1 ;  /* 0x0000000000017941 */ /* 0x000fea0003800000 */
.L_x_1497:
[----:B------:R-:W-:Y:S04]  /*38f0*/  BSSY B1, `(.L_x_1499) ;  /* 0x0000028000017945 */ /* 0x000fe80003800000 */
[----:B------:R-:W-:Y:S05]  /*3900*/  @P1 BRA `(.L_x_1500) ;  /* 0x0000000000981947 */ /* 0x000fea0003800000 */
[----:B------:R-:W-:-:S05]  /*3910*/  IMAD R11, R0, 0x2, R9 ;  /* 0x00000002000b7824 */ /* 0x000fca00078e0209 */
[----:B------:R-:W-:-:S04]  /*3920*/  SHF.L.U32 R11, R11, 0x2, RZ ;  /* 0x000000020b0b7819 */ /* 0x000fc800000006ff */
[----:B------:R-:W-:-:S13]  /*3930*/  ISETP.GE.AND P2, PT, R11, R10, PT ;  /* 0x0000000a0b00720c */ /* 0x000fda0003f46270 */
[----:B------:R-:W4:Y:S01]  /*3940*/  @!P2 LDG.E R114, desc[UR36][R12.64] ;  /* 0x000000240c72a981 */ /* 0x000f22000c1e1900 */
[----:B--23--:R-:W4:Y:S02]  /*3950*/  @!P2 LDC R14, c[0x0][0x288] ;  /* 0x0000a200ff0eab82 */ /* 0x00cf240000000800 */
[----:B----4-:R-:W-:-:S06]  /*3960*/  @!P2 IMAD R114, R114, R14, RZ ;  /* 0x0000000e7272a224 */ /* 0x010fcc00078e02ff */
        /* <DEDUP_REMOVED lines=17> */
[----:B------:R-:W-:-:S04]  /*3a80*/  @P4 VIADD R250, R250, 0x8 ;  /* 0x00000008fafa4836 */ /* 0x000fc80000000000 */
        /* <DEDUP_REMOVED lines=14> */
.L_x_1500:
[----:B------:R-:W-:Y:S05]  /*3b70*/  BSYNC B1 ;  /* 0x0000000000017941 */ /* 0x000fea0003800000 */
.L_x_1499:
[----:B------:R-:W-:Y:S04]  /*3b80*/  BSSY B1, `(.L_x_1501) ;  /* 0x0000028000017945 */ /* 0x000fe80003800000 */
[----:B------:R-:W-:Y:S05]  /*3b90*/  @P1 BRA `(.L_x_1502) ;  /* 0x0000000000981947 */ /* 0x000fea0003800000 */
[----:B------:R-:W-:-:S05]  /*3ba0*/  IMAD R11, R0, 0x3, R9 ;  /* 0x00000003000b7824 */ /* 0x000fca00078e0209 */
[----:B------:R-:W-:-:S04]  /*3bb0*/  SHF.L.U32 R11, R11, 0x2, RZ ;  /* 0x000000020b0b7819 */ /* 0x000fc800000006ff */
[----:B------:R-:W-:-:S13]  /*3bc0*/  ISETP.GE.AND P2, PT, R11, R10, PT ;  /* 0x0000000a0b00720c */ /* 0x000fda0003f46270 */
[----:B------:R-:W2:Y:S02]  /*3bd0*/  @!P2 LDG.E R116, desc[UR36][R12.64] ;  /* 0x000000240c74a981 */ /* 0x000ea4000c1e1900 */
[----:B--234-:R-:W0:Y:S02]  /*3be0*/  @!P2 LDC R14, c[0x0][0x288] ;  /* 0x0000a200ff0eab82 */ /* 0x01ce240000000800 */
[----:B0-----:R-:W-:-:S06]  /*3bf0*/  @!P2 IMAD R116, R116, R14, RZ ;  /* 0x0000000e7474a224 */ /* 0x001fcc00078e02ff */
        /* <DEDUP_REMOVED lines=32> */
.L_x_1502:
[----:B------:R-:W-:Y:S05]  /*3e00*/  BSYNC B1 ;  /* 0x0000000000017941 */ /* 0x000fea0003800000 */
.L_x_1501:
[----:B------:R-:W-:Y:S04]  /*3e10*/  BSSY B1, `(.L_x_1503) ;  /* 0x0000028000017945 */ /* 0x000fe80003800000 */
[----:B------:R-:W-:Y:S05]  /*3e20*/  @P1 BRA `(.L_x_1504) ;  /* 0x0000000000981947 */ /* 0x000fea0003800000 */
[----:B------:R-:W-:-:S05]  /*3e30*/  LEA R11, R0, R9, 0x2 ;  /* 0x00000009000b7211 */ /* 0x000fca00078e10ff */
[----:B------:R-:W-:-:S05]  /*3e40*/  IMAD.SHL.U32 R11, R11, 0x4, RZ ;  /* 0x000000040b0b7824 */ /* 0x000fca00078e00ff */
        /* <DEDUP_REMOVED lines=36> */
.L_x_1504:
[----:B------:R-:W-:Y:S05]  /*4090*/  BSYNC B1 ;  /* 0x0000000000017941 */ /* 0x000fea0003800000 */
.L_x_1503:
[----:B------:R-:W-:Y:S04]  /*40a0*/  BSSY B1, `(.L_x_1505) ;  /* 0x0000028000017945 */ /* 0x000fe80003800000 */
[----:B------:R-:W-:Y:S05]  /*40b0*/  @P1 BRA `(.L_x_1506) ;  /* 0x0000000000981947 */ /* 0x000fea0003800000 */
[----:B------:R-:W-:-:S04]  /*40c0*/  IMAD R11, R0, 0x5, R9 ;  /* 0x00000005000b7824 */ /* 0x000fc800078e0209 */
        /* <DEDUP_REMOVED lines=37> */
.L_x_1506:
[----:B------:R-:W-:Y:S05]  /*4320*/  BSYNC B1 ;  /* 0x0000000000017941 */ /* 0x000fea0003800000 */
.L_x_1505:
        /* <DEDUP_REMOVED lines=40> */
.L_x_1508:
[----:B------:R-:W-:Y:S05]  /*45b0*/  BSYNC B1 ;  /* 0x0000000000017941 */ /* 0x000fea0003800000 */
.L_x_1507:
        /* <DEDUP_REMOVED lines=40> */
.L_x_1510:
[----:B------:R-:W-:Y:S05]  /*4840*/  BSYNC B1 ;  /* 0x0000000000017941 */ /* 0x000fea0003800000 */
.L_x_1509:
        /* <DEDUP_REMOVED lines=40> */
.L_x_1512:
[----:B------:R-:W-:Y:S05]  /*4ad0*/  BSYNC B1 ;  /* 0x0000000000017941 */ /* 0x000fea0003800000 */
.L_x_1511:
        /* <DEDUP_REMOVED lines=40> */
.L_x_1514:
[----:B------:R-:W-:Y:S05]  /*4d60*/  BSYNC B1 ;  /* 0x0000000000017941 */ /* 0x000fea0003800000 */
.L_x_1513:
        /* <DEDUP_REMOVED lines=40> */
.L_x_1516:
[----:B------:R-:W-:Y:S05]  /*4ff0*/  BSYNC B1 ;  /* 0x0000000000017941 */ /* 0x000fea0003800000 */
.L_x_1515:
        /* <DEDUP_REMOVED lines=23> */
[----:B------:R-:W3:Y:S02]  /*5170*/  LDL R251, [R1] ;  /* 0x0000000001fb7983 */ /* 0x000ee40000100800 */
        /* <DEDUP_REMOVED lines=16> */
.L_x_1518:
[----:B------:R-:W-:Y:S05]  /*5280*/  BSYNC B1 ;  /* 0x0000000000017941 */ /* 0x000fea0003800000 */
.L_x_1517:
        /* <DEDUP_REMOVED lines=22> */
[----:B0-----:R-:W-:-:S04]  /*53f0*/  @P4 IMAD R250, R2, R250, R251 ;  /* 0x000000fa02fa4224 */ /* 0x001fc800078e02fb */
[----:B------:R-:W-:-:S04]  /*5400*/  @P4 IMAD R250, R250, 0xa0, R3 ;  /* 0x000000a0fafa4824 */ /* 0x000fc800078e0203 */
[----:B------:R-:W-:-:S04]  /*5410*/  @P4 VIADD R250, R250, 0x30 ;  /* 0x00000030fafa4836 */ /* 0x000fc80000000000 */
[----:B--2---:R-:W-:-:S06]  /*5420*/  @P4 IMAD.WIDE R14, R250, 0x4, R14 ;  /* 0x00000004fa0e4825 */ /* 0x004fcc00078e020e */
[----:B------:R-:W2:Y:S01]  /*5430*/  @P4 LDG.E.64 R14, desc[UR36][R14.64] ;  /* 0x000000240e0e4981 */ /* 0x000ea2000c1e1b00 */
[----:B-----5:R-:W-:Y:S01]  /*5440*/  FADD.FTZ R134, R248, R134 ;  /* 0x00000086f8867221 */ /* 0x020fe20000010000 */
[----:B------:R-:W-:Y:S01]  /*5450*/  FADD.FTZ R135, R249, R135 ;  /* 0x00000087f9877221 */ /* 0x000fe20000010000 */
[----:B------:R-:W-:-:S04]  /*5460*/  @!P2 IADD3 R250, P3, R4, R11, RZ ;  /* 0x0000000b04faa210 */ /* 0x000fc80007f7e0ff */
[----:B------:R-:W-:Y:S01]  /*5470*/  @!P2 LEA.HI.X.SX32 R11, R11, R7, 0x1, P3 ;  /* 0x000000070b0ba211 */ /* 0x000fe200018f0eff */
[----:B--2---:R-:W-:Y:S01]  /*5480*/  @P4 FMUL.FTZ R134, R134, R14 ;  /* 0x0000000e86864220 */ /* 0x004fe20000410000 */
[----:B------:R-:W-:Y:S02]  /*5490*/  @P4 FMUL.FTZ R135, R135, R15 ;  /* 0x0000000f87874220 */ /* 0x000fe40000410000 */
[----:B------:R-:W0:Y:S02]  /*54a0*/  @!P2 LDC.64 R14, c[0x0][0x248] ;  /* 0x00009200ff0eab82 */ /* 0x000e240000000a00 */
[----:B0-----:R-:W-:-:S04]  /*54b0*/  @!P2 LEA R14, P3, R250, R14, 0x2 ;  /* 0x0000000efa0ea211 */ /* 0x001fc800078610ff */
[----:B------:R-:W-:-:S05]  /*54c0*/  @!P2 LEA.HI.X R15, R250, R15, R11, 0x2, P3 ;  /* 0x0000000ffa0fa211 */ /* 0x000fca00018f140b */
[----:B------:R0:W-:Y:S04]  /*54d0*/  @!P2 STG.E.64 desc[UR36][R14.64], R134 ;  /* 0x000000860e00a986 */ /* 0x0001e8000c101b24 */
.L_x_1520:
[----:B------:R-:W-:Y:S05]  /*54e0*/  BSYNC B1 ;  /* 0x0000000000017941 */ /* 0x000fea0003800000 */
.L_x_1519:
[----:B------:R-:W-:Y:S04]  /*54f0*/  BSSY B1, `(.L_x_1521) ;  /* 0x0000025000017945 */ /* 0x000fe80003800000 */
[----:B------:R-:W-:Y:S05]  /*5500*/  @P1 BRA `(.L_x_1522) ;  /* 0x00000000008c1947 */ /* 0x000fea0003800000 */
[----:B------:R-:W-:-:S05]  /*5510*/  IMAD R11, R0, 0xd, R9 ;  /* 0x0000000d000b7824 */ /* 0x000fca00078e0209 */
[----:B------:R-:W-:-:S04]  /*5520*/  SHF.L.U32 R11, R11, 0x2, RZ ;  /* 0x000000020b0b7819 */ /* 0x000fc800000006ff */
[----:B------:R-:W-:-:S13]  /*5530*/  ISETP.GE.AND P2, PT, R11, R10, PT ;  /* 0x0000000a0b00720c */ /* 0x000fda0003f46270 */
[----:B------:R-:W2:Y:S02]  /*5540*/  @!P2 LDG.E R136, desc[UR36][R12.64] ;  /* 0x000000240c88a981 */ /* 0x000ea4000c1e1900 */
[----:B0-234-:R-:W0:Y:S02]  /*5550*/  @!P2 LDC R14, c[0x0][0x288] ;  /* 0x0000a200ff0eab82 */ /* 0x01de240000000800 */
        /* <DEDUP_REMOVED lines=30> */
.L_x_1522:
[----:B------:R-:W-:Y:S05]  /*5740*/  BSYNC B1 ;  /* 0x0000000000017941 */ /* 0x000fea0003800000 */
.L_x_1521:
        /* <DEDUP_REMOVED lines=37> */
.L_x_1524:
[----:B------:R-:W-:Y:S05]  /*59a0*/  BSYNC B1 ;  /* 0x0000000000017941 */ /* 0x000fea0003800000 */
.L_x_1523:
        /* <DEDUP_REMOVED lines=37> */
.L_x_1526:
[----:B------:R-:W-:Y:S05]  /*5c00*/  BSYNC B1 ;  /* 0x0000000000017941 */ /* 0x000fea0003800000 */
.L_x_1525:
[----:B------:R-:W-:Y:S04]  /*5c10*/  BSSY B1, `(.L_x_1527) ;  /* 0x0000025000017945 */ /* 0x000fe80003800000 */
[----:B------:R-:W-:Y:S05]  /*5c20*/  @P1 BRA `(.L_x_1528) ;  /* 0x00000000008c1947 */ /* 0x000fea0003800000 */
[----:B------:R-:W-:-:S05]  /*5c30*/  LEA R11, R0, R9, 0x4 ;  /* 0x00000009000b7211 */ /* 0x000fca00078e20ff */
[----:B------:R-:W-:-:S05]  /*5c40*/  IMAD.SHL.U32 R11, R11, 0x4, RZ ;  /* 0x000000040b0b7824 */ /* 0x000fca00078e00ff */
        /* <DEDUP_REMOVED lines=19> */
[----:B------:R-:W-:-:S05]  /*5d80*/  @P4 IMAD R250, R250, 0xa0, R3 ;  /* 0x000000a0fafa4824 */ /* 0x000fca00078e0203 */
[----:B------:R-:W-:-:S05]  /*5d90*/  @P4 IADD3 R250, R250, 0x40, RZ ;  /* 0x00000040fafa4810 */ /* 0x000fca0007ffe0ff */
        /* <DEDUP_REMOVED lines=12> */
.L_x_1528:
[----:B------:R-:W-:Y:S05]  /*5e60*/  BSYNC B1 ;  /* 0x0000000000017941 */ /* 0x000fea0003800000 */
.L_x_1527:
[----:B------:R-:W-:Y:S04]  /*5e70*/  BSSY B1, `(.L_x_1529) ;  /* 0x0000025000017945 */ /* 0x000fe80003800000 */
[----:B------:R-:W-:Y:S05]  /*5e80*/  @P1 BRA `(.L_x_1530) ;  /* 0x00000000008c1947 */ /* 0x000fea0003800000 */
[----:B------:R-:W-:-:S04]  /*5e90*/  IMAD R11, R0, 0x11, R9 ;  /* 0x00000011000b7824 */ /* 0x000fc800078e0209 */
        /* <DEDUP_REMOVED lines=34> */
.L_x_1530:
[----:B------:R-:W-:Y:S05]  /*60c0*/  BSYNC B1 ;  /* 0x0000000000017941 */ /* 0x000fea0003800000 */
.L_x_1529:
        /* <DEDUP_REMOVED lines=37> */
.L_x_1532:
[----:B------:R-:W-:Y:S05]  /*6320*/  BSYNC B1 ;  /* 0x0000000000017941 */ /* 0x000fea0003800000 */
.L_x_1531:
        /* <DEDUP_REMOVED lines=37> */
.L_x_1534:
[----:B------:R-:W-:Y:S05]  /*6580*/  BSYNC B1 ;  /* 0x0000000000017941 */ /* 0x000fea0003800000 */
.L_x_1533:
        /* <DEDUP_REMOVED lines=37> */
.L_x_1536:
[----:B------:R-:W-:Y:S05]  /*67e0*/  BSYNC B1 ;  /* 0x0000000000017941 */ /* 0x000fea0003800000 */
.L_x_1535:
        /* <DEDUP_REMOVED lines=37> */
.L_x_1538:
[----:B------:R-:W-:Y:S05]  /*6a40*/  BSYNC B1 ;  /* 0x0000000000017941 */ /* 0x000fea0003800000 */
.L_x_1537:
        /* <DEDUP_REMOVED lines=37> */
.L_x_1540:
[----:B------:R-:W-:Y:S05]  /*6ca0*/  BSYNC B1 ;  /* 0x0000000000017941 */ /* 0x000fea0003800000 */
.L_x_1539:
        /* <DEDUP_REMOVED lines=37> */
.L_x_1542:
[----:B------:R-:W-:Y:S05]  /*6f00*/  BSYNC B1 ;  /* 0x0000000000017941 */ /* 0x000fea0003800000 */
.L_x_1541:
        /* <DEDUP_REMOVED lines=37> */
.L_x_1544:
[----:B------:R-:W-:Y:S05]  /*7160*/  BSYNC B1 ;  /* 0x0000000000017941 */ /* 0x000fea0003800000 */
.L_x_1543:
        /* <DEDUP_REMOVED lines=37> */
.L_x_1546:
[----:B------:R-:W-:Y:S05]  /*73c0*/  BSYNC B1 ;  /* 0x0000000000017941 */ /* 0x000fea0003800000 */
.L_x_1545:
        /* <DEDUP_REMOVED lines=37> */
.L_x_1548:
[----:B------:R-:W-:Y:S05]  /*7620*/  BSYNC B1 ;  /* 0x0000000000017941 */ /* 0x000fea0003800000 */
.L_x_1547:
        /* <DEDUP_REMOVED lines=37> */
.L_x_1550:
[----:B------:R-:W-:Y:S05]  /*7880*/  BSYNC B1 ;  /* 0x0000000000017941 */ /* 0x000fea0003800000 */
.L_x_1549:
        /* <DEDUP_REMOVED lines=37> */
.L_x_1552:
[----:B------:R-:W-:Y:S05]  /*7ae0*/  BSYNC B1 ;  /* 0x0000000000017941 */ /* 0x000fea0003800000 */
.L_x_1551:
        /* <DEDUP_REMOVED lines=37> */
.L_x_1554:
[----:B------:R-:W-:Y:S05]  /*7d40*/  BSYNC B1 ;  /* 0x0000000000017941 */ /* 0x000fea0003800000 */
.L_x_1553:
        /* <DEDUP_REMOVED lines=37> */
.L_x_1556:
[----:B------:R-:W-:Y:S05]  /*7fa0*/  BSYNC B1 ;  /* 0x0000000000017941 */ /* 0x000fea0003800000 */
.L_x_1555:
        /* <DEDUP_REMOVED lines=37> */
.L_x_1558:
[----:B------:R-:W-:Y:S05]  /*8200*/  BSYNC B1 ;  /* 0x0000000000017941 */ /* 0x000fea0003800000 */
.L_x_1557:
        /* <DEDUP_REMOVED lines=37> */
.L_x_1560:
[----:B------:R-:W-:Y:S05]  /*8460*/  BSYNC B1 ;  /* 0x0000000000017941 */ /* 0x000fea0003800000 */
.L_x_1559:
        /* <DEDUP_REMOVED lines=37> */
.L_x_1562:
[----:B------:R-:W-:Y:S05]  /*86c0*/  BSYNC B1 ;  /* 0x0000000000017941 */ /* 0x000fea0003800000 */
.L_x_1561:
        /* <DEDUP_REMOVED lines=37> */
.L_x_1564:
[----:B------:R-:W-:Y:S05]  /*8920*/  BSYNC B1 ;  /* 0x0000000000017941 */ /* 0x000fea0003800000 */
.L_x_1563:
        /* <DEDUP_REMOVED lines=37> */
.L_x_1566:
[----:B------:R-:W-:Y:S05]  /*8b80*/  BSYNC B1 ;  /* 0x0000000000017941 */ /* 0x000fea0003800000 */
.L_x_1565:
        /* <DEDUP_REMOVED lines=37> */
.L_x_1568:
[----:B------:R-:W-:Y:S05]  /*8de0*/  BSYNC B1 ;  /* 0x0000000000017941 */ /* 0x000fea0003800000 */
.L_x_1567:
        /* <DEDUP_REMOVED lines=37> */
.L_x_1570:
[----:B------:R-:W-:Y:S05]  /*9040*/  BSYNC B1 ;  /* 0x0000000000017941 */ /* 0x000fea0003800000 */
.L_x_1569:
        /* <DEDUP_REMOVED lines=37> */
.L_x_1572:
[----:B------:R-:W-:Y:S05]  /*92a0*/  BSYNC B1 ;  /* 0x0000000000017941 */ /* 0x000fea0003800000 */
.L_x_1571:
        /* <DEDUP_REMOVED lines=37> */
.L_x_1574:
[----:B------:R-:W-:Y:S05]  /*9500*/  BSYNC B1 ;  /* 0x0000000000017941 */ /* 0x000fea0003800000 */
.L_x_1573:
        /* <DEDUP_REMOVED lines=37> */
.L_x_1576:
[----:B------:R-:W-:Y:S05]  /*9760*/  BSYNC B1 ;  /* 0x0000000000017941 */ /* 0x000fea0003800000 */
.L_x_1575:
        /* <DEDUP_REMOVED lines=37> */
.L_x_1578:
[----:B------:R-:W-:Y:S05]  /*99c0*/  BSYNC B1 ;  /* 0x0000000000017941 */ /* 0x000fea0003800000 */
.L_x_1577:
        /* <DEDUP_REMOVED lines=37> */
.L_x_1580:
[----:B------:R-:W-:Y:S05]  /*9c20*/  BSYNC B1 ;  /* 0x0000000000017941 */ /* 0x000fea0003800000 */
.L_x_1579:
        /* <DEDUP_REMOVED lines=37> */
.L_x_1582:
[----:B------:R-:W-:Y:S05]  /*9e80*/  BSYNC B1 ;  /* 0x0000000000017941 */ /* 0x000fea0003800000 */
.L_x_1581:
        /* <DEDUP_REMOVED lines=37> */
.L_x_1584:
[----:B------:R-:W-:Y:S05]  /*a0e0*/  BSYNC B1 ;  /* 0x0000000000017941 */ /* 0x000fea0003800000 */
.L_x_1583:
        /* <DEDUP_REMOVED lines=37> */
.L_x_1586:
[----:B------:R-:W-:Y:S05]  /*a340*/  BSYNC B1 ;  /* 0x0000000000017941 */ /* 0x000fea0003800000 */
.L_x_1585:
        /* <DEDUP_REMOVED lines=37> */
.L_x_1588:
[----:B------:R-:W-:Y:S05]  /*a5a0*/  BSYNC B1 ;  /* 0x0000000000017941 */ /* 0x000fea0003800000 */
.L_x_1587:
        /* <DEDUP_REMOVED lines=37> */
.L_x_1590:
[----:B------:R-:W-:Y:S05]  /*a800*/  BSYNC B1 ;  /* 0x0000000000017941 */ /* 0x000fea0003800000 */
.L_x_1589:
        /* <DEDUP_REMOVED lines=37> */
.L_x_1592:
[----:B------:R-:W-:Y:S05]  /*aa60*/  BSYNC B1 ;  /* 0x0000000000017941 */ /* 0x000fea0003800000 */
.L_x_1591:
        /* <DEDUP_REMOVED lines=37> */
.L_x_1594:
[----:B------:R-:W-:Y:S05]  /*acc0*/  BSYNC B1 ;  /* 0x0000000000017941 */ /* 0x000fea0003800000 */
.L_x_1593:
        /* <DEDUP_REMOVED lines=27> */
[----:B-1---5:R-:W-:Y:S01]  /*ae80*/  FADD.FTZ R210, R44, R210 ;  /* 0x000000d22cd27221 */ /* 0x022fe20000010000 */
        /* <DEDUP_REMOVED lines=9> */
.L_x_1596:
[----:B------:R-:W-:Y:S05]  /*af20*/  BSYNC B1 ;  /* 0x0000000000017941 */ /* 0x000fea0003800000 */
.L_x_1595:
        /* <DEDUP_REMOVED lines=37> */
.L_x_1598:
[----:B------:R-:W-:Y:S05]  /*b180*/  BSYNC B1 ;  /* 0x0000000000017941 */ /* 0x000fea0003800000 */
.L_x_1597:
        /* <DEDUP_REMOVED lines=37> */
.L_x_1600:
[----:B------:R-:W-:Y:S05]  /*b3e0*/  BSYNC B1 ;  /* 0x0000000000017941 */ /* 0x000fea0003800000 */
.L_x_1599:
        /* <DEDUP_REMOVED lines=37> */
.L_x_1602:
[----:B------:R-:W-:Y:S05]  /*b640*/  BSYNC B1 ;  /* 0x0000000000017941 */ /* 0x000fea0003800000 */
.L_x_1601:
        /* <DEDUP_REMOVED lines=37> */
.L_x_1604:
[----:B------:R-:W-:Y:S05]  /*b8a0*/  BSYNC B1 ;  /* 0x0000000000017941 */ /* 0x000fea0003800000 */
.L_x_1603:
        /* <DEDUP_REMOVED lines=37> */
.L_x_1606:
[----:B------:R-:W-:Y:S05]  /*bb00*/  BSYNC B1 ;  /* 0x0000000000017941 */ /* 0x000fea0003800000 */
.L_x_1605:
        /* <DEDUP_REMOVED lines=37> */
.L_x_1608:
[----:B------:R-:W-:Y:S05]  /*bd60*/  BSYNC B1 ;  /* 0x0000000000017941 */ /* 0x000fea0003800000 */
.L_x_1607:
        /* <DEDUP_REMOVED lines=37> */
.L_x_1610:
[----:B------:R-:W-:Y:S05]  /*bfc0*/  BSYNC B1 ;  /* 0x0000000000017941 */ /* 0x000fea0003800000 */
.L_x_1609:
        /* <DEDUP_REMOVED lines=37> */
.L_x_1612:
[----:B------:R-:W-:Y:S05]  /*c220*/  BSYNC B1 ;  /* 0x0000000000017941 */ /* 0x000fea0003800000 */
.L_x_1611:
        /* <DEDUP_REMOVED lines=37> */
.L_x_1614:
[----:B------:R-:W-:Y:S05]  /*c480*/  BSYNC B1 ;  /* 0x0000000000017941 */ /* 0x000fea0003800000 */
.L_x_1613:
        /* <DEDUP_REMOVED lines=37> */
.L_x_1616:
[----:B------:R-:W-:Y:S05]  /*c6e0*/  BSYNC B1 ;  /* 0x0000000000017941 */ /* 0x000fea0003800000 */
.L_x_1615:
        /* <DEDUP_REMOVED lines=37> */
.L_x_1618:
[----:B------:R-:W-:Y:S05]  /*c940*/  BSYNC B1 ;  /* 0x0000000000017941 */ /* 0x000fea0003800000 */
.L_x_1617:
        /* <DEDUP_REMOVED lines=37> */
.L_x_1620:
[----:B------:R-:W-:Y:S05]  /*cba0*/  BSYNC B1 ;  /* 0x0000000000017941 */ /* 0x000fea0003800000 */
.L_x_1619:
[----:B------:R-:W-:Y:S04]  /*cbb0*/  BSSY B1, `(.L_x_1621) ;  /* 0x0000025000017945 */ /* 0x000fe80003800000 */
[----:B------:R-:W-:Y:S05]  /*cbc0*/  @P1 BRA `(.L_x_1622) ;  /* 0x00000000008c1947 */ /* 0x000fea0003800000 */
[----:B------:R-:W-:-:S05]  /*cbd0*/  IMAD R9, R0, 0x3f, R9 ;  /* 0x0000003f00097824 */ /* 0x000fca00078e0209 */
[----:B------:R-:W-:-:S04]  /*cbe0*/  SHF.L.U32 R9, R9, 0x2, RZ ;  /* 0x0000000209097819 */ /* 0x000fc800000006ff */
[----:B------:R-:W-:-:S13]  /*cbf0*/  ISETP.GE.AND P2, PT, R9, R10, PT ;  /* 0x0000000a0900720c */ /* 0x000fda0003f46270 */
[----:B------:R-:W2:Y:S01]  /*cc00*/  @!P2 LDG.E R12, desc[UR36][R12.64] ;  /* 0x000000240c0ca981 */ /* 0x000ea2000c1e1900 */
[----:B------:R-:W2:Y:S01]  /*cc10*/  @!P2 LDC R10, c[0x0][0x288] ;  /* 0x0000a200ff0aab82 */ /* 0x000ea20000000800 */
[----:B------:R-:W-:Y:S01]  /*cc20*/  CS2R R236, SRZ ;  /* 0x0000000000ec7805 */ /* 0x000fe2000001ff00 */
[----:B--2---:R-:W-:-:S06]  /*cc30*/  @!P2 IMAD R12, R12, R10, RZ ;  /* 0x0000000a0c0ca224 */ /* 0x004fcc00078e02ff */
[----:B------:R-:W2:Y:S01]  /*cc40*/  @!P2 LDC.64 R10, c[0x0][0x248] ;  /* 0x00009200ff0aab82 */ /* 0x000ea20000000a00 */
[----:B------:R-:W-:-:S04]  /*cc50*/  @!P2 IMAD R12, R12, 0xa0, RZ ;  /* 0x000000a00c0ca824 */ /* 0x000fc800078e02ff */
[----:B------:R-:W-:-:S05]  /*cc60*/  @!P2 IMAD R13, R12, R0, R9 ;  /* 0x000000000c0da224 */ /* 0x000fca00078e0209 */
[----:B------:R-:W-:-:S04]  /*cc70*/  @!P2 IADD3 R12, P3, R5, R13, RZ ;  /* 0x0000000d050ca210 */ /* 0x000fc80007f7e0ff */
[----:B------:R-:W-:Y:S02]  /*cc80*/  @!P2 LEA.HI.X.SX32 R13, R13, R8, 0x1, P3 ;  /* 0x000000080d0da211 */ /* 0x000fe400018f0eff */
[----:B--2---:R-:W-:-:S04]  /*cc90*/  @!P2 LEA R10, P3, R12, R10, 0x2 ;  /* 0x0000000a0c0aa211 */ /* 0x004fc800078610ff */
[----:B------:R-:W-:-:S05]  /*cca0*/  @!P2 LEA.HI.X R11, R12, R11, R13, 0x2, P3 ;  /* 0x0000000b0c0ba211 */ /* 0x000fca00018f140d */
[----:B------:R2:W5:Y:S01]  /*ccb0*/  @!P2 LDG.E.64 R236, desc[UR36][R10.64] ;  /* 0x000000240aeca981 */ /* 0x000562000c1e1b00 */
[----:B------:R-:W-:-:S13]  /*ccc0*/  ISETP.NE.AND P3, PT, RZ, UR10, PT ;  /* 0x0000000aff007c0c */ /* 0x000fda000bf65270 */
[----:B--2---:R-:W-:Y:S05]  /*ccd0*/  @P3 BRA `(.L_x_1622) ;  /* 0x0000000000483947 */ /* 0x004fea0003800000 */
[----:B------:R-:W-:-:S13]  /*cce0*/  LOP3.LUT P4, RZ, R17, 0x10, RZ, 0xc0, !PT ;  /* 0x0000001011ff7812 */ /* 0x000fda000788c0ff */
[----:B------:R-:W2:Y:S08]  /*ccf0*/  @P4 LDC R12, c[0x0][0x288] ;  /* 0x0000a200ff0c4b82 */ /* 0x000eb00000000800 */
[----:B------:R-:W0:Y:S01]  /*cd00*/  @P4 LDC.64 R10, c[0x0][0x2e0] ;  /* 0x0000b800ff0a4b82 */ /* 0x000e220000000a00 */
[----:B--2---:R-:W-:-:S04]  /*cd10*/  @P4 IMAD R12, R2, R12, R251 ;  /* 0x0000000c020c4224 */ /* 0x004fc800078e02fb */
[----:B------:R-:W-:-:S04]  /*cd20*/  @P4 IMAD R12, R12, 0xa0, R3 ;  /* 0x000000a00c0c4824 */ /* 0x000fc800078e0203 */
[----:B------:R-:W-:-:S04]  /*cd30*/  @P4 VIADD R12, R12, 0xfc ;  /* 0x000000fc0c0c4836 */ /* 0x000fc80000000000 */
[----:B0-----:R-:W-:-:S06]  /*cd40*/  @P4 IMAD.WIDE R10, R12, 0x4, R10 ;  /* 0x000000040c0a4825 */ /* 0x001fcc00078e020a */
        /* <DEDUP_REMOVED lines=11> */
.L_x_1622:
[----:B------:R-:W-:Y:S05]  /*ce00*/  BSYNC B1 ;  /* 0x0000000000017941 */ /* 0x000fea0003800000 */
.L_x_1621:
[----:B0-----:R-:W2:Y:S04]  /*ce10*/  LDL R10, [R1+0x258] ;  /* 0x00025800010a7983 */ /* 0x001ea80000100800 */
[----:B------:R-:W2:Y:S04]  /*ce20*/  LDL R9, [R1+0x25c] ;  /* 0x00025c0001097983 */ /* 0x000ea80000100800 */
[----:B------:R-:W2:Y:S04]  /*ce30*/  LDL R251, [R1+0x21c] ;  /* 0x00021c0001fb7983 */ /* 0x000ea80000100800 */
[----:B------:R-:W2:Y:S04]  /*ce40*/  LDL R250, [R1+0x210] ;  /* 0x0002100001fa7983 */ /* 0x000ea80000100800 */
[----:B--234-:R-:W2:Y:S04]  /*ce50*/  LDL R15, [R1+0x214] ;  /* 0x00021400010f7983 */ /* 0x01cea80000100800 */
[----:B------:R-:W3:Y:S04]  /*ce60*/  LDL R14, [R1+0x208] ;  /* 0x00020800010e7983 */ /* 0x000ee80000100800 */
[----:B------:R-:W4:Y:S04]  /*ce70*/  LDL R13, [R1+0x20c] ;  /* 0x00020c00010d7983 */ /* 0x000f280000100800 */
[----:B------:R-:W3:Y:S04]  /*ce80*/  LDL R12, [R1+0x200] ;  /* 0x00020000010c7983 */ /* 0x000ee80000100800 */
[----:B------:R-:W3:Y:S04]  /*ce90*/  LDL R11, [R1+0x204] ;  /* 0x00020400010b7983 */ /* 0x000ee80000100800 */
[----:B-1----:R0:W-:Y:S04]  /*cea0*/  STL [R1+0x2d8], R30 ;  /* 0x0002d81e01007387 */ /* 0x0021e80000100800 */
        /* <DEDUP_REMOVED lines=34> */
[----:B------:R-:W-:Y:S04]  /*d0d0*/  STL [R1+0x290], R5 ;  /* 0x0002900501007387 */ /* 0x000fe80000100800 */
[----:B------:R0:W-:Y:S04]  /*d0e0*/  STL [R1+0x28c], R4 ;  /* 0x00028c0401007387 */ /* 0x0001e80000100800 */
[----:B------:R1:W-:Y:S04]  /*d0f0*/  STL [R1+0x288], R3 ;  /* 0x0002880301007387 */ /* 0x0003e80000100800 */
[----:B------:R1:W-:Y:S04]  /*d100*/  STL [R1+0x284], R2 ;  /* 0x0002840201007387 */ /* 0x0003e80000100800 */
[----:B------:R1:W-:Y:S04]  /*d110*/  STL [R1+0x280], R0 ;  /* 0x0002800001007387 */ /* 0x0003e80000100800 */
[----:B0-----:R-:W3:Y:S01]  /*d120*/  LDL R4, [R1+0x1e0] ;  /* 0x0001e00001047983 */ /* 0x001ee20000100800 */
[----:B-----5:R-:W-:-:S03]  /*d130*/  FMUL.FTZ R10, R10, R112 ;  /* 0x000000700a0a7220 */ /* 0x020fc60000410000 */
[----:B-1----:R-:W3:Y:S01]  /*d140*/  LDL R3, [R1+0x1e4] ;  /* 0x0001e40001037983 */ /* 0x002ee20000100800 */
[----:B------:R-:W-:-:S03]  /*d150*/  FMUL.FTZ R9, R9, R113 ;  /* 0x0000007109097220 */ /* 0x000fc60000410000 */
[----:B------:R-:W3:Y:S04]  /*d160*/  LDL R6, [R1+0x190] ;  /* 0x0001900001067983 */ /* 0x000ee80000100800 */
[----:B------:R-:W3:Y:S04]  /*d170*/  LDL R5, [R1+0x194] ;  /* 0x0001940001057983 */ /* 0x000ee80000100800 */
[----:B------:R-:W3:Y:S04]  /*d180*/  LDL R2, [R1+0x188] ;  /* 0x0001880001027983 */ /* 0x000ee80000100800 */
[----:B------:R-:W3:Y:S01]  /*d190*/  LDL R0, [R1+0x18c] ;  /* 0x00018c0001007983 */ /* 0x000ee20000100800 */
[----:B----4-:R-:W-:-:S03]  /*d1a0*/  FFMA.FTZ R9, R8, R111, R9 ;  /* 0x0000006f08097223 */ /* 0x010fc60000010009 */
[----:B------:R-:W4:Y:S01]  /*d1b0*/  LDL R8, [R1+0x198] ;  /* 0x0001980001087983 */ /* 0x000f220000100800 */
[----:B--2---:R-:W-:-:S03]  /*d1c0*/  FFMA.FTZ R9, R17, R115, R9 ;  /* 0x0000007311097223 */ /* 0x004fc60000010009 */
[----:B------:R-:W2:Y:S01]  /*d1d0*/  LDL R17, [R1+0x1bc] ;  /* 0x0001bc0001117983 */ /* 0x000ea20000100800 */
[----:B------:R-:W-:-:S03]  /*d1e0*/  FFMA.FTZ R9, R19, R117, R9 ;  /* 0x0000007513097223 */ /* 0x000fc60000010009 */
[----:B------:R-:W4:Y:S01]  /*d1f0*/  LDL R19, [R1+0x1c4] ;  /* 0x0001c40001137983 */ /* 0x000f220000100800 */
[----:B------:R-:W-:Y:S01]  /*d200*/  FFMA.FTZ R9, R21, R119, R9 ;  /* 0x0000007715097223 */ /* 0x000fe20000010009 */
[----:B---3--:R-:W-:Y:S02]  /*d210*/  FFMA.FTZ R10, R7, R110, R10 ;  /* 0x0000006e070a7223 */ /* 0x008fe4000001000a */
[----:B------:R-:W3:Y:S01]  /*d220*/  LDL R21, [R1+0x1cc] ;  /* 0x0001cc0001157983 */ /* 0x000ee20000100800 */
[----:B------:R-:W-:Y:S01]  /*d230*/  FFMA.FTZ R9, R23, R121, R9 ;  /* 0x0000007917097223 */ /* 0x000fe20000010009 */
[----:B------:R-:W-:Y:S02]  /*d240*/  FFMA.FTZ R10, R16, R114, R10 ;  /* 0x00000072100a7223 */ /* 0x000fe4000001000a */
[----:B------:R-:W2:Y:S01]  /*d250*/  LDL R23, [R1+0x1d4] ;  /* 0x0001d40001177983 */ /* 0x000ea20000100800 */
[----:B------:R-:W-:Y:S01]  /*d260*/  FFMA.FTZ R9, R25, R123, R9 ;  /* 0x0000007b19097223 */ /* 0x000fe20000010009 */
[----:B------:R-:W-:-:S02]  /*d270*/  FFMA.FTZ R10, R18, R116, R10 ;  /* 0x00000074120a7223 */ /* 0x000fc4000001000a */
[----:B------:R-:W4:Y:S01]  /*d280*/  LDL R25, [R1+0x1dc] ;  /* 0x0001dc0001197983 */ /* 0x000f220000100800 */
[----:B------:R-:W-:Y:S01]  /*d290*/  FFMA.FTZ R9, R27, R125, R9 ;  /* 0x0000007d1b097223 */ /* 0x000fe20000010009 */
[----:B------:R-:W-:Y:S02]  /*d2a0*/  FFMA.FTZ R10, R20, R118, R10 ;  /* 0x00000076140a7223 */ /* 0x000fe4000001000a */
        /* <DEDUP_REMOVED lines=12> */
[----:B------:R-:W3:Y:S02]  /*d370*/  LDL R26, [R1+0x1d8] ;  /* 0x0001d800011a7983 */ /* 0x000ee40000100800 */
[----:B------:R-:W-:-:S02]  /*d380*/  FFMA.FTZ R10, R30, R128, R10 ;  /* 0x000000801e0a7223 */ /* 0x000fc4000001000a */
[----:B------:R-:W3:Y:S02]  /*d390*/  LDL R28, [R1+0x1e8] ;  /* 0x0001e800011c7983 */ /* 0x000ee40000100800 */
[----:B------:R-:W-:Y:S02]  /*d3a0*/  FFMA.FTZ R10, R250, R130, R10 ;  /* 0x00000082fa0a7223 */ /* 0x000fe4000001000a */
[----:B------:R-:W4:Y:S02]  /*d3b0*/  LDL R30, [R1+0x1f8] ;  /* 0x0001f800011e7983 */ /* 0x000f240000100800 */
[----:B------:R-:W-:Y:S02]  /*d3c0*/  FFMA.FTZ R10, R14, R132, R10 ;  /* 0x000000840e0a7223 */ /* 0x000fe4000001000a */
[----:B------:R-:W3:Y:S04]  /*d3d0*/  LDL R250, [R1+0x1f4] ;  /* 0x0001f40001fa7983 */ /* 0x000ee80000100800 */
[----:B------:R-:W3:Y:S04]  /*d3e0*/  LDL R22, [R1+0x1c8] ;  /* 0x0001c80001167983 */ /* 0x000ee80000100800 */
[----:B------:R-:W3:Y:S04]  /*d3f0*/  LDL R20, [R1+0x1c0] ;  /* 0x0001c00001147983 */ /* 0x000ee80000100800 */
[----:B------:R-:W3:Y:S04]  /*d400*/  LDL R18, [R1+0x1b8] ;  /* 0x0001b80001127983 */ /* 0x000ee80000100800 */
[----:B------:R-:W3:Y:S04]  /*d410*/  LDL R16, [R1+0x1b0] ;  /* 0x0001b00001107983 */ /* 0x000ee80000100800 */
[----:B------:R-:W3:Y:S01]  /*d420*/  LDL R15, [R1+0x1b4] ;  /* 0x0001b400010f7983 */ /* 0x000ee20000100800 */
[----:B------:R-:W-:-:S03]  /*d430*/  FFMA.FTZ R10, R12, R134, R10 ;  /* 0x000000860c0a7223 */ /* 0x000fc6000001000a */
[----:B------:R-:W3:Y:S01]  /*d440*/  LDL R14, [R1+0x1a8] ;  /* 0x0001a800010e7983 */ /* 0x000ee20000100800 */
[----:B------:R-:W-:-:S03]  /*d450*/  FFMA.FTZ R9, R11, R135, R9 ;  /* 0x000000870b097223 */ /* 0x000fc60000010009 */
[----:B------:R-:W3:Y:S04]  /*d460*/  LDL R13, [R1+0x1ac] ;  /* 0x0001ac00010d7983 */ /* 0x000ee80000100800 */
[----:B------:R-:W3:Y:S04]  /*d470*/  LDL R12, [R1+0x1a0] ;  /* 0x0001a000010c7983 */ /* 0x000ee80000100800 */
[----:B------:R-:W3:Y:S04]  /*d480*/  LDL R11, [R1+0x1a4] ;  /* 0x0001a400010b7983 */ /* 0x000ee80000100800 */
[----:B------:R-:W3:Y:S01]  /*d490*/  LDL R7, [R1+0x19c] ;  /* 0x00019c0001077983 */ /* 0x000ee20000100800 */
[----:B--2---:R-:W-:Y:S01]  /*d4a0*/  FFMA.FTZ R9, R29, R137, R9 ;  /* 0x000000891d097223 */ /* 0x004fe20000010009 */
[----:B----4-:R-:W-:-:S02]  /*d4b0*/  FFMA.FTZ R10, R30, R136, R10 ;  /* 0x000000881e0a7223 */ /* 0x010fc4000001000a */
[----:B------:R0:W5:Y:S02]  /*d4c0*/  LDL.LU R30, [R1+0x2d8] ;  /* 0x0002d800011e7983 */ /* 0x0001640000300800 */
[----:B------:R-:W-:Y:S01]  /*d4d0*/  FFMA.FTZ R10, R251, R138, R10 ;  /* 0x0000008afb0a7223 */ /* 0x000fe2000001000a */
[----:B---3--:R-:W-:Y:S01]  /*d4e0*/  FFMA.FTZ R9, R250, R139, R9 ;  /* 0x0000008bfa097223 */ /* 0x008fe20000010009 */
[----:B------:R0:W5:Y:S02]  /*d4f0*/  LDL.LU R29, [R1+0x2d4] ;  /* 0x0002d400011d7983 */ /* 0x0001640000300800 */
[----:B------:R-:W-:Y:S01]  /*d500*/  FFMA.FTZ R10, R28, R140, R10 ;  /* 0x0000008c1c0a7223 */ /* 0x000fe2000001000a */
[----:B------:R-:W-:Y:S01]  /*d510*/  FFMA.FTZ R9, R27, R141, R9 ;  /* 0x0000008d1b097223 */ /* 0x000fe20000010009 */
[----:B------:R-:W2:Y:S02]  /*d520*/  LDL R28, [R1+0x170] ;  /* 0x00017000011c7983 */ /* 0x000ea40000100800 */
[----:B------:R-:W-:Y:S01]  /*d530*/  FFMA.FTZ R10, R4, R142, R10 ;  /* 0x0000008e040a7223 */ /* 0x000fe2000001000a */
[----:B------:R-:W-:Y:S01]  /*d540*/  FFMA.FTZ R9, R3, R143, R9 ;  /* 0x0000008f03097223 */ /* 0x000fe20000010009 */
[----:B------:R-:W3:Y:S02]  /*d550*/  LDL R4, [R1+0x180] ;  /* 0x0001800001047983 */ /* 0x000ee40000100800 */
[----:B------:R-:W-:Y:S01]  /*d560*/  FFMA.FTZ R10, R26, R144, R10 ;  /* 0x000000901a0a7223 */ /* 0x000fe2000001000a */
[----:B------:R-:W-:Y:S01]  /*d570*/  FFMA.FTZ R9, R25, R145, R9 ;  /* 0x0000009119097223 */ /* 0x000fe20000010009 */
[----:B------:R-:W4:Y:S02]  /*d580*/  LDL R3, [R1+0x184] ;  /* 0x0001840001037983 */ /* 0x000f240000100800 */
[----:B------:R-:W-:Y:S01]  /*d590*/  FFMA.FTZ R10, R24, R146, R10 ;  /* 0x00000092180a7223 */ /* 0x000fe2000001000a */
[----:B------:R-:W-:Y:S01]  /*d5a0*/  FFMA.FTZ R9, R23, R147, R9 ;  /* 0x0000009317097223 */ /* 0x000fe20000010009 */
[----:B------:R-:W2:Y:S02]  /*d5b0*/  LDL R27, [R1+0x174] ;  /* 0x00017400011b7983 */ /* 0x000ea40000100800 */
        /* <DEDUP_REMOVED lines=36> */
[----:B------:R-:W-:-:S03]  /*d800*/  FFMA.FTZ R10, R2, R164, R10 ;  /* 0x000000a4020a7223 */ /* 0x000fc6000001000a */
[----:B------:R-:W2:Y:S01]  /*d810*/  LDL R8, [R1+0x120] ;  /* 0x0001200001087983 */ /* 0x000ea20000100800 */
[----:B------:R-:W-:-:S03]  /*d820*/  FFMA.FTZ R9, R0, R165, R9 ;  /* 0x000000a500097223 */ /* 0x000fc60000010009 */
[----:B------:R-:W2:Y:S04]  /*d830*/  LDL R7, [R1+0x124] ;  /* 0x0001240001077983 */ /* 0x000ea80000100800 */
[----:B------:R-:W2:Y:S04]  /*d840*/  LDL R2, [R1+0x118] ;  /* 0x0001180001027983 */ /* 0x000ea80000100800 */
[----:B------:R-:W2:Y:S01]  /*d850*/  LDL R0, [R1+0x11c] ;  /* 0x00011c0001007983 */ /* 0x000ea20000100800 */
[----:B---3--:R-:W-:-:S03]  /*d860*/  FFMA.FTZ R10, R4, R166, R10 ;  /* 0x000000a6040a7223 */ /* 0x008fc6000001000a */
[----:B------:R-:W3:Y:S01]  /*d870*/  LDL R4, [R1+0x110] ;  /* 0x0001100001047983 */ /* 0x000ee20000100800 */
[----:B----4-:R-:W-:-:S03]  /*d880*/  FFMA.FTZ R9, R3, R167, R9 ;  /* 0x000000a703097223 */ /* 0x010fc60000010009 */
[----:B------:R-:W4:Y:S01]  /*d890*/  LDL R3, [R1+0x114] ;  /* 0x0001140001037983 */ /* 0x000f220000100800 */
[----:B--2---:R-:W-:-:S03]  /*d8a0*/  FFMA.FTZ R10, R6, R168, R10 ;  /* 0x000000a8060a7223 */ /* 0x004fc6000001000a */
[----:B------:R-:W2:Y:S01]  /*d8b0*/  LDL R6, [R1+0x108] ;  /* 0x0001080001067983 */ /* 0x000ea20000100800 */
[----:B------:R-:W-:-:S03]  /*d8c0*/  FFMA.FTZ R9, R5, R169, R9 ;  /* 0x000000a905097223 */ /* 0x000fc60000010009 */
[----:B------:R-:W2:Y:S01]  /*d8d0*/  LDL R5, [R1+0x10c] ;  /* 0x00010c0001057983 */ /* 0x000ea20000100800 */
[----:B------:R-:W-:Y:S01]  /*d8e0*/  FFMA.FTZ R10, R28, R170, R10 ;  /* 0x000000aa1c0a7223 */ /* 0x000fe2000001000a */
[----:B------:R-:W-:Y:S02]  /*d8f0*/  FFMA.FTZ R9, R27, R171, R9 ;  /* 0x000000ab1b097223 */ /* 0x000fe40000010009 */
[----:B------:R0:W5:Y:S01]  /*d900*/  LDL.LU R28, [R1+0x2d0] ;  /* 0x0002d000011c7983 */ /* 0x0001620000300800 */
[----:B------:R-:W-:Y:S01]  /*d910*/  FFMA.FTZ R10, R26, R172, R10 ;  /* 0x000000ac1a0a7223 */ /* 0x000fe2000001000a */
[----:B------:R-:W-:Y:S02]  /*d920*/  FFMA.FTZ R9, R25, R173, R9 ;  /* 0x000000ad19097223 */ /* 0x000fe40000010009 */
[----:B------:R0:W5:Y:S01]  /*d930*/  LDL.LU R27, [R1+0x2cc] ;  /* 0x0002cc00011b7983 */ /* 0x0001620000300800 */
[----:B------:R-:W-:Y:S01]  /*d940*/  FFMA.FTZ R10, R24, R174, R10 ;  /* 0x000000ae180a7223 */ /* 0x000fe2000001000a */
[----:B------:R-:W-:-:S02]  /*d950*/  FFMA.FTZ R9, R23, R175, R9 ;  /* 0x000000af17097223 */ /* 0x000fc40000010009 */
[----:B------:R0:W5:Y:S01]  /*d960*/  LDL.LU R26, [R1+0x2c8] ;  /* 0x0002c800011a7983 */ /* 0x0001620000300800 */
        /* <DEDUP_REMOVED lines=46> */
[----:B------:R-:W3:Y:S01]  /*dc50*/  LDL R5, [R1+0xc4] ;  /* 0x0000c40001057983 */ /* 0x000ee20000100800 */
[----:B------:R-:W-:-:S03]  /*dc60*/  FFMA.FTZ R10, R22, R198, R10 ;  /* 0x000000c6160a7223 */ /* 0x000fc6000001000a */
[----:B------:R0:W5:Y:S01]  /*dc70*/  LDL.LU R22, [R1+0x2b8] ;  /* 0x0002b80001167983 */ /* 0x0001620000300800 */
        /* <DEDUP_REMOVED lines=31> */
[----:B------:R-:W2:Y:S01]  /*de70*/  LDL R6, [R1+0x9c] ;  /* 0x00009c0001067983 */ /* 0x000ea20000100800 */
[----:B---3--:R-:W-:-:S03]  /*de80*/  FFMA.FTZ R9, R5, R215, R9 ;  /* 0x000000d705097223 */ /* 0x008fc60000010009 */
[----:B------:R-:W3:Y:S01]  /*de90*/  LDL R5, [R1+0x90] ;  /* 0x0000900001057983 */ /* 0x000ee20000100800 */
[----:B------:R-:W-:Y:S01]  /*dea0*/  FFMA.FTZ R10, R4, R216, R10 ;  /* 0x000000d8040a7223 */ /* 0x000fe2000001000a */
[----:B----4-:R-:W-:Y:S02]  /*deb0*/  FFMA.FTZ R9, R3, R217, R9 ;  /* 0x000000d903097223 */ /* 0x010fe40000010009 */
        /* <DEDUP_REMOVED lines=10> */
[----:B------:R-:W4:Y:S04]  /*df60*/  LDL R12, [R1+0x6c] ;  /* 0x00006c00010c7983 */ /* 0x000f280000100800 */
[----:B------:R0:W5:Y:S01]  /*df70*/  LDL.LU R16, [R1+0x2a0] ;  /* 0x0002a00001107983 */ /* 0x0001620000300800 */
[----:B------:R-:W-:-:S03]  /*df80*/  FFMA.FTZ R9, R8, R223, R9 ;  /* 0x000000df08097223 */ /* 0x000fc60000010009 */
[----:B------:R0:W5:Y:S01]  /*df90*/  LDL.LU R8, [R1+0x29c] ;  /* 0x00029c0001087983 */ /* 0x0001620000300800 */
[----:B------:R-:W-:-:S03]  /*dfa0*/  FFMA.FTZ R10, R7, R224, R10 ;  /* 0x000000e0070a7223 */ /* 0x000fc6000001000a */
[----:B------:R0:W5:Y:S01]  /*dfb0*/  LDL.LU R7, [R1+0x298] ;  /* 0x0002980001077983 */ /* 0x0001620000300800 */
[----:B--2---:R-:W-:-:S03]  /*dfc0*/  FFMA.FTZ R9, R6, R225, R9 ;  /* 0x000000e106097223 */ /* 0x004fc60000010009 */
[----:B------:R0:W5:Y:S01]  /*dfd0*/  LDL.LU R6, [R1+0x294] ;  /* 0x0002940001067983 */ /* 0x0001620000300800 */
[----:B---3--:R-:W-:-:S03]  /*dfe0*/  FFMA.FTZ R10, R5, R226, R10 ;  /* 0x000000e2050a7223 */ /* 0x008fc6000001000a */
[----:B------:R0:W5:Y:S01]  /*dff0*/  LDL.LU R5, [R1+0x290] ;  /* 0x0002900001057983 */ /* 0x0001620000300800 */
[----:B----4-:R-:W-:-:S03]  /*e000*/  FFMA.FTZ R9, R4, R227, R9 ;  /* 0x000000e304097223 */ /* 0x010fc60000010009 */
[----:B------:R0:W5:Y:S01]  /*e010*/  LDL.LU R4, [R1+0x28c] ;  /* 0x00028c0001047983 */ /* 0x0001620000300800 */
[----:B------:R-:W-:-:S03]  /*e020*/  FFMA.FTZ R10, R3, R228, R10 ;  /* 0x000000e4030a7223 */ /* 0x000fc6000001000a */
[----:B------:R0:W5:Y:S01]  /*e030*/  LDL.LU R3, [R1+0x288] ;  /* 0x0002880001037983 */ /* 0x0001620000300800 */
[----:B------:R-:W-:-:S03]  /*e040*/  FFMA.FTZ R9, R2, R229, R9 ;  /* 0x000000e502097223 */ /* 0x000fc60000010009 */
[----:B------:R0:W5:Y:S01]  /*e050*/  LDL.LU R2, [R1+0x284] ;  /* 0x0002840001027983 */ /* 0x0001620000300800 */
[----:B------:R-:W-:-:S03]  /*e060*/  FFMA.FTZ R10, R0, R230, R10 ;  /* 0x000000e6000a7223 */ /* 0x000fc6000001000a */
[----:B------:R0:W5:Y:S01]  /*e070*/  LDL.LU R0, [R1+0x280] ;  /* 0x0002800001007983 */ /* 0x0001620000300800 */
[----:B------:R-:W-:Y:S02]  /*e080*/  FFMA.FTZ R9, R11, R231, R9 ;  /* 0x000000e70b097223 */ /* 0x000fe40000010009 */
[----:B------:R-:W1:Y:S01]  /*e090*/  S2R R11, SR_TID.X ;  /* 0x00000000000b7919 */ /* 0x000e620000002100 */
[----:B------:R-:W-:Y:S02]  /*e0a0*/  FFMA.FTZ R10, R251, R232, R10 ;  /* 0x000000e8fb0a7223 */ /* 0x000fe4000001000a */
[----:B------:R-:W2:Y:S01]  /*e0b0*/  S2R R251, SR_CTAID.X ;  /* 0x0000000000fb7919 */ /* 0x000ea20000002500 */
[----:B------:R-:W-:Y:S01]  /*e0c0*/  FFMA.FTZ R9, R250, R233, R9 ;  /* 0x000000e9fa097223 */ /* 0x000fe20000010009 */
[----:B------:R-:W-:-:S03]  /*e0d0*/  FFMA.FTZ R10, R15, R234, R10 ;  /* 0x000000ea0f0a7223 */ /* 0x000fc6000001000a */
[----:B------:R-:W-:Y:S01]  /*e0e0*/  FFMA.FTZ R9, R14, R235, R9 ;  /* 0x000000eb0e097223 */ /* 0x000fe20000010009 */
[----:B------:R-:W-:Y:S01]  /*e0f0*/  UMOV UR4, 0xffffffff ;  /* 0xffffffff00047882 */ /* 0x000fe20000000000 */
[----:B------:R-:W-:Y:S02]  /*e100*/  FFMA.FTZ R10, R13, R236, R10 ;  /* 0x000000ec0d0a7223 */ /* 0x000fe4000001000a */
[----:B------:R-:W-:-:S04]  /*e110*/  FFMA.FTZ R9, R12, R237, R9 ;  /* 0x000000ed0c097223 */ /* 0x000fc80000010009 */
[----:B------:R-:W-:Y:S01]  /*e120*/  FADD.FTZ R9, R10, R9 ;  /* 0x000000090a097221 */ /* 0x000fe20000010000 */
[----:B-1----:R-:W-:Y:S01]  /*e130*/  LOP3.LUT R10, R11, 0x1, RZ, 0xc0, !PT ;  /* 0x000000010b0a7812 */ /* 0x002fe200078ec0ff */
[----:B0-2---:R-:W-:Y:S06]  /*e140*/  BRA.DIV UR4, `(.L_x_1623) ;  /* 0x00000036048c7947 */ /* 0x005fec000b800000 */
[----:B------:R0:W1:Y:S02]  /*e150*/  SHFL.BFLY PT, R14, R9, 0x1, 0x1f ;  /* 0x0c201f00090e7f89 */ /* 0x00006400000e0000 */
.L_x_1687:
[----:B------:R-:W-:Y:S01]  /*e160*/  ISETP.EQ.U32.OR P1, PT, R10, 0x1, P1 ;  /* 0x000000010a00780c */ /* 0x000fe20000f22470 */
[----:B01----:R-:W-:Y:S01]  /*e170*/  FADD.FTZ R9, R9, R14 ;  /* 0x0000000e09097221 */ /* 0x003fe20000010000 */
[----:B------:R-:W-:Y:S03]  /*e180*/  BSSY B1, `(.L_x_1624) ;  /* 0x0000023000017945 */ /* 0x000fe60003800000 */
[----:B------:R-:W-:-:S08]  /*e190*/  FMUL.FTZ R9, R9, UR11 ;  /* 0x0000000b09097c20 */ /* 0x000fd00008410000 */
[----:B------:R-:W-:Y:S05]  /*e1a0*/  @P1 BRA `(.L_x_1625) ;  /* 0x0000000000801947 */ /* 0x000fea0003800000 */
[----:B------:R-:W-:Y:S01]  /*e1b0*/  ISETP.NE.U32.AND P1, PT, RZ, UR12, PT ;  /* 0x0000000cff007c0c */ /* 0x000fe2000bf25070 */
[----:B------:R-:W2:Y:S01]  /*e1c0*/  LDL R250, [R1+0x26c] ;  /* 0x00026c0001fa7983 */ /* 0x000ea20000100800 */
[----:B------:R-:W0:Y:S01]  /*e1d0*/  LDC R14, c[0x0][0x2c0] ;  /* 0x0000b000ff0e7b82 */ /* 0x000e220000000800 */
[----:B------:R-:W-:Y:S01]  /*e1e0*/  ULDC UR4, c[0x0][0x298] ;  /* 0x0000a60000047ab9 */ /* 0x000fe20000000800 */
[----:B------:R-:W-:Y:S01]  /*e1f0*/  ISETP.NE.AND.EX P1, PT, RZ, UR13, PT, P1 ;  /* 0x0000000dff007c0c */ /* 0x000fe2000bf25310 */
[----:B------:R-:W3:Y:S04]  /*e200*/  LDL R15, [R1+0x14] ;  /* 0x00001400010f7983 */ /* 0x000ee80000100800 */
[----:B------:R-:W4:Y:S08]  /*e210*/  LDL R13, [R1+0x268] ;  /* 0x00026800010d7983 */ /* 0x000f300000100800 */
[----:B------:R-:W1:Y:S02]  /*e220*/  @P1 LDC R12, c[0x0][0x2d0] ;  /* 0x0000b400ff0c1b82 */ /* 0x000e640000000800 */
[----:B-1---5:R-:W-:-:S05]  /*e230*/  @P1 IMAD R10, R251, R12, R16 ;  /* 0x0000000cfb0a1224 */ /* 0x022fca00078e0210 */
[----:B------:R-:W-:-:S05]  /*e240*/  @P1 IADD3 R10, R10, -0x1, RZ ;  /* 0xffffffff0a0a1810 */ /* 0x000fca0007ffe0ff */
[----:B------:R-:W-:Y:S02]  /*e250*/  @P1 IMAD R12, R10, R12, R6 ;  /* 0x0000000c0a0c1224 */ /* 0x000fe400078e0206 */
[----:B------:R-:W1:Y:S02]  /*e260*/  @P1 LDC.64 R10, c[0x0][0x2c8] ;  /* 0x0000b200ff0a1b82 */ /* 0x000e640000000a00 */
[----:B-1----:R-:W-:-:S06]  /*e270*/  @P1 IMAD.WIDE R10, R12, 0x4, R10 ;  /* 0x000000040c0a1825 */ /* 0x002fcc00078e020a */
[----:B------:R-:W2:Y:S01]  /*e280*/  @P1 LDG.E R10, desc[UR36][R10.64] ;  /* 0x000000240a0a1981 */ /* 0x000ea2000c1e1900 */
[----:B0-----:R-:W-:Y:S02]  /*e290*/  VIADD R14, R14, UR4 ;  /* 0x000000040e0e7c36 */ /* 0x001fe40008000000 */
[----:B--2---:R-:W-:Y:S02]  /*e2a0*/  @P1 FADD.FTZ R9, R9, R10 ;  /* 0x0000000a09091221 */ /* 0x004fe40000010000 */
[----:B------:R-:W0:Y:S02]  /*e2b0*/  LDC.64 R10, c[0x0][0x2d8] ;  /* 0x0000b600ff0a7b82 */ /* 0x000e240000000a00 */
[----:B0-----:R-:W-:-:S04]  /*e2c0*/  ISETP.NE.U32.AND P1, PT, R10, RZ, PT ;  /* 0x000000ff0a00720c */ /* 0x001fc80003f25070 */
[----:B------:R-:W-:-:S13]  /*e2d0*/  ISETP.NE.AND.EX P1, PT, R11, RZ, PT, P1 ;  /* 0x000000ff0b00720c */ /* 0x000fda0003f25310 */
[C---:B------:R-:W-:Y:S02]  /*e2e0*/  @P1 ISETP.GE.AND P2, PT, R6.reuse, R14, PT ;  /* 0x0000000e0600120c */ /* 0x040fe40003f46270 */
[----:B------:R-:W-:Y:S02]  /*e2f0*/  @P1 IADD3 R12, R6, 0x1, -R16 ;  /* 0x00000001060c1810 */ /* 0x000fe40007ffe810 */
[----:B------:R-:W-:-:S04]  /*e300*/  @P1 SEL R10, R250, RZ, !P2 ;  /* 0x000000fffa0a1207 */ /* 0x000fc80005000000 */
[----:B------:R-:W-:Y:S02]  /*e310*/  @P1 IADD3 R12, R10, R12, RZ ;  /* 0x0000000c0a0c1210 */ /* 0x000fe40007ffe0ff */
[----:B------:R-:W0:Y:S02]  /*e320*/  @P1 LDC.64 R10, c[0x0][0x2d8] ;  /* 0x0000b600ff0a1b82 */ /* 0x000e240000000a00 */
[----:B0-----:R-:W-:-:S06]  /*e330*/  @P1 IMAD.WIDE R10, R251, 0x4, R10 ;  /* 0x00000004fb0a1825 */ /* 0x001fcc00078e020a */
[----:B------:R-:W2:Y:S01]  /*e340*/  @P1 LDG.E R10, desc[UR36][R10.64] ;  /* 0x000000240a0a1981 */ /* 0x000ea2000c1e1900 */
[----:B------:R-:W-:-:S05]  /*e350*/  @P1 I2FP.F32.S32 R12, R12 ;  /* 0x0000000c000c1245 */ /* 0x000fca0000201400 */
[----:B--2---:R-:W-:Y:S01]  /*e360*/  @P1 FFMA.FTZ R9, R12, R10, R9 ;  /* 0x0000000a0c091223 */ /* 0x004fe20000010009 */
[----:B---3--:R-:W-:-:S04]  /*e370*/  IMAD.IADD R10, R6, 0x1, -R15 ;  /* 0x00000001060a7824 */ /* 0x008fc800078e0a0f */
[----:B------:R-:W-:Y:S02]  /*e380*/  @!P0 FMNMX.FTZ R252, R252, R9, !PT ;  /* 0x00000009fcfc8209 */ /* 0x000fe40007810000 */
[----:B----4-:R-:W-:-:S05]  /*e390*/  LEA R10, R10, R13, 0x2 ;  /* 0x0000000d0a0a7211 */ /* 0x010fca00078e10ff */
[----:B------:R0:W-:Y:S02]  /*e3a0*/  STS [R10], R9 ;  /* 0x000000090a007388 */ /* 0x0001e40000000800 */
.L_x_1625:
[----:B------:R-:W-:Y:S05]  /*e3b0*/  BSYNC B1 ;  /* 0x0000000000017941 */ /* 0x000fea0003800000 */
.L_x_1624:
[----:B0-----:R-:W2:Y:S01]  /*e3c0*/  LDL R9, [R1+0x270] ;  /* 0x0002700001097983 */ /* 0x001ea20000100800 */
[----:B-----5:R-:W-:-:S05]  /*e3d0*/  VIADD R6, R6, 0x40 ;  /* 0x0000004006067836 */ /* 0x020fca0000000000 */
[----:B--2---:R-:W-:-:S13]  /*e3e0*/  ISETP.GE.AND P0, PT, R6, R9, PT ;  /* 0x000000090600720c */ /* 0x004fda0003f06270 */
[----:B------:R-:W-:Y:S05]  /*e3f0*/  @!P0 BRA `(.L_x_1626) ;  /* 0xffffff4c00708947 */ /* 0x000fea000383ffff */
.L_x_1494:
[----:B------:R-:W-:Y:S05]  /*e400*/  BSYNC B0 ;  /* 0x0000000000007941 */ /* 0x000fea0003800000 */
.L_x_1493:
[----:B-1----:R-:W0:Y:S01]  /*e410*/  S2R R19, SR_TID.X ;  /* 0x0000000000137919 */ /* 0x002e220000002100 */
[----:B------:R-:W-:-:S03]  /*e420*/  UMOV UR4, 0xffffffff ;  /* 0xffffffff00047882 */ /* 0x000fc60000000000 */
[----:B------:R-:W-:Y:S05]  /*e430*/  BRA.DIV UR4, `(.L_x_1627) ;  /* 0x0000003204f87947 */ /* 0x000fea000b800000 */
[----:B--2---:R-:W4:Y:S02]  /*e440*/  SHFL.BFLY PT, R14, R252, 0x10, 0x1f ;  /* 0x0e001f00fc0e7f89 */ /* 0x004f2400000e0000 */
[----:B----4-:R-:W-:-:S05]  /*e450*/  FMNMX.FTZ R13, R14, R252, !PT ;  /* 0x000000fc0e0d7209 */ /* 0x010fca0007810000 */
[----:B------:R-:W1:Y:S02]  /*e460*/  SHFL.BFLY PT, R14, R13, 0x8, 0x1f ;  /* 0x0d001f000d0e7f89 */ /* 0x000e6400000e0000 */
[----:B-1----:R-:W-:-:S05]  /*e470*/  FMNMX.FTZ R3, R13, R14, !PT ;  /* 0x0000000e0d037209 */ /* 0x002fca0007810000 */
[----:B------:R-:W1:Y:S02]  /*e480*/  SHFL.BFLY PT, R14, R3, 0x4, 0x1f ;  /* 0x0c801f00030e7f89 */ /* 0x000e6400000e0000 */
[----:B-1----:R-:W-:-:S05]  /*e490*/  FMNMX.FTZ R4, R3, R14, !PT ;  /* 0x0000000e03047209 */ /* 0x002fca0007810000 */
[----:B------:R1:W2:Y:S02]  /*e4a0*/  SHFL.BFLY PT, R14, R4, 0x2, 0x1f ;  /* 0x0c401f00040e7f89 */ /* 0x0002a400000e0000 */
.L_x_1693:
[----:B0-----:R-:W-:Y:S01]  /*e4b0*/  SHF.R.S32.HI R8, RZ, 0x1f, R19 ;  /* 0x0000001fff087819 */ /* 0x001fe20000011413 */
[----:B------:R-:W-:Y:S05]  /*e4c0*/  WARPSYNC.ALL ;  /* 0x0000000000007948 */ /* 0x000fea0003800000 */
[----:B------:R-:W-:Y:S02]  /*e4d0*/  LEA.HI R3, R8, R19, RZ, 0x5 ;  /* 0x0000001308037211 */ /* 0x000fe400078f28ff */
[----:B--2---:R-:W-:Y:S02]  /*e4e0*/  FMNMX.FTZ R14, R4, R14, !PT ;  /* 0x0000000e040e7209 */ /* 0x004fe40007810000 */
[----:B------:R-:W-:-:S04]  /*e4f0*/  LOP3.LUT R6, R3, 0xffffffe0, RZ, 0xc0, !PT ;  /* 0xffffffe003067812 */ /* 0x000fc800078ec0ff */
[----:B------:R-:W-:-:S04]  /*e500*/  IADD3 R6, -R6, R19, RZ ;  /* 0x0000001306067210 */ /* 0x000fc80007ffe1ff */
[----:B------:R-:W-:-:S13]  /*e510*/  ISETP.NE.AND P0, PT, R6, RZ, PT ;  /* 0x000000ff0600720c */ /* 0x000fda0003f05270 */
[----:B------:R-:W0:Y:S01]  /*e520*/  @!P0 S2R R10, SR_CgaCtaId ;  /* 0x00000000000a8919 */ /* 0x000e220000008800 */
[----:B------:R-:W-:Y:S02]  /*e530*/  @!P0 MOV R5, 0x400 ;  /* 0x0000040000058802 */ /* 0x000fe40000000f00 */
[----:B------:R-:W-:Y:S02]  /*e540*/  @!P0 SHF.R.S32.HI R3, RZ, 0x5, R3 ;  /* 0x00000005ff038819 */ /* 0x000fe40000011403 */
[----:B0-----:R-:W-:-:S05]  /*e550*/  @!P0 LEA R10, R10, R5, 0x18 ;  /* 0x000000050a0a8211 */ /* 0x001fca00078ec0ff */
[----:B------:R-:W-:-:S05]  /*e560*/  @!P0 IMAD R3, R3, 0x4, R10 ;  /* 0x0000000403038824 */ /* 0x000fca00078e020a */
[----:B------:R0:W-:Y:S04]  /*e570*/  @!P0 STS [R3], R14 ;  /* 0x0000000e03008388 */ /* 0x0001e80000000800 */
[----:B------:R-:W2:Y:S01]  /*e580*/  LDL R11, [R1+0x14] ;  /* 0x00001400010b7983 */ /* 0x000ea20000100800 */
[----:B------:R-:W-:Y:S01]  /*e590*/  BAR.SYNC.DEFER_BLOCKING 0x0 ;  /* 0x0000000000007b1d */ /* 0x000fe20000010000 */
[----:B------:R-:W-:Y:S01]  /*e5a0*/  ISETP.GT.AND P0, PT, R6, 0x3, PT ;  /* 0x000000030600780c */ /* 0x000fe20003f04270 */
[----:B------:R-:W-:-:S04]  /*e5b0*/  IMAD.MOV.U32 R7, RZ, RZ, RZ ;  /* 0x000000ffff077224 */ /* 0x000fc800078e00ff */
[----:B------:R-:W-:Y:S08]  /*e5c0*/  BSSY B0, `(.L_x_1628) ;  /* 0x0000086000007945 */ /* 0x000ff00003800000 */
[----:B-1----:R-:W1:Y:S01]  /*e5d0*/  @!P0 S2R R4, SR_CgaCtaId ;  /* 0x0000000000048919 */ /* 0x002e620000008800 */
[----:B0-----:R-:W-:-:S04]  /*e5e0*/  @!P0 MOV R3, 0x400 ;  /* 0x0000040000038802 */ /* 0x001fc80000000f00 */
[----:B-1----:R-:W-:Y:S02]  /*e5f0*/  @!P0 LEA R5, R4, R3, 0x18 ;  /* 0x0000000304058211 */ /* 0x002fe400078ec0ff */
        /* <DEDUP_REMOVED lines=8> */
[----:B--2---:R-:W-:-:S04]  /*e680*/  IADD3 R9, R19, R11, RZ ;  /* 0x0000000b13097210 */ /* 0x004fc80007ffe0ff */
[----:B------:R-:W-:-:S13]  /*e690*/  ISETP.GE.AND P1, PT, R9, R16, PT ;  /* 0x000000100900720c */ /* 0x000fda0003f26270 */
[----:B01----:R-:W-:Y:S05]  /*e6a0*/  @P1 BRA `(.L_x_1629) ;  /* 0x0000000400dc1947 */ /* 0x003fea0003800000 */
[----:B------:R-:W-:Y:S01]  /*e6b0*/  LOP3.LUT R3, RZ, R11, RZ, 0x33, !PT ;  /* 0x0000000bff037212 */ /* 0x000fe200078e33ff */
[----:B------:R-:W-:Y:S01]  /*e6c0*/  BSSY B1, `(.L_x_1630) ;  /* 0x000002a000017945 */ /* 0x000fe20003800000 */
[----:B------:R-:W-:Y:S01]  /*e6d0*/  HFMA2.MMA R7, -RZ, RZ, 0, 0 ;  /* 0x00000000ff077435 */ /* 0x000fe200000001ff */
[----:B------:R-:W-:Y:S01]  /*e6e0*/  IMAD.MOV.U32 R11, RZ, RZ, R9 ;  /* 0x000000ffff0b7224 */ /* 0x000fe200078e0009 */
[----:B------:R-:W-:-:S04]  /*e6f0*/  IADD3 R3, -R19, R16, R3 ;  /* 0x0000001013037210 */ /* 0x000fc80007ffe103 */
[----:B------:R-:W-:-:S04]  /*e700*/  LEA.HI R4, R3, 0x1, RZ, 0x19 ;  /* 0x0000000103047811 */ /* 0x000fc800078fc8ff */
[----:B------:R-:W-:-:S13]  /*e710*/  LOP3.LUT P0, R4, R4, 0x3, RZ, 0xc0, !PT ;  /* 0x0000000304047812 */ /* 0x000fda000780c0ff */
[----:B------:R-:W-:Y:S05]  /*e720*/  @!P0 BRA `(.L_x_1631) ;  /* 0x00000000008c8947 */ /* 0x000fea0003800000 */
[----:B------:R-:W2:Y:S01]  /*e730*/  LDL R13, [R1+0x268] ;  /* 0x00026800010d7983 */ /* 0x000ea20000100800 */
[----:B------:R-:W-:Y:S01]  /*e740*/  ULDC.64 UR4, c[0x0][0x2b0] ;  /* 0x0000ac0000047ab9 */ /* 0x000fe20000000a00 */
[--C-:B------:R-:W-:Y:S01]  /*e750*/  SHF.R.S32.HI R5, RZ, 0x1f, R9.reuse ;  /* 0x0000001fff057819 */ /* 0x100fe20000011409 */
[----:B------:R-:W-:Y:S01]  /*e760*/  IMAD.MOV.U32 R11, RZ, RZ, R9 ;  /* 0x000000ffff0b7224 */ /* 0x000fe200078e0009 */
[----:B------:R-:W0:Y:S01]  /*e770*/  S2R R12, SR_CTAID.Y ;  /* 0x00000000000c7919 */ /* 0x000e220000002600 */
[----:B------:R-:W-:Y:S02]  /*e780*/  ISETP.NE.U32.AND P0, PT, RZ, UR4, PT ;  /* 0x00000004ff007c0c */ /* 0x000fe4000bf05070 */
[----:B------:R-:W-:Y:S02]  /*e790*/  MOV R7, RZ ;  /* 0x000000ff00077202 */ /* 0x000fe40000000f00 */
[----:B------:R-:W-:Y:S01]  /*e7a0*/  ISETP.NE.AND.EX P0, PT, RZ, UR5, PT, P0 ;  /* 0x00000005ff007c0c */ /* 0x000fe2000bf05300 */
[----:B0-----:R-:W-:-:S05]  /*e7b0*/  IMAD R0, R12, R0, RZ ;  /* 0x000000000c007224 */ /* 0x001fca00078e02ff */
[----:B------:R-:W-:Y:S02]  /*e7c0*/  SHF.R.S32.HI R6, RZ, 0x1f, R0 ;  /* 0x0000001fff067819 */ /* 0x000fe40000011400 */
[----:B------:R-:W-:Y:S02]  /*e7d0*/  IADD3 R12, P2, P3, R0, UR4, R9 ;  /* 0x00000004000c7c10 */ /* 0x000fe4000fb5e009 */
[----:B------:R-:W-:Y:S02]  /*e7e0*/  MOV R0, R4 ;  /* 0x0000000400007202 */ /* 0x000fe40000000f00 */
[----:B------:R-:W-:Y:S01]  /*e7f0*/  IADD3.X R5, R6, UR5, R5, P2, P3 ;  /* 0x0000000506057c10 */ /* 0x000fe200097e6405 */
[----:B--2---:R-:W-:-:S08]  /*e800*/  IMAD R6, R19, 0x4, R13 ;  /* 0x0000000413067824 */ /* 0x004fd000078e020d */
.L_x_1635:
[----:B------:R-:W-:Y:S04]  /*e810*/  BSSY B2, `(.L_x_1632) ;  /* 0x000000b000027945 */ /* 0x000fe80003800000 */
[----:B0-----:R-:W-:Y:S05]  /*e820*/  @!P0 BRA `(.L_x_1633) ;  /* 0x0000000000148947 */ /* 0x001fea0003800000 */
[----:B------:R-:W-:-:S06]  /*e830*/  MOV R4, R12 ;  /* 0x0000000c00047202 */ /* 0x000fcc0000000f00 */
[----:B------:R-:W2:Y:S01]  /*e840*/  LDG.E.U8 R4, desc[UR36][R4.64] ;  /* 0x0000002404047981 */ /* 0x000ea2000c1e1100 */
[----:B------:R-:W-:Y:S01]  /*e850*/  IMAD.MOV.U32 R10, RZ, RZ, RZ ;  /* 0x000000ffff0a7224 */ /* 0x000fe200078e00ff */
[----:B--2---:R-:W-:-:S13]  /*e860*/  ISETP.NE.AND P2, PT, R4, RZ, PT ;  /* 0x000000ff0400720c */ /* 0x004fda0003f45270 */
[----:B------:R-:W-:Y:S05]  /*e870*/  @P2 BRA `(.L_x_1634) ;  /* 0x0000000000102947 */ /* 0x000fea0003800000 */
.L_x_1633:
[----:B------:R-:W0:Y:S02]  /*e880*/  LDS R4, [R6] ;  /* 0x0000000006047984 */ /* 0x000e240000000800 */
[----:B0-----:R-:W-:-:S04]  /*e890*/  FADD.FTZ R4, -R14, R4 ;  /* 0x000000040e047221 */ /* 0x001fc80000010100 */
[----:B------:R-:W-:-:S04]  /*e8a0*/  FMUL.FTZ R4, R4, 1.4426950216293334961 ;  /* 0x3fb8aa3b04047820 */ /* 0x000fc80000410000 */
[----:B------:R0:W1:Y:S03]  /*e8b0*/  MUFU.EX2 R10, R4 ;  /* 0x00000004000a7308 */ /* 0x0000660000000800 */
.L_x_1634:
[----:B------:R-:W-:Y:S05]  /*e8c0*/  BSYNC B2 ;  /* 0x0000000000027941 */ /* 0x000fea0003800000 */
.L_x_1632:
[----:B------:R-:W-:Y:S01]  /*e8d0*/  IADD3 R0, R0, -0x1, RZ ;  /* 0xffffffff00007810 */ /* 0x000fe20007ffe0ff */
[----:B-1----:R1:W-:Y:S01]  /*e8e0*/  STS [R6], R10 ;  /* 0x0000000a06007388 */ /* 0x0023e20000000800 */
[----:B------:R-:W-:Y:S01]  /*e8f0*/  IADD3 R12, P3, R12, 0x80, RZ ;  /* 0x000000800c0c7810 */ /* 0x000fe20007f7e0ff */
[----:B------:R-:W-:Y:S01]  /*e900*/  FADD.FTZ R7, R10, R7 ;  /* 0x000000070a077221 */ /* 0x000fe20000010000 */
[----:B------:R-:W-:Y:S01]  /*e910*/  ISETP.NE.AND P2, PT, R0, RZ, PT ;  /* 0x000000ff0000720c */ /* 0x000fe20003f45270 */
[----:B------:R-:W-:Y:S02]  /*e920*/  VIADD R11, R11, 0x80 ;  /* 0x000000800b0b7836 */ /* 0x000fe40000000000 */
[----:B------:R-:W-:Y:S01]  /*e930*/  IMAD.X R5, RZ, RZ, R5, P3 ;  /* 0x000000ffff057224 */ /* 0x000fe200018e0605 */
[----:B-1----:R-:W-:-:S09]  /*e940*/  IADD3 R6, R6, 0x200, RZ ;  /* 0x0000020006067810 */ /* 0x002fd20007ffe0ff */
[----:B------:R-:W-:Y:S05]  /*e950*/  @P2 BRA `(.L_x_1635) ;  /* 0xfffffffc00ac2947 */ /* 0x000fea000383ffff */
.L_x_1631:
[----:B------:R-:W-:Y:S05]  /*e960*/  BSYNC B1 ;  /* 0x0000000000017941 */ /* 0x000fea0003800000 */
.L_x_1630:
[----:B------:R-:W-:-:S13]  /*e970*/  ISETP.GE.U32.AND P0, PT, R3, 0x180, PT ;  /* 0x000001800300780c */ /* 0x000fda0003f06070 */
[----:B------:R-:W-:Y:S05]  /*e980*/  @!P0 BRA `(.L_x_1629) ;  /* 0x0000000400248947 */ /* 0x000fea0003800000 */
[----:B0-----:R-:W2:Y:S01]  /*e990*/  LDL R4, [R1+0x14] ;  /* 0x0000140001047983 */ /* 0x001ea20000100800 */
[----:B------:R-:W-:-:S03]  /*e9a0*/  ULDC UR4, c[0x0][0x284] ;  /* 0x0000a10000047ab9 */ /* 0x000fc60000000800 */
[----:B------:R-:W3:Y:S01]  /*e9b0*/  LDL R10, [R1+0x268] ;  /* 0x00026800010a7983 */ /* 0x000ee20000100800 */
[----:B------:R-:W-:Y:S01]  /*e9c0*/  LEA R0, R11, 0x400, 0x2 ;  /* 0x000004000b007811 */ /* 0x000fe200078e10ff */
[----:B------:R-:W-:Y:S01]  /*e9d0*/  ULDC.64 UR6, c[0x0][0x2b0] ;  /* 0x0000ac0000067ab9 */ /* 0x000fe20000000a00 */
[----:B------:R-:W-:Y:S01]  /*e9e0*/  SHF.R.S32.HI R3, RZ, 0x1f, R11 ;  /* 0x0000001fff037819 */ /* 0x000fe2000001140b */
[----:B------:R-:W0:Y:S01]  /*e9f0*/  S2R R13, SR_CTAID.Y ;  /* 0x00000000000d7919 */ /* 0x000e220000002600 */
[----:B------:R-:W-:-:S04]  /*ea00*/  ISETP.NE.U32.AND P0, PT, RZ, UR6, PT ;  /* 0x00000006ff007c0c */ /* 0x000fc8000bf05070 */
[----:B------:R-:W-:Y:S01]  /*ea10*/  ISETP.NE.AND.EX P0, PT, RZ, UR7, PT, P0 ;  /* 0x00000007ff007c0c */ /* 0x000fe2000bf05300 */
[----:B0-----:R-:W-:Y:S02]  /*ea20*/  IMAD R6, R13, UR4, RZ ;  /* 0x000000040d067c24 */ /* 0x001fe4000f8e02ff */
[----:B--2---:R-:W-:-:S03]  /*ea30*/  IMAD R0, R4, -0x4, R0 ;  /* 0xfffffffc04007824 */ /* 0x004fc600078e0200 */
[--C-:B------:R-:W-:Y:S02]  /*ea40*/  IADD3 R4, P2, P3, R11, UR6, R6.reuse ;  /* 0x000000060b047c10 */ /* 0x100fe4000fb5e006 */
[----:B------:R-:W-:Y:S02]  /*ea50*/  SHF.R.S32.HI R6, RZ, 0x1f, R6 ;  /* 0x0000001fff067819 */ /* 0x000fe40000011406 */
[----:B---3--:R-:W-:Y:S02]  /*ea60*/  IADD3 R0, R10, R0, RZ ;  /* 0x000000000a007210 */ /* 0x008fe40007ffe0ff */
[----:B------:R-:W-:-:S07]  /*ea70*/  IADD3.X R5, R3, UR7, R6, P2, P3 ;  /* 0x0000000703057c10 */ /* 0x000fce00097e6406 */
.L_x_1648:
[----:B------:R-:W-:Y:S04]  /*ea80*/  BSSY B1, `(.L_x_1636) ;  /* 0x000000a000017945 */ /* 0x000fe80003800000 */
[----:B------:R-:W-:Y:S05]  /*ea90*/  @!P0 BRA `(.L_x_1637) ;  /* 0x0000000000108947 */ /* 0x000fea0003800000 */
[----:B------:R-:W2:Y:S02]  /*eaa0*/  LDG.E.U8 R3, desc[UR36][R4.64] ;  /* 0x0000002404037981 */ /* 0x000ea4000c1e1100 */
[----:B--2---:R-:W-:-:S13]  /*eab0*/  ISETP.NE.AND P2, PT, R3, RZ, PT ;  /* 0x000000ff0300720c */ /* 0x004fda0003f45270 */
[----:B------:R-:W-:Y:S01]  /*eac0*/  @P2 IMAD.MOV.U32 R3, RZ, RZ, RZ ;  /* 0x000000ffff032224 */ /* 0x000fe200078e00ff */
[----:B------:R-:W-:Y:S06]  /*ead0*/  @P2 BRA `(.L_x_1638) ;  /* 0x0000000000102947 */ /* 0x000fec0003800000 */
.L_x_1637:
[----:B------:R-:W0:Y:S02]  /*eae0*/  LDS R3, [R0+-0x400] ;  /* 0xfffc000000037984 */ /* 0x000e240000000800 */
[----:B0-----:R-:W-:-:S04]  /*eaf0*/  FADD.FTZ R3, -R14, R3 ;  /* 0x000000030e037221 */ /* 0x001fc80000010100 */
[----:B------:R-:W-:-:S06]  /*eb00*/  FMUL.FTZ R3, R3, 1.4426950216293334961 ;  /* 0x3fb8aa3b03037820 */ /* 0x000fcc0000410000 */
[----:B------:R-:W0:Y:S02]  /*eb10*/  MUFU.EX2 R3, R3 ;  /* 0x0000000300037308 */ /* 0x000e240000000800 */
.L_x_1638:
[----:B------:R-:W-:Y:S05]  /*eb20*/  BSYNC B1 ;  /* 0x0000000000017941 */ /* 0x000fea0003800000 */
.L_x_1636:
[----:B0-----:R0:W-:Y:S01]  /*eb30*/  STS [R0+-0x400], R3 ;  /* 0xfffc000300007388 */ /* 0x0011e20000000800 */
[----:B------:R-:W-:Y:S01]  /*eb40*/  BSSY B1, `(.L_x_1639) ;  /* 0x000000b000017945 */ /* 0x000fe20003800000 */
[----:B------:R-:W-:-:S03]  /*eb50*/  FADD.FTZ R6, R3, R7 ;  /* 0x0000000703067221 */ /* 0x000fc60000010000 */
[----:B------:R-:W-:Y:S05]  /*eb60*/  @!P0 BRA `(.L_x_1640) ;  /* 0x0000000000108947 */ /* 0x000fea0003800000 */
[----:B0-----:R-:W2:Y:S02]  /*eb70*/  LDG.E.U8 R3, desc[UR36][R4.64+0x80] ;  /* 0x0000802404037981 */ /* 0x001ea4000c1e1100 */
[----:B--2---:R-:W-:-:S13]  /*eb80*/  ISETP.NE.AND P2, PT, R3, RZ, PT ;  /* 0x000000ff0300720c */ /* 0x004fda0003f45270 */
[----:B------:R-:W-:Y:S01]  /*eb90*/  @P2 MOV R3, RZ ;  /* 0x000000ff00032202 */ /* 0x000fe20000000f00 */
[----:B------:R-:W-:Y:S06]  /*eba0*/  @P2 BRA `(.L_x_1641) ;  /* 0x0000000000102947 */ /* 0x000fec0003800000 */
.L_x_1640:
[----:B0-----:R-:W0:Y:S02]  /*ebb0*/  LDS R3, [R0+-0x200] ;  /* 0xfffe000000037984 */ /* 0x001e240000000800 */
[----:B0-----:R-:W-:-:S04]  /*ebc0*/  FADD.FTZ R3, -R14, R3 ;  /* 0x000000030e037221 */ /* 0x001fc80000010100 */
[----:B------:R-:W-:-:S06]  /*ebd0*/  FMUL.FTZ R3, R3, 1.4426950216293334961 ;  /* 0x3fb8aa3b03037820 */ /* 0x000fcc0000410000 */
[----:B------:R-:W0:Y:S02]  /*ebe0*/  MUFU.EX2 R3, R3 ;  /* 0x0000000300037308 */ /* 0x000e240000000800 */
.L_x_1641:
[----:B------:R-:W-:Y:S05]  /*ebf0*/  BSYNC B1 ;  /* 0x0000000000017941 */ /* 0x000fea0003800000 */
.L_x_1639:
[----:B0-----:R0:W-:Y:S01]  /*ec00*/  STS [R0+-0x200], R3 ;  /* 0xfffe000300007388 */ /* 0x0011e20000000800 */
[----:B------:R-:W-:Y:S01]  /*ec10*/  BSSY B1, `(.L_x_1642) ;  /* 0x000000b000017945 */ /* 0x000fe20003800000 */
[----:B------:R-:W-:-:S03]  /*ec20*/  FADD.FTZ R6, R6, R3 ;  /* 0x0000000306067221 */ /* 0x000fc60000010000 */
[----:B------:R-:W-:Y:S05]  /*ec30*/  @!P0 BRA `(.L_x_1643) ;  /* 0x0000000000108947 */ /* 0x000fea0003800000 */
[----:B0-----:R-:W2:Y:S02]  /*ec40*/  LDG.E.U8 R3, desc[UR36][R4.64+0x100] ;  /* 0x0001002404037981 */ /* 0x001ea4000c1e1100 */
[----:B--2---:R-:W-:Y:S01]  /*ec50*/  ISETP.NE.AND P2, PT, R3, RZ, PT ;  /* 0x000000ff0300720c */ /* 0x004fe20003f45270 */
[----:B------:R-:W-:-:S12]  /*ec60*/  IMAD.MOV.U32 R3, RZ, RZ, RZ ;  /* 0x000000ffff037224 */ /* 0x000fd800078e00ff */
[----:B------:R-:W-:Y:S05]  /*ec70*/  @P2 BRA `(.L_x_1644) ;  /* 0x0000000000102947 */ /* 0x000fea0003800000 */
.L_x_1643:
[----:B0-----:R-:W0:Y:S02]  /*ec80*/  LDS R3, [R0] ;  /* 0x0000000000037984 */ /* 0x001e240000000800 */
[----:B0-----:R-:W-:-:S04]  /*ec90*/  FADD.FTZ R3, -R14, R3 ;  /* 0x000000030e037221 */ /* 0x001fc80000010100 */
[----:B------:R-:W-:-:S06]  /*eca0*/  FMUL.FTZ R3, R3, 1.4426950216293334961 ;  /* 0x3fb8aa3b03037820 */ /* 0x000fcc0000410000 */
[----:B------:R-:W0:Y:S02]  /*ecb0*/  MUFU.EX2 R3, R3 ;  /* 0x0000000300037308 */ /* 0x000e240000000800 */
.L_x_1644:
[----:B------:R-:W-:Y:S05]  /*ecc0*/  BSYNC B1 ;  /* 0x0000000000017941 */ /* 0x000fea0003800000 */
.L_x_1642:
[----:B0-----:R0:W-:Y:S01]  /*ecd0*/  STS [R0], R3 ;  /* 0x0000000300007388 */ /* 0x0011e20000000800 */
[----:B------:R-:W-:Y:S01]  /*ece0*/  BSSY B1, `(.L_x_1645) ;  /* 0x000000b000017945 */ /* 0x000fe20003800000 */
[----:B------:R-:W-:-:S03]  /*ecf0*/  FADD.FTZ R6, R6, R3 ;  /* 0x0000000306067221 */ /* 0x000fc60000010000 */
[----:B------:R-:W-:Y:S05]  /*ed00*/  @!P0 BRA `(.L_x_1646) ;  /* 0x0000000000108947 */ /* 0x000fea0003800000 */
[----:B0-----:R-:W2:Y:S02]  /*ed10*/  LDG.E.U8 R3, desc[UR36][R4.64+0x180] ;  /* 0x0001802404037981 */ /* 0x001ea4000c1e1100 */
[----:B--2---:R-:W-:-:S13]  /*ed20*/  ISETP.NE.AND P2, PT, R3, RZ, PT ;  /* 0x000000ff0300720c */ /* 0x004fda0003f45270 */
[----:B------:R-:W-:Y:S01]  /*ed30*/  @P2 MOV R3, RZ ;  /* 0x000000ff00032202 */ /* 0x000fe20000000f00 */
[----:B------:R-:W-:Y:S06]  /*ed40*/  @P2 BRA `(.L_x_1647) ;  /* 0x0000000000102947 */ /* 0x000fec0003800000 */
.L_x_1646:
[----:B0-----:R-:W0:Y:S02]  /*ed50*/  LDS R3, [R0+0x200] ;  /* 0x0002000000037984 */ /* 0x001e240000000800 */
[----:B0-----:R-:W-:-:S04]  /*ed60*/  FADD.FTZ R3, -R14, R3 ;  /* 0x000000030e037221 */ /* 0x001fc80000010100 */
[----:B------:R-:W-:-:S06]  /*ed70*/  FMUL.FTZ R3, R3, 1.4426950216293334961 ;  /* 0x3fb8aa3b03037820 */ /* 0x000fcc0000410000 */
[----:B------:R-:W0:Y:S02]  /*ed80*/  MUFU.EX2 R3, R3 ;  /* 0x0000000300037308 */ /* 0x000e240000000800 */
.L_x_1647:
[----:B------:R-:W-:Y:S05]  /*ed90*/  BSYNC B1 ;  /* 0x0000000000017941 */ /* 0x000fea0003800000 */
.L_x_1645:
[----:B------:R-:W-:Y:S01]  /*eda0*/  VIADD R11, R11, 0x200 ;  /* 0x000002000b0b7836 */ /* 0x000fe20000000000 */
[----:B------:R-:W-:Y:S01]  /*edb0*/  IADD3 R4, P3, R4, 0x200, RZ ;  /* 0x0000020004047810 */ /* 0x000fe20007f7e0ff */
[----:B0-----:R0:W-:Y:S01]  /*edc0*/  STS [R0+0x200], R3 ;  /* 0x0002000300007388 */ /* 0x0011e20000000800 */
[----:B------:R-:W-:Y:S02]  /*edd0*/  FADD.FTZ R7, R6, R3 ;  /* 0x0000000306077221 */ /* 0x000fe40000010000 */
[----:B------:R-:W-:Y:S02]  /*ede0*/  ISETP.GE.AND P2, PT, R11, R16, PT ;  /* 0x000000100b00720c */ /* 0x000fe40003f46270 */
[----:B------:R-:W-:Y:S01]  /*edf0*/  IADD3.X R5, RZ, R5, RZ, P3, !PT ;  /* 0x00000005ff057210 */ /* 0x000fe20001ffe4ff */
[----:B0-----:R-:W-:-:S10]  /*ee00*/  VIADD R0, R0, 0x800 ;  /* 0x0000080000007836 */ /* 0x001fd40000000000 */
[----:B------:R-:W-:Y:S05]  /*ee10*/  @!P2 BRA `(.L_x_1648) ;  /* 0xfffffffc0018a947 */ /* 0x000fea000383ffff */
.L_x_1629:
[----:B------:R-:W-:Y:S05]  /*ee20*/  BSYNC B0 ;  /* 0x0000000000007941 */ /* 0x000fea0003800000 */
.L_x_1628:
[----:B------:R-:W1:Y:S01]  /*ee30*/  SHFL.BFLY PT, R0, R7, 0x10, 0x1f ;  /* 0x0e001f0007007f89 */ /* 0x000e6200000e0000 */
[C---:B------:R-:W-:Y:S01]  /*ee40*/  LOP3.LUT P0, RZ, R19.reuse, 0x1f, RZ, 0xc0, !PT ;  /* 0x0000001f13ff7812 */ /* 0x040fe2000780c0ff */
[----:B------:R-:W-:Y:S01]  /*ee50*/  ULDC.U8 UR4, c[0x0][0x31c] ;  /* 0x0000c70000047ab9 */ /* 0x000fe20000000000 */
[----:B------:R-:W-:-:S04]  /*ee60*/  LOP3.LUT R6, R19, 0x1f, RZ, 0xc0, !PT ;  /* 0x0000001f13067812 */ /* 0x000fc800078ec0ff */
[----:B------:R-:W-:-:S07]  /*ee70*/  ISETP.GT.U32.AND P2, PT, R6, 0x3, PT ;  /* 0x000000030600780c */ /* 0x000fce0003f44070 */
[----:B------:R-:W2:Y:S01]  /*ee80*/  @!P0 S2R R11, SR_CgaCtaId ;  /* 0x00000000000b8919 */ /* 0x000ea20000008800 */
[----:B------:R-:W-:-:S05]  /*ee90*/  @!P0 MOV R6, 0x400 ;  /* 0x0000040000068802 */ /* 0x000fca0000000f00 */
[----:B------:R-:W3:Y:S01]  /*eea0*/  @!P2 S2R R10, SR_CgaCtaId ;  /* 0x00000000000aa919 */ /* 0x000ee20000008800 */
[----:B-1----:R-:W-:Y:S01]  /*eeb0*/  FADD.FTZ R0, R0, R7 ;  /* 0x0000000700007221 */ /* 0x002fe20000010000 */
[----:B------:R-:W-:-:S04]  /*eec0*/  @!P2 MOV R7, 0x400 ;  /* 0x000004000007a802 */ /* 0x000fc80000000f00 */
[----:B------:R-:W1:Y:S01]  /*eed0*/  SHFL.BFLY PT, R3, R0, 0x8, 0x1f ;  /* 0x0d001f0000037f89 */ /* 0x000e6200000e0000 */
[----:B--2---:R-:W-:Y:S02]  /*eee0*/  @!P0 LEA R11, R11, R6, 0x18 ;  /* 0x000000060b0b8211 */ /* 0x004fe400078ec0ff */
[----:B------:R-:W-:Y:S02]  /*eef0*/  @!P2 SHF.L.U32 R6, R19, 0x2, RZ ;  /* 0x000000021306a819 */ /* 0x000fe400000006ff */
[----:B---3--:R-:W-:Y:S01]  /*ef00*/  @!P2 LEA R10, R10, R7, 0x18 ;  /* 0x000000070a0aa211 */ /* 0x008fe200078ec0ff */
[----:B-1----:R-:W-:-:S05]  /*ef10*/  FADD.FTZ R3, R0, R3 ;  /* 0x0000000300037221 */ /* 0x002fca0000010000 */
[----:B0-----:R-:W0:Y:S02]  /*ef20*/  SHFL.BFLY PT, R4, R3, 0x4, 0x1f ;  /* 0x0c801f0003047f89 */ /* 0x001e2400000e0000 */
[----:B0-----:R-:W-:Y:S01]  /*ef30*/  FADD.FTZ R4, R3, R4 ;  /* 0x0000000403047221 */ /* 0x001fe20000010000 */
[----:B------:R-:W-:-:S04]  /*ef40*/  @!P0 SHF.R.U32.HI R3, RZ, 0x3, R19 ;  /* 0x00000003ff038819 */ /* 0x000fc80000011613 */
[----:B------:R-:W0:Y:S02]  /*ef50*/  SHFL.BFLY PT, R5, R4, 0x2, 0x1f ;  /* 0x0c401f0004057f89 */ /* 0x000e2400000e0000 */
[----:B0-----:R-:W-:Y:S01]  /*ef60*/  FADD.FTZ R5, R4, R5 ;  /* 0x0000000504057221 */ /* 0x001fe20000010000 */
[----:B------:R-:W-:Y:S02]  /*ef70*/  @!P0 LOP3.LUT R4, R3, 0x1ffffffc, RZ, 0xc0, !PT ;  /* 0x1ffffffc03048812 */ /* 0x000fe400078ec0ff */
[----:B------:R-:W-:Y:S02]  /*ef80*/  @!P2 LOP3.LUT R3, R6, 0x7c, RZ, 0xc0, !PT ;  /* 0x0000007c0603a812 */ /* 0x000fe400078ec0ff */
[----:B------:R-:W0:Y:S01]  /*ef90*/  SHFL.BFLY PT, R0, R5, 0x1, 0x1f ;  /* 0x0c201f0005007f89 */ /* 0x000e2200000e0000 */
[----:B------:R-:W-:Y:S01]  /*efa0*/  @!P0 IMAD.IADD R11, R4, 0x1, R11 ;  /* 0x00000001040b8824 */ /* 0x000fe200078e020b */
        /* <DEDUP_REMOVED lines=10> */
[----:B------:R-:W-:-:S05]  /*f050*/  CS2R R4, SRZ ;  /* 0x0000000000047805 */ /* 0x000fca000001ff00 */
[----:B------:R-:W0:Y:S02]  /*f060*/  SHFL.IDX PT, R7, R7, RZ, 0x1f ;  /* 0x00001fff07077589 */ /* 0x000e2400000e0000 */
[----:B0-----:R-:W-:-:S04]  /*f070*/  FADD.FTZ R10, R7, 9.9999999747524270788e-07 ;  /* 0x358637bd070a7421 */ /* 0x001fc80000010000 */
[----:B------:R0:W1:Y:S01]  /*f080*/  MUFU.RCP R13, R10 ;  /* 0x0000000a000d7308 */ /* 0x0000620000001000 */
[----:B------:R-:W-:Y:S05]  /*f090*/  @!P0 BRA `(.L_x_1649) ;  /* 0x0000000000248947 */ /* 0x000fea0003800000 */
[----:B------:R-:W2:Y:S01]  /*f0a0*/  S2R R12, SR_CTAID.Y ;  /* 0x00000000000c7919 */ /* 0x000ea20000002600 */
[----:B------:R-:W3:Y:S01]  /*f0b0*/  LDC R0, c[0x0][0x318] ;  /* 0x0000c600ff007b82 */ /* 0x000ee20000000800 */
[----:B------:R-:W-:-:S07]  /*f0c0*/  ULDC UR5, c[0x0][0x288] ;  /* 0x0000a20000057ab9 */ /* 0x000fce0000000800 */
[----:B------:R-:W3:Y:S08]  /*f0d0*/  LDC R3, c[0x0][0x29c] ;  /* 0x0000a700ff037b82 */ /* 0x000ef00000000800 */
[----:B------:R-:W4:Y:S01]  /*f0e0*/  LDC R5, c[0x0][0x284] ;  /* 0x0000a100ff057b82 */ /* 0x000f220000000800 */
[----:B--2---:R-:W-:-:S04]  /*f0f0*/  IMAD R251, R12, UR5, R251 ;  /* 0x000000050cfb7c24 */ /* 0x004fc8000f8e02fb */
[----:B---3--:R-:W-:-:S04]  /*f100*/  IMAD R0, R251, R0, R3 ;  /* 0x00000000fb007224 */ /* 0x008fc800078e0203 */
[----:B----4-:R-:W-:-:S05]  /*f110*/  IMAD R4, R0, R5, RZ ;  /* 0x0000000500047224 */ /* 0x010fca00078e02ff */
[----:B------:R-:W-:-:S07]  /*f120*/  SHF.R.S32.HI R5, RZ, 0x1f, R4 ;  /* 0x0000001fff057819 */ /* 0x000fce0000011404 */
.L_x_1649:
[----:B------:R-:W-:Y:S04]  /*f130*/  BSSY B0, `(.L_x_1650) ;  /* 0x0000044000007945 */ /* 0x000fe80003800000 */
[----:B------:R-:W-:Y:S05]  /*f140*/  @P1 BRA `(.L_x_1651) ;  /* 0x0000000400081947 */ /* 0x000fea0003800000 */
[----:B------:R-:W2:Y:S01]  /*f150*/  LDL R0, [R1+0x14] ;  /* 0x0000140001007983 */ /* 0x000ea20000100800 */
[----:B------:R-:W-:Y:S01]  /*f160*/  BSSY B1, `(.L_x_1652) ;  /* 0x000001c000017945 */ /* 0x000fe20003800000 */
[----:B--2---:R-:W-:-:S04]  /*f170*/  LOP3.LUT R0, RZ, R0, RZ, 0x33, !PT ;  /* 0x00000000ff007212 */ /* 0x004fc800078e33ff */
[----:B------:R-:W-:-:S04]  /*f180*/  IADD3 R0, -R19, R16, R0 ;  /* 0x0000001013007210 */ /* 0x000fc80007ffe100 */
[C---:B------:R-:W-:Y:S02]  /*f190*/  LEA.HI R3, R0.reuse, 0x1, RZ, 0x19 ;  /* 0x0000000100037811 */ /* 0x040fe400078fc8ff */
[----:B------:R-:W-:Y:S02]  /*f1a0*/  ISETP.GE.U32.AND P1, PT, R0, 0x180, PT ;  /* 0x000001800000780c */ /* 0x000fe40003f26070 */
[----:B------:R-:W-:-:S13]  /*f1b0*/  LOP3.LUT P2, R3, R3, 0x3, RZ, 0xc0, !PT ;  /* 0x0000000303037812 */ /* 0x000fda000784c0ff */
[----:B------:R-:W-:Y:S05]  /*f1c0*/  @!P2 BRA `(.L_x_1653) ;  /* 0x000000000054a947 */ /* 0x000fea0003800000 */
[----:B------:R-:W2:Y:S01]  /*f1d0*/  LDL R7, [R1+0x268] ;  /* 0x0002680001077983 */ /* 0x000ea20000100800 */
[----:B------:R-:W-:Y:S01]  /*f1e0*/  IADD3 R11, P2, R9, R4, RZ ;  /* 0x00000004090b7210 */ /* 0x000fe20007f5e0ff */
[----:B------:R-:W-:Y:S01]  /*f1f0*/  ULDC.64 UR6, c[0x0][0x310] ;  /* 0x0000c40000067ab9 */ /* 0x000fe20000000a00 */
[----:B------:R-:W-:Y:S02]  /*f200*/  IMAD.MOV.U32 R0, RZ, RZ, R3 ;  /* 0x000000ffff007224 */ /* 0x000fe400078e0003 */
[----:B0-----:R-:W-:Y:S02]  /*f210*/  LEA R10, P3, R11, UR6, 0x2 ;  /* 0x000000060b0a7c11 */ /* 0x001fe4000f8610ff */
[----:B------:R-:W-:-:S04]  /*f220*/  LEA.HI.X.SX32 R6, R9, R5, 0x1, P2 ;  /* 0x0000000509067211 */ /* 0x000fc800010f0eff */
[----:B------:R-:W-:Y:S02]  /*f230*/  LEA.HI.X R11, R11, UR7, R6, 0x2, P3 ;  /* 0x000000070b0b7c11 */ /* 0x000fe400098f1406 */
[----:B--2---:R-:W-:-:S07]  /*f240*/  LEA R3, R19, R7, 0x2 ;  /* 0x0000000713037211 */ /* 0x004fce00078e10ff */
.L_x_1654:
[----:B--2---:R-:W1:Y:S01]  /*f250*/  LDS R6, [R3] ;  /* 0x0000000003067984 */ /* 0x004e620000000800 */
[----:B------:R-:W-:Y:S01]  /*f260*/  @P0 MOV R7, R11 ;  /* 0x0000000b00070202 */ /* 0x000fe20000000f00 */
[----:B------:R-:W-:Y:S01]  /*f270*/  VIADD R0, R0, 0xffffffff ;  /* 0xffffffff00007836 */ /* 0x000fe20000000000 */
[----:B------:R-:W-:-:S04]  /*f280*/  IADD3 R9, R9, 0x80, RZ ;  /* 0x0000008009097810 */ /* 0x000fc80007ffe0ff */
[----:B------:R-:W-:Y:S01]  /*f290*/  ISETP.NE.AND P3, PT, R0, RZ, PT ;  /* 0x000000ff0000720c */ /* 0x000fe20003f65270 */
[----:B-1----:R-:W-:Y:S01]  /*f2a0*/  FMUL.FTZ R12, R6, R13 ;  /* 0x0000000d060c7220 */ /* 0x002fe20000410000 */
[----:B------:R-:W-:Y:S01]  /*f2b0*/  @P0 IMAD.MOV.U32 R6, RZ, RZ, R10 ;  /* 0x000000ffff060224 */ /* 0x000fe200078e000a */
[----:B------:R-:W-:-:S03]  /*f2c0*/  IADD3 R10, P2, R10, 0x200, RZ ;  /* 0x000002000a0a7810 */ /* 0x000fc60007f5e0ff */
[----:B------:R0:W-:Y:S02]  /*f2d0*/  STS [R3], R12 ;  /* 0x0000000c03007388 */ /* 0x0001e40000000800 */
[----:B------:R-:W-:Y:S02]  /*f2e0*/  IMAD.X R11, RZ, RZ, R11, P2 ;  /* 0x000000ffff0b7224 */ /* 0x000fe400010e060b */
[----:B------:R2:W-:Y:S01]  /*f2f0*/  @P0 STG.E desc[UR36][R6.64], R12 ;  /* 0x0000000c06000986 */ /* 0x0005e2000c101924 */
[----:B0-----:R-:W-:Y:S02]  /*f300*/  IADD3 R3, R3, 0x200, RZ ;  /* 0x0000020003037810 */ /* 0x001fe40007ffe0ff */
[----:B------:R-:W-:Y:S05]  /*f310*/  @P3 BRA `(.L_x_1654) ;  /* 0xfffffffc00cc3947 */ /* 0x000fea000383ffff */
.L_x_1653:
[----:B------:R-:W-:Y:S05]  /*f320*/  BSYNC B1 ;  /* 0x0000000000017941 */ /* 0x000fea0003800000 */
.L_x_1652:
[----:B------:R-:W-:Y:S05]  /*f330*/  @!P1 BRA `(.L_x_1651) ;  /* 0x00000000008c9947 */ /* 0x000fea0003800000 */
[----:B--2---:R-:W2:Y:S04]  /*f340*/  LDL R7, [R1+0x14] ;  /* 0x0000140001077983 */ /* 0x004ea80000100800 */
[----:B------:R-:W3:Y:S01]  /*f350*/  LDL R6, [R1+0x268] ;  /* 0x0002680001067983 */ /* 0x000ee20000100800 */
[C---:B------:R-:W-:Y:S01]  /*f360*/  IADD3 R12, P0, R9.reuse, R4, RZ ;  /* 0x00000004090c7210 */ /* 0x040fe20007f1e0ff */
[----:B------:R-:W-:Y:S01]  /*f370*/  ULDC.64 UR6, c[0x0][0x310] ;  /* 0x0000c40000067ab9 */ /* 0x000fe20000000a00 */
[C---:B------:R-:W-:Y:S02]  /*f380*/  LEA R0, R9.reuse, 0x400, 0x2 ;  /* 0x0000040009007811 */ /* 0x040fe400078e10ff */
[----:B------:R-:W-:Y:S02]  /*f390*/  LEA.HI.X.SX32 R5, R9, R5, 0x1, P0 ;  /* 0x0000000509057211 */ /* 0x000fe400000f0eff */
[----:B------:R-:W-:-:S02]  /*f3a0*/  LEA R11, P0, R12, UR6, 0x2 ;  /* 0x000000060c0b7c11 */ /* 0x000fc4000f8010ff */
[----:B------:R-:W-:Y:S02]  /*f3b0*/  ISETP.NE.AND P2, PT, RZ, UR4, PT ;  /* 0x00000004ff007c0c */ /* 0x000fe4000bf45270 */
[----:B------:R-:W-:Y:S01]  /*f3c0*/  LEA.HI.X R12, R12, UR7, R5, 0x2, P0 ;  /* 0x000000070c0c7c11 */ /* 0x000fe200080f1405 */
[----:B--2---:R-:W-:-:S04]  /*f3d0*/  IMAD R0, R7, -0x4, R0 ;  /* 0xfffffffc07007824 */ /* 0x004fc800078e0200 */
[----:B---3--:R-:W-:-:S07]  /*f3e0*/  IMAD.IADD R0, R6, 0x1, R0 ;  /* 0x0000000106007824 */ /* 0x008fce00078e0200 */
.L_x_1655:
[----:B------:R-:W1:Y:S01]  /*f3f0*/  LDS R3, [R0+-0x400] ;  /* 0xfffc000000037984 */ /* 0x000e620000000800 */
[----:B------:R-:W-:Y:S01]  /*f400*/  MOV R4, R11 ;  /* 0x0000000b00047202 */ /* 0x000fe20000000f00 */
[----:B------:R-:W-:Y:S01]  /*f410*/  IMAD.MOV.U32 R5, RZ, RZ, R12 ;  /* 0x000000ffff057224 */ /* 0x000fe200078e000c */
[----:B------:R-:W-:Y:S01]  /*f420*/  IADD3 R9, R9, 0x200, RZ ;  /* 0x0000020009097810 */ /* 0x000fe20007ffe0ff */
[----:B------:R-:W2:Y:S01]  /*f430*/  LDS R6, [R0+-0x200] ;  /* 0xfffe000000067984 */ /* 0x000ea20000000800 */
[----:B------:R-:W-:Y:S02]  /*f440*/  IADD3 R11, P1, R4, 0x800, RZ ;  /* 0x00000800040b7810 */ /* 0x000fe40007f3e0ff */
[----:B------:R-:W-:Y:S01]  /*f450*/  ISETP.GE.AND P0, PT, R9, R16, PT ;  /* 0x000000100900720c */ /* 0x000fe20003f06270 */
[----:B------:R-:W3:Y:S02]  /*f460*/  LDS R7, [R0] ;  /* 0x0000000000077984 */ /* 0x000ee40000000800 */
[----:B------:R-:W-:-:S02]  /*f470*/  IMAD.X R12, RZ, RZ, R5, P1 ;  /* 0x000000ffff0c7224 */ /* 0x000fc400008e0605 */
[----:B0-----:R-:W0:Y:S01]  /*f480*/  LDS R10, [R0+0x200] ;  /* 0x00020000000a7984 */ /* 0x001e220000000800 */
[-C--:B-1----:R-:W-:Y:S01]  /*f490*/  FMUL.FTZ R3, R3, R13.reuse ;  /* 0x0000000d03037220 */ /* 0x082fe20000410000 */
[----:B--2---:R-:W-:-:S04]  /*f4a0*/  FMUL.FTZ R15, R6, R13 ;  /* 0x0000000d060f7220 */ /* 0x004fc80000410000 */
[----:B------:R-:W-:Y:S01]  /*f4b0*/  @P2 STG.E desc[UR36][R4.64], R3 ;  /* 0x0000000304002986 */ /* 0x000fe2000c101924 */
[----:B---3--:R-:W-:-:S03]  /*f4c0*/  FMUL.FTZ R7, R7, R13 ;  /* 0x0000000d07077220 */ /* 0x008fc60000410000 */
        /* <DEDUP_REMOVED lines=10> */
.L_x_1651:
[----:B------:R-:W-:Y:S05]  /*f570*/  BSYNC B0 ;  /* 0x0000000000007941 */ /* 0x000fea0003800000 */
.L_x_1650:
[----:B------:R-:W3:Y:S01]  /*f580*/  LDL.LU R4, [R1+0x278] ;  /* 0x0002780001047983 */ /* 0x000ee20000300800 */
[----:B------:R-:W4:Y:S01]  /*f590*/  LDC.64 R30, c[0x0][0x280] ;  /* 0x0000a000ff1e7b82 */ /* 0x000f220000000a00 */
[-C--:B------:R-:W-:Y:S01]  /*f5a0*/  LEA.HI R8, R8, R19.reuse, RZ, 0x6 ;  /* 0x0000001308087211 */ /* 0x080fe200078f30ff */
[----:B------:R-:W-:Y:S01]  /*f5b0*/  VIADD R20, R16, 0xffffffff ;  /* 0xffffffff10147836 */ /* 0x000fe20000000000 */
[----:B------:R-:W5:Y:S01]  /*f5c0*/  S2R R15, SR_CTAID.X ;  /* 0x00000000000f7919 */ /* 0x000f620000002500 */
[----:B------:R-:W-:Y:S01]  /*f5d0*/  ULDC UR7, c[0x0][0x29c] ;  /* 0x0000a70000077ab9 */ /* 0x000fe20000000800 */
[----:B------:R-:W-:Y:S01]  /*f5e0*/  LOP3.LUT R0, R8, 0xffffffc0, RZ, 0xc0, !PT ;  /* 0xffffffc008007812 */ /* 0x000fe200078ec0ff */
[----:B------:R-:W-:Y:S01]  /*f5f0*/  ULDC UR6, c[0x0][0x288] ;  /* 0x0000a20000067ab9 */ /* 0x000fe20000000800 */
[----:B------:R-:W5:Y:S01]  /*f600*/  S2R R29, SR_CTAID.Y ;  /* 0x00000000001d7919 */ /* 0x000f620000002600 */
[----:B------:R-:W0:Y:S01]  /*f610*/  S2UR UR5, SR_CgaCtaId ;  /* 0x00000000000579c3 */ /* 0x000e220000008800 */
[----:B------:R-:W-:Y:S01]  /*f620*/  LEA.HI R3, R20, R20, RZ, 0x1 ;  /* 0x0000001414037211 */ /* 0x000fe200078f08ff */
[----:B------:R-:W-:Y:S01]  /*f630*/  UMOV UR4, 0x400 ;  /* 0x0000040000047882 */ /* 0x000fe20000000000 */
[----:B------:R-:W-:Y:S01]  /*f640*/  IADD3 R21, -R0, R19, RZ ;  /* 0x0000001300157210 */ /* 0x000fe20007ffe1ff */
[----:B------:R-:W-:Y:S01]  /*f650*/  UIADD3 UR4, UR4, 0x420, URZ ;  /* 0x0000042004047890 */ /* 0x000fe2000fffe03f */
[----:B------:R-:W-:Y:S01]  /*f660*/  LOP3.LUT R3, R3, 0xfffffffe, RZ, 0xc0, !PT ;  /* 0xfffffffe03037812 */ /* 0x000fe200078ec0ff */
[----:B------:R-:W-:Y:S01]  /*f670*/  BSSY B0, `(.L_x_1656) ;  /* 0x0000021000007945 */ /* 0x000fe20003800000 */
[----:B------:R-:W-:Y:S01]  /*f680*/  ISETP.GT.AND P2, PT, R21, 0x27, PT ;  /* 0x000000271500780c */ /* 0x000fe20003f44270 */
[----:B------:R-:W-:Y:S01]  /*f690*/  HFMA2.MMA R11, -RZ, RZ, 0, 0 ;  /* 0x00000000ff0b7435 */ /* 0x000fe200000001ff */
[----:B-1----:R-:W-:Y:S01]  /*f6a0*/  SHF.R.S32.HI R13, RZ, 0x6, R8 ;  /* 0x00000006ff0d7819 */ /* 0x002fe20000011408 */
[----:B------:R-:W-:Y:S01]  /*f6b0*/  IMAD.IADD R0, R20, 0x1, -R3 ;  /* 0x0000000114007824 */ /* 0x000fe200078e0a03 */
[----:B------:R-:W-:-:S02]  /*f6c0*/  ISETP.NE.OR P1, PT, RZ, UR7, P2 ;  /* 0x00000007ff007c0c */ /* 0x000fc40009725670 */
[----:B--2---:R-:W-:Y:S02]  /*f6d0*/  CS2R R6, SRZ ;  /* 0x0000000000067805 */ /* 0x004fe4000001ff00 */
[-C--:B------:R-:W-:Y:S01]  /*f6e0*/  ISETP.NE.OR P1, PT, R13, R0.reuse, P1 ;  /* 0x000000000d00720c */ /* 0x080fe20000f25670 */
[----:B----4-:R-:W-:Y:S01]  /*f6f0*/  IMAD R18, R31, 0xa0, RZ ;  /* 0x000000a01f127824 */ /* 0x010fe200078e02ff */
[----:B------:R-:W-:Y:S01]  /*f700*/  ISETP.NE.AND P0, PT, R13, R0, PT ;  /* 0x000000000d00720c */ /* 0x000fe20003f05270 */
[----:B0-----:R-:W-:-:S06]  /*f710*/  ULEA UR4, UR5, UR4, 0x18 ;  /* 0x0000000405047291 */ /* 0x001fcc000f8ec03f */
[----:B------:R-:W-:Y:S01]  /*f720*/  LEA R25, R21, UR4, 0x4 ;  /* 0x0000000415197c11 */ /* 0x000fe2000f8e20ff */
[----:B-----5:R-:W-:Y:S02]  /*f730*/  IMAD R12, R29, UR6, R15 ;  /* 0x000000061d0c7c24 */ /* 0x020fe4000f8e020f */
[----:B---3--:R-:W-:Y:S01]  /*f740*/  IMAD R3, R4, UR6, RZ ;  /* 0x0000000604037c24 */ /* 0x008fe2000f8e02ff */
[----:B------:R-:W-:-:S03]  /*f750*/  CS2R R4, SRZ ;  /* 0x0000000000047805 */ /* 0x000fc6000001ff00 */
[----:B------:R-:W-:Y:S02]  /*f760*/  IMAD R24, R3, R30, R15 ;  /* 0x0000001e03187224 */ /* 0x000fe400078e020f */
[----:B------:R-:W-:-:S04]  /*f770*/  IMAD.SHL.U32 R3, R21, 0x4, RZ ;  /* 0x0000000415037824 */ /* 0x000fc800078e00ff */
[-CC-:B------:R-:W-:Y:S02]  /*f780*/  IMAD R24, R24, R18.reuse, R3.reuse ;  /* 0x0000001218187224 */ /* 0x180fe400078e0203 */
        /* <DEDUP_REMOVED lines=14> */
.L_x_1658:
[----:B-----5:R0:W-:Y:S02]  /*f870*/  STS.128 [R25], R4 ;  /* 0x0000000419007388 */ /* 0x0201e40000000c00 */
.L_x_1657:
[----:B------:R-:W-:Y:S05]  /*f880*/  BSYNC B0 ;  /* 0x0000000000007941 */ /* 0x000fea0003800000 */
.L_x_1656:
[----:B------:R-:W-:Y:S01]  /*f890*/  BAR.SYNC.DEFER_BLOCKING 0x0 ;  /* 0x0000000000007b1d */ /* 0x000fe20000010000 */
[----:B------:R-:W-:Y:S02]  /*f8a0*/  MOV R10, RZ ;  /* 0x000000ff000a7202 */ /* 0x000fe40000000f00 */
[----:B------:R-:W-:-:S03]  /*f8b0*/  CS2R R8, SRZ ;  /* 0x0000000000087805 */ /* 0x000fc6000001ff00 */
[----:B------:R-:W-:Y:S04]  /*f8c0*/  BSSY B0, `(.L_x_1659) ;  /* 0x0000181000007945 */ /* 0x000fe80003800000 */
[----:B------:R-:W-:Y:S05]  /*f8d0*/  @P2 BRA `(.L_x_1660) ;  /* 0x0000001400fc2947 */ /* 0x000fea0003800000 */
[----:B------:R-:W2:Y:S04]  /*f8e0*/  LDL R38, [R1+0x14] ;  /* 0x0000140001267983 */ /* 0x000ea80000100800 */
[----:B------:R-:W3:Y:S01]  /*f8f0*/  LDL R35, [R1+0x268] ;  /* 0x0002680001237983 */ /* 0x000ee20000100800 */
[----:B------:R-:W-:Y:S01]  /*f900*/  VIMNMX R36, R20, R31, PT ;  /* 0x0000001f14247248 */ /* 0x000fe20003fe0100 */
[----:B------:R-:W-:Y:S01]  /*f910*/  ULDC.64 UR4, c[0x0][0x250] ;  /* 0x0000940000047ab9 */ /* 0x000fe20000000a00 */
[----:B------:R-:W-:Y:S01]  /*f920*/  BSSY B1, `(.L_x_1661) ;  /* 0x0000093000017945 */ /* 0x000fe20003800000 */
[----:B------:R-:W-:Y:S01]  /*f930*/  MOV R57, UR4 ;  /* 0x0000000400397c02 */ /* 0x000fe20008000f00 */
[----:B------:R-:W-:Y:S01]  /*f940*/  IMAD.U32 R56, RZ, RZ, UR5 ;  /* 0x00000005ff387e24 */ /* 0x000fe2000f8e00ff */
[----:B------:R-:W-:Y:S01]  /*f950*/  CS2R R10, SRZ ;  /* 0x00000000000a7805 */ /* 0x000fe2000001ff00 */
[----:B--2---:R-:W-:-:S04]  /*f960*/  IMAD.IADD R27, R13, 0x1, R38 ;  /* 0x000000010d1b7824 */ /* 0x004fc800078e0226 */
[----:B------:R-:W-:Y:S01]  /*f970*/  IMAD R9, R27, 0xa0, RZ ;  /* 0x000000a01b097824 */ /* 0x000fe200078e02ff */
[----:B---3--:R-:W-:-:S04]  /*f980*/  LEA R37, R13, R35, 0x2 ;  /* 0x000000230d257211 */ /* 0x008fc800078e10ff */
[----:B------:R-:W-:-:S04]  /*f990*/  IADD3 R0, P1, R18, R9, RZ ;  /* 0x0000000912007210 */ /* 0x000fc80007f3e0ff */
[----:B------:R-:W-:Y:S02]  /*f9a0*/  LEA.HI.X.SX32 R9, R9, R14, 0x1, P1 ;  /* 0x0000000e09097211 */ /* 0x000fe400008f0eff */
[----:B------:R-:W-:Y:S02]  /*f9b0*/  ISETP.GE.AND P1, PT, R27, R36, PT ;  /* 0x000000241b00720c */ /* 0x000fe40003f26270 */
[----:B------:R-:W-:-:S04]  /*f9c0*/  LEA R22, P3, R0, R57, 0x2 ;  /* 0x0000003900167211 */ /* 0x000fc800078610ff */
[----:B------:R-:W-:Y:S02]  /*f9d0*/  LEA.HI.X R23, R0, R56, R9, 0x2, P3 ;  /* 0x0000003800177211 */ /* 0x000fe400018f1409 */
[----:B------:R-:W-:-:S05]  /*f9e0*/  CS2R R8, SRZ ;  /* 0x0000000000087805 */ /* 0x000fca000001ff00 */
[----:B------:R-:W-:Y:S05]  /*f9f0*/  @P1 BRA `(.L_x_1662) ;  /* 0x0000000800141947 */ /* 0x000fea0003800000 */
[----:B------:R-:W-:Y:S01]  /*fa00*/  IMAD.MOV R11, RZ, RZ, -R16 ;  /* 0x000000ffff0b7224 */ /* 0x000fe200078e0a10 */
[----:B------:R-:W-:Y:S01]  /*fa10*/  LOP3.LUT R10, RZ, R31, RZ, 0x33, !PT ;  /* 0x0000001fff0a7212 */ /* 0x000fe200078e33ff */
[----:B------:R-:W1:Y:S01]  /*fa20*/  LDC.64 R8, c[0x0][0x2e8] ;  /* 0x0000ba00ff087b82 */ /* 0x000e620000000a00 */
[----:B------:R-:W-:Y:S01]  /*fa30*/  IADD3 R0, -R38, -0x2, -R13 ;  /* 0xfffffffe26007810 */ /* 0x000fe20007ffe90d */
[----:B------:R-:W-:Y:S01]  /*fa40*/  BSSY B2, `(.L_x_1663) ;  /* 0x000002f000027945 */ /* 0x000fe20003800000 */
[----:B------:R-:W-:Y:S01]  /*fa50*/  VIMNMX R11, R10, R11, !PT ;  /* 0x0000000b0a0b7248 */ /* 0x000fe20007fe0100 */
[----:B------:R-:W-:Y:S02]  /*fa60*/  IMAD R10, R2, UR6, R15 ;  /* 0x00000006020a7c24 */ /* 0x000fe4000f8e020f */
[----:B------:R-:W-:Y:S01]  /*fa70*/  IMAD.MOV.U32 R39, RZ, RZ, R27 ;  /* 0x000000ffff277224 */ /* 0x000fe200078e001b */
[----:B------:R-:W-:Y:S01]  /*fa80*/  IADD3 R28, R0, -R11, RZ ;  /* 0x8000000b001c7210 */ /* 0x000fe20007ffe0ff */
[----:B------:R-:W-:Y:S01]  /*fa90*/  IMAD R33, R10, 0xa0, R3 ;  /* 0x000000a00a217824 */ /* 0x000fe200078e0203 */
[----:B------:R-:W-:-:S02]  /*faa0*/  CS2R R10, SRZ ;  /* 0x00000000000a7805 */ /* 0x000fc4000001ff00 */
        /* <DEDUP_REMOVED lines=35> */
.L_x_1665:
[C---:B--2--5:R-:W-:Y:S01]  /*fce0*/  FFMA.FTZ R8, R0.reuse, R40, RZ ;  /* 0x0000002800087223 */ /* 0x064fe200000100ff */
[C---:B------:R-:W-:Y:S01]  /*fcf0*/  FFMA.FTZ R9, R0.reuse, R41, RZ ;  /* 0x0000002900097223 */ /* 0x040fe200000100ff */
[C---:B------:R-:W-:Y:S01]  /*fd00*/  FFMA.FTZ R10, R0.reuse, R42, RZ ;  /* 0x0000002a000a7223 */ /* 0x040fe200000100ff */
[----:B------:R-:W-:Y:S01]  /*fd10*/  FFMA.FTZ R11, R0, R43, RZ ;  /* 0x0000002b000b7223 */ /* 0x000fe200000100ff */
[----:B------:R-:W-:-:S07]  /*fd20*/  IADD3 R39, R27, 0x2, RZ ;  /* 0x000000021b277810 */ /* 0x000fce0007ffe0ff */
.L_x_1664:
[----:B------:R-:W-:Y:S05]  /*fd30*/  BSYNC B2 ;  /* 0x0000000000027941 */ /* 0x000fea0003800000 */
.L_x_1663:
[----:B------:R-:W-:-:S13]  /*fd40*/  LOP3.LUT P1, RZ, R28, 0xfffffffe, RZ, 0xc0, !PT ;  /* 0xfffffffe1cff7812 */ /* 0x000fda000782c0ff */
[----:B------:R-:W-:Y:S05]  /*fd50*/  @!P1 BRA `(.L_x_1662) ;  /* 0x00000004003c9947 */ /* 0x000fea0003800000 */
[----:B------:R-:W2:Y:S01]  /*fd60*/  LDC.64 R58, c[0x0][0x250] ;  /* 0x00009400ff3a7b82 */ /* 0x000ea20000000a00 */
[----:B------:R-:W-:Y:S01]  /*fd70*/  IMAD R34, R29, R31, RZ ;  /* 0x0000001f1d227224 */ /* 0x000fe200078e02ff */
[----:B------:R-:W-:Y:S01]  /*fd80*/  SHF.R.S32.HI R0, RZ, 0x1f, R39 ;  /* 0x0000001fff007819 */ /* 0x000fe20000011427 */
[----:B------:R-:W-:Y:S01]  /*fd90*/  ULDC.64 UR4, c[0x0][0x258] ;  /* 0x0000960000047ab9 */ /* 0x000fe20000000a00 */
[C---:B------:R-:W-:Y:S01]  /*fda0*/  LEA R28, R39.reuse, 0x8, 0x2 ;  /* 0x00000008271c7811 */ /* 0x040fe200078e10ff */
[----:B-1----:R-:W-:Y:S01]  /*fdb0*/  IMAD R41, R39, 0xa0, RZ ;  /* 0x000000a027297824 */ /* 0x002fe200078e02ff */
[----:B------:R-:W-:-:S03]  /*fdc0*/  IADD3 R29, P1, R34, R39, RZ ;  /* 0x00000027221d7210 */ /* 0x000fc60007f3e0ff */
[----:B------:R-:W-:Y:S01]  /*fdd0*/  IMAD R28, R38, -0x4, R28 ;  /* 0xfffffffc261c7824 */ /* 0x000fe200078e021c */
[----:B------:R-:W-:Y:S01]  /*fde0*/  LEA.HI.X.SX32 R34, R34, R0, 0x1, P1 ;  /* 0x0000000022227211 */ /* 0x000fe200008f0eff */
[----:B------:R-:W-:Y:S01]  /*fdf0*/  IMAD R0, R31, UR6, RZ ;  /* 0x000000061f007c24 */ /* 0x000fe2000f8e02ff */
[----:B------:R-:W-:Y:S01]  /*fe00*/  LEA R30, P3, R29, UR4, 0x2 ;  /* 0x000000041d1e7c11 */ /* 0x000fe2000f8610ff */
[----:B------:R-:W-:Y:S01]  /*fe10*/  IMAD.IADD R38, R35, 0x1, R28 ;  /* 0x0000000123267824 */ /* 0x000fe200078e021c */
[----:B------:R-:W-:Y:S01]  /*fe20*/  ISETP.NE.AND P1, PT, RZ, UR7, PT ;  /* 0x00000007ff007c0c */ /* 0x000fe2000bf25270 */
[----:B------:R-:W-:Y:S01]  /*fe30*/  IMAD R0, R0, 0xa0, RZ ;  /* 0x000000a000007824 */ /* 0x000fe200078e02ff */
[----:B------:R-:W-:-:S11]  /*fe40*/  LEA.HI.X R29, R29, UR5, R34, 0x2, P3 ;  /* 0x000000051d1d7c11 */ /* 0x000fd600098f1422 */
.L_x_1668:
[----:B------:R-:W-:Y:S02]  /*fe50*/  MOV R28, R30 ;  /* 0x0000001e001c7202 */ /* 0x000fe40000000f00 */
[----:B------:R-:W-:-:S03]  /*fe60*/  LOP3.LUT P5, RZ, R17, 0x10, RZ, 0xc0, !PT ;  /* 0x0000001011ff7812 */ /* 0x000fc600078ac0ff */
[----:B------:R-:W3:Y:S01]  /*fe70*/  LDG.E R30, desc[UR36][R28.64] ;  /* 0x000000241c1e7981 */ /* 0x000ee2000c1e1900 */
[----:B--2---:R-:W-:Y:S01]  /*fe80*/  IMAD.MOV.U32 R57, RZ, RZ, R58 ;  /* 0x000000ffff397224 */ /* 0x004fe200078e003a */
[----:B------:R-:W-:Y:S02]  /*fe90*/  MOV R56, R59 ;  /* 0x0000003b00387202 */ /* 0x000fe40000000f00 */
[----:B-1----:R-:W-:-:S04]  /*fea0*/  IADD3 R35, P4, R18, R41, RZ ;  /* 0x0000002912237210 */ /* 0x002fc80007f9e0ff */
[----:B------:R-:W-:Y:S02]  /*feb0*/  LEA.HI.X.SX32 R40, R41, R14, 0x1, P4 ;  /* 0x0000000e29287211 */ /* 0x000fe400020f0eff */
[----:B------:R-:W-:-:S04]  /*fec0*/  LEA R34, P4, R35, R57, 0x2 ;  /* 0x0000003923227211 */ /* 0x000fc800078810ff */
        /* <DEDUP_REMOVED lines=19> */
.L_x_1666:
[----:B-1----:R-:W3:Y:S04]  /*10000*/  LDG.E R30, desc[UR36][R28.64+0x8] ;  /* 0x000008241c1e7981 */ /* 0x002ee8000c1e1900 */
[----:B------:R-:W1:Y:S01]  /*10010*/  LDS R43, [R38+-0x8] ;  /* 0xfffff800262b7984 */ /* 0x000e620000000800 */
[----:B---3--:R-:W-:-:S04]  /*10020*/  IMAD R30, R0, R30, R41 ;  /* 0x0000001e001e7224 */ /* 0x008fc800078e0229 */
[----:B------:R-:W-:-:S05]  /*10030*/  VIADD R31, R30, 0x140 ;  /* 0x000001401e1f7836 */ /* 0x000fca0000000000 */
[----:B------:R-:W-:-:S04]  /*10040*/  IADD3 R40, P3, R24, R31, RZ ;  /* 0x0000001f18287210 */ /* 0x000fc80007f7e0ff */
[----:B------:R-:W-:Y:S02]  /*10050*/  LEA.HI.X.SX32 R31, R31, R26, 0x1, P3 ;  /* 0x0000001a1f1f7211 */ /* 0x000fe400018f0eff */
[----:B------:R-:W-:-:S04]  /*10060*/  LEA R30, P3, R40, R57, 0x2 ;  /* 0x00000039281e7211 */ /* 0x000fc800078610ff */
[----:B------:R-:W-:-:S05]  /*10070*/  LEA.HI.X R31, R40, R56, R31, 0x2, P3 ;  /* 0x00000038281f7211 */ /* 0x000fca00018f141f */
[----:B------:R3:W5:Y:S02]  /*10080*/  LDG.E.128 R48, desc[UR36][R30.64] ;  /* 0x000000241e307981 */ /* 0x000764000c1e1d00 */
[C---:B-1---5:R-:W-:Y:S01]  /*10090*/  FFMA.FTZ R40, R43.reuse, R45, R9 ;  /* 0x0000002d2b287223 */ /* 0x062fe20000010009 */
[C---:B--2---:R-:W-:Y:S01]  /*100a0*/  FFMA.FTZ R44, R43.reuse, R44, R8 ;  /* 0x0000002c2b2c7223 */ /* 0x044fe20000010008 */
[C---:B------:R-:W-:Y:S01]  /*100b0*/  FFMA.FTZ R45, R43.reuse, R46, R10 ;  /* 0x0000002e2b2d7223 */ /* 0x040fe2000001000a */
[----:B------:R-:W-:Y:S01]  /*100c0*/  FFMA.FTZ R42, R43, R47, R11 ;  /* 0x0000002f2b2a7223 */ /* 0x000fe2000001000b */
[----:B------:R-:W-:Y:S06]  /*100d0*/  @P1 BRA `(.L_x_1667) ;  /* 0x00000000002c1947 */ /* 0x000fec0003800000 */
        /* <DEDUP_REMOVED lines=11> */
.L_x_1667:
[----:B------:R2:W4:Y:S01]  /*10190*/  LDS R11, [R38] ;  /* 0x00000000260b7984 */ /* 0x0005220000000800 */
[----:B---3--:R-:W-:Y:S02]  /*101a0*/  IADD3 R30, P3, R28, 0x10, RZ ;  /* 0x000000101c1e7810 */ /* 0x008fe40007f7e0ff */
[----:B------:R-:W-:Y:S02]  /*101b0*/  IADD3 R39, R39, 0x4, RZ ;  /* 0x0000000427277810 */ /* 0x000fe40007ffe0ff */
[----:B------:R-:W-:Y:S01]  /*101c0*/  IADD3 R41, R41, 0x280, RZ ;  /* 0x0000028029297810 */ /* 0x000fe20007ffe0ff */
[----:B------:R-:W-:Y:S01]  /*101d0*/  IMAD.X R29, RZ, RZ, R29, P3 ;  /* 0x000000ffff1d7224 */ /* 0x000fe200018e061d */
[----:B------:R-:W-:Y:S01]  /*101e0*/  ISETP.GE.AND P3, PT, R39, R36, PT ;  /* 0x000000242700720c */ /* 0x000fe20003f66270 */
[----:B--2---:R-:W-:Y:S02]  /*101f0*/  VIADD R38, R38, 0x10 ;  /* 0x0000001026267836 */ /* 0x004fe40000000000 */
[C---:B----4-:R-:W-:Y:S01]  /*10200*/  FFMA.FTZ R8, R11.reuse, R48, R44 ;  /* 0x000000300b087223 */ /* 0x050fe2000001002c */
[C---:B------:R-:W-:Y:S01]  /*10210*/  FFMA.FTZ R9, R11.reuse, R49, R40 ;  /* 0x000000310b097223 */ /* 0x040fe20000010028 */
[C---:B------:R-:W-:Y:S01]  /*10220*/  FFMA.FTZ R10, R11.reuse, R50, R45 ;  /* 0x000000320b0a7223 */ /* 0x040fe2000001002d */
[----:B------:R-:W-:-:S07]  /*10230*/  FFMA.FTZ R11, R11, R51, R42 ;  /* 0x000000330b0b7223 */ /* 0x000fce000001002a */
[----:B------:R-:W-:Y:S05]  /*10240*/  @!P3 BRA `(.L_x_1668) ;  /* 0xfffffffc0000b947 */ /* 0x000fea000383ffff */
.L_x_1662:
[----:B------:R-:W-:Y:S05]  /*10250*/  BSYNC B1 ;  /* 0x0000000000017941 */ /* 0x000fea0003800000 */
.L_x_1661:
[----:B------:R-:W-:-:S13]  /*10260*/  ISETP.GE.AND P1, PT, R27, R20, PT ;  /* 0x000000141b00720c */ /* 0x000fda0003f26270 */
[----:B------:R-:W-:Y:S05]  /*10270*/  @P1 BRA `(.L_x_1660) ;  /* 0x0000000c00941947 */ /* 0x000fea0003800000 */
[----:B-1----:R-:W2:Y:S01]  /*10280*/  LDL R40, [R1+0x14] ;  /* 0x0000140001287983 */ /* 0x002ea20000100800 */
[----:B------:R-:W1:Y:S01]  /*10290*/  LDC R33, c[0x0][0x288] ;  /* 0x0000a200ff217b82 */ /* 0x000e620000000800 */
[----:B------:R-:W-:Y:S01]  /*102a0*/  IADD3 R0, -R13, -0x2, R16 ;  /* 0xfffffffe0d007810 */ /* 0x000fe20007ffe110 */
[----:B------:R-:W-:Y:S06]  /*102b0*/  BSSY B1, `(.L_x_1669) ;  /* 0x000004a000017945 */ /* 0x000fec0003800000 */
[----:B------:R-:W3:Y:S01]  /*102c0*/  LDC.64 R28, c[0x0][0x2e8] ;  /* 0x0000ba00ff1c7b82 */ /* 0x000ee20000000a00 */
[----:B-1----:R-:W-:-:S04]  /*102d0*/  IMAD R30, R2, R33, R15 ;  /* 0x00000021021e7224 */ /* 0x002fc800078e020f */
[----:B------:R-:W-:-:S04]  /*102e0*/  IMAD R31, R30, 0xa0, R3 ;  /* 0x000000a01e1f7824 */ /* 0x000fc800078e0203 */
[----:B---3--:R-:W-:Y:S01]  /*102f0*/  IMAD.WIDE R28, R31, 0x4, R28 ;  /* 0x000000041f1c7825 */ /* 0x008fe200078e021c */
[----:B--2---:R-:W-:-:S04]  /*10300*/  IADD3 R0, R0, -R40, RZ ;  /* 0x8000002800007210 */ /* 0x004fc80007ffe0ff */
[----:B------:R-:W-:-:S13]  /*10310*/  LOP3.LUT P1, RZ, R0, 0x2, RZ, 0xc0, !PT ;  /* 0x0000000200ff7812 */ /* 0x000fda000782c0ff */
[----:B------:R-:W-:Y:S05]  /*10320*/  @P1 BRA `(.L_x_1670) ;  /* 0x0000000400081947 */ /* 0x000fea0003800000 */
[----:B------:R-:W1:Y:S01]  /*10330*/  LDC R36, c[0x0][0x284] ;  /* 0x0000a100ff247b82 */ /* 0x000e620000000800 */
[----:B------:R-:W-:Y:S01]  /*10340*/  BSSY B2, `(.L_x_1671) ;  /* 0x000003f000027945 */ /* 0x000fe20003800000 */
[----:B-1----:R-:W-:-:S13]  /*10350*/  ISETP.GE.AND P1, PT, R27, R36, PT ;  /* 0x000000241b00720c */ /* 0x002fda0003f26270 */
[----:B------:R-:W-:Y:S05]  /*10360*/  @!P1 BRA `(.L_x_1672) ;  /* 0x0000000000f09947 */ /* 0x000fea0003800000 */
[----:B------:R-:W-:Y:S01]  /*10370*/  IABS R35, R36 ;  /* 0x0000002400237213 */ /* 0x000fe20000000000 */
[----:B------:R-:W1:Y:S01]  /*10380*/  S2R R42, SR_CTAID.Y ;  /* 0x00000000002a7919 */ /* 0x000e620000002600 */
[----:B------:R-:W-:Y:S01]  /*10390*/  IABS R38, R27 ;  /* 0x0000001b00267213 */ /* 0x000fe20000000000 */
[----:B------:R-:W-:Y:S01]  /*103a0*/  ULDC.64 UR4, c[0x0][0x258] ;  /* 0x0000960000047ab9 */ /* 0x000fe20000000a00 */
[----:B------:R-:W2:Y:S01]  /*103b0*/  I2F.RP R32, R35 ;  /* 0x0000002300207306 */ /* 0x000ea20000209400 */
[----:B------:R-:W-:Y:S01]  /*103c0*/  ISETP.GE.AND P3, PT, R27, RZ, PT ;  /* 0x000000ff1b00720c */ /* 0x000fe20003f66270 */
[----:B------:R3:W4:Y:S01]  /*103d0*/  LDS R41, [R37] ;  /* 0x0000000025297984 */ /* 0x0007220000000800 */
[----:B------:R-:W-:-:S05]  /*103e0*/  ISETP.NE.AND P4, PT, R36, RZ, PT ;  /* 0x000000ff2400720c */ /* 0x000fca0003f85270 */
[----:B--2---:R-:W2:Y:S02]  /*103f0*/  MUFU.RCP R32, R32 ;  /* 0x0000002000207308 */ /* 0x004ea40000001000 */
[----:B--2---:R-:W-:-:S06]  /*10400*/  VIADD R34, R32, 0xffffffe ;  /* 0x0ffffffe20227836 */ /* 0x004fcc0000000000 */
[----:B------:R-:W2:Y:S02]  /*10410*/  F2I.FTZ.U32.TRUNC.NTZ R31, R34 ;  /* 0x00000022001f7305 */ /* 0x000ea4000021f000 */
[----:B--2---:R-:W-:-:S05]  /*10420*/  IADD3 R30, RZ, -R31, RZ ;  /* 0x8000001fff1e7210 */ /* 0x004fca0007ffe0ff */
        /* <DEDUP_REMOVED lines=11> */
[----:B-1----:R-:W-:-:S03]  /*104e0*/  IMAD R35, R42, R36, RZ ;  /* 0x000000242a237224 */ /* 0x002fc600078e02ff */
[----:B------:R-:W-:-:S05]  /*104f0*/  MOV R32, R30 ;  /* 0x0000001e00207202 */ /* 0x000fca0000000f00 */
        /* <DEDUP_REMOVED lines=18> */
[----:B---34-:R-:W-:Y:S05]  /*10620*/  @P1 BRA `(.L_x_1673) ;  /* 0x0000000000301947 */ /* 0x018fea0003800000 */
[----:B------:R-:W-:Y:S01]  /*10630*/  LOP3.LUT P5, RZ, R17, 0x10, RZ, 0xc0, !PT ;  /* 0x0000001011ff7812 */ /* 0x000fe200078ac0ff */
[----:B------:R-:W1:-:S12]  /*10640*/  LDS.128 R44, [R25] ;  /* 0x00000000192c7984 */ /* 0x000e580000000c00 */
[----:B------:R-:W2:Y:S01]  /*10650*/  @P5 LDG.E.128 R36, desc[UR36][R28.64] ;  /* 0x000000241c245981 */ /* 0x000ea2000c1e1d00 */
[----:B-1---5:R-:W-:Y:S01]  /*10660*/  FADD.FTZ R32, R44, R32 ;  /* 0x000000202c207221 */ /* 0x022fe20000010000 */
        /* <DEDUP_REMOVED lines=8> */
.L_x_1673:
[C---:B-----5:R-:W-:Y:S01]  /*106f0*/  FFMA.FTZ R8, R41.reuse, R32, R8 ;  /* 0x0000002029087223 */ /* 0x060fe20000010008 */
[C---:B------:R-:W-:Y:S01]  /*10700*/  FFMA.FTZ R9, R41.reuse, R33, R9 ;  /* 0x0000002129097223 */ /* 0x040fe20000010009 */
[C---:B------:R-:W-:Y:S01]  /*10710*/  FFMA.FTZ R10, R41.reuse, R34, R10 ;  /* 0x00000022290a7223 */ /* 0x040fe2000001000a */
[----:B------:R-:W-:-:S07]  /*10720*/  FFMA.FTZ R11, R41, R35, R11 ;  /* 0x00000023290b7223 */ /* 0x000fce000001000b */
.L_x_1672:
[----:B------:R-:W-:Y:S05]  /*10730*/  BSYNC B2 ;  /* 0x0000000000027941 */ /* 0x000fea0003800000 */
.L_x_1671:
[----:B------:R-:W-:-:S07]  /*10740*/  IADD3 R27, R27, 0x2, RZ ;  /* 0x000000021b1b7810 */ /* 0x000fce0007ffe0ff */
.L_x_1670:
[----:B------:R-:W-:Y:S05]  /*10750*/  BSYNC B1 ;  /* 0x0000000000017941 */ /* 0x000fea0003800000 */
.L_x_1669:
[----:B------:R-:W-:-:S13]  /*10760*/  LOP3.LUT P1, RZ, R0, 0xfffffffe, RZ, 0xc0, !PT ;  /* 0xfffffffe00ff7812 */ /* 0x000fda000782c0ff */
[----:B------:R-:W-:Y:S05]  /*10770*/  @!P1 BRA `(.L_x_1660) ;  /* 0x0000000800549947 */ /* 0x000fea0003800000 */
[----:B-1----:R-:W2:Y:S01]  /*10780*/  LDL R22, [R1+0x268] ;  /* 0x0002680001167983 */ /* 0x002ea20000100800 */
[----:B------:R-:W-:Y:S01]  /*10790*/  HFMA2.MMA R34, -RZ, RZ, 0, 9.5367431640625e-06 ;  /* 0x000000a0ff227435 */ /* 0x000fe200000001ff */
[----:B------:R-:W-:Y:S01]  /*107a0*/  IMAD.SHL.U32 R0, R40, 0x4, RZ ;  /* 0x0000000428007824 */ /* 0x000fe200078e00ff */
[----:B------:R-:W-:-:S03]  /*107b0*/  MOV R35, RZ ;  /* 0x000000ff00237202 */ /* 0x000fc60000000f00 */
[----:B------:R-:W-:-:S05]  /*107c0*/  IMAD R0, R27, 0x4, -R0 ;  /* 0x000000041b007824 */ /* 0x000fca00078e0a00 */
[----:B------:R-:W-:Y:S02]  /*107d0*/  IMAD R34, R27, R34, 0x140 ;  /* 0x000001401b227424 */ /* 0x000fe400078e0222 */
[----:B--2---:R-:W-:-:S07]  /*107e0*/  IMAD.IADD R48, R22, 0x1, R0 ;  /* 0x0000000116307824 */ /* 0x004fce00078e0200 */
.L_x_1680:
[----:B-1----:R-:W1:Y:S01]  /*107f0*/  LDC R51, c[0x0][0x284] ;  /* 0x0000a100ff337b82 */ /* 0x002e620000000800 */
[----:B------:R-:W-:Y:S01]  /*10800*/  IADD3 R23, R34, -0x140, RZ ;  /* 0xfffffec022177810 */ /* 0x000fe20007ffe0ff */
[----:B------:R-:W-:Y:S01]  /*10810*/  BSSY B1, `(.L_x_1674) ;  /* 0x0000045000017945 */ /* 0x000fe20003800000 */
[----:B------:R-:W-:Y:S02]  /*10820*/  IMAD.IADD R50, R48, 0x1, R35 ;  /* 0x0000000130327824 */ /* 0x000fe400078e0223 */
        /* <DEDUP_REMOVED lines=8> */
[----:B------:R-:W-:Y:S01]  /*108b0*/  HFMA2.MMA R22, -RZ, RZ, 0, 0 ;  /* 0x00000000ff167435 */ /* 0x000fe200000001ff */
[----:B------:R-:W1:Y:S01]  /*108c0*/  S2R R38, SR_CTAID.Y ;  /* 0x0000000000267919 */ /* 0x000e620000002600 */
[----:B------:R-:W-:Y:S01]  /*108d0*/  ISETP.GE.AND P3, PT, R27, RZ, PT ;  /* 0x000000ff1b00720c */ /* 0x000fe20003f66270 */
[----:B------:R-:W2:Y:S01]  /*108e0*/  I2F.RP R30, R31 ;  /* 0x0000001f001e7306 */ /* 0x000ea20000209400 */
[----:B------:R-:W-:Y:S01]  /*108f0*/  ISETP.NE.AND P4, PT, R51, RZ, PT ;  /* 0x000000ff3300720c */ /* 0x000fe20003f85270 */
[----:B------:R-:W-:Y:S01]  /*10900*/  ULDC.64 UR4, c[0x0][0x258] ;  /* 0x0000960000047ab9 */ /* 0x000fe20000000a00 */
[----:B------:R3:W4:Y:S05]  /*10910*/  LDS R49, [R50] ;  /* 0x0000000032317984 */ /* 0x00072a0000000800 */
[----:B--2---:R-:W2:Y:S02]  /*10920*/  MUFU.RCP R30, R30 ;  /* 0x0000001e001e7308 */ /* 0x004ea40000001000 */
[----:B--2---:R-:W-:-:S06]  /*10930*/  IADD3 R36, R30, 0xffffffe, RZ ;  /* 0x0ffffffe1e247810 */ /* 0x004fcc0007ffe0ff */
[----:B------:R-:W2:Y:S02]  /*10940*/  F2I.FTZ.U32.TRUNC.NTZ R23, R36 ;  /* 0x0000002400177305 */ /* 0x000ea4000021f000 */
[----:B--2---:R-:W-:-:S04]  /*10950*/  IMAD.MOV R0, RZ, RZ, -R23 ;  /* 0x000000ffff007224 */ /* 0x004fc800078e0a17 */
        /* <DEDUP_REMOVED lines=10> */
[----:B------:R-:W-:Y:S01]  /*10a00*/  @!P1 IADD3 R0, R0, -R31, RZ ;  /* 0x8000001f00009210 */ /* 0x000fe20007ffe0ff */
[----:B-1----:R-:W-:-:S04]  /*10a10*/  IMAD R31, R38, R51, RZ ;  /* 0x00000033261f7224 */ /* 0x002fc800078e02ff */
        /* <DEDUP_REMOVED lines=32> */
.L_x_1676:
[C---:B-----5:R-:W-:Y:S01]  /*10c20*/  FFMA.FTZ R8, R49.reuse, R36, R8 ;  /* 0x0000002431087223 */ /* 0x060fe20000010008 */
[C---:B------:R-:W-:Y:S01]  /*10c30*/  FFMA.FTZ R9, R49.reuse, R37, R9 ;  /* 0x0000002531097223 */ /* 0x040fe20000010009 */
[C---:B------:R-:W-:Y:S01]  /*10c40*/  FFMA.FTZ R10, R49.reuse, R38, R10 ;  /* 0x00000026310a7223 */ /* 0x040fe2000001000a */
[----:B------:R-:W-:-:S07]  /*10c50*/  FFMA.FTZ R11, R49, R39, R11 ;  /* 0x00000027310b7223 */ /* 0x000fce000001000b */
.L_x_1675:
[----:B------:R-:W-:Y:S05]  /*10c60*/  BSYNC B1 ;  /* 0x0000000000017941 */ /* 0x000fea0003800000 */
.L_x_1674:
[----:B------:R-:W-:Y:S01]  /*10c70*/  IADD3 R30, R27, 0x2, RZ ;  /* 0x000000021b1e7810 */ /* 0x000fe20007ffe0ff */
[----:B------:R-:W-:Y:S03]  /*10c80*/  BSSY B1, `(.L_x_1677) ;  /* 0x000003f000017945 */ /* 0x000fe60003800000 */
[----:B------:R-:W-:-:S13]  /*10c90*/  ISETP.GE.AND P1, PT, R30, R51, PT ;  /* 0x000000331e00720c */ /* 0x000fda0003f26270 */
[----:B------:R-:W-:Y:S05]  /*10ca0*/  @!P1 BRA `(.L_x_1678) ;  /* 0x0000000000f09947 */ /* 0x000fea0003800000 */
[----:B------:R-:W-:Y:S01]  /*10cb0*/  IABS R31, R51 ;  /* 0x00000033001f7213 */ /* 0x000fe20000000000 */
[----:B------:R-:W-:Y:S01]  /*10cc0*/  IMAD.MOV.U32 R22, RZ, RZ, RZ ;  /* 0x000000ffff167224 */ /* 0x000fe200078e00ff */
[----:B-1----:R-:W1:Y:S01]  /*10cd0*/  S2R R38, SR_CTAID.Y ;  /* 0x0000000000267919 */ /* 0x002e620000002600 */
[----:B------:R-:W-:Y:S01]  /*10ce0*/  ISETP.GE.AND P3, PT, R30, RZ, PT ;  /* 0x000000ff1e00720c */ /* 0x000fe20003f66270 */
[----:B------:R-:W2:Y:S01]  /*10cf0*/  I2F.RP R36, R31 ;  /* 0x0000001f00247306 */ /* 0x000ea20000209400 */
[----:B------:R-:W-:Y:S01]  /*10d00*/  ISETP.NE.AND P4, PT, R51, RZ, PT ;  /* 0x000000ff3300720c */ /* 0x000fe20003f85270 */
[----:B------:R-:W-:Y:S01]  /*10d10*/  ULDC.64 UR4, c[0x0][0x258] ;  /* 0x0000960000047ab9 */ /* 0x000fe20000000a00 */
[----:B------:R3:W4:Y:S05]  /*10d20*/  LDS R45, [R50+0x8] ;  /* 0x00000800322d7984 */ /* 0x00072a0000000800 */
[----:B--2---:R-:W2:Y:S02]  /*10d30*/  MUFU.RCP R36, R36 ;  /* 0x0000002400247308 */ /* 0x004ea40000001000 */
[----:B--2---:R-:W-:-:S06]  /*10d40*/  VIADD R37, R36, 0xffffffe ;  /* 0x0ffffffe24257836 */ /* 0x004fcc0000000000 */
[----:B------:R-:W2:Y:S02]  /*10d50*/  F2I.FTZ.U32.TRUNC.NTZ R23, R37 ;  /* 0x0000002500177305 */ /* 0x000ea4000021f000 */
[----:B--2---:R-:W-:-:S05]  /*10d60*/  IADD3 R0, RZ, -R23, RZ ;  /* 0x80000017ff007210 */ /* 0x004fca0007ffe0ff */
[----:B------:R-:W-:Y:S01]  /*10d70*/  IMAD R39, R0, R31, RZ ;  /* 0x0000001f00277224 */ /* 0x000fe200078e02ff */
[----:B------:R-:W-:-:S03]  /*10d80*/  IABS R0, R30 ;  /* 0x0000001e00007213 */ /* 0x000fc60000000000 */
        /* <DEDUP_REMOVED lines=42> */
.L_x_1679:
[C---:B-----5:R-:W-:Y:S01]  /*11030*/  FFMA.FTZ R8, R45.reuse, R36, R8 ;  /* 0x000000242d087223 */ /* 0x060fe20000010008 */
[C---:B------:R-:W-:Y:S01]  /*11040*/  FFMA.FTZ R9, R45.reuse, R37, R9 ;  /* 0x000000252d097223 */ /* 0x040fe20000010009 */
[C---:B------:R-:W-:Y:S01]  /*11050*/  FFMA.FTZ R10, R45.reuse, R38, R10 ;  /* 0x000000262d0a7223 */ /* 0x040fe2000001000a */
[----:B------:R-:W-:-:S07]  /*11060*/  FFMA.FTZ R11, R45, R39, R11 ;  /* 0x000000272d0b7223 */ /* 0x000fce000001000b */
.L_x_1678:
[----:B------:R-:W-:Y:S05]  /*11070*/  BSYNC B1 ;  /* 0x0000000000017941 */ /* 0x000fea0003800000 */
.L_x_1677:
[----:B------:R-:W-:Y:S01]  /*11080*/  VIADD R27, R27, 0x4 ;  /* 0x000000041b1b7836 */ /* 0x000fe20000000000 */
[----:B------:R-:W-:Y:S01]  /*11090*/  IADD3 R35, R35, 0x10, RZ ;  /* 0x0000001023237810 */ /* 0x000fe20007ffe0ff */
[----:B------:R-:W-:-:S03]  /*110a0*/  VIADD R34, R34, 0x280 ;  /* 0x0000028022227836 */ /* 0x000fc60000000000 */
[----:B------:R-:W-:-:S13]  /*110b0*/  ISETP.GE.AND P1, PT, R27, R20, PT ;  /* 0x000000141b00720c */ /* 0x000fda0003f26270 */
[----:B------:R-:W-:Y:S05]  /*110c0*/  @!P1 BRA `(.L_x_1680) ;  /* 0xfffffff400c89947 */ /* 0x000fea000383ffff */
.L_x_1660:
[----:B------:R-:W-:Y:S05]  /*110d0*/  BSYNC B0 ;  /* 0x0000000000007941 */ /* 0x000fea0003800000 */
.L_x_1659:
[----:B------:R-:W-:Y:S01]  /*110e0*/  ISETP.GT.OR P0, PT, R21, 0x27, P0 ;  /* 0x000000271500780c */ /* 0x000fe20000704670 */
[----:B------:R-:W-:-:S12]  /*110f0*/  BSSY B0, `(.L_x_1681) ;  /* 0x0000031000007945 */ /* 0x000fd80003800000 */
[----:B------:R-:W-:Y:S05]  /*11100*/  @P0 BRA `(.L_x_1682) ;  /* 0x0000000000bc0947 */ /* 0x000fea0003800000 */
[----:B------:R-:W2:Y:S01]  /*11110*/  LDL.LU R30, [R1+0x14] ;  /* 0x00001400011e7983 */ /* 0x000ea20000300800 */
[----:B------:R-:W-:Y:S01]  /*11120*/  HFMA2.MMA R21, -RZ, RZ, 0, 9.5367431640625e-06 ;  /* 0x000000a0ff157435 */ /* 0x000fe200000001ff */
[----:B------:R-:W-:-:S09]  /*11130*/  ULDC.64 UR6, c[0x0][0x250] ;  /* 0x0000940000067ab9 */ /* 0x000fd20000000a00 */
[----:B------:R-:W-:-:S05]  /*11140*/  IMAD R21, R16, R21, -0xa0 ;  /* 0xffffff6010157424 */ /* 0x000fca00078e0215 */
[----:B------:R-:W-:-:S04]  /*11150*/  IADD3 R0, P0, R18, R21, RZ ;  /* 0x0000001512007210 */ /* 0x000fc80007f1e0ff */
[----:B------:R-:W-:Y:S02]  /*11160*/  LEA.HI.X.SX32 R21, R21, R14, 0x1, P0 ;  /* 0x0000000e15157211 */ /* 0x000fe400000f0eff */
[----:B-1----:R-:W-:-:S04]  /*11170*/  LEA R22, P0, R0, UR6, 0x2 ;  /* 0x0000000600167c11 */ /* 0x002fc8000f8010ff */
[----:B------:R-:W-:-:S05]  /*11180*/  LEA.HI.X R23, R0, UR7, R21, 0x2, P0 ;  /* 0x0000000700177c11 */ /* 0x000fca00080f1415 */
[----:B0-----:R0:W5:Y:S01]  /*11190*/  LDG.E.128 R24, desc[UR36][R22.64] ;  /* 0x0000002416187981 */ /* 0x001162000c1e1d00 */
[----:B------:R-:W1:Y:S01]  /*111a0*/  S2UR UR5, SR_CgaCtaId ;  /* 0x00000000000579c3 */ /* 0x000e620000008800 */
[----:B------:R-:W-:Y:S02]  /*111b0*/  UMOV UR4, 0x400 ;  /* 0x0000040000047882 */ /* 0x000fe40000000000 */
[----:B------:R-:W-:-:S04]  /*111c0*/  UIADD3 UR4, UR4, 0x820, URZ ;  /* 0x0000082004047890 */ /* 0x000fc8000fffe03f */
[----:B-1----:R-:W-:-:S06]  /*111d0*/  ULEA UR4, UR5, UR4, 0x18 ;  /* 0x0000000405047291 */ /* 0x002fcc000f8ec03f */
[----:B------:R-:W-:Y:S01]  /*111e0*/  MOV R0, UR4 ;  /* 0x0000000400007c02 */ /* 0x000fe20008000f00 */
[----:B------:R-:W-:Y:S02]  /*111f0*/  ULDC UR4, c[0x0][0x29c] ;  /* 0x0000a70000047ab9 */ /* 0x000fe40000000800 */
[----:B------:R-:W-:Y:S02]  /*11200*/  ISETP.NE.AND P0, PT, RZ, UR4, PT ;  /* 0x00000004ff007c0c */ /* 0x000fe4000bf05270 */
[----:B------:R0:W-:Y:S01]  /*11210*/  STL [R1+0x268], R0 ;  /* 0x0002680001007387 */ /* 0x0001e20000100800 */
[----:B--2---:R-:W-:-:S04]  /*11220*/  IMAD.IADD R20, R20, 0x1, -R30 ;  /* 0x0000000114147824 */ /* 0x004fc800078e0a1e */
[----:B------:R-:W-:-:S05]  /*11230*/  IMAD R20, R20, 0x4, R0 ;  /* 0x0000000414147824 */ /* 0x000fca00078e0200 */
[----:B------:R0:W1:Y:S01]  /*11240*/  LDS R29, [R20] ;  /* 0x00000000141d7984 */ /* 0x0000620000000800 */
[----:B------:R-:W-:Y:S05]  /*11250*/  @P0 BRA `(.L_x_1683) ;  /* 0x0000000000580947 */ /* 0x000fea0003800000 */
[----:B------:R-:W-:Y:S01]  /*11260*/  LOP3.LUT P1, RZ, R17, 0x10, RZ, 0xc0, !PT ;  /* 0x0000001011ff7812 */ /* 0x000fe2000782c0ff */
[----:B------:R-:W2:-:S12]  /*11270*/  LDL.LU R30, [R1+0x27c] ;  /* 0x00027c00011e7983 */ /* 0x000e980000300800 */
[----:B0-----:R-:W0:Y:S08]  /*11280*/  @P1 LDC R0, c[0x0][0x288] ;  /* 0x0000a200ff001b82 */ /* 0x001e300000000800 */
[----:B------:R-:W3:Y:S01]  /*11290*/  @P1 LDC.64 R16, c[0x0][0x2e8] ;  /* 0x0000ba00ff101b82 */ /* 0x000ee20000000a00 */
[----:B0-----:R-:W-:-:S04]  /*112a0*/  @P1 IMAD R0, R2, R0, R15 ;  /* 0x0000000002001224 */ /* 0x001fc800078e020f */
[----:B------:R-:W-:-:S04]  /*112b0*/  @P1 IMAD R15, R0, 0xa0, R3 ;  /* 0x000000a0000f1824 */ /* 0x000fc800078e0203 */
[----:B---3--:R-:W-:-:S05]  /*112c0*/  @P1 IMAD.WIDE R16, R15, 0x4, R16 ;  /* 0x000000040f101825 */ /* 0x008fca00078e0210 */
[----:B------:R-:W3:Y:S01]  /*112d0*/  @P1 LDG.E.128 R20, desc[UR36][R16.64] ;  /* 0x0000002410141981 */ /* 0x000ee2000c1e1d00 */
[----:B-----5:R-:W-:Y:S01]  /*112e0*/  FADD.FTZ R24, R24, R4 ;  /* 0x0000000418187221 */ /* 0x020fe20000010000 */
[----:B------:R-:W-:Y:S01]  /*112f0*/  FADD.FTZ R25, R25, R5 ;  /* 0x0000000519197221 */ /* 0x000fe20000010000 */
[----:B------:R-:W-:Y:S01]  /*11300*/  FADD.FTZ R26, R26, R6 ;  /* 0x000000061a1a7221 */ /* 0x000fe20000010000 */
[----:B------:R-:W-:Y:S01]  /*11310*/  FADD.FTZ R27, R27, R7 ;  /* 0x000000071b1b7221 */ /* 0x000fe20000010000 */
[----:B--2---:R-:W-:-:S05]  /*11320*/  IMAD R15, R30, 0xa0, RZ ;  /* 0x000000a01e0f7824 */ /* 0x004fca00078e02ff */
[----:B------:R-:W-:-:S04]  /*11330*/  IADD3 R18, P0, R18, R15, RZ ;  /* 0x0000000f12127210 */ /* 0x000fc80007f1e0ff */
[----:B------:R-:W-:Y:S02]  /*11340*/  LEA.HI.X.SX32 R15, R15, R14, 0x1, P0 ;  /* 0x0000000e0f0f7211 */ /* 0x000fe400000f0eff */
[----:B------:R-:W-:-:S04]  /*11350*/  LEA R4, P0, R18, UR6, 0x2 ;  /* 0x0000000612047c11 */ /* 0x000fc8000f8010ff */
[----:B------:R-:W-:Y:S01]  /*11360*/  LEA.HI.X R5, R18, UR7, R15, 0x2, P0 ;  /* 0x0000000712057c11 */ /* 0x000fe200080f140f */
[----:B---3--:R-:W-:Y:S01]  /*11370*/  @P1 FMUL.FTZ R24, R24, R20 ;  /* 0x0000001418181220 */ /* 0x008fe20000410000 */
[----:B------:R-:W-:Y:S01]  /*11380*/  @P1 FMUL.FTZ R25, R25, R21 ;  /* 0x0000001519191220 */ /* 0x000fe20000410000 */
[----:B------:R-:W-:Y:S01]  /*11390*/  @P1 FMUL.FTZ R26, R26, R22 ;  /* 0x000000161a1a1220 */ /* 0x000fe20000410000 */
[----:B------:R-:W-:-:S05]  /*113a0*/  @P1 FMUL.FTZ R27, R27, R23 ;  /* 0x000000171b1b1220 */ /* 0x000fca0000410000 */
[----:B------:R2:W-:Y:S02]  /*113b0*/  STG.E.128 desc[UR36][R4.64], R24 ;  /* 0x0000001804007986 */ /* 0x0005e4000c101d24 */
.L_x_1683:
[C---:B-1---5:R-:W-:Y:S01]  /*113c0*/  FFMA.FTZ R8, R29.reuse, R24, R8 ;  /* 0x000000181d087223 */ /* 0x062fe20000010008 */
[C---:B------:R-:W-:Y:S01]  /*113d0*/  FFMA.FTZ R9, R29.reuse, R25, R9 ;  /* 0x000000191d097223 */ /* 0x040fe20000010009 */
[C---:B------:R-:W-:Y:S01]  /*113e0*/  FFMA.FTZ R10, R29.reuse, R26, R10 ;  /* 0x0000001a1d0a7223 */ /* 0x040fe2000001000a */
[----:B------:R-:W-:-:S07]  /*113f0*/  FFMA.FTZ R11, R29, R27, R11 ;  /* 0x0000001b1d0b7223 */ /* 0x000fce000001000b */
.L_x_1682:
[----:B------:R-:W-:Y:S05]  /*11400*/  BSYNC B0 ;  /* 0x0000000000007941 */ /* 0x000fea0003800000 */
.L_x_1681:
[----:B0-----:R-:W-:Y:S01]  /*11410*/  IADD3 R0, R19, 0x3f, RZ ;  /* 0x0000003f13007810 */ /* 0x001fe20007ffe0ff */
[----:B------:R-:W-:Y:S03]  /*11420*/  BAR.SYNC.DEFER_BLOCKING 0x0 ;  /* 0x0000000000007b1d */ /* 0x000fe60000010000 */
[----:B------:R-:W-:-:S03]  /*11430*/  ISETP.GT.U32.OR P0, PT, R0, 0x7e, P2 ;  /* 0x0000007e0000780c */ /* 0x000fc60001704470 */
[----:B------:R-:W-:Y:S10]  /*11440*/  @P2 BRA `(.L_x_1684) ;  /* 0x00000000003c2947 */ /* 0x000ff40003800000 */
[----:B------:R-:W3:Y:S01]  /*11450*/  LDL.LU R2, [R1+0x268] ;  /* 0x0002680001027983 */ /* 0x000ee20000300800 */
[----:B------:R-:W-:Y:S01]  /*11460*/  LOP3.LUT R0, R19, 0xffffffc0, RZ, 0xc0, !PT ;  /* 0xffffffc013007812 */ /* 0x000fe200078ec0ff */
[----:B------:R-:W-:Y:S01]  /*11470*/  IMAD R13, R13, 0xa0, R3 ;  /* 0x000000a00d0d7824 */ /* 0x000fe200078e0203 */
[----:B------:R-:W-:Y:S05]  /*11480*/  WARPSYNC.ALL ;  /* 0x0000000000007948 */ /* 0x000fea0003800000 */
[----:B------:R-:W-:Y:S02]  /*11490*/  ISETP.NE.AND P1, PT, R0, 0x40, PT ;  /* 0x000000400000780c */ /* 0x000fe40003f25270 */
[----:B------:R-:W-:Y:S01]  /*114a0*/  ISETP.GT.AND P2, PT, R19, 0x3f, PT ;  /* 0x0000003f1300780c */ /* 0x000fe20003f44270 */
[----:B---3--:R-:W-:-:S10]  /*114b0*/  IMAD R13, R13, 0x4, R2 ;  /* 0x000000040d0d7824 */ /* 0x008fd400078e0202 */
[----:B------:R-:W-:Y:S01]  /*114c0*/  @!P1 STS.128 [R13+-0x280], R8 ;  /* 0xfffd80080d009388 */ /* 0x000fe20000000c00 */
[----:B------:R-:W-:Y:S06]  /*114d0*/  BAR.SYNC.DEFER_BLOCKING 0x0 ;  /* 0x0000000000007b1d */ /* 0x000fec0000010000 */
[----:B--2---:R-:W0:Y:S02]  /*114e0*/  @!P2 LDS.128 R4, [R13] ;  /* 0x000000000d04a984 */ /* 0x004e240000000c00 */
[----:B0-----:R-:W-:Y:S01]  /*114f0*/  @!P2 FADD.FTZ R8, R8, R4 ;  /* 0x000000040808a221 */ /* 0x001fe20000010000 */
[----:B------:R-:W-:Y:S01]  /*11500*/  @!P2 FADD.FTZ R9, R9, R5 ;  /* 0x000000050909a221 */ /* 0x000fe20000010000 */
[----:B------:R-:W-:Y:S01]  /*11510*/  @!P2 FADD.FTZ R10, R10, R6 ;  /* 0x000000060a0aa221 */ /* 0x000fe20000010000 */
[----:B------:R-:W-:Y:S01]  /*11520*/  @!P2 FADD.FTZ R11, R11, R7 ;  /* 0x000000070b0ba221 */ /* 0x000fe20000010000 */
[----:B------:R-:W-:Y:S06]  /*11530*/  BAR.SYNC.DEFER_BLOCKING 0x0 ;  /* 0x0000000000007b1d */ /* 0x000fec0000010000 */
.L_x_1684:
[----:B------:R-:W-:Y:S05]  /*11540*/  @P0 EXIT ;  /* 0x000000000000094d */ /* 0x000fea0003800000 */
[----:B------:R-:W0:Y:S02]  /*11550*/  LDC R0, c[0x0][0x308] ;  /* 0x0000c200ff007b82 */ /* 0x000e240000000800 */
[----:B0-----:R-:W-:-:S13]  /*11560*/  ISETP.NE.AND P0, PT, R0, 0x2, PT ;  /* 0x000000020000780c */ /* 0x001fda0003f05270 */
[----:B--2---:R-:W0:Y:S01]  /*11570*/  @P0 LDC.64 R4, c[0x0][0x210] ;  /* 0x00008400ff040b82 */ /* 0x004e220000000a00 */
[----:B------:R-:W-:-:S04]  /*11580*/  @P0 IMAD R7, R12, 0xa0, R3 ;  /* 0x000000a00c070824 */ /* 0x000fc800078e0203 */
[----:B0-----:R-:W-:-:S05]  /*11590*/  @P0 IMAD.WIDE R4, R7, 0x4, R4 ;  /* 0x0000000407040825 */ /* 0x001fca00078e0204 */
        /* <DEDUP_REMOVED lines=30> */
.L_x_1623:
[----:B------:R-:W-:Y:S01]  /*11780*/  HFMA2.MMA R11, -RZ, RZ, 0, 1.847743988037109375e-06 ;  /* 0x0000001fff0b7435 */ /* 0x000fe200000001ff */
[----:B------:R-:W-:Y:S01]  /*11790*/  BSSY B1, `(.L_x_1685) ;  /* 0x0000007000017945 */ /* 0x000fe20003800000 */
[----:B------:R-:W-:Y:S01]  /*117a0*/  MOV R13, R9 ;  /* 0x00000009000d7202 */ /* 0x000fe20000000f00 */
[----:B------:R-:W-:Y:S02]  /*117b0*/  IMAD.MOV.U32 R12, RZ, RZ, 0x1 ;  /* 0x00000001ff0c7424 */ /* 0x000fe400078e00ff */
[----:B------:R-:W-:-:S07]  /*117c0*/  IMAD.MOV.U32 R15, RZ, RZ, -0x1 ;  /* 0xffffffffff0f7424 */ /* 0x000fce00078e00ff */
[----:B-----5:R-:W-:Y:S05]  /*117d0*/  WARPSYNC.COLLECTIVE R15, `(.L_x_1686) ;  /* 0x000000000f087348 */ /* 0x020fea0003c00000 */
[----:B------:R0:W1:Y:S02]  /*117e0*/  SHFL.BFLY P6, R14, R13, R12, R11 ;  /* 0x0c00000c0d0e7389 */ /* 0x00006400000c000b */
[----:B01---5:R-:W-:Y:S01]  /*117f0*/  ENDCOLLECTIVE ;  /* 0x000000000000791b */ /* 0x023fe20003800000 */
.L_x_1686:
[----:B------:R-:W-:Y:S05]  /*11800*/  BSYNC B1 ;  /* 0x0000000000017941 */ /* 0x000fea0003800000 */
.L_x_1685:
[----:B------:R-:W-:Y:S05]  /*11810*/  BRA `(.L_x_1687) ;  /* 0xffffffc800507947 */ /* 0x000fea000383ffff */
.L_x_1627:
[----:B--2-4-:R-:W-:Y:S01]  /*11820*/  HFMA2.MMA R11, -RZ, RZ, 0, 1.847743988037109375e-06 ;  /* 0x0000001fff0b7435 */ /* 0x014fe200000001ff */
[----:B------:R-:W-:Y:S01]  /*11830*/  BSSY B0, `(.L_x_1688) ;  /* 0x0000007000007945 */ /* 0x000fe20003800000 */
[----:B------:R-:W-:Y:S01]  /*11840*/  MOV R13, R252 ;  /* 0x000000fc000d7202 */ /* 0x000fe20000000f00 */
[----:B------:R-:W-:Y:S02]  /*11850*/  IMAD.MOV.U32 R12, RZ, RZ, 0x10 ;  /* 0x00000010ff0c7424 */ /* 0x000fe400078e00ff */
[----:B------:R-:W-:-:S07]  /*11860*/  IMAD.MOV.U32 R15, RZ, RZ, -0x1 ;  /* 0xffffffffff0f7424 */ /* 0x000fce00078e00ff */
[----:B0-----:R-:W-:Y:S05]  /*11870*/  WARPSYNC.COLLECTIVE R15, `(.L_x_1689) ;  /* 0x000000000f087348 */ /* 0x001fea0003c00000 */
[----:B------:R1:W2:Y:S02]  /*11880*/  SHFL.BFLY P6, R14, R13, R12, R11 ;  /* 0x0c00000c0d0e7389 */ /* 0x0002a400000c000b */
[----:B012---:R-:W-:Y:S01]  /*11890*/  ENDCOLLECTIVE ;  /* 0x000000000000791b */ /* 0x007fe20003800000 */
.L_x_1689:
[----:B------:R-:W-:Y:S05]  /*118a0*/  BSYNC B0 ;  /* 0x0000000000007941 */ /* 0x000fea0003800000 */
.L_x_1688:
[----:B------:R-:W-:Y:S01]  /*118b0*/  FMNMX.FTZ R13, R14, R252, !PT ;  /* 0x000000fc0e0d7209 */ /* 0x000fe20007810000 */
[----:B------:R-:W-:Y:S01]  /*118c0*/  IMAD.MOV.U32 R11, RZ, RZ, 0x1f ;  /* 0x0000001fff0b7424 */ /* 0x000fe200078e00ff */
[----:B------:R-:W-:Y:S02]  /*118d0*/  MOV R12, 0x8 ;  /* 0x00000008000c7802 */ /* 0x000fe40000000f00 */
[----:B------:R-:W-:-:S07]  /*118e0*/  MOV R15, 0xffffffff ;  /* 0xffffffff000f7802 */ /* 0x000fce0000000f00 */
[----:B------:R-:W-:Y:S05]  /*118f0*/  WARPSYNC.COLLECTIVE R15, `(.L_x_1690) ;  /* 0x000000000f087348 */ /* 0x000fea0003c00000 */
[----:B------:R0:W1:Y:S02]  /*11900*/  SHFL.BFLY P6, R14, R13, R12, R11 ;  /* 0x0c00000c0d0e7389 */ /* 0x00006400000c000b */
[----:B01----:R-:W-:Y:S01]  /*11910*/  ENDCOLLECTIVE ;  /* 0x000000000000791b */ /* 0x003fe20003800000 */
.L_x_1690:
[----:B------:R-:W-:Y:S01]  /*11920*/  HFMA2.MMA R12, -RZ, RZ, 0, 2.384185791015625e-07 ;  /* 0x00000004ff0c7435 */ /* 0x000fe200000001ff */
[----:B------:R-:W-:-:S05]  /*11930*/  FMNMX.FTZ R3, R13, R14, !PT ;  /* 0x0000000e0d037209 */ /* 0x000fca0007810000 */
[----:B------:R-:W-:-:S07]  /*11940*/  IMAD.MOV.U32 R13, RZ, RZ, R3 ;  /* 0x000000ffff0d7224 */ /* 0x000fce00078e0003 */
[----:B------:R-:W-:Y:S05]  /*11950*/  WARPSYNC.COLLECTIVE R15, `(.L_x_1691) ;  /* 0x000000000f087348 */ /* 0x000fea0003c00000 */
[----:B------:R0:W1:Y:S02]  /*11960*/  SHFL.BFLY P6, R14, R13, R12, R11 ;  /* 0x0c00000c0d0e7389 */ /* 0x00006400000c000b */
[----:B01----:R-:W-:Y:S01]  /*11970*/  ENDCOLLECTIVE ;  /* 0x000000000000791b */ /* 0x003fe20003800000 */
.L_x_1691:
[----:B------:R-:W-:Y:S02]  /*11980*/  MOV R12, 0x2 ;  /* 0x00000002000c7802 */ /* 0x000fe40000000f00 */
[----:B------:R-:W-:-:S05]  /*11990*/  FMNMX.FTZ R4, R3, R14, !PT ;  /* 0x0000000e03047209 */ /* 0x000fca0007810000 */
[----:B------:R-:W-:-:S07]  /*119a0*/  IMAD.MOV.U32 R13, RZ, RZ, R4 ;  /* 0x000000ffff0d7224 */ /* 0x000fce00078e0004 */
[----:B------:R-:W-:Y:S05]  /*119b0*/  WARPSYNC.COLLECTIVE R15, `(.L_x_1692) ;  /* 0x000000000f087348 */ /* 0x000fea0003c00000 */
[----:B------:R0:W1:Y:S02]  /*119c0*/  SHFL.BFLY P6, R14, R13, R12, R11 ;  /* 0x0c00000c0d0e7389 */ /* 0x00006400000c000b */
[----:B01----:R-:W-:Y:S01]  /*119d0*/  ENDCOLLECTIVE ;  /* 0x000000000000791b */ /* 0x003fe20003800000 */
.L_x_1692:
[----:B------:R-:W-:Y:S05]  /*119e0*/  BRA `(.L_x_1693) ;  /* 0xffffffc800b07947 */ /* 0x000fea000383ffff */
.L_x_1694:
        /* <DEDUP_REMOVED lines=9> */
.L_x_4245:


//--------------------- .text._ZN4mmha33masked_multihead_attention_kernelIfLi160ELi256ELi4ELi64ELi64ELb1ELb1EEEv26Multihead_attention_paramsIT_XT5_EE --------------------------
	.section	.text._ZN4mmha33masked_multihead_attention_kernelIfLi160ELi256ELi4ELi64ELi64ELb1ELb1EEEv26Multihead_attention_paramsIT_XT5_EE,"ax",@progbits
	.align	128
        .global         _ZN4mmha33masked_multihead_attention_kernelIfLi160ELi256ELi4ELi64ELi64ELb1ELb1EEEv26Multihead_attention_paramsIT_XT5_EE
        .type           _ZN4mmha33masked_multihead_attention_kernelIfLi160ELi256ELi4ELi64ELi64ELb1ELb1EEEv26Multihead_attention_paramsIT_XT5_EE,@function
        .size           _ZN4mmha33masked_multihead_attention_kernelIfLi160ELi256ELi4ELi64ELi64ELb1ELb1EEEv26Multihead_attention_paramsIT_XT5_EE,(.L_x_4246 - _ZN4mmha33masked_multihead_attention_kernelIfLi160ELi256ELi4ELi64ELi64ELb1ELb1EEEv26Multihead_attention_paramsIT_XT5_EE)
        .other          _ZN4mmha33masked_multihead_attention_kernelIfLi160ELi256ELi4ELi64ELi64ELb1ELb1EEEv26Multihead_attention_paramsIT_XT5_EE,@"STO_CUDA_ENTRY STV_DEFAULT"
_ZN4mmha33masked_multihead_attention_kernelIfLi160ELi256ELi4ELi64ELi64ELb1ELb1EEEv26Multihead_attention_paramsIT_XT5_EE:
.text._ZN4mmha33masked_multihead_attention_kernelIfLi160ELi256ELi4ELi64ELi64ELb1ELb1EEEv26Multihead_attention_paramsIT_XT5_EE:
        /* <DEDUP_REMOVED lines=12> */
.L_x_1695:
[----:B------:R-:W0:Y:S01]  /*00c0*/  LDC R15, c[0x0][0x280] ;  /* 0x0000a000ff0f7b82 */ /* 0x000e220000000800 */
[----:B------:R-:W-:-:S07]  /*00d0*/  IMAD.MOV.U32 R17, RZ, RZ, RZ ;  /* 0x000000ffff117224 */ /* 0x000fce00078e00ff */
        /* <DEDUP_REMOVED lines=20> */
[----:B-1----:R-:W-:Y:S02]  /*0220*/  IMAD.MOV.U32 R4, RZ, RZ, RZ ;  /* 0x000000ffff047224 */ /* 0x002fe400078e00ff */
[----:B--2---:R-:W-:-:S04]  /*0230*/  IMAD.MOV R6, RZ, RZ, -R5 ;  /* 0x000000ffff067224 */ /* 0x004fc800078e0a05 */
[----:B------:R-:W-:Y:S01]  /*0240*/  IMAD R7, R6, R3, RZ ;  /* 0x0000000306077224 */ /* 0x000fe200078e02ff */
[----:B------:R-:W-:-:S03]  /*0250*/  IABS R6, R2 ;  /* 0x0000000200067213 */ /* 0x000fc60000000000 */
[----:B------:R-:W-:-:S06]  /*0260*/  IMAD.HI.U32 R5, R5, R7, R4 ;  /* 0x0000000705057227 */ /* 0x000fcc00078e0004 */
[----:B------:R-:W-:Y:S02]  /*0270*/  IMAD.HI.U32 R16, R5, R6, RZ ;  /* 0x0000000605107227 */ /* 0x000fe400078e00ff */
[----:B------:R-:W1:Y:S03]  /*0280*/  LDC.64 R4, c[0x0][0x328] ;  /* 0x0000ca00ff047b82 */ /* 0x000e660000000a00 */
[----:B------:R-:W-:-:S05]  /*0290*/  IADD3 R0, -R16, RZ, RZ ;  /* 0x000000ff10007210 */ /* 0x000fca0007ffe1ff */
[C---:B------:R-:W-:Y:S02]  /*02a0*/  IMAD R0, R3.reuse, R0, R6 ;  /* 0x0000000003007224 */ /* 0x040fe400078e0206 */
[----:B------:R-:W2:Y:S03]  /*02b0*/  @P3 LDC.64 R6, c[0x0][0x2f0] ;  /* 0x0000bc00ff063b82 */ /* 0x000ea60000000a00 */
[----:B------:R-:W-:Y:S01]  /*02c0*/  ISETP.GT.U32.AND P1, PT, R3, R0, PT ;  /* 0x000000000300720c */ /* 0x000fe20003f24070 */
[C---:B0-----:R-:W-:Y:S02]  /*02d0*/  IMAD R23, R2.reuse, UR4, R22 ;  /* 0x0000000402177c24 */ /* 0x041fe4000f8e0216 */
[----:B------:R-:W-:Y:S02]  /*02e0*/  IMAD.SHL.U32 R14, R19, 0x4, RZ ;  /* 0x00000004130e7824 */ /* 0x000fe400078e00ff */
[----:B-1----:R-:W-:-:S08]  /*02f0*/  IMAD.WIDE R4, R2, 0x4, R4 ;  /* 0x0000000402047825 */ /* 0x002fd000078e0204 */
[----:B------:R-:W-:Y:S01]  /*0300*/  @!P1 IMAD.IADD R0, R0, 0x1, -R3 ;  /* 0x0000000100009824 */ /* 0x000fe200078e0a03 */
[----:B------:R0:W5:Y:S01]  /*0310*/  LDG.E R18, desc[UR36][R4.64] ;  /* 0x0000002404127981 */ /* 0x000162000c1e1900 */
[----:B------:R-:W-:Y:S01]  /*0320*/  @!P1 VIADD R16, R16, 0x1 ;  /* 0x0000000110109836 */ /* 0x000fe20000000000 */
[----:B------:R-:W-:Y:S02]  /*0330*/  ISETP.NE.AND P1, PT, R15, RZ, PT ;  /* 0x000000ff0f00720c */ /* 0x000fe40003f25270 */
[----:B------:R-:W-:Y:S02]  /*0340*/  ISETP.GE.U32.AND P0, PT, R0, R3, PT ;  /* 0x000000030000720c */ /* 0x000fe40003f06070 */
[----:B------:R-:W-:-:S04]  /*0350*/  LOP3.LUT R0, R2, R15, RZ, 0x3c, !PT ;  /* 0x0000000f02007212 */ /* 0x000fc800078e3cff */
[----:B------:R-:W-:Y:S02]  /*0360*/  ISETP.GE.AND P2, PT, R0, RZ, PT ;  /* 0x000000ff0000720c */ /* 0x000fe40003f46270 */
[----:B------:R-:W1:Y:S05]  /*0370*/  LDC R0, c[0x0][0x278] ;  /* 0x00009e00ff007b82 */ /* 0x000e6a0000000800 */
[----:B------:R-:W-:-:S06]  /*0380*/  @P0 VIADD R16, R16, 0x1 ;  /* 0x0000000110100836 */ /* 0x000fcc0000000000 */
[----:B------:R-:W-:Y:S02]  /*0390*/  @!P2 IADD3 R16, -R16, RZ, RZ ;  /* 0x000000ff1010a210 */ /* 0x000fe40007ffe1ff */
[----:B------:R-:W-:-:S05]  /*03a0*/  @!P1 LOP3.LUT R16, RZ, R15, RZ, 0x33, !PT ;  /* 0x0000000fff109212 */ /* 0x000fca00078e33ff */
[----:B--2---:R-:W-:-:S05]  /*03b0*/  @P3 IMAD.WIDE R6, R16, 0x4, R6 ;  /* 0x0000000410063825 */ /* 0x004fca00078e0206 */
[----:B------:R2:W5:Y:S01]  /*03c0*/  @P3 LDG.E R17, desc[UR36][R6.64] ;  /* 0x0000002406113981 */ /* 0x000562000c1e1900 */
[----:B------:R-:W-:Y:S01]  /*03d0*/  IMAD R3, R22, 0xa0, RZ ;  /* 0x000000a016037824 */ /* 0x000fe200078e02ff */
[----:B-1----:R-:W-:Y:S01]  /*03e0*/  ISETP.NE.AND P0, PT, R0, RZ, PT ;  /* 0x000000ff0000720c */ /* 0x002fe20003f05270 */
[----:B------:R-:W-:Y:S02]  /*03f0*/  IMAD R59, R23, 0xa0, RZ ;  /* 0x000000a0173b7824 */ /* 0x000fe400078e02ff */
[----:B------:R-:W-:Y:S01]  /*0400*/  IMAD R0, R2, R0, R3 ;  /* 0x0000000002007224 */ /* 0x000fe200078e0203 */
[----:B0-----:R-:W-:-:S04]  /*0410*/  P2R R4, PR, RZ, 0x20 ;  /* 0x00000020ff047803 */ /* 0x001fc80000000000 */
[----:B------:R-:W-:Y:S01]  /*0420*/  SEL R0, R59, R0, !P0 ;  /* 0x000000003b007207 */ /* 0x000fe20004000000 */
[----:B--2-4-:R-:W-:Y:S06]  /*0430*/  @P5 BRA `(.L_x_1697) ;  /* 0x0000000000605947 */ /* 0x014fec0003800000 */
[----:B------:R-:W0:Y:S01]  /*0440*/  LDC R4, c[0x0][0x308] ;  /* 0x0000c200ff047b82 */ /* 0x000e220000000800 */
[----:B------:R-:W-:Y:S01]  /*0450*/  IMAD.IADD R9, R0, 0x1, R14 ;  /* 0x0000000100097824 */ /* 0x000fe200078e020e */
        /* <DEDUP_REMOVED lines=22> */
.L_x_1697:
[----:B------:R-:W-:Y:S05]  /*05c0*/  BSYNC B0 ;  /* 0x0000000000007941 */ /* 0x000fea0003800000 */
.L_x_1696:
[----:B------:R-:W0:Y:S01]  /*05d0*/  LDC R20, c[0x0][0x284] ;  /* 0x0000a100ff147b82 */ /* 0x000e220000000800 */
[----:B------:R-:W-:Y:S01]  /*05e0*/  ISETP.LT.AND P2, PT, R19, 0x40, P3 ;  /* 0x000000401300780c */ /* 0x000fe20001f41270 */
[----:B------:R-:W-:Y:S01]  /*05f0*/  IMAD.IADD R40, R59, 0x1, R14 ;  /* 0x000000013b287824 */ /* 0x000fe200078e020e */
[----:B------:R-:W-:Y:S01]  /*0600*/  ISETP.NE.U32.AND P1, PT, R12, RZ, PT ;  /* 0x000000ff0c00720c */ /* 0x000fe20003f25070 */
[----:B------:R-:W-:Y:S01]  /*0610*/  ULDC.64 UR6, c[0x0][0x220] ;  /* 0x0000880000067ab9 */ /* 0x000fe20000000a00 */
[----:B-----5:R-:W-:Y:S01]  /*0620*/  IADD3 R24, R18, -0x1, RZ ;  /* 0xffffffff12187810 */ /* 0x020fe20007ffe0ff */
[----:B------:R-:W-:Y:S01]  /*0630*/  IMAD.MOV.U32 R25, RZ, RZ, RZ ;  /* 0x000000ffff197224 */ /* 0x000fe200078e00ff */
[----:B------:R-:W-:Y:S01]  /*0640*/  ISETP.NE.AND.EX P1, PT, R13, RZ, PT, P1 ;  /* 0x000000ff0d00720c */ /* 0x000fe20003f25310 */
[----:B------:R-:W1:Y:S01]  /*0650*/  @!P5 LDC.64 R4, c[0x0][0x248] ;  /* 0x00009200ff04db82 */ /* 0x000e620000000a00 */
[----:B------:R-:W-:Y:S01]  /*0660*/  SHF.R.S32.HI R0, RZ, 0x1f, R2 ;  /* 0x0000001fff007819 */ /* 0x000fe20000011402 */
[----:B------:R-:W-:Y:S01]  /*0670*/  @!P5 IMAD.SHL.U32 R11, R24, 0x4, RZ ;  /* 0x00000004180bd824 */ /* 0x000fe200078e00ff */
[----:B------:R-:W-:-:S02]  /*0680*/  ISETP.EQ.U32.AND P0, PT, RZ, UR6, PT ;  /* 0x00000006ff007c0c */ /* 0x000fc4000bf02070 */
[----:B------:R-:W-:Y:S02]  /*0690*/  CS2R R28, SRZ ;  /* 0x00000000001c7805 */ /* 0x000fe4000001ff00 */
[----:B------:R-:W-:Y:S02]  /*06a0*/  CS2R R30, SRZ ;  /* 0x00000000001e7805 */ /* 0x000fe4000001ff00 */
[----:B------:R-:W-:Y:S02]  /*06b0*/  IADD3 R3, R3, R14, RZ ;  /* 0x0000000e03037210 */ /* 0x000fe40007ffe0ff */
[----:B------:R-:W-:Y:S01]  /*06c0*/  CS2R R44, SRZ ;  /* 0x00000000002c7805 */ /* 0x000fe2000001ff00 */
[----:B------:R-:W2:Y:S01]  /*06d0*/  @P2 LDC.64 R8, c[0x0][0x2e0] ;  /* 0x0000b800ff082b82 */ /* 0x000ea20000000a00 */
[----:B------:R-:W-:Y:S02]  /*06e0*/  ISETP.EQ.OR.EX P0, PT, RZ, UR7, P5, P0 ;  /* 0x00000007ff007c0c */ /* 0x000fe4000af02700 */
[----:B------:R-:W-:-:S02]  /*06f0*/  CS2R R46, SRZ ;  /* 0x00000000002e7805 */ /* 0x000fc4000001ff00 */
[----:B------:R-:W-:Y:S01]  /*0700*/  @P1 LEA R10, P3, R2, R12, 0x2 ;  /* 0x0000000c020a1211 */ /* 0x000fe200078610ff */
[-C--:B0-----:R-:W-:Y:S01]  /*0710*/  @!P5 IMAD R11, R40, R20.reuse, R11 ;  /* 0x00000014280bd224 */ /* 0x081fe200078e020b */
[----:B------:R-:W-:-:S07]  /*0720*/  IABS R21, R20 ;  /* 0x0000001400157213 */ /* 0x000fce0000000000 */
[----:B------:R-:W0:Y:S01]  /*0730*/  @!P0 LDC.64 R6, c[0x0][0x220] ;  /* 0x00008800ff068b82 */ /* 0x000e220000000a00 */
[----:B-1----:R-:W-:Y:S01]  /*0740*/  @!P5 IMAD.WIDE R4, R11, 0x4, R4 ;  /* 0x000000040b04d825 */ /* 0x002fe200078e0204 */
[----:B------:R-:W-:-:S03]  /*0750*/  @P1 LEA.HI.X R11, R2, R13, R0, 0x2, P3 ;  /* 0x0000000d020b1211 */ /* 0x000fc600018f1400 */
[----:B------:R-:W-:Y:S01]  /*0760*/  @P2 IMAD R13, R17, UR4, R22 ;  /* 0x00000004110d2c24 */ /* 0x000fe2000f8e0216 */
[----:B------:R-:W1:Y:S01]  /*0770*/  I2F.RP R0, R21 ;  /* 0x0000001500007306 */ /* 0x000e620000209400 */
[----:B------:R-:W5:Y:S02]  /*0780*/  @P1 LDG.E R25, desc[UR36][R10.64] ;  /* 0x000000240a191981 */ /* 0x000f64000c1e1900 */
[----:B------:R-:W-:Y:S02]  /*0790*/  @P2 IMAD R13, R13, 0xa0, R14 ;  /* 0x000000a00d0d2824 */ /* 0x000fe400078e020e */
[----:B------:R-:W5:Y:S02]  /*07a0*/  @!P5 LDG.E.128 R28, desc[UR36][R4.64] ;  /* 0x00000024041cd981 */ /* 0x000f64000c1e1d00 */
[----:B--2---:R-:W-:-:S05]  /*07b0*/  @P2 IMAD.WIDE R8, R13, 0x4, R8 ;  /* 0x000000040d082825 */ /* 0x004fca00078e0208 */
[----:B------:R-:W5:Y:S01]  /*07c0*/  @P2 LDG.E.128 R48, desc[UR36][R8.64] ;  /* 0x0000002408302981 */ /* 0x000f62000c1e1d00 */
[----:B-1----:R-:W1:Y:S01]  /*07d0*/  MUFU.RCP R0, R0 ;  /* 0x0000000000007308 */ /* 0x002e620000001000 */
[----:B------:R-:W-:Y:S01]  /*07e0*/  IABS R26, R24 ;  /* 0x00000018001a7213 */ /* 0x000fe20000000000 */
[----:B0-----:R-:W-:-:S05]  /*07f0*/  @!P0 IMAD.WIDE R6, R3, 0x4, R6 ;  /* 0x0000000403068825 */ /* 0x001fca00078e0206 */
[----:B------:R0:W5:Y:S01]  /*0800*/  @!P0 LDG.E.128 R44, desc[UR36][R6.64] ;  /* 0x00000024062c8981 */ /* 0x000162000c1e1d00 */
[----:B-1----:R-:W-:Y:S01]  /*0810*/  VIADD R12, R0, 0xffffffe ;  /* 0x0ffffffe000c7836 */ /* 0x002fe20000000000 */
[----:B0-----:R-:W0:Y:S03]  /*0820*/  LDC R7, c[0x0][0x290] ;  /* 0x0000a400ff077b82 */ /* 0x001e260000000800 */
        /* <DEDUP_REMOVED lines=8> */
[----:B------:R-:W-:Y:S02]  /*08b0*/  ISETP.GT.U32.AND P0, PT, R21, R26, PT ;  /* 0x0000001a1500720c */ /* 0x000fe40003f04070 */
[----:B------:R-:W-:Y:S02]  /*08c0*/  ISETP.NE.AND P4, PT, R42, RZ, PT ;  /* 0x000000ff2a00720c */ /* 0x000fe40003f85270 */
[----:B------:R-:W-:-:S09]  /*08d0*/  ISETP.GE.AND P3, PT, R24, RZ, PT ;  /* 0x000000ff1800720c */ /* 0x000fd20003f66270 */
[----:B------:R-:W-:-:S05]  /*08e0*/  @!P0 IMAD.IADD R26, R26, 0x1, -R21 ;  /* 0x000000011a1a8824 */ /* 0x000fca00078e0a15 */
[----:B------:R-:W-:Y:S02]  /*08f0*/  ISETP.GT.U32.AND P1, PT, R21, R26, PT ;  /* 0x0000001a1500720c */ /* 0x000fe40003f24070 */
[----:B------:R-:W-:Y:S02]  /*0900*/  ISETP.NE.AND P0, PT, R20, RZ, PT ;  /* 0x000000ff1400720c */ /* 0x000fe40003f05270 */
[----:B------:R-:W-:Y:S02]  /*0910*/  CS2R R34, SRZ ;  /* 0x0000000000227805 */ /* 0x000fe4000001ff00 */
[----:B------:R-:W-:Y:S02]  /*0920*/  P2R R0, PR, RZ, 0x10 ;  /* 0x00000010ff007803 */ /* 0x000fe40000000000 */
[----:B------:R-:W-:-:S05]  /*0930*/  CS2R R32, SRZ ;  /* 0x0000000000207805 */ /* 0x000fca000001ff00 */
[----:B------:R-:W-:-:S04]  /*0940*/  @!P1 IMAD.IADD R26, R26, 0x1, -R21 ;  /* 0x000000011a1a9824 */ /* 0x000fc800078e0a15 */
[----:B------:R-:W-:Y:S01]  /*0950*/  @!P3 IMAD.MOV R26, RZ, RZ, -R26 ;  /* 0x000000ffff1ab224 */ /* 0x000fe200078e0a1a */
[----:B------:R-:W-:Y:S01]  /*0960*/  @!P0 LOP3.LUT R26, RZ, R20, RZ, 0x33, !PT ;  /* 0x00000014ff1a8212 */ /* 0x000fe200078e33ff */
[----:B0-----:R-:W-:Y:S06]  /*0970*/  @P4 BRA `(.L_x_1698) ;  /* 0x00000000002c4947 */ /* 0x001fec0003800000 */
        /* <DEDUP_REMOVED lines=10> */
.L_x_1699:
[----:B------:R-:W-:Y:S05]  /*0a20*/  BSYNC B0 ;  /* 0x0000000000007941 */ /* 0x000fea0003800000 */
.L_x_1698:
[----:B-----5:R-:W-:Y:S01]  /*0a30*/  @!P4 FADD.FTZ R28, R28, R32 ;  /* 0x000000201c1cc221 */ /* 0x020fe20000010000 */
[----:B------:R-:W-:Y:S01]  /*0a40*/  @!P4 FADD.FTZ R29, R29, R33 ;  /* 0x000000211d1dc221 */ /* 0x000fe20000010000 */
[----:B------:R-:W-:Y:S01]  /*0a50*/  @!P4 FADD.FTZ R30, R30, R34 ;  /* 0x000000221e1ec221 */ /* 0x000fe20000010000 */
[----:B------:R-:W-:Y:S01]  /*0a60*/  @!P4 FADD.FTZ R31, R31, R35 ;  /* 0x000000231f1fc221 */ /* 0x000fe20000010000 */
[----:B------:R-:W-:Y:S01]  /*0a70*/  ISETP.NE.AND P1, PT, R42, RZ, PT ;  /* 0x000000ff2a00720c */ /* 0x000fe20003f25270 */
[----:B------:R-:W-:Y:S01]  /*0a80*/  ULDC.U8 UR5, c[0x0][0x294] ;  /* 0x0000a50000057ab9 */ /* 0x000fe20000000000 */
[----:B------:R-:W-:Y:S01]  /*0a90*/  @P2 FMUL.FTZ R28, R28, R48 ;  /* 0x000000301c1c2220 */ /* 0x000fe20000410000 */
[----:B------:R-:W-:Y:S01]  /*0aa0*/  @P2 FMUL.FTZ R29, R29, R49 ;  /* 0x000000311d1d2220 */ /* 0x000fe20000410000 */
[----:B------:R-:W-:Y:S01]  /*0ab0*/  @P2 FMUL.FTZ R30, R30, R50 ;  /* 0x000000321e1e2220 */ /* 0x000fe20000410000 */
[----:B------:R-:W-:Y:S01]  /*0ac0*/  @P2 FMUL.FTZ R31, R31, R51 ;  /* 0x000000331f1f2220 */ /* 0x000fe20000410000 */
[----:B------:R-:W-:Y:S01]  /*0ad0*/  P2R R0, PR, RZ, 0x2 ;  /* 0x00000002ff007803 */ /* 0x000fe20000000000 */
        /* <DEDUP_REMOVED lines=24> */
[----:B------:R-:W-:Y:S02]  /*0c60*/  IMAD R9, R6, R3, RZ ;  /* 0x0000000306097224 */ /* 0x000fe400078e02ff */
[----:B------:R-:W-:Y:S02]  /*0c70*/  IMAD.MOV.U32 R6, RZ, RZ, R8 ;  /* 0x000000ffff067224 */ /* 0x000fe400078e0008 */
[----:B------:R-:W-:-:S06]  /*0c80*/  IMAD.HI.U32 R5, R5, R9, R4 ;  /* 0x0000000905057227 */ /* 0x000fcc00078e0004 */
[----:B------:R-:W-:-:S04]  /*0c90*/  IMAD.HI.U32 R5, R5, R6, RZ ;  /* 0x0000000605057227 */ /* 0x000fc800078e00ff */
[----:B------:R-:W-:-:S05]  /*0ca0*/  IMAD R0, R5, R0, R6 ;  /* 0x0000000005007224 */ /* 0x000fca00078e0206 */
[----:B------:R-:W-:-:S13]  /*0cb0*/  ISETP.GT.U32.AND P1, PT, R3, R0, PT ;  /* 0x000000000300720c */ /* 0x000fda0003f24070 */
[----:B------:R-:W-:Y:S02]  /*0cc0*/  @!P1 IMAD.IADD R0, R0, 0x1, -R3 ;  /* 0x0000000100009824 */ /* 0x000fe400078e0a03 */
[----:B------:R-:W-:-:S03]  /*0cd0*/  @!P1 VIADD R5, R5, 0x1 ;  /* 0x0000000105059836 */ /* 0x000fc60000000000 */
        /* <DEDUP_REMOVED lines=10> */
[----:B------:R-:W-:-:S03]  /*0d80*/  P2R R45, PR, RZ, 0x2 ;  /* 0x00000002ff2d7803 */ /* 0x000fc60000000000 */
[----:B------:R-:W-:-:S04]  /*0d90*/  IMAD.MOV R0, RZ, RZ, -R44 ;  /* 0x000000ffff007224 */ /* 0x000fc800078e0a2c */
        /* <DEDUP_REMOVED lines=9> */
[----:B------:R-:W-:Y:S01]  /*0e30*/  IMAD.U32 R10, RZ, RZ, UR6 ;  /* 0x00000006ff0a7e24 */ /* 0x000fe2000f8e00ff */
[----:B------:R-:W-:Y:S01]  /*0e40*/  MOV R11, UR7 ;  /* 0x00000007000b7c02 */ /* 0x000fe20008000f00 */
[----:B------:R-:W-:Y:S02]  /*0e50*/  IMAD.U32 R6, RZ, RZ, UR4 ;  /* 0x00000004ff067e24 */ /* 0x000fe4000f8e00ff */
[----:B------:R-:W-:-:S02]  /*0e60*/  IMAD.U32 R7, RZ, RZ, UR5 ;  /* 0x00000005ff077e24 */ /* 0x000fc4000f8e00ff */
[----:B------:R-:W-:Y:S02]  /*0e70*/  IMAD.MOV.U32 R8, RZ, RZ, 0x53f ;  /* 0x0000053fff087424 */ /* 0x000fe400078e00ff */
[----:B------:R-:W-:Y:S02]  /*0e80*/  IMAD.MOV.U32 R12, RZ, RZ, 0x1 ;  /* 0x00000001ff0c7424 */ /* 0x000fe400078e00ff */
[----:B0-----:R-:W-:-:S07]  /*0e90*/  IMAD.MOV.U32 R13, RZ, RZ, RZ ;  /* 0x000000ffff0d7224 */ /* 0x001fce00078e00ff */
[----:B------:R-:W-:-:S07]  /*0ea0*/  LEPC R20, `(.L_x_1702) ;  /* 0x000000001014794e */ /* 0x000fce0000000000 */
[----:B-1----:R-:W-:Y:S05]  /*0eb0*/  CALL.ABS.NOINC R14 ;  /* 0x000000000e007343 */ /* 0x002fea0003c00000 */
.L_x_1702:
[----:B------:R-:W0:Y:S01]  /*0ec0*/  S2R R4, SR_CgaCtaId ;  /* 0x0000000000047919 */ /* 0x000e220000008800 */
[----:B------:R-:W1:Y:S01]  /*0ed0*/  LDC R6, c[0x0][0x290] ;  /* 0x0000a400ff067b82 */ /* 0x000e620000000800 */
[----:B------:R-:W-:Y:S02]  /*0ee0*/  MOV R0, 0x400 ;  /* 0x0000040000007802 */ /* 0x000fe40000000f00 */
[----:B------:R-:W-:Y:S02]  /*0ef0*/  ISETP.NE.AND P6, PT, R45, RZ, PT ;  /* 0x000000ff2d00720c */ /* 0x000fe40003fc5270 */
[----:B------:R-:W-:Y:S01]  /*0f00*/  IADD3 R3, R0, 0x810, RZ ;  /* 0x0000081000037810 */ /* 0x000fe20007ffe0ff */
[----:B------:R-:W-:-:S03]  /*0f10*/  IMAD R0, R41, R44, R43 ;  /* 0x0000002c29007224 */ /* 0x000fc600078e022b */
[----:B0-----:R-:W-:-:S05]  /*0f20*/  LEA R3, R4, R3, 0x18 ;  /* 0x0000000304037211 */ /* 0x001fca00078ec0ff */
[----:B------:R-:W-:-:S04]  /*0f30*/  IMAD R13, R0, 0x4, R3 ;  /* 0x00000004000d7824 */ /* 0x000fc800078e0203 */
[----:B-1----:R-:W-:Y:S01]  /*0f40*/  IMAD R14, R6, 0x4, R13 ;  /* 0x00000004060e7824 */ /* 0x002fe200078e020d */
[----:B------:R-:W-:Y:S06]  /*0f50*/  @!P6 BRA `(.L_x_1703) ;  /* 0x00000000000ce947 */ /* 0x000fec0003800000 */
[----:B------:R-:W-:Y:S01]  /*0f60*/  ISETP.NE.AND P5, PT, R42, RZ, PT ;  /* 0x000000ff2a00720c */ /* 0x000fe20003fa5270 */
[----:B------:R0:W-:-:S12]  /*0f70*/  STS.128 [R13], R36 ;  /* 0x000000240d007388 */ /* 0x0001d80000000c00 */
[----:B------:R0:W-:Y:S02]  /*0f80*/  @!P5 STS.128 [R14], R28 ;  /* 0x0000001c0e00d388 */ /* 0x0001e40000000c00 */
.L_x_1703:
        /* <DEDUP_REMOVED lines=20> */
[----:B------:R-:W-:-:S05]  /*10d0*/  LEA.HI R0, R0, R0, RZ, 0x1 ;  /* 0x0000000000007211 */ /* 0x000fca00078f08ff */
[----:B------:R-:W-:-:S05]  /*10e0*/  IMAD.SHL.U32 R0, R0, 0x2, RZ ;  /* 0x0000000200007824 */ /* 0x000fca00078e00ff */
        /* <DEDUP_REMOVED lines=33> */
.L_x_1707:
        /* <DEDUP_REMOVED lines=13> */
[----:B------:R-:W-:Y:S01]  /*13d0*/  VIADD R0, R5, 0x2 ;  /* 0x0000000205007836 */ /* 0x000fe20000000000 */
[----:B------:R-:W-:Y:S02]  /*13e0*/  ULDC UR4, c[0x0][0x29c] ;  /* 0x0000a70000047ab9 */ /* 0x000fe40000000800 */
        /* <DEDUP_REMOVED lines=17> */
[----:B------:R-:W1:Y:S01]  /*1500*/  MUFU.COS R0, R12 ;  /* 0x0000000c00007308 */ /* 0x000e620000000000 */
[-C--:B----4-:R-:W-:Y:S01]  /*1510*/  FMUL.FTZ R9, R39, R5.reuse ;  /* 0x0000000527097220 */ /* 0x090fe20000410000 */
[-C--:B0-----:R-:W-:Y:S01]  /*1520*/  FMUL.FTZ R11, R31, R5.reuse ;  /* 0x000000051f0b7220 */ /* 0x081fe20000410000 */
[-C--:B--2---:R-:W-:Y:S01]  /*1530*/  FMUL.FTZ R8, R38, R5.reuse ;  /* 0x0000000526087220 */ /* 0x084fe20000410000 */
[----:B------:R-:W-:-:S04]  /*1540*/  FMUL.FTZ R10, R30, R5 ;  /* 0x000000051e0a7220 */ /* 0x000fc80000410000 */
[----:B------:R0:W2:Y:S01]  /*1550*/  MUFU.COS R7, R6 ;  /* 0x0000000600077308 */ /* 0x0000a20000000000 */
[-C--:B---3--:R-:W-:Y:S01]  /*1560*/  FMUL.FTZ R3, R37, R4.reuse ;  /* 0x0000000425037220 */ /* 0x088fe20000410000 */
[----:B------:R-:W-:-:S03]  /*1570*/  FMUL.FTZ R5, R29, R4 ;  /* 0x000000041d057220 */ /* 0x000fc60000410000 */
[C---:B-1----:R-:W-:Y:S01]  /*1580*/  FFMA.FTZ R3, R36.reuse, R0, -R3 ;  /* 0x0000000024037223 */ /* 0x042fe20000010803 */
[-C--:B0-----:R-:W-:Y:S01]  /*1590*/  FMUL.FTZ R6, R36, R4.reuse ;  /* 0x0000000424067220 */ /* 0x081fe20000410000 */
[C---:B------:R-:W-:Y:S01]  /*15a0*/  FMUL.FTZ R4, R28.reuse, R4 ;  /* 0x000000041c047220 */ /* 0x040fe20000410000 */
[-C--:B------:R-:W-:Y:S02]  /*15b0*/  FFMA.FTZ R28, R28, R0.reuse, -R5 ;  /* 0x000000001c1c7223 */ /* 0x080fe40000010805 */
[-C--:B------:R-:W-:Y:S01]  /*15c0*/  FFMA.FTZ R37, R37, R0.reuse, R6 ;  /* 0x0000000025257223 */ /* 0x080fe20000010006 */
[----:B------:R-:W-:Y:S01]  /*15d0*/  FFMA.FTZ R29, R29, R0, R4 ;  /* 0x000000001d1d7223 */ /* 0x000fe20000010004 */
[----:B------:R-:W-:Y:S01]  /*15e0*/  MOV R36, R3 ;  /* 0x0000000300247202 */ /* 0x000fe20000000f00 */
[-C--:B--2---:R-:W-:Y:S01]  /*15f0*/  FFMA.FTZ R9, R38, R7.reuse, -R9 ;  /* 0x0000000726097223 */ /* 0x084fe20000010809 */
[-C--:B------:R-:W-:Y:S01]  /*1600*/  FFMA.FTZ R30, R30, R7.reuse, -R11 ;  /* 0x000000071e1e7223 */ /* 0x080fe2000001080b */
[-C--:B------:R-:W-:Y:S01]  /*1610*/  FFMA.FTZ R39, R39, R7.reuse, R8 ;  /* 0x0000000727277223 */ /* 0x080fe20000010008 */
[----:B------:R-:W-:Y:S01]  /*1620*/  FFMA.FTZ R31, R31, R7, R10 ;  /* 0x000000071f1f7223 */ /* 0x000fe2000001000a */
[----:B------:R-:W-:-:S07]  /*1630*/  IMAD.MOV.U32 R38, RZ, RZ, R9 ;  /* 0x000000ffff267224 */ /* 0x000fce00078e0009 */
.L_x_1710:
[----:B------:R-:W-:Y:S05]  /*1640*/  BSYNC B2 ;  /* 0x0000000000027941 */ /* 0x000fea0003800000 */
.L_x_1709:
[----:B0-----:R0:W-:Y:S04]  /*1650*/  STS [R21], R28 ;  /* 0x0000001c15007388 */ /* 0x0011e80000000800 */
[----:B------:R0:W-:Y:S04]  /*1660*/  STS [R21+0x4], R30 ;  /* 0x0000041e15007388 */ /* 0x0001e80000000800 */
[----:B------:R0:W-:Y:S04]  /*1670*/  STS [R44], R29 ;  /* 0x0000001d2c007388 */ /* 0x0001e80000000800 */
[----:B------:R0:W-:Y:S02]  /*1680*/  STS [R44+0x4], R31 ;  /* 0x0000041f2c007388 */ /* 0x0001e40000000800 */
.L_x_1708:
[----:B------:R-:W-:Y:S05]  /*1690*/  BSYNC B1 ;  /* 0x0000000000017941 */ /* 0x000fea0003800000 */
.L_x_1706:
[----:B-1----:R1:W-:Y:S04]  /*16a0*/  STS [R15], R36 ;  /* 0x000000240f007388 */ /* 0x0023e80000000800 */
[----:B--2---:R1:W-:Y:S04]  /*16b0*/  STS [R15+0x4], R38 ;  /* 0x000004260f007388 */ /* 0x0043e80000000800 */
[----:B---3--:R1:W-:Y:S04]  /*16c0*/  STS [R20], R37 ;  /* 0x0000002514007388 */ /* 0x0083e80000000800 */
[----:B----4-:R1:W-:Y:S02]  /*16d0*/  STS [R20+0x4], R39 ;  /* 0x0000042714007388 */ /* 0x0103e40000000800 */
.L_x_1705:
[----:B------:R-:W-:Y:S05]  /*16e0*/  BSYNC B0 ;  /* 0x0000000000007941 */ /* 0x000fea0003800000 */
.L_x_1704:
[----:B------:R-:W-:Y:S06]  /*16f0*/  BAR.SYNC.DEFER_BLOCKING 0x0 ;  /* 0x0000000000007b1d */ /* 0x000fec0000010000 */
[----:B------:R-:W-:Y:S04]  /*1700*/  BSSY B0, `(.L_x_1711) ;  /* 0x0000005000007945 */ /* 0x000fe80003800000 */
[----:B------:R-:W-:Y:S05]  /*1710*/  @!P6 BRA `(.L_x_1712) ;  /* 0x00000000000ce947 */ /* 0x000fea0003800000 */
[----:B------:R-:W-:Y:S01]  /*1720*/  ISETP.NE.AND P0, PT, R42, RZ, PT ;  /* 0x000000ff2a00720c */ /* 0x000fe20003f05270 */
[----:B01----:R2:W3:-:S12]  /*1730*/  LDS.128 R36, [R13] ;  /* 0x000000000d247984 */ /* 0x0034d80000000c00 */
[----:B------:R2:W4:Y:S02]  /*1740*/  @!P0 LDS.128 R28, [R14] ;  /* 0x000000000e1c8984 */ /* 0x0005240000000c00 */
.L_x_1712:
[----:B------:R-:W-:Y:S05]  /*1750*/  BSYNC B0 ;  /* 0x0000000000007941 */ /* 0x000fea0003800000 */
.L_x_1711:
[----:B------:R-:W-:Y:S06]  /*1760*/  BAR.SYNC.DEFER_BLOCKING 0x0 ;  /* 0x0000000000007b1d */ /* 0x000fec0000010000 */
[----:B------:R-:W-:Y:S05]  /*1770*/  BRA `(.L_x_1701) ;  /* 0x0000000400307947 */ /* 0x000fea0003800000 */
.L_x_1700:
        /* <DEDUP_REMOVED lines=8> */
[----:B------:R-:W-:-:S04]  /*1800*/  I2FP.F32.S32 R14, R14 ;  /* 0x0000000e000e7245 */ /* 0x000fc80000201400 */
[----:B------:R-:W0:Y:S01]  /*1810*/  MUFU.RCP R7, R7 ;  /* 0x0000000700077308 */ /* 0x000e220000001000 */
[----:B------:R-:W-:-:S05]  /*1820*/  I2FP.F32.S32 R0, R0 ;  /* 0x0000000000007245 */ /* 0x000fca0000201400 */
[-C--:B0-----:R-:W-:Y:S01]  /*1830*/  FMUL.FTZ R0, R0, R7.reuse ;  /* 0x0000000700007220 */ /* 0x081fe20000410000 */
[----:B------:R-:W-:-:S03]  /*1840*/  FMUL.FTZ R14, R14, R7 ;  /* 0x000000070e0e7220 */ /* 0x000fc60000410000 */
[----:B------:R-:W-:Y:S01]  /*1850*/  FMUL.FTZ R3, R0, 13.28771209716796875 ;  /* 0x41549a7800037820 */ /* 0x000fe20000410000 */
[----:B------:R-:W-:Y:S01]  /*1860*/  FMUL.FTZ R14, R14, 13.28771209716796875 ;  /* 0x41549a780e0e7820 */ /* 0x000fe20000410000 */
[----:B------:R-:W-:-:S03]  /*1870*/  I2FP.F32.S32 R0, R42 ;  /* 0x0000002a00007245 */ /* 0x000fc60000201400 */
[----:B------:R-:W-:Y:S08]  /*1880*/  MUFU.EX2 R5, -R14 ;  /* 0x8000000e00057308 */ /* 0x000ff00000000800 */
[----:B------:R-:W0:Y:S02]  /*1890*/  MUFU.EX2 R3, -R3 ;  /* 0x8000000300037308 */ /* 0x000e240000000800 */
[C---:B0-----:R-:W-:Y:S01]  /*18a0*/  FMUL.FTZ R4, R0.reuse, R3 ;  /* 0x0000000300047220 */ /* 0x041fe20000410000 */
[----:B------:R-:W-:-:S03]  /*18b0*/  FMUL.FTZ R0, R0, R5 ;  /* 0x0000000500007220 */ /* 0x000fc60000410000 */
[----:B------:R-:W-:Y:S01]  /*18c0*/  FMUL.RZ R10, R4, 0.15915493667125701904 ;  /* 0x3e22f983040a7820 */ /* 0x000fe2000040c000 */
[----:B------:R-:W-:-:S03]  /*18d0*/  FMUL.RZ R9, R0, 0.15915493667125701904 ;  /* 0x3e22f98300097820 */ /* 0x000fc6000040c000 */
[----:B------:R-:W0:Y:S08]  /*18e0*/  MUFU.SIN R4, R10 ;  /* 0x0000000a00047308 */ /* 0x000e300000000400 */
        /* <DEDUP_REMOVED lines=12> */
.L_x_1713:
        /* <DEDUP_REMOVED lines=38> */
[----:B------:R-:W-:Y:S01]  /*1c10*/  FFMA.FTZ R29, R29, R5, R0 ;  /* 0x000000051d1d7223 */ /* 0x000fe20000010000 */
[----:B------:R-:W-:-:S07]  /*1c20*/  IMAD.MOV.U32 R36, RZ, RZ, R7 ;  /* 0x000000ffff247224 */ /* 0x000fce00078e0007 */
.L_x_1714:
[----:B------:R-:W-:Y:S05]  /*1c30*/  BSYNC B0 ;  /* 0x0000000000007941 */ /* 0x000fea0003800000 */
.L_x_1701:
[----:B------:R-:W-:Y:S01]  /*1c40*/  ISETP.GT.AND P0, PT, R19, 0x3f, PT ;  /* 0x0000003f1300780c */ /* 0x000fe20003f04270 */
[----:B------:R-:W-:Y:S01]  /*1c50*/  BSSY B0, `(.L_x_1715) ;  /* 0x000001b000007945 */ /* 0x000fe20003800000 */
[----:B------:R-:W-:-:S11]  /*1c60*/  IMAD.MOV.U32 R0, RZ, RZ, RZ ;  /* 0x000000ffff007224 */ /* 0x000fd600078e00ff */
[----:B------:R-:W-:Y:S05]  /*1c70*/  @P0 BRA `(.L_x_1716) ;  /* 0x0000000000600947 */ /* 0x000fea0003800000 */
[----:B------:R-:W5:Y:S01]  /*1c80*/  LDC R0, c[0x0][0x29c] ;  /* 0x0000a700ff007b82 */ /* 0x000f620000000800 */
[----:B------:R-:W-:Y:S01]  /*1c90*/  ISETP.GT.AND P1, PT, R19, 0x27, PT ;  /* 0x000000271300780c */ /* 0x000fe20003f24270 */
[----:B------:R-:W0:Y:S01]  /*1ca0*/  S2R R6, SR_CgaCtaId ;  /* 0x0000000000067919 */ /* 0x000e220000008800 */
[----:B------:R-:W-:Y:S02]  /*1cb0*/  MOV R3, 0x400 ;  /* 0x0000040000037802 */ /* 0x000fe40000000f00 */
[C---:B-----5:R-:W-:Y:S02]  /*1cc0*/  ISETP.NE.OR P0, PT, R0.reuse, RZ, P1 ;  /* 0x000000ff0000720c */ /* 0x060fe40000f05670 */
[----:B------:R-:W-:Y:S01]  /*1cd0*/  ISETP.NE.AND P1, PT, R0, RZ, PT ;  /* 0x000000ff0000720c */ /* 0x000fe20003f25270 */
[----:B------:R-:W-:-:S05]  /*1ce0*/  VIADD R0, R3, 0x10 ;  /* 0x0000001003007836 */ /* 0x000fca0000000000 */
[----:B0-----:R-:W-:-:S05]  /*1cf0*/  LEA R0, R6, R0, 0x18 ;  /* 0x0000000006007211 */ /* 0x001fca00078ec0ff */
[----:B------:R-:W0:Y:S01]  /*1d00*/  @!P0 LDC R8, c[0x0][0x284] ;  /* 0x0000a100ff088b82 */ /* 0x000e220000000800 */
[----:B------:R-:W-:Y:S01]  /*1d10*/  @!P0 IMAD.SHL.U32 R7, R26, 0x4, RZ ;  /* 0x000000041a078824 */ /* 0x000fe200078e00ff */
[----:B------:R-:W-:-:S04]  /*1d20*/  @!P1 IADD3 R3, R3, 0x410, RZ ;  /* 0x0000041003039810 */ /* 0x000fc80007ffe0ff */
[----:B------:R-:W-:Y:S01]  /*1d30*/  @!P1 LEA R6, R6, R3, 0x18 ;  /* 0x0000000306069211 */ /* 0x000fe200078ec0ff */
[C---:B------:R-:W-:Y:S01]  /*1d40*/  IMAD R3, R19.reuse, 0x10, R0 ;  /* 0x0000001013037824 */ /* 0x040fe200078e0200 */
[----:B------:R-:W5:Y:S01]  /*1d50*/  @!P0 LDC.64 R4, c[0x0][0x248] ;  /* 0x00009200ff048b82 */ /* 0x000f620000000a00 */
[----:B---34-:R-:W-:Y:S02]  /*1d60*/  FMUL.FTZ R0, R36, R28 ;  /* 0x0000001c24007220 */ /* 0x018fe40000410000 */
[----:B------:R-:W-:Y:S01]  /*1d70*/  @!P1 IMAD R6, R19, 0x10, R6 ;  /* 0x0000001013069824 */ /* 0x000fe200078e0206 */
[----:B------:R3:W-:Y:S04]  /*1d80*/  STS.128 [R3], R36 ;  /* 0x0000002403007388 */ /* 0x0007e80000000c00 */
[----:B------:R3:W-:Y:S01]  /*1d90*/  @!P1 STS.128 [R6], R32 ;  /* 0x0000002006009388 */ /* 0x0007e20000000c00 */
[----:B0-----:R-:W-:-:S04]  /*1da0*/  @!P0 IMAD R7, R40, R8, R7 ;  /* 0x0000000828078224 */ /* 0x001fc800078e0207 */
[----:B-----5:R-:W-:-:S04]  /*1db0*/  @!P0 IMAD.WIDE R4, R7, 0x4, R4 ;  /* 0x0000000407048825 */ /* 0x020fc800078e0204 */
[----:B------:R-:W-:Y:S01]  /*1dc0*/  FFMA.FTZ R7, R37, R29, R0 ;  /* 0x0000001d25077223 */ /* 0x000fe20000010000 */
[----:B------:R3:W-:Y:S03]  /*1dd0*/  @!P0 STG.E.128 desc[UR36][R4.64], R28 ;  /* 0x0000001c04008986 */ /* 0x0007e6000c101d24 */
[----:B------:R-:W-:-:S04]  /*1de0*/  FFMA.FTZ R0, R38, R30, R7 ;  /* 0x0000001e26007223 */ /* 0x000fc80000010007 */
[----:B------:R-:W-:-:S07]  /*1df0*/  FFMA.FTZ R0, R39, R31, R0 ;  /* 0x0000001f27007223 */ /* 0x000fce0000010000 */
.L_x_1716:
[----:B------:R-:W-:Y:S05]  /*1e00*/  BSYNC B0 ;  /* 0x0000000000007941 */ /* 0x000fea0003800000 */
.L_x_1715:
[----:B---3--:R-:W3:Y:S01]  /*1e10*/  SHFL.BFLY PT, R3, R0, 0x10, 0x1f ;  /* 0x0e001f0000037f89 */ /* 0x008ee200000e0000 */
[----:B------:R-:W-:Y:S01]  /*1e20*/  LOP3.LUT P0, R8, R19, 0x1f, RZ, 0xc0, !PT ;  /* 0x0000001f13087812 */ /* 0x000fe2000780c0ff */
[----:B------:R-:W5:Y:S01]  /*1e30*/  S2UR UR6, SR_CgaCtaId ;  /* 0x00000000000679c3 */ /* 0x000f620000008800 */
[----:B------:R-:W-:Y:S01]  /*1e40*/  UMOV UR5, 0x400 ;  /* 0x0000040000057882 */ /* 0x000fe20000000000 */
[----:B------:R-:W-:Y:S01]  /*1e50*/  ULDC UR7, c[0x0][0x284] ;  /* 0x0000a10000077ab9 */ /* 0x000fe20000000800 */
[----:B------:R-:W-:Y:S01]  /*1e60*/  ISETP.GT.U32.AND P1, PT, R8, 0x1, PT ;  /* 0x000000010800780c */ /* 0x000fe20003f24070 */
[----:B------:R-:W-:Y:S01]  /*1e70*/  BSSY B0, `(.L_x_1717) ;  /* 0x0000030000007945 */ /* 0x000fe20003800000 */
[----:B------:R-:W-:-:S07]  /*1e80*/  IMAD.MOV.U32 R221, RZ, RZ, -0x800001 ;  /* 0xff7fffffffdd7424 */ /* 0x000fce00078e00ff */
[----:B------:R-:W-:-:S04]  /*1e90*/  VOTEU.ALL UP0, P0 ;  /* 0x00000000003f7886 */ /* 0x000fc80000000000 */
[----:B------:R-:W0:Y:S01]  /*1ea0*/  @!P1 S2R R10, SR_CgaCtaId ;  /* 0x00000000000a9919 */ /* 0x000e220000008800 */
[----:B---3--:R-:W-:Y:S01]  /*1eb0*/  FADD.FTZ R3, R3, R0 ;  /* 0x0000000003037221 */ /* 0x008fe20000010000 */
[----:B------:R-:W-:Y:S01]  /*1ec0*/  @!P0 SHF.R.U32.HI R0, RZ, 0x3, R19 ;  /* 0x00000003ff008819 */ /* 0x000fe20000011613 */
[----:B-----5:R-:W-:-:S03]  /*1ed0*/  @!UP0 ULEA UR4, UR6, UR5, 0x18 ;  /* 0x0000000506048291 */ /* 0x020fc6000f8ec03f */
[----:B------:R-:W3:Y:S01]  /*1ee0*/  SHFL.BFLY PT, R4, R3, 0x8, 0x1f ;  /* 0x0d001f0003047f89 */ /* 0x000ee200000e0000 */
[----:B------:R-:W-:Y:S01]  /*1ef0*/  @!P0 LOP3.LUT R0, R0, 0x1ffffffc, RZ, 0xc0, !PT ;  /* 0x1ffffffc00008812 */ /* 0x000fe200078ec0ff */
[----:B---3--:R-:W-:Y:S01]  /*1f00*/  FADD.FTZ R4, R3, R4 ;  /* 0x0000000403047221 */ /* 0x008fe20000010000 */
[----:B------:R-:W-:-:S04]  /*1f10*/  @!P1 MOV R3, 0x400 ;  /* 0x0000040000039802 */ /* 0x000fc80000000f00 */
[----:B------:R-:W3:Y:S01]  /*1f20*/  SHFL.BFLY PT, R5, R4, 0x4, 0x1f ;  /* 0x0c801f0004057f89 */ /* 0x000ee200000e0000 */
[----:B0-----:R-:W-:-:S04]  /*1f30*/  @!P1 LEA R3, R10, R3, 0x18 ;  /* 0x000000030a039211 */ /* 0x001fc800078ec0ff */
[----:B------:R-:W-:Y:S01]  /*1f40*/  @!P1 LEA R8, R8, R3, 0x2 ;  /* 0x0000000308089211 */ /* 0x000fe200078e10ff */
[----:B------:R-:W-:Y:S02]  /*1f50*/  IMAD.U32 R3, RZ, RZ, UR7 ;  /* 0x00000007ff037e24 */ /* 0x000fe4000f8e00ff */
[----:B---3--:R-:W-:-:S05]  /*1f60*/  FADD.FTZ R5, R4, R5 ;  /* 0x0000000504057221 */ /* 0x008fca0000010000 */
[----:B------:R-:W0:Y:S02]  /*1f70*/  SHFL.BFLY PT, R6, R5, 0x2, 0x1f ;  /* 0x0c401f0005067f89 */ /* 0x000e2400000e0000 */
[----:B0-----:R-:W-:Y:S01]  /*1f80*/  FADD.FTZ R6, R5, R6 ;  /* 0x0000000605067221 */ /* 0x001fe20000010000 */
[----:B------:R-:W-:-:S04]  /*1f90*/  VIADDMNMX R5, R18, -R3, RZ, !PT ;  /* 0x8000000312057246 */ /* 0x000fc800078001ff */
[----:B------:R-:W0:Y:S02]  /*1fa0*/  SHFL.BFLY PT, R7, R6, 0x1, 0x1f ;  /* 0x0c201f0006077f89 */ /* 0x000e2400000e0000 */
[----:B0-----:R-:W-:-:S05]  /*1fb0*/  FADD.FTZ R7, R6, R7 ;  /* 0x0000000706077221 */ /* 0x001fca0000010000 */
[----:B------:R0:W-:Y:S01]  /*1fc0*/  @!P0 STS [R0+UR4+0x8], R7 ;  /* 0x0000080700008988 */ /* 0x0001e20008000804 */
[----:B------:R-:W-:Y:S01]  /*1fd0*/  BAR.SYNC.DEFER_BLOCKING 0x0 ;  /* 0x0000000000007b1d */ /* 0x000fe20000010000 */
[----:B------:R-:W-:Y:S01]  /*1fe0*/  ISETP.NE.AND P0, PT, R19, RZ, PT ;  /* 0x000000ff1300720c */ /* 0x000fe20003f05270 */
[----:B------:R-:W-:-:S04]  /*1ff0*/  UIADD3 UR4, UR5, 0x810, URZ ;  /* 0x0000081005047890 */ /* 0x000fc8000fffe03f */
[----:B------:R-:W-:Y:S01]  /*2000*/  ULEA UR4, UR6, UR4, 0x18 ;  /* 0x0000000406047291 */ /* 0x000fe2000f8ec03f */
[----:B0-----:R-:W-:Y:S01]  /*2010*/  IMAD.IADD R0, R24, 0x1, -R5 ;  /* 0x0000000118007824 */ /* 0x001fe200078e0a05 */
[----:B------:R-:W0:Y:S04]  /*2020*/  @!P1 LDS R7, [R8+0x8] ;  /* 0x0000080008079984 */ /* 0x000e280000000800 */
[----:B0-----:R-:W0:Y:S02]  /*2030*/  SHFL.BFLY PT, R4, R7, 0x1, 0x1f ;  /* 0x0c201f0007047f89 */ /* 0x001e2400000e0000 */
[----:B0-----:R-:W-:-:S05]  /*2040*/  FADD.FTZ R4, R4, R7 ;  /* 0x0000000704047221 */ /* 0x001fca0000010000 */
[----:B------:R0:W3:Y:S01]  /*2050*/  SHFL.IDX PT, R6, R4, RZ, 0x1f ;  /* 0x00001fff04067589 */ /* 0x0000e200000e0000 */
[----:B------:R-:W-:Y:S05]  /*2060*/  @P0 BRA `(.L_x_1718) ;  /* 0x0000000000400947 */ /* 0x000fea0003800000 */
[----:B------:R-:W-:Y:S01]  /*2070*/  ULDC.64 UR8, c[0x0][0x2c8] ;  /* 0x0000b20000087ab9 */ /* 0x000fe20000000a00 */
[----:B------:R-:W-:Y:S01]  /*2080*/  ULDC UR7, c[0x0][0x2a0] ;  /* 0x0000a80000077ab9 */ /* 0x000fe20000000800 */
[----:B------:R-:W-:Y:S01]  /*2090*/  ISETP.NE.U32.AND P0, PT, RZ, UR8, PT ;  /* 0x00000008ff007c0c */ /* 0x000fe2000bf05070 */
[----:B---3--:R-:W-:Y:S01]  /*20a0*/  FMUL.FTZ R221, R6, UR7 ;  /* 0x0000000706dd7c20 */ /* 0x008fe20008410000 */
[----:B0-----:R-:W-:Y:S02]  /*20b0*/  LEA R4, R0, UR4, 0x2 ;  /* 0x0000000400047c11 */ /* 0x001fe4000f8e10ff */
        /* <DEDUP_REMOVED lines=8> */
[----:B------:R-:W3:Y:S02]  /*2140*/  LDG.E R6, desc[UR36][R6.64] ;  /* 0x0000002406067981 */ /* 0x000ee4000c1e1900 */
[----:B---3--:R-:W-:-:S07]  /*2150*/  FADD.FTZ R221, R221, R6 ;  /* 0x00000006dddd7221 */ /* 0x008fce0000010000 */
.L_x_1719:
[----:B------:R0:W-:Y:S02]  /*2160*/  STS [R4], R221 ;  /* 0x000000dd04007388 */ /* 0x0001e40000000800 */
.L_x_1718:
[----:B------:R-:W-:Y:S05]  /*2170*/  BSYNC B0 ;  /* 0x0000000000007941 */ /* 0x000fea0003800000 */
.L_x_1717:
[----:B------:R-:W-:Y:S01]  /*2180*/  BAR.SYNC.DEFER_BLOCKING 0x0 ;  /* 0x0000000000007b1d */ /* 0x000fe20000010000 */
[----:B0-----:R-:W-:Y:S01]  /*2190*/  SHF.R.S32.HI R4, RZ, 0x1f, R19 ;  /* 0x0000001fff047819 */ /* 0x001fe20000011413 */
[----:B------:R-:W-:Y:S01]  /*21a0*/  UIADD3 UR7, UR5, 0x10, URZ ;  /* 0x0000001005077890 */ /* 0x000fe2000fffe03f */
[----:B------:R-:W-:Y:S02]  /*21b0*/  VIADD R0, R0, 0x7 ;  /* 0x0000000700007836 */ /* 0x000fe40000000000 */
[----:B------:R-:W-:Y:S01]  /*21c0*/  LEA.HI R4, R4, R19, RZ, 0x2 ;  /* 0x0000001304047211 */ /* 0x000fe200078f10ff */
[----:B------:R-:W-:Y:S02]  /*21d0*/  ULEA UR7, UR6, UR7, 0x18 ;  /* 0x0000000706077291 */ /* 0x000fe4000f8ec03f */
[----:B------:R-:W-:Y:S01]  /*21e0*/  SHF.R.S32.HI R7, RZ, 0x1f, R0 ;  /* 0x0000001fff077819 */ /* 0x000fe20000011400 */
[----:B------:R-:W-:Y:S01]  /*21f0*/  ULDC UR13, c[0x0][0x29c] ;  /* 0x0000a700000d7ab9 */ /* 0x000fe20000000800 */
[C---:B------:R-:W-:Y:S01]  /*2200*/  LOP3.LUT R220, R4.reuse, 0xfffffffc, RZ, 0xc0, !PT ;  /* 0xfffffffc04dc7812 */ /* 0x040fe200078ec0ff */
[----:B------:R-:W-:Y:S01]  /*2210*/  ULDC UR12, c[0x0][0x288] ;  /* 0x0000a200000c7ab9 */ /* 0x000fe20000000800 */
[----:B------:R-:W-:Y:S01]  /*2220*/  LEA.HI R7, R7, R0, RZ, 0x3 ;  /* 0x0000000007077211 */ /* 0x000fe200078f18ff */
[----:B------:R-:W-:Y:S01]  /*2230*/  ULDC UR15, c[0x0][0x284] ;  /* 0x0000a100000f7ab9 */ /* 0x000fe20000000800 */
[----:B------:R-:W-:Y:S01]  /*2240*/  LEA.HI.SX32 R63, R4, R5, 0x1e ;  /* 0x00000005043f7211 */ /* 0x000fe200078ff2ff */
[----:B------:R-:W-:Y:S01]  /*2250*/  IMAD.IADD R220, R19, 0x1, -R220 ;  /* 0x0000000113dc7824 */ /* 0x000fe200078e0adc */
[----:B------:R-:W-:Y:S01]  /*2260*/  LOP3.LUT R0, R7, 0xfffffff8, RZ, 0xc0, !PT ;  /* 0xfffffff807007812 */ /* 0x000fe200078ec0ff */
[----:B------:R-:W-:-:S03]  /*2270*/  ULDC UR14, c[0x0][0x2a0] ;  /* 0x0000a800000e7ab9 */ /* 0x000fc60000000800 */
[----:B---3--:R-:W-:Y:S01]  /*2280*/  LEA R6, R220, UR7, 0x2 ;  /* 0x00000007dc067c11 */ /* 0x008fe2000f8e10ff */
[----:B------:R-:W-:Y:S01]  /*2290*/  ULDC UR7, c[0x0][0x29c] ;  /* 0x0000a70000077ab9 */ /* 0x000fe20000000800 */
[----:B------:R-:W-:Y:S01]  /*22a0*/  IMAD.IADD R0, R0, 0x1, R5 ;  /* 0x0000000100007824 */ /* 0x000fe200078e0205 */
[----:B------:R-:W-:Y:S02]  /*22b0*/  ISETP.NE.AND P1, PT, RZ, UR7, PT ;  /* 0x00000007ff007c0c */ /* 0x000fe4000bf25270 */
[----:B------:R0:W3:Y:S02]  /*22c0*/  LDS R219, [R6] ;  /* 0x0000000006db7984 */ /* 0x0000e40000000800 */
[----:B------:R-:W-:Y:S02]  /*22d0*/  ISETP.GE.AND P0, PT, R63, R0, PT ;  /* 0x000000003f00720c */ /* 0x000fe40003f06270 */
        /* <DEDUP_REMOVED lines=63> */
[----:B---3--:R-:W-:Y:S05]  /*26d0*/  @P1 BRA `(.L_x_1720) ;  /* 0x00000004000c1947 */ /* 0x008fea0003800000 */
[----:B------:R-:W-:-:S04]  /*26e0*/  UIADD3 UR5, UR5, 0x410, URZ ;  /* 0x0000041005057890 */ /* 0x000fc8000fffe03f */
[----:B------:R-:W-:-:S06]  /*26f0*/  ULEA UR5, UR6, UR5, 0x18 ;  /* 0x0000000506057291 */ /* 0x000fcc000f8ec03f */
[----:B------:R-:W-:-:S05]  /*2700*/  LEA R11, R220, UR5, 0x2 ;  /* 0x00000005dc0b7c11 */ /* 0x000fca000f8e10ff */
[----:B------:R3:W0:Y:S04]  /*2710*/  LDS R157, [R11] ;  /* 0x000000000b9d7984 */ /* 0x0006280000000800 */
        /* <DEDUP_REMOVED lines=17> */
[----:B------:R3:W1:Y:S04]  /*2830*/  LDS R139, [R11+0x120] ;  /* 0x000120000b8b7984 */ /* 0x0006680000000800 */
[----:B------:R3:W1:Y:S04]  /*2840*/  LDS R134, [R11+0x130] ;  /* 0x000130000b867984 */ /* 0x0006680000000800 */
[----:B------:R3:W1:Y:S04]  /*2850*/  LDS R137, [R11+0x140] ;  /* 0x000140000b897984 */ /* 0x0006680000000800 */
[----:B------:R3:W1:Y:S04]  /*2860*/  LDS R132, [R11+0x150] ;  /* 0x000150000b847984 */ /* 0x0006680000000800 */
[----:B------:R3:W1:Y:S04]  /*2870*/  LDS R135, [R11+0x160] ;  /* 0x000160000b877984 */ /* 0x0006680000000800 */
[----:B------:R3:W2:Y:S04]  /*2880*/  LDS R130, [R11+0x170] ;  /* 0x000170000b827984 */ /* 0x0006a80000000800 */
[----:B------:R3:W2:Y:S04]  /*2890*/  LDS R133, [R11+0x180] ;  /* 0x000180000b857984 */ /* 0x0006a80000000800 */
[----:B------:R3:W2:Y:S04]  /*28a0*/  LDS R128, [R11+0x190] ;  /* 0x000190000b807984 */ /* 0x0006a80000000800 */
[----:B------:R3:W2:Y:S04]  /*28b0*/  LDS R4, [R11+0x1a0] ;  /* 0x0001a0000b047984 */ /* 0x0006a80000000800 */
[----:B0-----:R3:W0:Y:S04]  /*28c0*/  LDS R6, [R11+0x1b0] ;  /* 0x0001b0000b067984 */ /* 0x0016280000000800 */
[----:B------:R3:W0:Y:S04]  /*28d0*/  LDS R7, [R11+0x1c0] ;  /* 0x0001c0000b077984 */ /* 0x0006280000000800 */
[----:B------:R3:W0:Y:S04]  /*28e0*/  LDS R8, [R11+0x1d0] ;  /* 0x0001d0000b087984 */ /* 0x0006280000000800 */
[----:B------:R3:W0:Y:S04]  /*28f0*/  LDS R9, [R11+0x1e0] ;  /* 0x0001e0000b097984 */ /* 0x0006280000000800 */
[----:B------:R3:W0:Y:S04]  /*2900*/  LDS R10, [R11+0x1f0] ;  /* 0x0001f0000b0a7984 */ /* 0x0006280000000800 */
[----:B-1----:R3:W1:Y:S04]  /*2910*/  LDS R20, [R11+0x200] ;  /* 0x000200000b147984 */ /* 0x0026680000000800 */
        /* <DEDUP_REMOVED lines=30> */
[----:B-12-4-:R3:W0:Y:S02]  /*2b00*/  LDS R57, [R11+0x3f0] ;  /* 0x0003f0000b397984 */ /* 0x0166240000000800 */
.L_x_1720:
[----:B------:R-:W-:Y:S01]  /*2b10*/  ULDC.64 UR10, c[0x0][0x248] ;  /* 0x00009200000a7ab9 */ /* 0x000fe20000000a00 */
[----:B------:R-:W-:Y:S01]  /*2b20*/  ULDC.64 UR8, c[0x0][0x258] ;  /* 0x0000960000087ab9 */ /* 0x000fe20000000a00 */
[----:B------:R-:W-:Y:S01]  /*2b30*/  ULDC.64 UR6, c[0x0][0x2b0] ;  /* 0x0000ac0000067ab9 */ /* 0x000fe20000000a00 */
[----:B------:R-:W-:Y:S01]  /*2b40*/  ULDC.64 UR16, c[0x0][0x2c8] ;  /* 0x0000b20000107ab9 */ /* 0x000fe20000000a00 */
[----:B------:R-:W-:Y:S04]  /*2b50*/  BSSY B0, `(.L_x_1721) ;  /* 0x00009da000007945 */ /* 0x000fe80003800000 */
[----:B------:R-:W-:Y:S05]  /*2b60*/  @P0 BRA `(.L_x_1722) ;  /* 0x0000009c00600947 */ /* 0x000fea0003800000 */
[-C--:B------:R-:W-:Y:S01]  /*2b70*/  IABS R58, R3.reuse ;  /* 0x00000003003a7213 */ /* 0x080fe20000000000 */
[----:B------:R-:W5:Y:S01]  /*2b80*/  LDC R64, c[0x0][0x2c0] ;  /* 0x0000b000ff407b82 */ /* 0x000f620000000800 */
[----:B------:R-:W-:Y:S01]  /*2b90*/  IMAD R60, R60, 0xa0, RZ ;  /* 0x000000a03c3c7824 */ /* 0x000fe200078e02ff */
[----:B------:R-:W-:Y:S01]  /*2ba0*/  ULDC UR5, c[0x0][0x298] ;  /* 0x0000a60000057ab9 */ /* 0x000fe20000000800 */
[----:B---3--:R-:W3:Y:S01]  /*2bb0*/  I2F.RP R11, R58 ;  /* 0x0000003a000b7306 */ /* 0x008ee20000209400 */
[-CC-:B------:R-:W-:Y:S02]  /*2bc0*/  IMAD R59, R59, R3.reuse, R220.reuse ;  /* 0x000000033b3b7224 */ /* 0x180fe400078e02dc */
[----:B------:R-:W-:-:S03]  /*2bd0*/  IMAD R60, R60, R3, R220 ;  /* 0x000000033c3c7224 */ /* 0x000fc600078e02dc */
[----:B------:R-:W-:Y:S02]  /*2be0*/  SHF.R.S32.HI R62, RZ, 0x1f, R59 ;  /* 0x0000001fff3e7819 */ /* 0x000fe4000001143b */
[----:B------:R-:W-:Y:S01]  /*2bf0*/  SHF.R.S32.HI R65, RZ, 0x1f, R60 ;  /* 0x0000001fff417819 */ /* 0x000fe2000001143c */
[----:B---3--:R-:W3:Y:S01]  /*2c00*/  MUFU.RCP R11, R11 ;  /* 0x0000000b000b7308 */ /* 0x008ee20000001000 */
[----:B-----5:R-:W-:Y:S01]  /*2c10*/  VIADD R64, R64, UR5 ;  /* 0x0000000540407c36 */ /* 0x020fe20008000000 */
[----:B---3--:R-:W-:-:S06]  /*2c20*/  IADD3 R12, R11, 0xffffffe, RZ ;  /* 0x0ffffffe0b0c7810 */ /* 0x008fcc0007ffe0ff */
[----:B--2---:R2:W3:Y:S02]  /*2c30*/  F2I.FTZ.U32.TRUNC.NTZ R13, R12 ;  /* 0x0000000c000d7305 */ /* 0x0044e4000021f000 */
[----:B--2---:R-:W-:Y:S02]  /*2c40*/  IMAD.MOV.U32 R12, RZ, RZ, RZ ;  /* 0x000000ffff0c7224 */ /* 0x004fe400078e00ff */
[----:B---3--:R-:W-:-:S04]  /*2c50*/  IMAD.MOV R61, RZ, RZ, -R13 ;  /* 0x000000ffff3d7224 */ /* 0x008fc800078e0a0d */
[----:B------:R-:W-:-:S04]  /*2c60*/  IMAD R61, R61, R58, RZ ;  /* 0x0000003a3d3d7224 */ /* 0x000fc800078e02ff */
[----:B------:R-:W-:-:S07]  /*2c70*/  IMAD.HI.U32 R61, R13, R61, R12 ;  /* 0x0000003d0d3d7227 */ /* 0x000fce00078e000c */
.L_x_1982:
[----:B------:R-:W-:Y:S02]  /*2c80*/  ISETP.NE.U32.AND P0, PT, RZ, UR6, PT ;  /* 0x00000006ff007c0c */ /* 0x000fe4000bf05070 */
[----:B------:R-:W-:Y:S02]  /*2c90*/  MOV R3, UR15 ;  /* 0x0000000f00037c02 */ /* 0x000fe40008000f00 */
[----:B------:R-:W-:-:S13]  /*2ca0*/  ISETP.NE.AND.EX P0, PT, RZ, UR7, PT, P0 ;  /* 0x00000007ff007c0c */ /* 0x000fda000bf05300 */
[----:B------:R-:W-:Y:S01]  /*2cb0*/  @P0 IMAD R12, R2, R3, RZ ;  /* 0x00000003020c0224 */ /* 0x000fe200078e02ff */
[----:B-1----:R-:W-:-:S04]  /*2cc0*/  @P0 SHF.R.S32.HI R11, RZ, 0x1f, R63 ;  /* 0x0000001fff0b0819 */ /* 0x002fc8000001143f */
[--C-:B------:R-:W-:Y:S02]  /*2cd0*/  @P0 SHF.R.S32.HI R14, RZ, 0x1f, R12.reuse ;  /* 0x0000001fff0e0819 */ /* 0x100fe4000001140c */
[----:B------:R-:W-:-:S04]  /*2ce0*/  @P0 IADD3 R12, P1, P2, R63, UR6, R12 ;  /* 0x000000063f0c0c10 */ /* 0x000fc8000fa3e00c */
[----:B0-----:R-:W-:-:S06]  /*2cf0*/  @P0 IADD3.X R13, R11, UR7, R14, P1, P2 ;  /* 0x000000070b0d0c10 */ /* 0x001fcc0008fe440e */
[----:B------:R2:W3:Y:S01]  /*2d00*/  @P0 LDG.E.U8 R13, desc[UR36][R12.64] ;  /* 0x000000240c0d0981 */ /* 0x0004e2000c1e1100 */
[----:B------:R-:W-:Y:S01]  /*2d10*/  IABS R14, R63 ;  /* 0x0000003f000e7213 */ /* 0x000fe20000000000 */
[-C--:B-1----:R-:W-:Y:S01]  /*2d20*/  IMAD R15, R2, R3.reuse, RZ ;  /* 0x00000003020f7224 */ /* 0x082fe200078e02ff */
[----:B------:R-:W-:Y:S01]  /*2d30*/  IABS R222, R3 ;  /* 0x0000000300de7213 */ /* 0x000fe20000000000 */
[----:B------:R-:W-:Y:S01]  /*2d40*/  BSSY B1, `(.L_x_1723) ;  /* 0x0000036000017945 */ /* 0x000fe20003800000 */
        /* <DEDUP_REMOVED lines=8> */
[----:B------:R-:W-:-:S05]  /*2dd0*/  @!P1 IMAD.IADD R11, R11, 0x1, -R222 ;  /* 0x000000010b0b9824 */ /* 0x000fca00078e0ade */
[----:B--2---:R-:W-:-:S05]  /*2de0*/  MOV R12, R11 ;  /* 0x0000000b000c7202 */ /* 0x004fca0000000f00 */
[----:B------:R-:W-:Y:S01]  /*2df0*/  @!P2 IMAD.MOV R12, RZ, RZ, -R12 ;  /* 0x000000ffff0ca224 */ /* 0x000fe200078e0a0c */
[----:B------:R-:W-:-:S04]  /*2e00*/  @!P3 LOP3.LUT R12, RZ, R3, RZ, 0x33, !PT ;  /* 0x00000003ff0cb212 */ /* 0x000fc800078e33ff */
[----:B------:R-:W-:Y:S02]  /*2e10*/  SHF.R.S32.HI R11, RZ, 0x1f, R12 ;  /* 0x0000001fff0b7819 */ /* 0x000fe4000001140c */
[----:B------:R-:W-:-:S04]  /*2e20*/  IADD3 R14, P1, R12, R15, RZ ;  /* 0x0000000f0c0e7210 */ /* 0x000fc80007f3e0ff */
[----:B------:R-:W-:Y:S02]  /*2e30*/  LEA.HI.X.SX32 R11, R15, R11, 0x1, P1 ;  /* 0x0000000b0f0b7211 */ /* 0x000fe400008f0eff */
[----:B------:R-:W-:Y:S02]  /*2e40*/  ISETP.GE.AND P1, PT, R63, R24, PT ;  /* 0x000000183f00720c */ /* 0x000fe40003f26270 */
[----:B------:R-:W-:-:S04]  /*2e50*/  LEA R222, P2, R14, UR8, 0x2 ;  /* 0x000000080ede7c11 */ /* 0x000fc8000f8410ff */
[----:B------:R-:W-:Y:S01]  /*2e60*/  LEA.HI.X R223, R14, UR9, R11, 0x2, P2 ;  /* 0x000000090edf7c11 */ /* 0x000fe200090f140b */
[----:B------:R-:W-:Y:S01]  /*2e70*/  IMAD R11, R3, 0xa0, RZ ;  /* 0x000000a0030b7824 */ /* 0x000fe200078e02ff */
[----:B---3--:R-:W-:-:S05]  /*2e80*/  ISETP.NE.AND P0, PT, R13, RZ, P0 ;  /* 0x000000ff0d00720c */ /* 0x008fca0000705270 */
[----:B------:R-:W-:Y:S08]  /*2e90*/  @P1 BRA `(.L_x_1724) ;  /* 0x0000000000801947 */ /* 0x000ff00003800000 */
[----:B------:R-:W-:Y:S01]  /*2ea0*/  IMAD.SHL.U32 R226, R12, 0x4, RZ ;  /* 0x000000040ce27824 */ /* 0x000fe200078e00ff */
[----:B------:R-:W-:Y:S01]  /*2eb0*/  BSSY B2, `(.L_x_1725) ;  /* 0x000000e000027945 */ /* 0x000fe20003800000 */
[----:B------:R-:W-:Y:S01]  /*2ec0*/  ISETP.NE.AND P4, PT, RZ, UR13, PT ;  /* 0x0000000dff007c0c */ /* 0x000fe2000bf85270 */
        /* <DEDUP_REMOVED lines=12> */
.L_x_1726:
[----:B------:R-:W-:Y:S05]  /*2f90*/  BSYNC B2 ;  /* 0x0000000000027941 */ /* 0x000fea0003800000 */
.L_x_1725:
[----:B------:R-:W-:Y:S05]  /*2fa0*/  @P4 BRA `(.L_x_1724) ;  /* 0x00000000003c4947 */ /* 0x000fea0003800000 */
[----:B------:R-:W-:-:S13]  /*2fb0*/  LOP3.LUT P5, RZ, R27, 0x10, RZ, 0xc0, !PT ;  /* 0x000000101bff7812 */ /* 0x000fda00078ac0ff */
[----:B------:R-:W2:Y:S08]  /*2fc0*/  @P5 LDC R13, c[0x0][0x288] ;  /* 0x0000a200ff0d5b82 */ /* 0x000eb00000000800 */
[----:B-1----:R-:W1:Y:S01]  /*2fd0*/  @P5 LDC.64 R14, c[0x0][0x2e0] ;  /* 0x0000b800ff0e5b82 */ /* 0x002e620000000a00 */
[----:B--2---:R-:W-:-:S04]  /*2fe0*/  @P5 IMAD R13, R17, R13, R22 ;  /* 0x0000000d110d5224 */ /* 0x004fc800078e0216 */
[----:B------:R-:W-:-:S04]  /*2ff0*/  @P5 IMAD R225, R13, 0xa0, R220 ;  /* 0x000000a00de15824 */ /* 0x000fc800078e02dc */
[----:B-1----:R-:W-:Y:S02]  /*3000*/  @P5 IMAD.WIDE R224, R225, 0x4, R14 ;  /* 0x00000004e1e05825 */ /* 0x002fe400078e020e */
[----:B------:R-:W1:Y:S04]  /*3010*/  @!P2 LDC.64 R14, c[0x0][0x248] ;  /* 0x00009200ff0eab82 */ /* 0x000e680000000a00 */
[----:B------:R-:W2:Y:S01]  /*3020*/  @P5 LDG.E R225, desc[UR36][R224.64] ;  /* 0x00000024e0e15981 */ /* 0x000ea2000c1e1900 */
[----:B------:R-:W-:Y:S01]  /*3030*/  @!P2 IADD3 R13, P3, R59, R226, RZ ;  /* 0x000000e23b0da210 */ /* 0x000fe20007f7e0ff */
[----:B-----5:R-:W-:-:S03]  /*3040*/  FADD.FTZ R66, R157, R66 ;  /* 0x000000429d427221 */ /* 0x020fc60000010000 */
[----:B------:R-:W-:Y:S02]  /*3050*/  @!P2 LEA.HI.X.SX32 R226, R226, R62, 0x1, P3 ;  /* 0x0000003ee2e2a211 */ /* 0x000fe400018f0eff */
[----:B-1----:R-:W-:-:S04]  /*3060*/  @!P2 LEA R14, P3, R13, R14, 0x2 ;  /* 0x0000000e0d0ea211 */ /* 0x002fc800078610ff */
[----:B------:R-:W-:Y:S01]  /*3070*/  @!P2 LEA.HI.X R15, R13, R15, R226, 0x2, P3 ;  /* 0x0000000f0d0fa211 */ /* 0x000fe200018f14e2 */
[----:B--2---:R-:W-:-:S05]  /*3080*/  @P5 FMUL.FTZ R66, R66, R225 ;  /* 0x000000e142425220 */ /* 0x004fca0000410000 */
[----:B------:R2:W-:Y:S03]  /*3090*/  @!P2 STG.E desc[UR36][R14.64], R66 ;  /* 0x000000420e00a986 */ /* 0x0005e6000c101924 */
.L_x_1724:
[----:B------:R-:W-:Y:S05]  /*30a0*/  BSYNC B1 ;  /* 0x0000000000017941 */ /* 0x000fea0003800000 */
.L_x_1723:
[----:B------:R-:W-:Y:S04]  /*30b0*/  BSSY B1, `(.L_x_1727) ;  /* 0x0000024000017945 */ /* 0x000fe80003800000 */
[----:B------:R-:W-:Y:S05]  /*30c0*/  @P1 BRA `(.L_x_1728) ;  /* 0x0000000000881947 */ /* 0x000fea0003800000 */
[----:B------:R-:W-:Y:S01]  /*30d0*/  IADD3 R13, R12, R3, RZ ;  /* 0x000000030c0d7210 */ /* 0x000fe20007ffe0ff */
[----:B------:R-:W-:Y:S01]  /*30e0*/  BSSY B2, `(.L_x_1729) ;  /* 0x000000f000027945 */ /* 0x000fe20003800000 */
[----:B------:R-:W-:Y:S01]  /*30f0*/  ISETP.NE.AND P4, PT, RZ, UR13, PT ;  /* 0x0000000dff007c0c */ /* 0x000fe2000bf85270 */
[----:B------:R-:W-:Y:S02]  /*3100*/  IMAD.MOV.U32 R67, RZ, RZ, RZ ;  /* 0x000000ffff437224 */ /* 0x000fe400078e00ff */
[----:B------:R-:W-:-:S05]  /*3110*/  IMAD.SHL.U32 R226, R13, 0x4, RZ ;  /* 0x000000040de27824 */ /* 0x000fca00078e00ff */
[----:B------:R-:W-:-:S13]  /*3120*/  ISETP.GE.AND P2, PT, R226, R11, PT ;  /* 0x0000000be200720c */ /* 0x000fda0003f46270 */
[----:B------:R-:W-:Y:S05]  /*3130*/  @P2 BRA `(.L_x_1730) ;  /* 0x0000000000242947 */ /* 0x000fea0003800000 */
[----:B------:R-:W3:Y:S02]  /*3140*/  LDG.E R13, desc[UR36][R222.64] ;  /* 0x00000024de0d7981 */ /* 0x000ee4000c1e1900 */
[----:B---3--:R-:W-:-:S04]  /*3150*/  IMAD R13, R13, UR12, RZ ;  /* 0x0000000c0d0d7c24 */ /* 0x008fc8000f8e02ff */
[----:B-12---:R-:W-:-:S04]  /*3160*/  IMAD R14, R13, 0xa0, RZ ;  /* 0x000000a00d0e7824 */ /* 0x006fc800078e02ff */
[----:B------:R-:W-:-:S05]  /*3170*/  IMAD R14, R14, R3, R226 ;  /* 0x000000030e0e7224 */ /* 0x000fca00078e02e2 */
[----:B------:R-:W-:-:S04]  /*3180*/  IADD3 R13, P3, R60, R14, RZ ;  /* 0x0000000e3c0d7210 */ /* 0x000fc80007f7e0ff */
[----:B------:R-:W-:Y:S02]  /*3190*/  LEA.HI.X.SX32 R224, R14, R65, 0x1, P3 ;  /* 0x000000410ee07211 */ /* 0x000fe400018f0eff */
[----:B------:R-:W-:-:S04]  /*31a0*/  LEA R14, P3, R13, UR10, 0x2 ;  /* 0x0000000a0d0e7c11 */ /* 0x000fc8000f8610ff */
[----:B------:R-:W-:-:S05]  /*31b0*/  LEA.HI.X R15, R13, UR11, R224, 0x2, P3 ;  /* 0x0000000b0d0f7c11 */ /* 0x000fca00098f14e0 */
[----:B------:R3:W5:Y:S04]  /*31c0*/  LDG.E R67, desc[UR36][R14.64] ;  /* 0x000000240e437981 */ /* 0x000768000c1e1900 */
.L_x_1730:
[----:B------:R-:W-:Y:S05]  /*31d0*/  BSYNC B2 ;  /* 0x0000000000027941 */ /* 0x000fea0003800000 */
.L_x_1729:
[----:B------:R-:W-:Y:S05]  /*31e0*/  @P4 BRA `(.L_x_1728) ;  /* 0x0000000000404947 */ /* 0x000fea0003800000 */
[----:B------:R-:W-:-:S13]  /*31f0*/  LOP3.LUT P5, RZ, R27, 0x10, RZ, 0xc0, !PT ;  /* 0x000000101bff7812 */ /* 0x000fda00078ac0ff */
[----:B------:R-:W0:Y:S08]  /*3200*/  @P5 LDC R13, c[0x0][0x288] ;  /* 0x0000a200ff0d5b82 */ /* 0x000e300000000800 */
[----:B-123--:R-:W1:Y:S01]  /*3210*/  @P5 LDC.64 R14, c[0x0][0x2e0] ;  /* 0x0000b800ff0e5b82 */ /* 0x00ee620000000a00 */
[----:B0-----:R-:W-:-:S04]  /*3220*/  @P5 IMAD R13, R17, R13, R22 ;  /* 0x0000000d110d5224 */ /* 0x001fc800078e0216 */
[----:B------:R-:W-:-:S04]  /*3230*/  @P5 IMAD R13, R13, 0xa0, R220 ;  /* 0x000000a00d0d5824 */ /* 0x000fc800078e02dc */
[----:B------:R-:W-:-:S04]  /*3240*/  @P5 VIADD R225, R13, 0x4 ;  /* 0x000000040de15836 */ /* 0x000fc80000000000 */
[----:B-1----:R-:W-:Y:S02]  /*3250*/  @P5 IMAD.WIDE R224, R225, 0x4, R14 ;  /* 0x00000004e1e05825 */ /* 0x002fe400078e020e */
[----:B------:R-:W0:Y:S04]  /*3260*/  @!P2 LDC.64 R14, c[0x0][0x248] ;  /* 0x00009200ff0eab82 */ /* 0x000e280000000a00 */
[----:B------:R-:W2:Y:S01]  /*3270*/  @P5 LDG.E R224, desc[UR36][R224.64] ;  /* 0x00000024e0e05981 */ /* 0x000ea2000c1e1900 */
[----:B------:R-:W-:Y:S01]  /*3280*/  @!P2 IADD3 R13, P3, R59, R226, RZ ;  /* 0x000000e23b0da210 */ /* 0x000fe20007f7e0ff */
[----:B-----5:R-:W-:-:S03]  /*3290*/  FADD.FTZ R67, R152, R67 ;  /* 0x0000004398437221 */ /* 0x020fc60000010000 */
[----:B------:R-:W-:Y:S02]  /*32a0*/  @!P2 LEA.HI.X.SX32 R226, R226, R62, 0x1, P3 ;  /* 0x0000003ee2e2a211 */ /* 0x000fe400018f0eff */
[----:B0-----:R-:W-:-:S04]  /*32b0*/  @!P2 LEA R14, P3, R13, R14, 0x2 ;  /* 0x0000000e0d0ea211 */ /* 0x001fc800078610ff */
[----:B------:R-:W-:Y:S01]  /*32c0*/  @!P2 LEA.HI.X R15, R13, R15, R226, 0x2, P3 ;  /* 0x0000000f0d0fa211 */ /* 0x000fe200018f14e2 */
[----:B--2---:R-:W-:-:S05]  /*32d0*/  @P5 FMUL.FTZ R67, R67, R224 ;  /* 0x000000e043435220 */ /* 0x004fca0000410000 */
[----:B------:R0:W-:Y:S03]  /*32e0*/  @!P2 STG.E desc[UR36][R14.64], R67 ;  /* 0x000000430e00a986 */ /* 0x0001e6000c101924 */
.L_x_1728:
[----:B------:R-:W-:Y:S05]  /*32f0*/  BSYNC B1 ;  /* 0x0000000000017941 */ /* 0x000fea0003800000 */
.L_x_1727:
[----:B------:R-:W-:Y:S04]  /*3300*/  BSSY B1, `(.L_x_1731) ;  /* 0x0000024000017945 */ /* 0x000fe80003800000 */
[----:B------:R-:W-:Y:S05]  /*3310*/  @P1 BRA `(.L_x_1732) ;  /* 0x0000000000881947 */ /* 0x000fea0003800000 */
[----:B------:R-:W-:Y:S01]  /*3320*/  LEA R13, R3, R12, 0x1 ;  /* 0x0000000c030d7211 */ /* 0x000fe200078e08ff */
[----:B------:R-:W-:Y:S01]  /*3330*/  BSSY B2, `(.L_x_1733) ;  /* 0x000000f000027945 */ /* 0x000fe20003800000 */
[----:B------:R-:W-:Y:S01]  /*3340*/  ISETP.NE.AND P4, PT, RZ, UR13, PT ;  /* 0x0000000dff007c0c */ /* 0x000fe2000bf85270 */
[----:B------:R-:W-:Y:S02]  /*3350*/  IMAD.MOV.U32 R68, RZ, RZ, RZ ;  /* 0x000000ffff447224 */ /* 0x000fe400078e00ff */
[----:B------:R-:W-:-:S05]  /*3360*/  IMAD.SHL.U32 R226, R13, 0x4, RZ ;  /* 0x000000040de27824 */ /* 0x000fca00078e00ff */
[----:B------:R-:W-:-:S13]  /*3370*/  ISETP.GE.AND P2, PT, R226, R11, PT ;  /* 0x0000000be200720c */ /* 0x000fda0003f46270 */
[----:B------:R-:W-:Y:S05]  /*3380*/  @P2 BRA `(.L_x_1734) ;  /* 0x0000000000242947 */ /* 0x000fea0003800000 */
[----:B------:R-:W2:Y:S02]  /*3390*/  LDG.E R13, desc[UR36][R222.64] ;  /* 0x00000024de0d7981 */ /* 0x000ea4000c1e1900 */
[----:B--2---:R-:W-:-:S04]  /*33a0*/  IMAD R13, R13, UR12, RZ ;  /* 0x0000000c0d0d7c24 */ /* 0x004fc8000f8e02ff */
[----:B01-3--:R-:W-:-:S04]  /*33b0*/  IMAD R14, R13, 0xa0, RZ ;  /* 0x000000a00d0e7824 */ /* 0x00bfc800078e02ff */
[----:B------:R-:W-:-:S05]  /*33c0*/  IMAD R14, R14, R3, R226 ;  /* 0x000000030e0e7224 */ /* 0x000fca00078e02e2 */
[----:B------:R-:W-:-:S04]  /*33d0*/  IADD3 R13, P3, R60, R14, RZ ;  /* 0x0000000e3c0d7210 */ /* 0x000fc80007f7e0ff */
[----:B------:R-:W-:Y:S02]  /*33e0*/  LEA.HI.X.SX32 R68, R14, R65, 0x1, P3 ;  /* 0x000000410e447211 */ /* 0x000fe400018f0eff */
[----:B------:R-:W-:-:S04]  /*33f0*/  LEA R14, P3, R13, UR10, 0x2 ;  /* 0x0000000a0d0e7c11 */ /* 0x000fc8000f8610ff */
[----:B------:R-:W-:-:S05]  /*3400*/  LEA.HI.X R15, R13, UR11, R68, 0x2, P3 ;  /* 0x0000000b0d0f7c11 */ /* 0x000fca00098f1444 */
[----:B------:R0:W5:Y:S04]  /*3410*/  LDG.E R68, desc[UR36][R14.64] ;  /* 0x000000240e447981 */ /* 0x000168000c1e1900 */
.L_x_1734:
[----:B------:R-:W-:Y:S05]  /*3420*/  BSYNC B2 ;  /* 0x0000000000027941 */ /* 0x000fea0003800000 */
.L_x_1733:
[----:B------:R-:W-:Y:S05]  /*3430*/  @P4 BRA `(.L_x_1732) ;  /* 0x0000000000404947 */ /* 0x000fea0003800000 */
[----:B------:R-:W-:-:S13]  /*3440*/  LOP3.LUT P5, RZ, R27, 0x10, RZ, 0xc0, !PT ;  /* 0x000000101bff7812 */ /* 0x000fda00078ac0ff */
[----:B------:R-:W4:Y:S08]  /*3450*/  @P5 LDC R13, c[0x0][0x288] ;  /* 0x0000a200ff0d5b82 */ /* 0x000f300000000800 */
[----:B0123--:R-:W0:Y:S01]  /*3460*/  @P5 LDC.64 R14, c[0x0][0x2e0] ;  /* 0x0000b800ff0e5b82 */ /* 0x00fe220000000a00 */
[----:B----4-:R-:W-:-:S04]  /*3470*/  @P5 IMAD R13, R17, R13, R22 ;  /* 0x0000000d110d5224 */ /* 0x010fc800078e0216 */
[----:B------:R-:W-:-:S04]  /*3480*/  @P5 IMAD R13, R13, 0xa0, R220 ;  /* 0x000000a00d0d5824 */ /* 0x000fc800078e02dc */
[----:B------:R-:W-:-:S04]  /*3490*/  @P5 VIADD R225, R13, 0x8 ;  /* 0x000000080de15836 */ /* 0x000fc80000000000 */
[----:B0-----:R-:W-:Y:S02]  /*34a0*/  @P5 IMAD.WIDE R224, R225, 0x4, R14 ;  /* 0x00000004e1e05825 */ /* 0x001fe400078e020e */
        /* <DEDUP_REMOVED lines=9> */
.L_x_1732:
[----:B------:R-:W-:Y:S05]  /*3540*/  BSYNC B1 ;  /* 0x0000000000017941 */ /* 0x000fea0003800000 */
.L_x_1731:
[----:B------:R-:W-:Y:S04]  /*3550*/  BSSY B1, `(.L_x_1735) ;  /* 0x0000024000017945 */ /* 0x000fe80003800000 */
[----:B------:R-:W-:Y:S05]  /*3560*/  @P1 BRA `(.L_x_1736) ;  /* 0x0000000000881947 */ /* 0x000fea0003800000 */
[----:B------:R-:W-:Y:S01]  /*3570*/  IMAD R13, R3, 0x3, R12 ;  /* 0x00000003030d7824 */ /* 0x000fe200078e020c */
[----:B------:R-:W-:Y:S01]  /*3580*/  BSSY B2, `(.L_x_1737) ;  /* 0x000000f000027945 */ /* 0x000fe20003800000 */
[----:B------:R-:W-:Y:S01]  /*3590*/  ISETP.NE.AND P4, PT, RZ, UR13, PT ;  /* 0x0000000dff007c0c */ /* 0x000fe2000bf85270 */
[----:B------:R-:W-:Y:S02]  /*35a0*/  IMAD.MOV.U32 R69, RZ, RZ, RZ ;  /* 0x000000ffff457224 */ /* 0x000fe400078e00ff */
[----:B------:R-:W-:-:S04]  /*35b0*/  SHF.L.U32 R226, R13, 0x2, RZ ;  /* 0x000000020de27819 */ /* 0x000fc800000006ff */
        /* <DEDUP_REMOVED lines=11> */
.L_x_1738:
[----:B------:R-:W-:Y:S05]  /*3670*/  BSYNC B2 ;  /* 0x0000000000027941 */ /* 0x000fea0003800000 */
.L_x_1737:
        /* <DEDUP_REMOVED lines=17> */
.L_x_1736:
[----:B------:R-:W-:Y:S05]  /*3790*/  BSYNC B1 ;  /* 0x0000000000017941 */ /* 0x000fea0003800000 */
.L_x_1735:
        /* <DEDUP_REMOVED lines=18> */
.L_x_1742:
[----:B------:R-:W-:Y:S05]  /*38c0*/  BSYNC B2 ;  /* 0x0000000000027941 */ /* 0x000fea0003800000 */
.L_x_1741:
[----:B------:R-:W-:Y:S05]  /*38d0*/  @P4 BRA `(.L_x_1740) ;  /* 0x0000000000404947 */ /* 0x000fea0003800000 */
[----:B------:R-:W-:-:S13]  /*38e0*/  LOP3.LUT P5, RZ, R27, 0x10, RZ, 0xc0, !PT ;  /* 0x000000101bff7812 */ /* 0x000fda00078ac0ff */
[----:B------:R-:W4:Y:S08]  /*38f0*/  @P5 LDC R13, c[0x0][0x288] ;  /* 0x0000a200ff0d5b82 */ /* 0x000f300000000800 */
[----:B0123--:R-:W0:Y:S01]  /*3900*/  @P5 LDC.64 R14, c[0x0][0x2e0] ;  /* 0x0000b800ff0e5b82 */ /* 0x00fe220000000a00 */
[----:B----4-:R-:W-:-:S04]  /*3910*/  @P5 IMAD R13, R17, R13, R22 ;  /* 0x0000000d110d5224 */ /* 0x010fc800078e0216 */
[----:B------:R-:W-:-:S05]  /*3920*/  @P5 IMAD R13, R13, 0xa0, R220 ;  /* 0x000000a00d0d5824 */ /* 0x000fca00078e02dc */
[----:B------:R-:W-:-:S05]  /*3930*/  @P5 IADD3 R225, R13, 0x10, RZ ;  /* 0x000000100de15810 */ /* 0x000fca0007ffe0ff */
        /* <DEDUP_REMOVED lines=10> */
.L_x_1740:
[----:B------:R-:W-:Y:S05]  /*39e0*/  BSYNC B1 ;  /* 0x0000000000017941 */ /* 0x000fea0003800000 */
.L_x_1739:
[----:B------:R-:W-:Y:S04]  /*39f0*/  BSSY B1, `(.L_x_1743) ;  /* 0x0000024000017945 */ /* 0x000fe80003800000 */
[----:B------:R-:W-:Y:S05]  /*3a00*/  @P1 BRA `(.L_x_1744) ;  /* 0x0000000000881947 */ /* 0x000fea0003800000 */
[----:B------:R-:W-:Y:S01]  /*3a10*/  IMAD R13, R3, 0x5, R12 ;  /* 0x00000005030d7824 */ /* 0x000fe200078e020c */
        /* <DEDUP_REMOVED lines=15> */
.L_x_1746:
[----:B------:R-:W-:Y:S05]  /*3b10*/  BSYNC B2 ;  /* 0x0000000000027941 */ /* 0x000fea0003800000 */
.L_x_1745:
        /* <DEDUP_REMOVED lines=17> */
.L_x_1744:
[----:B------:R-:W-:Y:S05]  /*3c30*/  BSYNC B1 ;  /* 0x0000000000017941 */ /* 0x000fea0003800000 */
.L_x_1743:
        /* <DEDUP_REMOVED lines=18> */
.L_x_1750:
[----:B------:R-:W-:Y:S05]  /*3d60*/  BSYNC B2 ;  /* 0x0000000000027941 */ /* 0x000fea0003800000 */
.L_x_1749:
        /* <DEDUP_REMOVED lines=17> */
.L_x_1748:
[----:B------:R-:W-:Y:S05]  /*3e80*/  BSYNC B1 ;  /* 0x0000000000017941 */ /* 0x000fea0003800000 */
.L_x_1747:
        /* <DEDUP_REMOVED lines=18> */
.L_x_1754:
[----:B------:R-:W-:Y:S05]  /*3fb0*/  BSYNC B2 ;  /* 0x0000000000027941 */ /* 0x000fea0003800000 */
.L_x_1753:
        /* <DEDUP_REMOVED lines=17> */
.L_x_1752:
[----:B------:R-:W-:Y:S05]  /*40d0*/  BSYNC B1 ;  /* 0x0000000000017941 */ /* 0x000fea0003800000 */
.L_x_1751:
[----:B------:R-:W-:Y:S04]  /*40e0*/  BSSY B1, `(.L_x_1755) ;  /* 0x0000024000017945 */ /* 0x000fe80003800000 */
[----:B------:R-:W-:Y:S05]  /*40f0*/  @P1 BRA `(.L_x_1756) ;  /* 0x0000000000881947 */ /* 0x000fea0003800000 */
[----:B------:R-:W-:Y:S01]  /*4100*/  IMAD R13, R3, 0x8, R12 ;  /* 0x00000008030d7824 */ /* 0x000fe200078e020c */
[----:B------:R-:W-:Y:S01]  /*4110*/  BSSY B2, `(.L_x_1757) ;  /* 0x000000f000027945 */ /* 0x000fe20003800000 */
[----:B------:R-:W-:Y:S01]  /*4120*/  HFMA2.MMA R74, -RZ, RZ, 0, 0 ;  /* 0x00000000ff4a7435 */ /* 0x000fe200000001ff */
[----:B------:R-:W-:Y:S01]  /*4130*/  ISETP.NE.AND P4, PT, RZ, UR13, PT ;  /* 0x0000000dff007c0c */ /* 0x000fe2000bf85270 */
        /* <DEDUP_REMOVED lines=12> */
.L_x_1758:
[----:B------:R-:W-:Y:S05]  /*4200*/  BSYNC B2 ;  /* 0x0000000000027941 */ /* 0x000fea0003800000 */
.L_x_1757:
        /* <DEDUP_REMOVED lines=17> */
.L_x_1756:
[----:B------:R-:W-:Y:S05]  /*4320*/  BSYNC B1 ;  /* 0x0000000000017941 */ /* 0x000fea0003800000 */
.L_x_1755:
[----:B------:R-:W-:Y:S04]  /*4330*/  BSSY B1, `(.L_x_1759) ;  /* 0x0000024000017945 */ /* 0x000fe80003800000 */
[----:B------:R-:W-:Y:S05]  /*4340*/  @P1 BRA `(.L_x_1760) ;  /* 0x0000000000881947 */ /* 0x000fea0003800000 */
[----:B------:R-:W-:Y:S01]  /*4350*/  IMAD R13, R3, 0x9, R12 ;  /* 0x00000009030d7824 */ /* 0x000fe200078e020c */
[----:B------:R-:W-:Y:S01]  /*4360*/  BSSY B2, `(.L_x_1761) ;  /* 0x000000f000027945 */ /* 0x000fe20003800000 */
[----:B------:R-:W-:Y:S02]  /*4370*/  ISETP.NE.AND P4, PT, RZ, UR13, PT ;  /* 0x0000000dff007c0c */ /* 0x000fe4000bf85270 */
[----:B------:R-:W-:Y:S01]  /*4380*/  IMAD.SHL.U32 R226, R13, 0x4, RZ ;  /* 0x000000040de27824 */ /* 0x000fe200078e00ff */
[----:B------:R-:W-:-:S04]  /*4390*/  MOV R75, RZ ;  /* 0x000000ff004b7202 */ /* 0x000fc80000000f00 */
        /* <DEDUP_REMOVED lines=11> */
.L_x_1762:
[----:B------:R-:W-:Y:S05]  /*4450*/  BSYNC B2 ;  /* 0x0000000000027941 */ /* 0x000fea0003800000 */
.L_x_1761:
        /* <DEDUP_REMOVED lines=17> */
.L_x_1760:
[----:B------:R-:W-:Y:S05]  /*4570*/  BSYNC B1 ;  /* 0x0000000000017941 */ /* 0x000fea0003800000 */
.L_x_1759:
        /* <DEDUP_REMOVED lines=18> */
.L_x_1766:
[----:B------:R-:W-:Y:S05]  /*46a0*/  BSYNC B2 ;  /* 0x0000000000027941 */ /* 0x000fea0003800000 */
.L_x_1765:
        /* <DEDUP_REMOVED lines=17> */
.L_x_1764:
[----:B------:R-:W-:Y:S05]  /*47c0*/  BSYNC B1 ;  /* 0x0000000000017941 */ /* 0x000fea0003800000 */
.L_x_1763:
        /* <DEDUP_REMOVED lines=18> */
.L_x_1770:
[----:B------:R-:W-:Y:S05]  /*48f0*/  BSYNC B2 ;  /* 0x0000000000027941 */ /* 0x000fea0003800000 */
.L_x_1769:
        /* <DEDUP_REMOVED lines=17> */
.L_x_1768:
[----:B------:R-:W-:Y:S05]  /*4a10*/  BSYNC B1 ;  /* 0x0000000000017941 */ /* 0x000fea0003800000 */
.L_x_1767:
        /* <DEDUP_REMOVED lines=18> */
.L_x_1774:
[----:B------:R-:W-:Y:S05]  /*4b40*/  BSYNC B2 ;  /* 0x0000000000027941 */ /* 0x000fea0003800000 */
.L_x_1773:
        /* <DEDUP_REMOVED lines=17> */
.L_x_1772:
[----:B------:R-:W-:Y:S05]  /*4c60*/  BSYNC B1 ;  /* 0x0000000000017941 */ /* 0x000fea0003800000 */
.L_x_1771:
        /* <DEDUP_REMOVED lines=18> */
.L_x_1778:
[----:B------:R-:W-:Y:S05]  /*4d90*/  BSYNC B2 ;  /* 0x0000000000027941 */ /* 0x000fea0003800000 */
.L_x_1777:
        /* <DEDUP_REMOVED lines=17> */
.L_x_1776:
[----:B------:R-:W-:Y:S05]  /*4eb0*/  BSYNC B1 ;  /* 0x0000000000017941 */ /* 0x000fea0003800000 */
.L_x_1775:
        /* <DEDUP_REMOVED lines=18> */
.L_x_1782:
[----:B------:R-:W-:Y:S05]  /*4fe0*/  BSYNC B2 ;  /* 0x0000000000027941 */ /* 0x000fea0003800000 */
.L_x_1781:
        /* <DEDUP_REMOVED lines=17> */
.L_x_1780:
[----:B------:R-:W-:Y:S05]  /*5100*/  BSYNC B1 ;  /* 0x0000000000017941 */ /* 0x000fea0003800000 */
.L_x_1779:
        /* <DEDUP_REMOVED lines=18> */
.L_x_1786:
[----:B------:R-:W-:Y:S05]  /*5230*/  BSYNC B2 ;  /* 0x0000000000027941 */ /* 0x000fea0003800000 */
.L_x_1785:
        /* <DEDUP_REMOVED lines=17> */
.L_x_1784:
[----:B------:R-:W-:Y:S05]  /*5350*/  BSYNC B1 ;  /* 0x0000000000017941 */ /* 0x000fea0003800000 */
.L_x_1783:
        /* <DEDUP_REMOVED lines=18> */
.L_x_1790:
[----:B------:R-:W-:Y:S05]  /*5480*/  BSYNC B2 ;  /* 0x0000000000027941 */ /* 0x000fea0003800000 */
.L_x_1789:
        /* <DEDUP_REMOVED lines=17> */
.L_x_1788:
[----:B------:R-:W-:Y:S05]  /*55a0*/  BSYNC B1 ;  /* 0x0000000000017941 */ /* 0x000fea0003800000 */
.L_x_1787:
        /* <DEDUP_REMOVED lines=18> */
.L_x_1794:
[----:B------:R-:W-:Y:S05]  /*56d0*/  BSYNC B2 ;  /* 0x0000000000027941 */ /* 0x000fea0003800000 */
.L_x_1793:
        /* <DEDUP_REMOVED lines=17> */
.L_x_1792:
[----:B------:R-:W-:Y:S05]  /*57f0*/  BSYNC B1 ;  /* 0x0000000000017941 */ /* 0x000fea0003800000 */
.L_x_1791:
        /* <DEDUP_REMOVED lines=18> */
.L_x_1798:
[----:B------:R-:W-:Y:S05]  /*5920*/  BSYNC B2 ;  /* 0x0000000000027941 */ /* 0x000fea0003800000 */
.L_x_1797:
        /* <DEDUP_REMOVED lines=17> */
.L_x_1796:
[----:B------:R-:W-:Y:S05]  /*5a40*/  BSYNC B1 ;  /* 0x0000000000017941 */ /* 0x000fea0003800000 */
.L_x_1795:
        /* <DEDUP_REMOVED lines=18> */
.L_x_1802:
[----:B------:R-:W-:Y:S05]  /*5b70*/  BSYNC B2 ;  /* 0x0000000000027941 */ /* 0x000fea0003800000 */
.L_x_1801:
        /* <DEDUP_REMOVED lines=17> */
.L_x_1800:
[----:B------:R-:W-:Y:S05]  /*5c90*/  BSYNC B1 ;  /* 0x0000000000017941 */ /* 0x000fea0003800000 */
.L_x_1799:
        /* <DEDUP_REMOVED lines=18> */
.L_x_1806:
[----:B------:R-:W-:Y:S05]  /*5dc0*/  BSYNC B2 ;  /* 0x0000000000027941 */ /* 0x000fea0003800000 */
.L_x_1805:
        /* <DEDUP_REMOVED lines=17> */
.L_x_1804:
[----:B------:R-:W-:Y:S05]  /*5ee0*/  BSYNC B1 ;  /* 0x0000000000017941 */ /* 0x000fea0003800000 */
.L_x_1803:
        /* <DEDUP_REMOVED lines=18> */
.L_x_1810:
[----:B------:R-:W-:Y:S05]  /*6010*/  BSYNC B2 ;  /* 0x0000000000027941 */ /* 0x000fea0003800000 */
.L_x_1809:
        /* <DEDUP_REMOVED lines=17> */
.L_x_1808:
[----:B------:R-:W-:Y:S05]  /*6130*/  BSYNC B1 ;  /* 0x0000000000017941 */ /* 0x000fea0003800000 */
.L_x_1807:
        /* <DEDUP_REMOVED lines=18> */
.L_x_1814:
[----:B------:R-:W-:Y:S05]  /*6260*/  BSYNC B2 ;  /* 0x0000000000027941 */ /* 0x000fea0003800000 */
.L_x_1813:
        /* <DEDUP_REMOVED lines=17> */
.L_x_1812:
[----:B------:R-:W-:Y:S05]  /*6380*/  BSYNC B1 ;  /* 0x0000000000017941 */ /* 0x000fea0003800000 */
.L_x_1811:
        /* <DEDUP_REMOVED lines=18> */
.L_x_1818:
[----:B------:R-:W-:Y:S05]  /*64b0*/  BSYNC B2 ;  /* 0x0000000000027941 */ /* 0x000fea0003800000 */
.L_x_1817:
        /* <DEDUP_REMOVED lines=17> */
.L_x_1816:
[----:B------:R-:W-:Y:S05]  /*65d0*/  BSYNC B1 ;  /* 0x0000000000017941 */ /* 0x000fea0003800000 */
.L_x_1815:
        /* <DEDUP_REMOVED lines=18> */
.L_x_1822:
[----:B------:R-:W-:Y:S05]  /*6700*/  BSYNC B2 ;  /* 0x0000000000027941 */ /* 0x000fea0003800000 */
.L_x_1821:
        /* <DEDUP_REMOVED lines=17> */
.L_x_1820:
[----:B------:R-:W-:Y:S05]  /*6820*/  BSYNC B1 ;  /* 0x0000000000017941 */ /* 0x000fea0003800000 */
.L_x_1819:
        /* <DEDUP_REMOVED lines=18> */
.L_x_1826:
[----:B------:R-:W-:Y:S05]  /*6950*/  BSYNC B2 ;  /* 0x0000000000027941 */ /* 0x000fea0003800000 */
.L_x_1825:
        /* <DEDUP_REMOVED lines=17> */
.L_x_1824:
[----:B------:R-:W-:Y:S05]  /*6a70*/  BSYNC B1 ;  /* 0x0000000000017941 */ /* 0x000fea0003800000 */
.L_x_1823:
        /* <DEDUP_REMOVED lines=18> */
.L_x_1830:
[----:B------:R-:W-:Y:S05]  /*6ba0*/  BSYNC B2 ;  /* 0x0000000000027941 */ /* 0x000fea0003800000 */
.L_x_1829:
        /* <DEDUP_REMOVED lines=17> */
.L_x_1828:
[----:B------:R-:W-:Y:S05]  /*6cc0*/  BSYNC B1 ;  /* 0x0000000000017941 */ /* 0x000fea0003800000 */
.L_x_1827:
        /* <DEDUP_REMOVED lines=18> */
.L_x_1834:
[----:B------:R-:W-:Y:S05]  /*6df0*/  BSYNC B2 ;  /* 0x0000000000027941 */ /* 0x000fea0003800000 */
.L_x_1833:
        /* <DEDUP_REMOVED lines=17> */
.L_x_1832:
[----:B------:R-:W-:Y:S05]  /*6f10*/  BSYNC B1 ;  /* 0x0000000000017941 */ /* 0x000fea0003800000 */
.L_x_1831:
        /* <DEDUP_REMOVED lines=18> */
.L_x_1838:
[----:B------:R-:W-:Y:S05]  /*7040*/  BSYNC B2 ;  /* 0x0000000000027941 */ /* 0x000fea0003800000 */
.L_x_1837:
        /* <DEDUP_REMOVED lines=17> */
.L_x_1836:
[----:B------:R-:W-:Y:S05]  /*7160*/  BSYNC B1 ;  /* 0x0000000000017941 */ /* 0x000fea0003800000 */
.L_x_1835:
        /* <DEDUP_REMOVED lines=18> */
.L_x_1842:
[----:B------:R-:W-:Y:S05]  /*7290*/  BSYNC B2 ;  /* 0x0000000000027941 */ /* 0x000fea0003800000 */
.L_x_1841:
        /* <DEDUP_REMOVED lines=17> */
.L_x_1840:
[----:B------:R-:W-:Y:S05]  /*73b0*/  BSYNC B1 ;  /* 0x0000000000017941 */ /* 0x000fea0003800000 */
.L_x_1839:
        /* <DEDUP_REMOVED lines=18> */
.L_x_1846:
[----:B------:R-:W-:Y:S05]  /*74e0*/  BSYNC B2 ;  /* 0x0000000000027941 */ /* 0x000fea0003800000 */
.L_x_1845:
        /* <DEDUP_REMOVED lines=17> */
.L_x_1844:
[----:B------:R-:W-:Y:S05]  /*7600*/  BSYNC B1 ;  /* 0x0000000000017941 */ /* 0x000fea0003800000 */
.L_x_1843:
        /* <DEDUP_REMOVED lines=18> */
.L_x_1850:
[----:B------:R-:W-:Y:S05]  /*7730*/  BSYNC B2 ;  /* 0x0000000000027941 */ /* 0x000fea0003800000 */
.L_x_1849:
        /* <DEDUP_REMOVED lines=17> */
.L_x_1848:
[----:B------:R-:W-:Y:S05]  /*7850*/  BSYNC B1 ;  /* 0x0000000000017941 */ /* 0x000fea0003800000 */
.L_x_1847:
        /* <DEDUP_REMOVED lines=18> */
.L_x_1854:
[----:B------:R-:W-:Y:S05]  /*7980*/  BSYNC B2 ;  /* 0x0000000000027941 */ /* 0x000fea0003800000 */
.L_x_1853:
        /* <DEDUP_REMOVED lines=17> */
.L_x_1852:
[----:B------:R-:W-:Y:S05]  /*7aa0*/  BSYNC B1 ;  /* 0x0000000000017941 */ /* 0x000fea0003800000 */
.L_x_1851:
        /* <DEDUP_REMOVED lines=18> */
.L_x_1858:
[----:B------:R-:W-:Y:S05]  /*7bd0*/  BSYNC B2 ;  /* 0x0000000000027941 */ /* 0x000fea0003800000 */
.L_x_1857:
        /* <DEDUP_REMOVED lines=17> */
.L_x_1856:
[----:B------:R-:W-:Y:S05]  /*7cf0*/  BSYNC B1 ;  /* 0x0000000000017941 */ /* 0x000fea0003800000 */
.L_x_1855:
        /* <DEDUP_REMOVED lines=18> */
.L_x_1862:
[----:B------:R-:W-:Y:S05]  /*7e20*/  BSYNC B2 ;  /* 0x0000000000027941 */ /* 0x000fea0003800000 */
.L_x_1861:
        /* <DEDUP_REMOVED lines=17> */
.L_x_1860:
[----:B------:R-:W-:Y:S05]  /*7f40*/  BSYNC B1 ;  /* 0x0000000000017941 */ /* 0x000fea0003800000 */
.L_x_1859:
        /* <DEDUP_REMOVED lines=18> */
.L_x_1866:
[----:B------:R-:W-:Y:S05]  /*8070*/  BSYNC B2 ;  /* 0x0000000000027941 */ /* 0x000fea0003800000 */
.L_x_1865:
        /* <DEDUP_REMOVED lines=17> */
.L_x_1864:
[----:B------:R-:W-:Y:S05]  /*8190*/  BSYNC B1 ;  /* 0x0000000000017941 */ /* 0x000fea0003800000 */
.L_x_1863:
        /* <DEDUP_REMOVED lines=18> */
.L_x_1870:
[----:B------:R-:W-:Y:S05]  /*82c0*/  BSYNC B2 ;  /* 0x0000000000027941 */ /* 0x000fea0003800000 */
.L_x_1869:
        /* <DEDUP_REMOVED lines=17> */
.L_x_1868:
[----:B------:R-:W-:Y:S05]  /*83e0*/  BSYNC B1 ;  /* 0x0000000000017941 */ /* 0x000fea0003800000 */
.L_x_1867:
        /* <DEDUP_REMOVED lines=18> */
.L_x_1874:
[----:B------:R-:W-:Y:S05]  /*8510*/  BSYNC B2 ;  /* 0x0000000000027941 */ /* 0x000fea0003800000 */
.L_x_1873:
        /* <DEDUP_REMOVED lines=17> */
.L_x_1872:
[----:B------:R-:W-:Y:S05]  /*8630*/  BSYNC B1 ;  /* 0x0000000000017941 */ /* 0x000fea0003800000 */
.L_x_1871:
        /* <DEDUP_REMOVED lines=18> */
.L_x_1878:
[----:B------:R-:W-:Y:S05]  /*8760*/  BSYNC B2 ;  /* 0x0000000000027941 */ /* 0x000fea0003800000 */
.L_x_1877:
        /* <DEDUP_REMOVED lines=17> */
.L_x_1876:
[----:B------:R-:W-:Y:S05]  /*8880*/  BSYNC B1 ;  /* 0x0000000000017941 */ /* 0x000fea0003800000 */
.L_x_1875:
        /* <DEDUP_REMOVED lines=18> */
.L_x_1882:
[----:B------:R-:W-:Y:S05]  /*89b0*/  BSYNC B2 ;  /* 0x0000000000027941 */ /* 0x000fea0003800000 */
.L_x_1881:
        /* <DEDUP_REMOVED lines=17> */
.L_x_1880:
[----:B------:R-:W-:Y:S05]  /*8ad0*/  BSYNC B1 ;  /* 0x0000000000017941 */ /* 0x000fea0003800000 */
.L_x_1879:
        /* <DEDUP_REMOVED lines=18> */
.L_x_1886:
[----:B------:R-:W-:Y:S05]  /*8c00*/  BSYNC B2 ;  /* 0x0000000000027941 */ /* 0x000fea0003800000 */
.L_x_1885:
        /* <DEDUP_REMOVED lines=17> */
.L_x_1884:
[----:B------:R-:W-:Y:S05]  /*8d20*/  BSYNC B1 ;  /* 0x0000000000017941 */ /* 0x000fea0003800000 */
.L_x_1883:
        /* <DEDUP_REMOVED lines=18> */
.L_x_1890:
[----:B------:R-:W-:Y:S05]  /*8e50*/  BSYNC B2 ;  /* 0x0000000000027941 */ /* 0x000fea0003800000 */
.L_x_1889:
        /* <DEDUP_REMOVED lines=17> */
.L_x_1888:
[----:B------:R-:W-:Y:S05]  /*8f70*/  BSYNC B1 ;  /* 0x0000000000017941 */ /* 0x000fea0003800000 */
.L_x_1887:
        /* <DEDUP_REMOVED lines=18> */
.L_x_1894:
[----:B------:R-:W-:Y:S05]  /*90a0*/  BSYNC B2 ;  /* 0x0000000000027941 */ /* 0x000fea0003800000 */
.L_x_1893:
        /* <DEDUP_REMOVED lines=17> */
.L_x_1892:
[----:B------:R-:W-:Y:S05]  /*91c0*/  BSYNC B1 ;  /* 0x0000000000017941 */ /* 0x000fea0003800000 */
.L_x_1891:
        /* <DEDUP_REMOVED lines=18> */
.L_x_1898:
[----:B------:R-:W-:Y:S05]  /*92f0*/  BSYNC B2 ;  /* 0x0000000000027941 */ /* 0x000fea0003800000 */
.L_x_1897:
        /* <DEDUP_REMOVED lines=17> */
.L_x_1896:
[----:B------:R-:W-:Y:S05]  /*9410*/  BSYNC B1 ;  /* 0x0000000000017941 */ /* 0x000fea0003800000 */
.L_x_1895:
        /* <DEDUP_REMOVED lines=18> */
.L_x_1902:
[----:B------:R-:W-:Y:S05]  /*9540*/  BSYNC B2 ;  /* 0x0000000000027941 */ /* 0x000fea0003800000 */
.L_x_1901:
        /* <DEDUP_REMOVED lines=17> */
.L_x_1900:
[----:B------:R-:W-:Y:S05]  /*9660*/  BSYNC B1 ;  /* 0x0000000000017941 */ /* 0x000fea0003800000 */
.L_x_1899:
        /* <DEDUP_REMOVED lines=18> */
.L_x_1906:
[----:B------:R-:W-:Y:S05]  /*9790*/  BSYNC B2 ;  /* 0x0000000000027941 */ /* 0x000fea0003800000 */
.L_x_1905:
        /* <DEDUP_REMOVED lines=17> */
.L_x_1904:
[----:B------:R-:W-:Y:S05]  /*98b0*/  BSYNC B1 ;  /* 0x0000000000017941 */ /* 0x000fea0003800000 */
.L_x_1903:
        /* <DEDUP_REMOVED lines=18> */
.L_x_1910:
[----:B------:R-:W-:Y:S05]  /*99e0*/  BSYNC B2 ;  /* 0x0000000000027941 */ /* 0x000fea0003800000 */
.L_x_1909:
        /* <DEDUP_REMOVED lines=17> */
.L_x_1908:
[----:B------:R-:W-:Y:S05]  /*9b00*/  BSYNC B1 ;  /* 0x0000000000017941 */ /* 0x000fea0003800000 */
.L_x_1907:
        /* <DEDUP_REMOVED lines=18> */
.L_x_1914:
[----:B------:R-:W-:Y:S05]  /*9c30*/  BSYNC B2 ;  /* 0x0000000000027941 */ /* 0x000fea0003800000 */
.L_x_1913:
        /* <DEDUP_REMOVED lines=17> */
.L_x_1912:
[----:B------:R-:W-:Y:S05]  /*9d50*/  BSYNC B1 ;  /* 0x0000000000017941 */ /* 0x000fea0003800000 */
.L_x_1911:
        /* <DEDUP_REMOVED lines=18> */
.L_x_1918:
[----:B------:R-:W-:Y:S05]  /*9e80*/  BSYNC B2 ;  /* 0x0000000000027941 */ /* 0x000fea0003800000 */
.L_x_1917:
        /* <DEDUP_REMOVED lines=17> */
.L_x_1916:
[----:B------:R-:W-:Y:S05]  /*9fa0*/  BSYNC B1 ;  /* 0x0000000000017941 */ /* 0x000fea0003800000 */
.L_x_1915:
        /* <DEDUP_REMOVED lines=18> */
.L_x_1922:
[----:B------:R-:W-:Y:S05]  /*a0d0*/  BSYNC B2 ;  /* 0x0000000000027941 */ /* 0x000fea0003800000 */
.L_x_1921:
        /* <DEDUP_REMOVED lines=17> */
.L_x_1920:
[----:B------:R-:W-:Y:S05]  /*a1f0*/  BSYNC B1 ;  /* 0x0000000000017941 */ /* 0x000fea0003800000 */
.L_x_1919:
        /* <DEDUP_REMOVED lines=18> */
.L_x_1926:
[----:B------:R-:W-:Y:S05]  /*a320*/  BSYNC B2 ;  /* 0x0000000000027941 */ /* 0x000fea0003800000 */
.L_x_1925:
        /* <DEDUP_REMOVED lines=17> */
.L_x_1924:
[----:B------:R-:W-:Y:S05]  /*a440*/  BSYNC B1 ;  /* 0x0000000000017941 */ /* 0x000fea0003800000 */
.L_x_1923:
        /* <DEDUP_REMOVED lines=18> */
.L_x_1930:
[----:B------:R-:W-:Y:S05]  /*a570*/  BSYNC B2 ;  /* 0x0000000000027941 */ /* 0x000fea0003800000 */
.L_x_1929:
        /* <DEDUP_REMOVED lines=17> */
.L_x_1928:
[----:B------:R-:W-:Y:S05]  /*a690*/  BSYNC B1 ;  /* 0x0000000000017941 */ /* 0x000fea0003800000 */
.L_x_1927:
        /* <DEDUP_REMOVED lines=18> */
.L_x_1934:
[----:B------:R-:W-:Y:S05]  /*a7c0*/  BSYNC B2 ;  /* 0x0000000000027941 */ /* 0x000fea0003800000 */
.L_x_1933:
        /* <DEDUP_REMOVED lines=17> */
.L_x_1932:
[----:B------:R-:W-:Y:S05]  /*a8e0*/  BSYNC B1 ;  /* 0x0000000000017941 */ /* 0x000fea0003800000 */
.L_x_1931:
        /* <DEDUP_REMOVED lines=18> */
.L_x_1938:
[----:B------:R-:W-:Y:S05]  /*aa10*/  BSYNC B2 ;  /* 0x0000000000027941 */ /* 0x000fea0003800000 */
.L_x_1937:
        /* <DEDUP_REMOVED lines=17> */
.L_x_1936:
[----:B------:R-:W-:Y:S05]  /*ab30*/  BSYNC B1 ;  /* 0x0000000000017941 */ /* 0x000fea0003800000 */
.L_x_1935:
        /* <DEDUP_REMOVED lines=18> */
.L_x_1942:
[----:B------:R-:W-:Y:S05]  /*ac60*/  BSYNC B2 ;  /* 0x0000000000027941 */ /* 0x000fea0003800000 */
.L_x_1941:
        /* <DEDUP_REMOVED lines=17> */
.L_x_1940:
[----:B------:R-:W-:Y:S05]  /*ad80*/  BSYNC B1 ;  /* 0x0000000000017941 */ /* 0x000fea0003800000 */
.L_x_1939:
        /* <DEDUP_REMOVED lines=18> */
.L_x_1946:
[----:B------:R-:W-:Y:S05]  /*aeb0*/  BSYNC B2 ;  /* 0x0000000000027941 */ /* 0x000fea0003800000 */
.L_x_1945:
        /* <DEDUP_REMOVED lines=17> */
.L_x_1944:
[----:B------:R-:W-:Y:S05]  /*afd0*/  BSYNC B1 ;  /* 0x0000000000017941 */ /* 0x000fea0003800000 */
.L_x_1943:
        /* <DEDUP_REMOVED lines=18> */
.L_x_1950:
[----:B------:R-:W-:Y:S05]  /*b100*/  BSYNC B2 ;  /* 0x0000000000027941 */ /* 0x000fea0003800000 */
.L_x_1949:
        /* <DEDUP_REMOVED lines=17> */
.L_x_1948:
[----:B------:R-:W-:Y:S05]  /*b220*/  BSYNC B1 ;  /* 0x0000000000017941 */ /* 0x000fea0003800000 */
.L_x_1947:
        /* <DEDUP_REMOVED lines=18> */
.L_x_1954:
[----:B------:R-:W-:Y:S05]  /*b350*/  BSYNC B2 ;  /* 0x0000000000027941 */ /* 0x000fea0003800000 */
.L_x_1953:
        /* <DEDUP_REMOVED lines=17> */
.L_x_1952:
[----:B------:R-:W-:Y:S05]  /*b470*/  BSYNC B1 ;  /* 0x0000000000017941 */ /* 0x000fea0003800000 */
.L_x_1951:
        /* <DEDUP_REMOVED lines=18> */
.L_x_1958:
[----:B------:R-:W-:Y:S05]  /*b5a0*/  BSYNC B2 ;  /* 0x0000000000027941 */ /* 0x000fea0003800000 */
.L_x_1957:
        /* <DEDUP_REMOVED lines=17> */
.L_x_1956:
[----:B------:R-:W-:Y:S05]  /*b6c0*/  BSYNC B1 ;  /* 0x0000000000017941 */ /* 0x000fea0003800000 */
.L_x_1955:
        /* <DEDUP_REMOVED lines=18> */
.L_x_1962:
[----:B------:R-:W-:Y:S05]  /*b7f0*/  BSYNC B2 ;  /* 0x0000000000027941 */ /* 0x000fea0003800000 */
.L_x_1961:
        /* <DEDUP_REMOVED lines=17> */
.L_x_1960:
[----:B------:R-:W-:Y:S05]  /*b910*/  BSYNC B1 ;  /* 0x0000000000017941 */ /* 0x000fea0003800000 */
.L_x_1959:
        /* <DEDUP_REMOVED lines=18> */
.L_x_1966:
[----:B------:R-:W-:Y:S05]  /*ba40*/  BSYNC B2 ;  /* 0x0000000000027941 */ /* 0x000fea0003800000 */
.L_x_1965:
        /* <DEDUP_REMOVED lines=17> */
.L_x_1964:
[----:B------:R-:W-:Y:S05]  /*bb60*/  BSYNC B1 ;  /* 0x0000000000017941 */ /* 0x000fea0003800000 */
.L_x_1963:
        /* <DEDUP_REMOVED lines=18> */
.L_x_1970:
[----:B------:R-:W-:Y:S05]  /*bc90*/  BSYNC B2 ;  /* 0x0000000000027941 */ /* 0x000fea0003800000 */
.L_x_1969:
        /* <DEDUP_REMOVED lines=17> */
.L_x_1968:
[----:B------:R-:W-:Y:S05]  /*bdb0*/  BSYNC B1 ;  /* 0x0000000000017941 */ /* 0x000fea0003800000 */
.L_x_1967:
        /* <DEDUP_REMOVED lines=18> */
.L_x_1974:
[----:B------:R-:W-:Y:S05]  /*bee0*/  BSYNC B2 ;  /* 0x0000000000027941 */ /* 0x000fea0003800000 */
.L_x_1973:
        /* <DEDUP_REMOVED lines=17> */
.L_x_1972:
[----:B------:R-:W-:Y:S05]  /*c000*/  BSYNC B1 ;  /* 0x0000000000017941 */ /* 0x000fea0003800000 */
.L_x_1971:
        /* <DEDUP_REMOVED lines=11> */
[----:B------:R-:W-:-:S04]  /*c0c0*/  IMAD R12, R11, 0xa0, RZ ;  /* 0x000000a00b0c7824 */ /* 0x000fc800078e02ff */
[----:B------:R-:W-:-:S05]  /*c0d0*/  IMAD R12, R12, R3, R224 ;  /* 0x000000030c0c7224 */ /* 0x000fca00078e02e0 */
[----:B------:R-:W-:-:S04]  /*c0e0*/  IADD3 R11, P2, R60, R12, RZ ;  /* 0x0000000c3c0b7210 */ /* 0x000fc80007f5e0ff */
[----:B01-3--:R-:W-:Y:S02]  /*c0f0*/  LEA.HI.X.SX32 R14, R12, R65, 0x1, P2 ;  /* 0x000000410c0e7211 */ /* 0x00bfe400010f0eff */
[----:B------:R-:W-:-:S04]  /*c100*/  LEA R12, P2, R11, UR10, 0x2 ;  /* 0x0000000a0b0c7c11 */ /* 0x000fc8000f8410ff */
[----:B------:R-:W-:-:S05]  /*c110*/  LEA.HI.X R13, R11, UR11, R14, 0x2, P2 ;  /* 0x0000000b0b0d7c11 */ /* 0x000fca00090f140e */
[----:B------:R0:W5:Y:S04]  /*c120*/  LDG.E R124, desc[UR36][R12.64] ;  /* 0x000000240c7c7981 */ /* 0x000168000c1e1900 */
.L_x_1978:
[----:B------:R-:W-:Y:S05]  /*c130*/  BSYNC B2 ;  /* 0x0000000000027941 */ /* 0x000fea0003800000 */
.L_x_1977:
[----:B------:R-:W-:Y:S05]  /*c140*/  @P3 BRA `(.L_x_1976) ;  /* 0x0000000000403947 */ /* 0x000fea0003800000 */
[----:B------:R-:W-:Y:S01]  /*c150*/  LOP3.LUT P4, RZ, R27, 0x10, RZ, 0xc0, !PT ;  /* 0x000000101bff7812 */ /* 0x000fe2000788c0ff */
[----:B0123--:R-:W0:-:S12]  /*c160*/  @!P1 LDC.64 R14, c[0x0][0x248] ;  /* 0x00009200ff0e9b82 */ /* 0x00fe180000000a00 */
[----:B------:R-:W1:Y:S08]  /*c170*/  @P4 LDC R11, c[0x0][0x288] ;  /* 0x0000a200ff0b4b82 */ /* 0x000e700000000800 */
[----:B------:R-:W2:Y:S01]  /*c180*/  @P4 LDC.64 R12, c[0x0][0x2e0] ;  /* 0x0000b800ff0c4b82 */ /* 0x000ea20000000a00 */
[----:B-1----:R-:W-:-:S04]  /*c190*/  @P4 IMAD R11, R17, R11, R22 ;  /* 0x0000000b110b4224 */ /* 0x002fc800078e0216 */
[----:B------:R-:W-:-:S05]  /*c1a0*/  @P4 IMAD R11, R11, 0xa0, R220 ;  /* 0x000000a00b0b4824 */ /* 0x000fca00078e02dc */
[----:B------:R-:W-:-:S05]  /*c1b0*/  @P4 IADD3 R11, R11, 0xfc, RZ ;  /* 0x000000fc0b0b4810 */ /* 0x000fca0007ffe0ff */
[----:B--2---:R-:W-:-:S06]  /*c1c0*/  @P4 IMAD.WIDE R12, R11, 0x4, R12 ;  /* 0x000000040b0c4825 */ /* 0x004fcc00078e020c */
        /* <DEDUP_REMOVED lines=8> */
.L_x_1976:
[----:B------:R-:W-:Y:S05]  /*c250*/  BSYNC B1 ;  /* 0x0000000000017941 */ /* 0x000fea0003800000 */
.L_x_1975:
[----:B0----5:R-:W-:Y:S01]  /*c260*/  FMUL.FTZ R12, R218, R67 ;  /* 0x00000043da0c7220 */ /* 0x021fe20000410000 */
[----:B------:R-:W-:Y:S01]  /*c270*/  UMOV UR5, 0xffffffff ;  /* 0xffffffff00057882 */ /* 0x000fe20000000000 */
[----:B------:R-:W-:Y:S02]  /*c280*/  LOP3.LUT P1, RZ, R19, 0x3, RZ, 0xc0, !PT ;  /* 0x0000000313ff7812 */ /* 0x000fe4000782c0ff */
[----:B------:R-:W-:-:S04]  /*c290*/  FFMA.FTZ R12, R219, R66, R12 ;  /* 0x00000042db0c7223 */ /* 0x000fc8000001000c */
        /* <DEDUP_REMOVED lines=61> */
[----:B------:R-:W-:Y:S01]  /*c670*/  FFMA.FTZ R13, R159, R124, R12 ;  /* 0x0000007c9f0d7223 */ /* 0x000fe2000001000c */
[----:B------:R-:W-:Y:S06]  /*c680*/  BRA.DIV UR5, `(.L_x_1979) ;  /* 0x0000003205a87947 */ /* 0x000fec000b800000 */
[----:B-123--:R-:W0:Y:S02]  /*c690*/  SHFL.BFLY PT, R14, R13, 0x2, 0x1f ;  /* 0x0c401f000d0e7f89 */ /* 0x00ee2400000e0000 */
[----:B0-----:R-:W-:-:S05]  /*c6a0*/  FADD.FTZ R13, R13, R14 ;  /* 0x0000000e0d0d7221 */ /* 0x001fca0000010000 */
[----:B------:R0:W1:Y:S02]  /*c6b0*/  SHFL.BFLY PT, R14, R13, 0x1, 0x1f ;  /* 0x0c201f000d0e7f89 */ /* 0x00006400000e0000 */
.L_x_2043:
        /* <DEDUP_REMOVED lines=17> */
[----:B------:R-:W2:Y:S01]  /*c7d0*/  @P2 LDG.E R12, desc[UR36][R12.64] ;  /* 0x000000240c0c2981 */ /* 0x000ea2000c1e1900 */
[----:B-1----:R-:W-:-:S06]  /*c7e0*/  @P1 IMAD.WIDE R14, R22, 0x4, R14 ;  /* 0x00000004160e1825 */ /* 0x002fcc00078e020e */
[----:B------:R-:W3:Y:S01]  /*c7f0*/  @P1 LDG.E R14, desc[UR36][R14.64] ;  /* 0x000000240e0e1981 */ /* 0x000ee2000c1e1900 */
[C---:B------:R-:W-:Y:S02]  /*c800*/  @P1 ISETP.GE.AND P3, PT, R63.reuse, R64, PT ;  /* 0x000000403f00120c */ /* 0x040fe40003f66270 */
[----:B------:R-:W-:Y:S02]  /*c810*/  @P1 IADD3 R223, R63, 0x1, -R18 ;  /* 0x000000013fdf1810 */ /* 0x000fe40007ffe812 */
[----:B------:R-:W-:-:S05]  /*c820*/  @P1 SEL R222, R25, RZ, !P3 ;  /* 0x000000ff19de1207 */ /* 0x000fca0005800000 */
[----:B------:R-:W-:Y:S01]  /*c830*/  @P1 IMAD.IADD R222, R222, 0x1, R223 ;  /* 0x00000001dede1824 */ /* 0x000fe200078e02df */
[----:B------:R-:W-:-:S04]  /*c840*/  IADD3 R223, R63, -R5, RZ ;  /* 0x800000053fdf7210 */ /* 0x000fc80007ffe0ff */
[----:B------:R-:W-:Y:S02]  /*c850*/  @P1 I2FP.F32.S32 R222, R222 ;  /* 0x000000de00de1245 */ /* 0x000fe40000201400 */
[----:B------:R-:W-:Y:S01]  /*c860*/  LEA R224, R223, UR4, 0x2 ;  /* 0x00000004dfe07c11 */ /* 0x000fe2000f8e10ff */
[----:B--2---:R-:W-:-:S04]  /*c870*/  @P2 FADD.FTZ R11, R11, R12 ;  /* 0x0000000c0b0b2221 */ /* 0x004fc80000010000 */
[----:B---3--:R-:W-:-:S05]  /*c880*/  @P1 FFMA.FTZ R11, R222, R14, R11 ;  /* 0x0000000ede0b1223 */ /* 0x008fca000001000b */
[----:B------:R1:W-:Y:S01]  /*c890*/  STS [R224], R11 ;  /* 0x0000000be0007388 */ /* 0x0003e20000000800 */
[----:B------:R-:W-:-:S07]  /*c8a0*/  @!P0 FMNMX.FTZ R221, R221, R11, !PT ;  /* 0x0000000bdddd8209 */ /* 0x000fce0007810000 */
.L_x_1981:
[----:B------:R-:W-:Y:S05]  /*c8b0*/  BSYNC B1 ;  /* 0x0000000000017941 */ /* 0x000fea0003800000 */
.L_x_1980:
[----:B------:R-:W-:-:S05]  /*c8c0*/  VIADD R63, R63, 0x10 ;  /* 0x000000103f3f7836 */ /* 0x000fca0000000000 */
[----:B------:R-:W-:-:S13]  /*c8d0*/  ISETP.GE.AND P0, PT, R63, R0, PT ;  /* 0x000000003f00720c */ /* 0x000fda0003f06270 */
[----:B------:R-:W-:Y:S05]  /*c8e0*/  @!P0 BRA `(.L_x_1982) ;  /* 0xffffff6000e48947 */ /* 0x000fea000383ffff */
.L_x_1722:
[----:B------:R-:W-:Y:S05]  /*c8f0*/  BSYNC B0 ;  /* 0x0000000000007941 */ /* 0x000fea0003800000 */
.L_x_1721:
[----:B------:R-:W-:Y:S01]  /*c900*/  UMOV UR5, 0xffffffff ;  /* 0xffffffff00057882 */ /* 0x000fe20000000000 */
[----:B------:R-:W-:Y:S02]  /*c910*/  SHF.R.S32.HI R4, RZ, 0x1f, R19 ;  /* 0x0000001fff047819 */ /* 0x000fe40000011413 */
[----:B------:R-:W-:Y:S05]  /*c920*/  BRA.DIV UR5, `(.L_x_1983) ;  /* 0x0000003205407947 */ /* 0x000fea000b800000 */
[----:B--2---:R-:W0:Y:S02]  /*c930*/  SHFL.BFLY PT, R14, R221, 0x10, 0x1f ;  /* 0x0e001f00dd0e7f89 */ /* 0x004e2400000e0000 */
[----:B0-----:R-:W-:-:S05]  /*c940*/  FMNMX.FTZ R13, R14, R221, !PT ;  /* 0x000000dd0e0d7209 */ /* 0x001fca0007810000 */
[----:B------:R-:W0:Y:S02]  /*c950*/  SHFL.BFLY PT, R14, R13, 0x8, 0x1f ;  /* 0x0d001f000d0e7f89 */ /* 0x000e2400000e0000 */
[----:B0-----:R-:W-:-:S05]  /*c960*/  FMNMX.FTZ R0, R13, R14, !PT ;  /* 0x0000000e0d007209 */ /* 0x001fca0007810000 */
[----:B------:R0:W2:Y:S02]  /*c970*/  SHFL.BFLY PT, R14, R0, 0x4, 0x1f ;  /* 0x0c801f00000e7f89 */ /* 0x0000a400000e0000 */
.L_x_2048:
[----:B------:R-:W-:Y:S01]  /*c980*/  LEA.HI R4, R4, R19, RZ, 0x5 ;  /* 0x0000001304047211 */ /* 0x000fe200078f28ff */
[----:B------:R-:W-:Y:S05]  /*c990*/  WARPSYNC.ALL ;  /* 0x0000000000007948 */ /* 0x000fea0003800000 */
[----:B------:R-:W-:-:S05]  /*c9a0*/  LOP3.LUT R6, R4, 0xffffffe0, RZ, 0xc0, !PT ;  /* 0xffffffe004067812 */ /* 0x000fca00078ec0ff */
[----:B------:R-:W-:-:S05]  /*c9b0*/  IMAD.IADD R6, R19, 0x1, -R6 ;  /* 0x0000000113067824 */ /* 0x000fca00078e0a06 */
[----:B------:R-:W-:-:S13]  /*c9c0*/  ISETP.NE.AND P0, PT, R6, RZ, PT ;  /* 0x000000ff0600720c */ /* 0x000fda0003f05270 */
[----:B------:R-:W5:Y:S01]  /*c9d0*/  @!P0 S2R R8, SR_CgaCtaId ;  /* 0x0000000000088919 */ /* 0x000f620000008800 */
[----:B------:R-:W-:Y:S02]  /*c9e0*/  @!P0 MOV R7, 0x400 ;  /* 0x0000040000078802 */ /* 0x000fe40000000f00 */
[----:B------:R-:W-:Y:S02]  /*c9f0*/  @!P0 SHF.R.S32.HI R4, RZ, 0x5, R4 ;  /* 0x00000005ff048819 */ /* 0x000fe40000011404 */
[----:B-----5:R-:W-:Y:S02]  /*ca00*/  @!P0 LEA R9, R8, R7, 0x18 ;  /* 0x0000000708098211 */ /* 0x020fe400078ec0ff */
[----:B--2---:R-:W-:Y:S02]  /*ca10*/  FMNMX.FTZ R7, R0, R14, !PT ;  /* 0x0000000e00077209 */ /* 0x004fe40007810000 */
[----:B------:R-:W-:-:S05]  /*ca20*/  @!P0 LEA R4, R4, R9, 0x2 ;  /* 0x0000000904048211 */ /* 0x000fca00078e10ff */
[----:B------:R2:W-:Y:S01]  /*ca30*/  @!P0 STS [R4], R7 ;  /* 0x0000000704008388 */ /* 0x0005e20000000800 */
[----:B------:R-:W-:Y:S01]  /*ca40*/  BAR.SYNC.DEFER_BLOCKING 0x0 ;  /* 0x0000000000007b1d */ /* 0x000fe20000010000 */
[----:B------:R-:W-:Y:S01]  /*ca50*/  ISETP.GT.AND P0, PT, R6, 0x1, PT ;  /* 0x000000010600780c */ /* 0x000fe20003f04270 */
[----:B--2---:R-:W-:Y:S01]  /*ca60*/  IMAD.MOV.U32 R4, RZ, RZ, RZ ;  /* 0x000000ffff047224 */ /* 0x004fe200078e00ff */
[----:B-1-3--:R-:W-:-:S03]  /*ca70*/  IADD3 R11, R19, R5, RZ ;  /* 0x00000005130b7210 */ /* 0x00afc60007ffe0ff */
[----:B------:R-:W-:Y:S01]  /*ca80*/  BSSY B0, `(.L_x_1984) ;  /* 0x000007e000007945 */ /* 0x000fe20003800000 */
[----:B------:R-:W-:-:S07]  /*ca90*/  ISETP.GE.AND P1, PT, R11, R18, PT ;  /* 0x000000120b00720c */ /* 0x000fce0003f26270 */
[----:B------:R-:W1:Y:S01]  /*caa0*/  @!P0 S2R R7, SR_CgaCtaId ;  /* 0x0000000000078919 */ /* 0x000e620000008800 */
[----:B0-----:R-:W-:-:S04]  /*cab0*/  @!P0 MOV R0, 0x400 ;  /* 0x0000040000008802 */ /* 0x001fc80000000f00 */
[----:B-1----:R-:W-:Y:S01]  /*cac0*/  @!P0 LEA R7, R7, R0, 0x18 ;  /* 0x0000000007078211 */ /* 0x002fe200078ec0ff */
[----:B------:R-:W-:-:S04]  /*cad0*/  IMAD.MOV.U32 R0, RZ, RZ, -0x800001 ;  /* 0xff7fffffff007424 */ /* 0x000fc800078e00ff */
[----:B------:R-:W-:-:S05]  /*cae0*/  @!P0 IMAD R6, R6, 0x4, R7 ;  /* 0x0000000406068824 */ /* 0x000fca00078e0207 */
[----:B------:R-:W0:Y:S04]  /*caf0*/  @!P0 LDS R0, [R6] ;  /* 0x0000000006008984 */ /* 0x000e280000000800 */
[----:B0-----:R-:W0:Y:S02]  /*cb00*/  SHFL.BFLY PT, R7, R0, 0x1, 0x1f ;  /* 0x0c201f0000077f89 */ /* 0x001e2400000e0000 */
[----:B0-----:R-:W-:-:S05]  /*cb10*/  FMNMX.FTZ R7, R7, R0, !PT ;  /* 0x0000000007077209 */ /* 0x001fca0007810000 */
[----:B------:R0:W1:Y:S01]  /*cb20*/  SHFL.IDX PT, R12, R7, RZ, 0x1f ;  /* 0x00001fff070c7589 */ /* 0x00006200000e0000 */
[----:B------:R-:W-:Y:S05]  /*cb30*/  @P1 BRA `(.L_x_1985) ;  /* 0x0000000400c81947 */ /* 0x000fea0003800000 */
[----:B------:R-:W-:Y:S01]  /*cb40*/  LOP3.LUT R0, RZ, R5, RZ, 0x33, !PT ;  /* 0x00000005ff007212 */ /* 0x000fe200078e33ff */
[----:B------:R-:W-:Y:S01]  /*cb50*/  BSSY B1, `(.L_x_1986) ;  /* 0x0000028000017945 */ /* 0x000fe20003800000 */
[----:B------:R-:W-:Y:S02]  /*cb60*/  MOV R9, R11 ;  /* 0x0000000b00097202 */ /* 0x000fe40000000f00 */
[----:B------:R-:W-:-:S04]  /*cb70*/  IADD3 R0, -R19, R18, R0 ;  /* 0x0000001213007210 */ /* 0x000fc80007ffe100 */
[----:B------:R-:W-:-:S04]  /*cb80*/  LEA.HI R4, R0, 0x1, RZ, 0x1a ;  /* 0x0000000100047811 */ /* 0x000fc800078fd0ff */
[----:B------:R-:W-:Y:S01]  /*cb90*/  LOP3.LUT P0, R6, R4, 0x3, RZ, 0xc0, !PT ;  /* 0x0000000304067812 */ /* 0x000fe2000780c0ff */
[----:B------:R-:W-:-:S12]  /*cba0*/  IMAD.MOV.U32 R4, RZ, RZ, RZ ;  /* 0x000000ffff047224 */ /* 0x000fd800078e00ff */
[----:B------:R-:W-:Y:S05]  /*cbb0*/  @!P0 BRA `(.L_x_1987) ;  /* 0x0000000000848947 */ /* 0x000fea0003800000 */
[----:B------:R-:W-:Y:S01]  /*cbc0*/  IMAD R10, R2, R3, RZ ;  /* 0x00000003020a7224 */ /* 0x000fe200078e02ff */
[----:B------:R-:W-:Y:S01]  /*cbd0*/  ULDC.64 UR6, c[0x0][0x2b0] ;  /* 0x0000ac0000067ab9 */ /* 0x000fe20000000a00 */
[--C-:B------:R-:W-:Y:S01]  /*cbe0*/  SHF.R.S32.HI R4, RZ, 0x1f, R11.reuse ;  /* 0x0000001fff047819 */ /* 0x100fe2000001140b */
[----:B------:R-:W-:Y:S01]  /*cbf0*/  IMAD.MOV.U32 R3, RZ, RZ, R6 ;  /* 0x000000ffff037224 */ /* 0x000fe200078e0006 */
[----:B------:R-:W-:Y:S02]  /*cc00*/  ISETP.NE.U32.AND P0, PT, RZ, UR6, PT ;  /* 0x00000006ff007c0c */ /* 0x000fe4000bf05070 */
[----:B0-----:R-:W-:Y:S02]  /*cc10*/  SHF.R.S32.HI R7, RZ, 0x1f, R10 ;  /* 0x0000001fff077819 */ /* 0x001fe4000001140a */
[----:B------:R-:W-:Y:S02]  /*cc20*/  IADD3 R10, P2, P3, R10, UR6, R11 ;  /* 0x000000060a0a7c10 */ /* 0x000fe4000fb5e00b */
[----:B------:R-:W-:-:S02]  /*cc30*/  ISETP.NE.AND.EX P0, PT, RZ, UR7, PT, P0 ;  /* 0x00000007ff007c0c */ /* 0x000fc4000bf05300 */
[----:B------:R-:W-:Y:S01]  /*cc40*/  IADD3.X R7, R7, UR7, R4, P2, P3 ;  /* 0x0000000707077c10 */ /* 0x000fe200097e6404 */
[----:B------:R-:W-:Y:S01]  /*cc50*/  IMAD.MOV.U32 R4, RZ, RZ, RZ ;  /* 0x000000ffff047224 */ /* 0x000fe200078e00ff */
[----:B------:R-:W-:Y:S02]  /*cc60*/  LEA R8, R19, UR4, 0x2 ;  /* 0x0000000413087c11 */ /* 0x000fe4000f8e10ff */
[----:B------:R-:W-:-:S07]  /*cc70*/  MOV R9, R11 ;  /* 0x0000000b00097202 */ /* 0x000fce0000000f00 */
.L_x_1991:
[----:B------:R-:W-:Y:S04]  /*cc80*/  BSSY B2, `(.L_x_1988) ;  /* 0x000000b000027945 */ /* 0x000fe80003800000 */
[----:B0-----:R-:W-:Y:S05]  /*cc90*/  @!P0 BRA `(.L_x_1989) ;  /* 0x0000000000148947 */ /* 0x001fea0003800000 */
[----:B------:R-:W-:-:S06]  /*cca0*/  IMAD.MOV.U32 R6, RZ, RZ, R10 ;  /* 0x000000ffff067224 */ /* 0x000fcc00078e000a */
[----:B------:R-:W2:Y:S01]  /*ccb0*/  LDG.E.U8 R6, desc[UR36][R6.64] ;  /* 0x0000002406067981 */ /* 0x000ea2000c1e1100 */
[----:B------:R-:W-:Y:S01]  /*ccc0*/  IMAD.MOV.U32 R13, RZ, RZ, RZ ;  /* 0x000000ffff0d7224 */ /* 0x000fe200078e00ff */
[----:B--2---:R-:W-:-:S13]  /*ccd0*/  ISETP.NE.AND P2, PT, R6, RZ, PT ;  /* 0x000000ff0600720c */ /* 0x004fda0003f45270 */
[----:B------:R-:W-:Y:S05]  /*cce0*/  @P2 BRA `(.L_x_1990) ;  /* 0x0000000000102947 */ /* 0x000fea0003800000 */
.L_x_1989:
[----:B------:R-:W1:Y:S02]  /*ccf0*/  LDS R6, [R8] ;  /* 0x0000000008067984 */ /* 0x000e640000000800 */
[----:B-1----:R-:W-:-:S04]  /*cd00*/  FADD.FTZ R6, -R12, R6 ;  /* 0x000000060c067221 */ /* 0x002fc80000010100 */
[----:B------:R-:W-:-:S04]  /*cd10*/  FMUL.FTZ R6, R6, 1.4426950216293334961 ;  /* 0x3fb8aa3b06067820 */ /* 0x000fc80000410000 */
[----:B------:R0:W2:Y:S03]  /*cd20*/  MUFU.EX2 R13, R6 ;  /* 0x00000006000d7308 */ /* 0x0000a60000000800 */
.L_x_1990:
[----:B------:R-:W-:Y:S05]  /*cd30*/  BSYNC B2 ;  /* 0x0000000000027941 */ /* 0x000fea0003800000 */
.L_x_1988:
[----:B------:R-:W-:Y:S01]  /*cd40*/  IADD3 R3, R3, -0x1, RZ ;  /* 0xffffffff03037810 */ /* 0x000fe20007ffe0ff */
[----:B--2---:R2:W-:Y:S01]  /*cd50*/  STS [R8], R13 ;  /* 0x0000000d08007388 */ /* 0x0045e20000000800 */
[----:B------:R-:W-:Y:S01]  /*cd60*/  IADD3 R10, P3, R10, 0x40, RZ ;  /* 0x000000400a0a7810 */ /* 0x000fe20007f7e0ff */
[----:B------:R-:W-:Y:S01]  /*cd70*/  FADD.FTZ R4, R13, R4 ;  /* 0x000000040d047221 */ /* 0x000fe20000010000 */
[----:B------:R-:W-:Y:S01]  /*cd80*/  ISETP.NE.AND P2, PT, R3, RZ, PT ;  /* 0x000000ff0300720c */ /* 0x000fe20003f45270 */
[----:B------:R-:W-:Y:S01]  /*cd90*/  VIADD R9, R9, 0x40 ;  /* 0x0000004009097836 */ /* 0x000fe20000000000 */
[----:B------:R-:W-:Y:S01]  /*cda0*/  IADD3.X R7, RZ, R7, RZ, P3, !PT ;  /* 0x00000007ff077210 */ /* 0x000fe20001ffe4ff */
[----:B--2---:R-:W-:-:S10]  /*cdb0*/  VIADD R8, R8, 0x100 ;  /* 0x0000010008087836 */ /* 0x004fd40000000000 */
[----:B------:R-:W-:Y:S05]  /*cdc0*/  @P2 BRA `(.L_x_1991) ;  /* 0xfffffffc00ac2947 */ /* 0x000fea000383ffff */
.L_x_1987:
[----:B------:R-:W-:Y:S05]  /*cdd0*/  BSYNC B1 ;  /* 0x0000000000017941 */ /* 0x000fea0003800000 */
.L_x_1986:
[----:B------:R-:W-:-:S13]  /*cde0*/  ISETP.GE.U32.AND P0, PT, R0, 0xc0, PT ;  /* 0x000000c00000780c */ /* 0x000fda0003f06070 */
[----:B------:R-:W-:Y:S05]  /*cdf0*/  @!P0 BRA `(.L_x_1985) ;  /* 0x0000000400188947 */ /* 0x000fea0003800000 */
[----:B------:R-:W-:Y:S01]  /*ce00*/  ULDC UR5, c[0x0][0x284] ;  /* 0x0000a10000057ab9 */ /* 0x000fe20000000800 */
[----:B------:R-:W-:Y:S01]  /*ce10*/  LEA R0, R9, 0x200, 0x2 ;  /* 0x0000020009007811 */ /* 0x000fe200078e10ff */
[----:B------:R-:W-:Y:S01]  /*ce20*/  IMAD R8, R2, UR5, RZ ;  /* 0x0000000502087c24 */ /* 0x000fe2000f8e02ff */
[----:B------:R-:W-:Y:S01]  /*ce30*/  ULDC.64 UR6, c[0x0][0x2b0] ;  /* 0x0000ac0000067ab9 */ /* 0x000fe20000000a00 */
[----:B------:R-:W-:Y:S02]  /*ce40*/  SHF.R.S32.HI R3, RZ, 0x1f, R9 ;  /* 0x0000001fff037819 */ /* 0x000fe40000011409 */
[----:B------:R-:W-:Y:S01]  /*ce50*/  ISETP.NE.U32.AND P0, PT, RZ, UR6, PT ;  /* 0x00000006ff007c0c */ /* 0x000fe2000bf05070 */
[----:B------:R-:W-:Y:S01]  /*ce60*/  IMAD R0, R5, -0x4, R0 ;  /* 0xfffffffc05007824 */ /* 0x000fe200078e0200 */
[--C-:B0-----:R-:W-:Y:S02]  /*ce70*/  IADD3 R6, P2, P3, R9, UR6, R8.reuse ;  /* 0x0000000609067c10 */ /* 0x101fe4000fb5e008 */
[----:B------:R-:W-:Y:S01]  /*ce80*/  SHF.R.S32.HI R8, RZ, 0x1f, R8 ;  /* 0x0000001fff087819 */ /* 0x000fe20000011408 */
[----:B------:R-:W-:Y:S01]  /*ce90*/  VIADD R0, R0, UR4 ;  /* 0x0000000400007c36 */ /* 0x000fe20008000000 */
[----:B------:R-:W-:-:S02]  /*cea0*/  ISETP.NE.AND.EX P0, PT, RZ, UR7, PT, P0 ;  /* 0x00000007ff007c0c */ /* 0x000fc4000bf05300 */
[----:B------:R-:W-:-:S11]  /*ceb0*/  IADD3.X R7, R3, UR7, R8, P2, P3 ;  /* 0x0000000703077c10 */ /* 0x000fd600097e6408 */
.L_x_2004:
[----:B------:R-:W-:Y:S04]  /*cec0*/  BSSY B1, `(.L_x_1992) ;  /* 0x000000a000017945 */ /* 0x000fe80003800000 */
[----:B------:R-:W-:Y:S05]  /*ced0*/  @!P0 BRA `(.L_x_1993) ;  /* 0x0000000000108947 */ /* 0x000fea0003800000 */
[----:B------:R-:W2:Y:S02]  /*cee0*/  LDG.E.U8 R3, desc[UR36][R6.64] ;  /* 0x0000002406037981 */ /* 0x000ea4000c1e1100 */
[----:B--2---:R-:W-:-:S13]  /*cef0*/  ISETP.NE.AND P2, PT, R3, RZ, PT ;  /* 0x000000ff0300720c */ /* 0x004fda0003f45270 */
[----:B------:R-:W-:Y:S01]  /*cf00*/  @P2 IMAD.MOV.U32 R3, RZ, RZ, RZ ;  /* 0x000000ffff032224 */ /* 0x000fe200078e00ff */
[----:B------:R-:W-:Y:S06]  /*cf10*/  @P2 BRA `(.L_x_1994) ;  /* 0x0000000000102947 */ /* 0x000fec0003800000 */
.L_x_1993:
[----:B------:R-:W1:Y:S02]  /*cf20*/  LDS R3, [R0+-0x200] ;  /* 0xfffe000000037984 */ /* 0x000e640000000800 */
[----:B-1----:R-:W-:-:S04]  /*cf30*/  FADD.FTZ R3, -R12, R3 ;  /* 0x000000030c037221 */ /* 0x002fc80000010100 */
[----:B------:R-:W-:-:S06]  /*cf40*/  FMUL.FTZ R3, R3, 1.4426950216293334961 ;  /* 0x3fb8aa3b03037820 */ /* 0x000fcc0000410000 */
[----:B------:R-:W0:Y:S02]  /*cf50*/  MUFU.EX2 R3, R3 ;  /* 0x0000000300037308 */ /* 0x000e240000000800 */
.L_x_1994:
[----:B------:R-:W-:Y:S05]  /*cf60*/  BSYNC B1 ;  /* 0x0000000000017941 */ /* 0x000fea0003800000 */
.L_x_1992:
        /* <DEDUP_REMOVED lines=8> */
.L_x_1996:
[----:B0-----:R-:W1:Y:S02]  /*cff0*/  LDS R3, [R0+-0x100] ;  /* 0xffff000000037984 */ /* 0x001e640000000800 */
[----:B-1----:R-:W-:-:S04]  /*d000*/  FADD.FTZ R3, -R12, R3 ;  /* 0x000000030c037221 */ /* 0x002fc80000010100 */
[----:B------:R-:W-:-:S06]  /*d010*/  FMUL.FTZ R3, R3, 1.4426950216293334961 ;  /* 0x3fb8aa3b03037820 */ /* 0x000fcc0000410000 */
[----:B------:R-:W0:Y:S02]  /*d020*/  MUFU.EX2 R3, R3 ;  /* 0x0000000300037308 */ /* 0x000e240000000800 */
.L_x_1997:
[----:B------:R-:W-:Y:S05]  /*d030*/  BSYNC B1 ;  /* 0x0000000000017941 */ /* 0x000fea0003800000 */
.L_x_1995:
        /* <DEDUP_REMOVED lines=8> */
.L_x_1999:
[----:B0-----:R-:W1:Y:S02]  /*d0c0*/  LDS R3, [R0] ;  /* 0x0000000000037984 */ /* 0x001e640000000800 */
[----:B-1----:R-:W-:-:S04]  /*d0d0*/  FADD.FTZ R3, -R12, R3 ;  /* 0x000000030c037221 */ /* 0x002fc80000010100 */
[----:B------:R-:W-:-:S06]  /*d0e0*/  FMUL.FTZ R3, R3, 1.4426950216293334961 ;  /* 0x3fb8aa3b03037820 */ /* 0x000fcc0000410000 */
[----:B------:R-:W0:Y:S02]  /*d0f0*/  MUFU.EX2 R3, R3 ;  /* 0x0000000300037308 */ /* 0x000e240000000800 */
.L_x_2000:
[----:B------:R-:W-:Y:S05]  /*d100*/  BSYNC B1 ;  /* 0x0000000000017941 */ /* 0x000fea0003800000 */
.L_x_1998:
        /* <DEDUP_REMOVED lines=8> */
.L_x_2002:
[----:B0-----:R-:W1:Y:S02]  /*d190*/  LDS R3, [R0+0x100] ;  /* 0x0001000000037984 */ /* 0x001e640000000800 */
[----:B-1----:R-:W-:-:S04]  /*d1a0*/  FADD.FTZ R3, -R12, R3 ;  /* 0x000000030c037221 */ /* 0x002fc80000010100 */
[----:B------:R-:W-:-:S06]  /*d1b0*/  FMUL.FTZ R3, R3, 1.4426950216293334961 ;  /* 0x3fb8aa3b03037820 */ /* 0x000fcc0000410000 */
[----:B------:R-:W0:Y:S02]  /*d1c0*/  MUFU.EX2 R3, R3 ;  /* 0x0000000300037308 */ /* 0x000e240000000800 */
.L_x_2003:
[----:B------:R-:W-:Y:S05]  /*d1d0*/  BSYNC B1 ;  /* 0x0000000000017941 */ /* 0x000fea0003800000 */
.L_x_2001:
[----:B------:R-:W-:Y:S01]  /*d1e0*/  IADD3 R9, R9, 0x100, RZ ;  /* 0x0000010009097810 */ /* 0x000fe20007ffe0ff */
[----:B0-----:R0:W-:Y:S01]  /*d1f0*/  STS [R0+0x100], R3 ;  /* 0x0001000300007388 */ /* 0x0011e20000000800 */
[----:B------:R-:W-:Y:S01]  /*d200*/  IADD3 R6, P3, R6, 0x100, RZ ;  /* 0x0000010006067810 */ /* 0x000fe20007f7e0ff */
[----:B------:R-:W-:Y:S01]  /*d210*/  FADD.FTZ R4, R4, R3 ;  /* 0x0000000304047221 */ /* 0x000fe20000010000 */
[----:B------:R-:W-:-:S03]  /*d220*/  ISETP.GE.AND P2, PT, R9, R18, PT ;  /* 0x000000120900720c */ /* 0x000fc60003f46270 */
[----:B------:R-:W-:Y:S02]  /*d230*/  IMAD.X R7, RZ, RZ, R7, P3 ;  /* 0x000000ffff077224 */ /* 0x000fe400018e0607 */
[----:B0-----:R-:W-:-:S08]  /*d240*/  VIADD R0, R0, 0x400 ;  /* 0x0000040000007836 */ /* 0x001fd00000000000 */
[----:B------:R-:W-:Y:S05]  /*d250*/  @!P2 BRA `(.L_x_2004) ;  /* 0xfffffffc0018a947 */ /* 0x000fea000383ffff */
.L_x_1985:
[----:B------:R-:W-:Y:S05]  /*d260*/  BSYNC B0 ;  /* 0x0000000000007941 */ /* 0x000fea0003800000 */
.L_x_1984:
[----:B------:R-:W2:Y:S01]  /*d270*/  SHFL.BFLY PT, R3, R4, 0x10, 0x1f ;  /* 0x0e001f0004037f89 */ /* 0x000ea200000e0000 */
[C---:B------:R-:W-:Y:S01]  /*d280*/  LOP3.LUT P0, RZ, R19.reuse, 0x1f, RZ, 0xc0, !PT ;  /* 0x0000001f13ff7812 */ /* 0x040fe2000780c0ff */
[----:B------:R-:W-:Y:S01]  /*d290*/  ULDC.U8 UR5, c[0x0][0x31c] ;  /* 0x0000c70000057ab9 */ /* 0x000fe20000000000 */
[----:B------:R-:W-:-:S04]  /*d2a0*/  LOP3.LUT R8, R19, 0x1f, RZ, 0xc0, !PT ;  /* 0x0000001f13087812 */ /* 0x000fc800078ec0ff */
[----:B------:R-:W-:-:S07]  /*d2b0*/  ISETP.GT.U32.AND P2, PT, R8, 0x1, PT ;  /* 0x000000010800780c */ /* 0x000fce0003f44070 */
[----:B------:R-:W3:Y:S06]  /*d2c0*/  @!P0 S2R R9, SR_CgaCtaId ;  /* 0x0000000000098919 */ /* 0x000eec0000008800 */
[----:B------:R-:W5:Y:S01]  /*d2d0*/  @!P2 S2R R13, SR_CgaCtaId ;  /* 0x00000000000da919 */ /* 0x000f620000008800 */
[----:B------:R-:W-:Y:S01]  /*d2e0*/  @!P2 MOV R8, 0x400 ;  /* 0x000004000008a802 */ /* 0x000fe20000000f00 */
[----:B--2---:R-:W-:Y:S01]  /*d2f0*/  FADD.FTZ R3, R3, R4 ;  /* 0x0000000403037221 */ /* 0x004fe20000010000 */
[----:B------:R-:W-:-:S04]  /*d300*/  @!P0 MOV R4, 0x400 ;  /* 0x0000040000048802 */ /* 0x000fc80000000f00 */
[----:B------:R-:W2:Y:S01]  /*d310*/  SHFL.BFLY PT, R0, R3, 0x8, 0x1f ;  /* 0x0d001f0003007f89 */ /* 0x000ea200000e0000 */
[----:B---3--:R-:W-:Y:S02]  /*d320*/  @!P0 LEA R9, R9, R4, 0x18 ;  /* 0x0000000409098211 */ /* 0x008fe400078ec0ff */
[----:B-----5:R-:W-:Y:S01]  /*d330*/  @!P2 LEA R13, R13, R8, 0x18 ;  /* 0x000000080d0da211 */ /* 0x020fe200078ec0ff */
[----:B--2---:R-:W-:-:S05]  /*d340*/  FADD.FTZ R0, R3, R0 ;  /* 0x0000000003007221 */ /* 0x004fca0000010000 */
[----:B0-----:R-:W0:Y:S02]  /*d350*/  SHFL.BFLY PT, R7, R0, 0x4, 0x1f ;  /* 0x0c801f0000077f89 */ /* 0x001e2400000e0000 */
[----:B0-----:R-:W-:Y:S01]  /*d360*/  FADD.FTZ R7, R0, R7 ;  /* 0x0000000700077221 */ /* 0x001fe20000010000 */
[----:B------:R-:W-:-:S04]  /*d370*/  @!P0 SHF.R.U32.HI R0, RZ, 0x3, R19 ;  /* 0x00000003ff008819 */ /* 0x000fc80000011613 */
[----:B------:R-:W0:Y:S01]  /*d380*/  SHFL.BFLY PT, R6, R7, 0x2, 0x1f ;  /* 0x0c401f0007067f89 */ /* 0x000e2200000e0000 */
[----:B------:R-:W-:-:S05]  /*d390*/  @!P0 LOP3.LUT R4, R0, 0x1ffffffc, RZ, 0xc0, !PT ;  /* 0x1ffffffc00048812 */ /* 0x000fca00078ec0ff */
[----:B------:R-:W-:Y:S02]  /*d3a0*/  @!P0 IMAD.IADD R10, R4, 0x1, R9 ;  /* 0x00000001040a8824 */ /* 0x000fe400078e0209 */
[----:B0-----:R-:W-:Y:S01]  /*d3b0*/  FADD.FTZ R6, R7, R6 ;  /* 0x0000000607067221 */ /* 0x001fe20000010000 */
[----:B------:R-:W-:-:S04]  /*d3c0*/  @!P2 SHF.L.U32 R7, R19, 0x2, RZ ;  /* 0x000000021307a819 */ /* 0x000fc800000006ff */
[----:B------:R-:W0:Y:S01]  /*d3d0*/  SHFL.BFLY PT, R3, R6, 0x1, 0x1f ;  /* 0x0c201f0006037f89 */ /* 0x000e2200000e0000 */
[----:B------:R-:W-:-:S05]  /*d3e0*/  @!P2 LOP3.LUT R0, R7, 0x7c, RZ, 0xc0, !PT ;  /* 0x0000007c0700a812 */ /* 0x000fca00078ec0ff */
[----:B------:R-:W-:Y:S02]  /*d3f0*/  @!P2 IMAD.IADD R0, R13, 0x1, R0 ;  /* 0x000000010d00a824 */ /* 0x000fe400078e0200 */
[----:B0-----:R-:W-:Y:S01]  /*d400*/  FADD.FTZ R3, R6, R3 ;  /* 0x0000000306037221 */ /* 0x001fe20000010000 */
[----:B------:R-:W-:-:S04]  /*d410*/  CS2R R6, SRZ ;  /* 0x0000000000067805 */ /* 0x000fc8000001ff00 */
[----:B------:R-:W-:Y:S01]  /*d420*/  @!P0 STS [R10+0x8], R3 ;  /* 0x000008030a008388 */ /* 0x000fe20000000800 */
[----:B------:R-:W-:Y:S01]  /*d430*/  BAR.SYNC.DEFER_BLOCKING 0x0 ;  /* 0x0000000000007b1d */ /* 0x000fe20000010000 */
[----:B------:R-:W-:-:S05]  /*d440*/  ISETP.NE.AND P0, PT, RZ, UR5, PT ;  /* 0x00000005ff007c0c */ /* 0x000fca000bf05270 */
[----:B------:R-:W0:Y:S04]  /*d450*/  @!P2 LDS R3, [R0+0x8] ;  /* 0x000008000003a984 */ /* 0x000e280000000800 */
[----:B0-----:R-:W0:Y:S02]  /*d460*/  SHFL.BFLY PT, R4, R3, 0x1, 0x1f ;  /* 0x0c201f0003047f89 */ /* 0x001e2400000e0000 */
[----:B0-----:R-:W-:-:S06]  /*d470*/  FADD.FTZ R4, R4, R3 ;  /* 0x0000000304047221 */ /* 0x001fcc0000010000 */
[----:B------:R-:W0:Y:S02]  /*d480*/  SHFL.IDX PT, R4, R4, RZ, 0x1f ;  /* 0x00001fff04047589 */ /* 0x000e2400000e0000 */
[----:B0-----:R-:W-:-:S04]  /*d490*/  FADD.FTZ R8, R4, 9.9999999747524270788e-07 ;  /* 0x358637bd04087421 */ /* 0x001fc80000010000 */
[----:B------:R0:W2:Y:S01]  /*d4a0*/  MUFU.RCP R15, R8 ;  /* 0x00000008000f7308 */ /* 0x0000a20000001000 */
[----:B------:R-:W-:Y:S05]  /*d4b0*/  @!P0 BRA `(.L_x_2005) ;  /* 0x0000000000188947 */ /* 0x000fea0003800000 */
[----:B------:R-:W3:Y:S08]  /*d4c0*/  LDC R0, c[0x0][0x318] ;  /* 0x0000c600ff007b82 */ /* 0x000ef00000000800 */
[----:B------:R-:W3:Y:S08]  /*d4d0*/  LDC R3, c[0x0][0x29c] ;  /* 0x0000a700ff037b82 */ /* 0x000ef00000000800 */
[----:B------:R-:W5:Y:S01]  /*d4e0*/  LDC R6, c[0x0][0x284] ;  /* 0x0000a100ff067b82 */ /* 0x000f620000000800 */
[----:B---3--:R-:W-:-:S04]  /*d4f0*/  IMAD R23, R23, R0, R3 ;  /* 0x0000000017177224 */ /* 0x008fc800078e0203 */
[----:B-----5:R-:W-:-:S05]  /*d500*/  IMAD R6, R23, R6, RZ ;  /* 0x0000000617067224 */ /* 0x020fca00078e02ff */
[----:B------:R-:W-:-:S07]  /*d510*/  SHF.R.S32.HI R7, RZ, 0x1f, R6 ;  /* 0x0000001fff077819 */ /* 0x000fce0000011406 */
.L_x_2005:
[----:B------:R-:W-:Y:S04]  /*d520*/  BSSY B0, `(.L_x_2006) ;  /* 0x0000041000007945 */ /* 0x000fe80003800000 */
[----:B------:R-:W-:Y:S05]  /*d530*/  @P1 BRA `(.L_x_2007) ;  /* 0x0000000000fc1947 */ /* 0x000fea0003800000 */
[----:B------:R-:W-:Y:S01]  /*d540*/  LOP3.LUT R0, RZ, R5, RZ, 0x33, !PT ;  /* 0x00000005ff007212 */ /* 0x000fe200078e33ff */
[----:B------:R-:W-:Y:S03]  /*d550*/  BSSY B1, `(.L_x_2008) ;  /* 0x000001a000017945 */ /* 0x000fe60003800000 */
[----:B------:R-:W-:-:S04]  /*d560*/  IADD3 R0, -R19, R18, R0 ;  /* 0x0000001213007210 */ /* 0x000fc80007ffe100 */
[C---:B------:R-:W-:Y:S02]  /*d570*/  LEA.HI R3, R0.reuse, 0x1, RZ, 0x1a ;  /* 0x0000000100037811 */ /* 0x040fe400078fd0ff */
[----:B------:R-:W-:Y:S02]  /*d580*/  ISETP.GE.U32.AND P1, PT, R0, 0xc0, PT ;  /* 0x000000c00000780c */ /* 0x000fe40003f26070 */
[----:B------:R-:W-:-:S13]  /*d590*/  LOP3.LUT P2, R3, R3, 0x3, RZ, 0xc0, !PT ;  /* 0x0000000303037812 */ /* 0x000fda000784c0ff */
[----:B------:R-:W-:Y:S05]  /*d5a0*/  @!P2 BRA `(.L_x_2009) ;  /* 0x000000000050a947 */ /* 0x000fea0003800000 */
[----:B------:R-:W-:Y:S01]  /*d5b0*/  IADD3 R13, P2, R11, R6, RZ ;  /* 0x000000060b0d7210 */ /* 0x000fe20007f5e0ff */
[----:B------:R-:W-:Y:S01]  /*d5c0*/  ULDC.64 UR6, c[0x0][0x310] ;  /* 0x0000c40000067ab9 */ /* 0x000fe20000000a00 */
[----:B------:R-:W-:Y:S02]  /*d5d0*/  MOV R0, R3 ;  /* 0x0000000300007202 */ /* 0x000fe40000000f00 */
[----:B------:R-:W-:Y:S02]  /*d5e0*/  LEA R10, P3, R13, UR6, 0x2 ;  /* 0x000000060d0a7c11 */ /* 0x000fe4000f8610ff */
[----:B------:R-:W-:Y:S02]  /*d5f0*/  LEA.HI.X.SX32 R4, R11, R7, 0x1, P2 ;  /* 0x000000070b047211 */ /* 0x000fe400010f0eff */
[----:B------:R-:W-:Y:S02]  /*d600*/  LEA R3, R19, UR4, 0x2 ;  /* 0x0000000413037c11 */ /* 0x000fe4000f8e10ff */
[----:B------:R-:W-:-:S07]  /*d610*/  LEA.HI.X R13, R13, UR7, R4, 0x2, P3 ;  /* 0x000000070d0d7c11 */ /* 0x000fce00098f1404 */
.L_x_2010:
[----:B------:R-:W2:Y:S01]  /*d620*/  LDS R4, [R3] ;  /* 0x0000000003047984 */ /* 0x000ea20000000800 */
[----:B0-----:R-:W-:Y:S01]  /*d630*/  @P0 IMAD.MOV.U32 R8, RZ, RZ, R10 ;  /* 0x000000ffff080224 */ /* 0x001fe200078e000a */
[----:B------:R-:W-:Y:S01]  /*d640*/  IADD3 R0, R0, -0x1, RZ ;  /* 0xffffffff00007810 */ /* 0x000fe20007ffe0ff */
[----:B------:R-:W-:Y:S01]  /*d650*/  @P0 IMAD.MOV.U32 R9, RZ, RZ, R13 ;  /* 0x000000ffff090224 */ /* 0x000fe200078e000d */
[----:B------:R-:W-:Y:S01]  /*d660*/  IADD3 R10, P2, R10, 0x100, RZ ;  /* 0x000001000a0a7810 */ /* 0x000fe20007f5e0ff */
[----:B------:R-:W-:Y:S01]  /*d670*/  VIADD R11, R11, 0x40 ;  /* 0x000000400b0b7836 */ /* 0x000fe20000000000 */
[----:B------:R-:W-:-:S03]  /*d680*/  ISETP.NE.AND P3, PT, R0, RZ, PT ;  /* 0x000000ff0000720c */ /* 0x000fc60003f65270 */
[----:B------:R-:W-:Y:S02]  /*d690*/  IMAD.X R13, RZ, RZ, R13, P2 ;  /* 0x000000ffff0d7224 */ /* 0x000fe400010e060d */
[----:B--2---:R-:W-:-:S05]  /*d6a0*/  FMUL.FTZ R4, R4, R15 ;  /* 0x0000000f04047220 */ /* 0x004fca0000410000 */
[----:B------:R-:W-:Y:S04]  /*d6b0*/  @P0 STG.E desc[UR36][R8.64], R4 ;  /* 0x0000000408000986 */ /* 0x000fe8000c101924 */
[----:B------:R0:W-:Y:S02]  /*d6c0*/  STS [R3], R4 ;  /* 0x0000000403007388 */ /* 0x0001e40000000800 */
[----:B0-----:R-:W-:Y:S01]  /*d6d0*/  IADD3 R3, R3, 0x100, RZ ;  /* 0x0000010003037810 */ /* 0x001fe20007ffe0ff */
[----:B------:R-:W-:Y:S06]  /*d6e0*/  @P3 BRA `(.L_x_2010) ;  /* 0xfffffffc00cc3947 */ /* 0x000fec000383ffff */
.L_x_2009:
[----:B------:R-:W-:Y:S05]  /*d6f0*/  BSYNC B1 ;  /* 0x0000000000017941 */ /* 0x000fea0003800000 */
.L_x_2008:
[----:B------:R-:W-:Y:S05]  /*d700*/  @!P1 BRA `(.L_x_2007) ;  /* 0x0000000000889947 */ /* 0x000fea0003800000 */
[----:B------:R-:W-:Y:S01]  /*d710*/  IMAD.SHL.U32 R0, R5, 0x4, RZ ;  /* 0x0000000405007824 */ /* 0x000fe200078e00ff */
[C---:B------:R-:W-:Y:S01]  /*d720*/  IADD3 R10, P0, R11.reuse, R6, RZ ;  /* 0x000000060b0a7210 */ /* 0x040fe20007f1e0ff */
[----:B------:R-:W-:Y:S01]  /*d730*/  ULDC.64 UR6, c[0x0][0x310] ;  /* 0x0000c40000067ab9 */ /* 0x000fe20000000a00 */
[----:B------:R-:W-:Y:S01]  /*d740*/  ISETP.NE.AND P2, PT, RZ, UR5, PT ;  /* 0x00000005ff007c0c */ /* 0x000fe2000bf45270 */
[C---:B------:R-:W-:Y:S01]  /*d750*/  IMAD R0, R11.reuse, 0x4, -R0 ;  /* 0x000000040b007824 */ /* 0x040fe200078e0a00 */
[----:B------:R-:W-:Y:S02]  /*d760*/  LEA R9, P1, R10, UR6, 0x2 ;  /* 0x000000060a097c11 */ /* 0x000fe4000f8210ff */
[----:B------:R-:W-:Y:S02]  /*d770*/  LEA.HI.X.SX32 R7, R11, R7, 0x1, P0 ;  /* 0x000000070b077211 */ /* 0x000fe400000f0eff */
[----:B------:R-:W-:Y:S02]  /*d780*/  IADD3 R0, R0, UR4, RZ ;  /* 0x0000000400007c10 */ /* 0x000fe4000fffe0ff */
[----:B------:R-:W-:-:S07]  /*d790*/  LEA.HI.X R10, R10, UR7, R7, 0x2, P1 ;  /* 0x000000070a0a7c11 */ /* 0x000fce00088f1407 */
.L_x_2011:
[----:B------:R-:W2:Y:S01]  /*d7a0*/  LDS R6, [R0+0x300] ;  /* 0x0003000000067984 */ /* 0x000ea20000000800 */
[----:B------:R-:W-:Y:S01]  /*d7b0*/  IMAD.MOV.U32 R7, RZ, RZ, R10 ;  /* 0x000000ffff077224 */ /* 0x000fe200078e000a */
[----:B------:R-:W-:Y:S02]  /*d7c0*/  IADD3 R11, R11, 0x100, RZ ;  /* 0x000001000b0b7810 */ /* 0x000fe40007ffe0ff */
[----:B------:R-:W3:Y:S02]  /*d7d0*/  LDS R3, [R0] ;  /* 0x0000000000037984 */ /* 0x000ee40000000800 */
[----:B------:R-:W-:Y:S02]  /*d7e0*/  ISETP.GE.AND P0, PT, R11, R18, PT ;  /* 0x000000120b00720c */ /* 0x000fe40003f06270 */
[----:B------:R-:W5:Y:S04]  /*d7f0*/  LDS R4, [R0+0x100] ;  /* 0x0001000000047984 */ /* 0x000f680000000800 */
[----:B0-----:R-:W0:Y:S01]  /*d800*/  LDS R8, [R0+0x200] ;  /* 0x0002000000087984 */ /* 0x001e220000000800 */
[----:B--2---:R-:W-:Y:S01]  /*d810*/  FMUL.FTZ R25, R6, R15 ;  /* 0x0000000f06197220 */ /* 0x004fe20000410000 */
[----:B------:R-:W-:-:S02]  /*d820*/  IMAD.MOV.U32 R6, RZ, RZ, R9 ;  /* 0x000000ffff067224 */ /* 0x000fc400078e0009 */
[-C--:B---3--:R-:W-:Y:S01]  /*d830*/  FMUL.FTZ R13, R3, R15.reuse ;  /* 0x0000000f030d7220 */ /* 0x088fe20000410000 */
[----:B------:R-:W-:Y:S02]  /*d840*/  VIADD R3, R0, 0x400 ;  /* 0x0000040000037836 */ /* 0x000fe40000000000 */
[----:B------:R-:W-:Y:S01]  /*d850*/  @P2 STG.E desc[UR36][R6.64+0x300], R25 ;  /* 0x0003001906002986 */ /* 0x000fe2000c101924 */
[----:B------:R-:W-:Y:S01]  /*d860*/  IADD3 R9, P1, R6, 0x400, RZ ;  /* 0x0000040006097810 */ /* 0x000fe20007f3e0ff */
[-C--:B-----5:R-:W-:Y:S02]  /*d870*/  FMUL.FTZ R21, R4, R15.reuse ;  /* 0x0000000f04157220 */ /* 0x0a0fe40000410000 */
[----:B------:R-:W-:Y:S01]  /*d880*/  @P2 STG.E desc[UR36][R6.64], R13 ;  /* 0x0000000d06002986 */ /* 0x000fe2000c101924 */
[----:B0-----:R-:W-:Y:S01]  /*d890*/  FMUL.FTZ R23, R8, R15 ;  /* 0x0000000f08177220 */ /* 0x001fe20000410000 */
[----:B------:R-:W-:Y:S02]  /*d8a0*/  IMAD.X R10, RZ, RZ, R7, P1 ;  /* 0x000000ffff0a7224 */ /* 0x000fe400008e0607 */
[----:B------:R-:W-:Y:S04]  /*d8b0*/  @P2 STG.E desc[UR36][R6.64+0x100], R21 ;  /* 0x0001001506002986 */ /* 0x000fe8000c101924 */
[----:B------:R-:W-:Y:S04]  /*d8c0*/  @P2 STG.E desc[UR36][R6.64+0x200], R23 ;  /* 0x0002001706002986 */ /* 0x000fe8000c101924 */
[----:B------:R-:W-:Y:S04]  /*d8d0*/  STS [R0+0x300], R25 ;  /* 0x0003001900007388 */ /* 0x000fe80000000800 */
[----:B------:R-:W-:Y:S04]  /*d8e0*/  STS [R0], R13 ;  /* 0x0000000d00007388 */ /* 0x000fe80000000800 */
[----:B------:R-:W-:Y:S04]  /*d8f0*/  STS [R0+0x100], R21 ;  /* 0x0001001500007388 */ /* 0x000fe80000000800 */
[----:B------:R0:W-:Y:S02]  /*d900*/  STS [R0+0x200], R23 ;  /* 0x0002001700007388 */ /* 0x0001e40000000800 */
[----:B0-----:R-:W-:Y:S01]  /*d910*/  MOV R0, R3 ;  /* 0x0000000300007202 */ /* 0x001fe20000000f00 */
[----:B------:R-:W-:Y:S06]  /*d920*/  @!P0 BRA `(.L_x_2011) ;  /* 0xfffffffc009c8947 */ /* 0x000fec000383ffff */
.L_x_2007:
[----:B------:R-:W-:Y:S05]  /*d930*/  BSYNC B0 ;  /* 0x0000000000007941 */ /* 0x000fea0003800000 */
.L_x_2006:
[----:B------:R-:W3:Y:S01]  /*d940*/  S2R R20, SR_CTAID.X ;  /* 0x0000000000147919 */ /* 0x000ee20000002500 */
[----:B------:R-:W-:Y:S01]  /*d950*/  SHF.R.S32.HI R0, RZ, 0x1f, R19 ;  /* 0x0000001fff007819 */ /* 0x000fe20000011413 */
[----:B------:R-:W5:Y:S01]  /*d960*/  LDC.64 R32, c[0x0][0x280] ;  /* 0x0000a000ff207b82 */ /* 0x000f620000000a00 */
[----:B------:R-:W-:Y:S01]  /*d970*/  ULDC UR8, c[0x0][0x288] ;  /* 0x0000a20000087ab9 */ /* 0x000fe20000000800 */
[----:B------:R-:W-:Y:S01]  /*d980*/  ULDC UR7, c[0x0][0x29c] ;  /* 0x0000a70000077ab9 */ /* 0x000fe20000000800 */
[----:B------:R-:W-:Y:S01]  /*d990*/  LEA.HI R0, R0, R19, RZ, 0x6 ;  /* 0x0000001300007211 */ /* 0x000fe200078f30ff */
[----:B------:R-:W-:Y:S01]  /*d9a0*/  IMAD R3, R16, UR8, RZ ;  /* 0x0000000810037c24 */ /* 0x000fe2000f8e02ff */
[----:B------:R-:W-:Y:S01]  /*d9b0*/  ISETP.NE.AND P1, PT, RZ, UR7, PT ;  /* 0x00000007ff007c0c */ /* 0x000fe2000bf25270 */
[----:B------:R-:W-:Y:S01]  /*d9c0*/  UMOV UR5, 0x400 ;  /* 0x0000040000057882 */ /* 0x000fe20000000000 */
[----:B------:R-:W-:Y:S01]  /*d9d0*/  LOP3.LUT R16, R0, 0xffffffc0, RZ, 0xc0, !PT ;  /* 0xffffffc000107812 */ /* 0x000fe200078ec0ff */
[----:B------:R-:W1:Y:S01]  /*d9e0*/  S2UR UR6, SR_CgaCtaId ;  /* 0x00000000000679c3 */ /* 0x000e620000008800 */
[----:B------:R-:W-:Y:S01]  /*d9f0*/  UIADD3 UR5, UR5, 0x410, URZ ;  /* 0x0000041005057890 */ /* 0x000fe2000fffe03f */
[----:B------:R-:W-:Y:S01]  /*da00*/  BSSY B0, `(.L_x_2012) ;  /* 0x000001f000007945 */ /* 0x000fe20003800000 */
[----:B--2---:R-:W-:Y:S01]  /*da10*/  HFMA2.MMA R15, -RZ, RZ, 0, 0 ;  /* 0x00000000ff0f7435 */ /* 0x004fe200000001ff */
[C---:B------:R-:W-:Y:S01]  /*da20*/  IMAD.IADD R16, R19.reuse, 0x1, -R16 ;  /* 0x0000000113107824 */ /* 0x040fe200078e0a10 */
[----:B------:R-:W-:Y:S01]  /*da30*/  CS2R R10, SRZ ;  /* 0x00000000000a7805 */ /* 0x000fe2000001ff00 */
[----:B------:R-:W-:Y:S01]  /*da40*/  VIADD R19, R19, 0x3f ;  /* 0x0000003f13137836 */ /* 0x000fe20000000000 */
[----:B0-----:R-:W-:-:S02]  /*da50*/  CS2R R8, SRZ ;  /* 0x0000000000087805 */ /* 0x001fc4000001ff00 */
[----:B------:R-:W-:Y:S02]  /*da60*/  SHF.R.S32.HI R38, RZ, 0x6, R0 ;  /* 0x00000006ff267819 */ /* 0x000fe40000011400 */
[----:B------:R-:W-:-:S04]  /*da70*/  ISETP.GT.OR P0, PT, R16, 0x27, P1 ;  /* 0x000000271000780c */ /* 0x000fc80000f04670 */
[----:B------:R-:W-:Y:S01]  /*da80*/  ISETP.GT.U32.OR P0, PT, R19, 0x7e, P0 ;  /* 0x0000007e1300780c */ /* 0x000fe20000704470 */
[----:B-----5:R-:W-:Y:S02]  /*da90*/  IMAD R6, R33, 0xa0, RZ ;  /* 0x000000a021067824 */ /* 0x020fe400078e02ff */
[--C-:B---3--:R-:W-:Y:S02]  /*daa0*/  IMAD R32, R3, R32, R20.reuse ;  /* 0x0000002003207224 */ /* 0x108fe400078e0214 */
[----:B------:R-:W-:Y:S01]  /*dab0*/  IMAD.SHL.U32 R3, R16, 0x4, RZ ;  /* 0x0000000410037824 */ /* 0x000fe200078e00ff */
[----:B-1----:R-:W-:Y:S01]  /*dac0*/  ULEA UR5, UR6, UR5, 0x18 ;  /* 0x0000000506057291 */ /* 0x002fe2000f8ec03f */
[----:B------:R-:W-:Y:S02]  /*dad0*/  IMAD R4, R2, UR8, R20 ;  /* 0x0000000802047c24 */ /* 0x000fe4000f8e0214 */
[-CC-:B------:R-:W-:Y:S02]  /*dae0*/  IMAD R21, R32, R6.reuse, R3.reuse ;  /* 0x0000000620157224 */ /* 0x180fe400078e0203 */
[----:B------:R-:W-:Y:S01]  /*daf0*/  IMAD R6, R4, R6, R3 ;  /* 0x0000000604067224 */ /* 0x000fe200078e0203 */
[----:B------:R-:W-:-:S02]  /*db00*/  LEA R25, R16, UR5, 0x4 ;  /* 0x0000000510197c11 */ /* 0x000fc4000f8e20ff */
[----:B----4-:R-:W-:Y:S02]  /*db10*/  SHF.R.S32.HI R28, RZ, 0x1f, R21 ;  /* 0x0000001fff1c7819 */ /* 0x010fe40000011415 */
        /* <DEDUP_REMOVED lines=12> */
.L_x_2014:
[----:B-----5:R0:W-:Y:S02]  /*dbe0*/  STS.128 [R25], R8 ;  /* 0x0000000819007388 */ /* 0x0201e40000000c00 */
.L_x_2013:
[----:B------:R-:W-:Y:S05]  /*dbf0*/  BSYNC B0 ;  /* 0x0000000000007941 */ /* 0x000fea0003800000 */
.L_x_2012:
[----:B------:R-:W-:Y:S01]  /*dc00*/  BAR.SYNC.DEFER_BLOCKING 0x0 ;  /* 0x0000000000007b1d */ /* 0x000fe20000010000 */
[----:B------:R-:W-:Y:S01]  /*dc10*/  ISETP.GT.AND P0, PT, R16, 0x27, PT ;  /* 0x000000271000780c */ /* 0x000fe20003f04270 */
[----:B------:R-:W-:Y:S01]  /*dc20*/  IMAD.MOV.U32 R14, RZ, RZ, RZ ;  /* 0x000000ffff0e7224 */ /* 0x000fe200078e00ff */
[----:B------:R-:W-:-:S03]  /*dc30*/  CS2R R12, SRZ ;  /* 0x00000000000c7805 */ /* 0x000fc6000001ff00 */
[----:B------:R-:W-:Y:S08]  /*dc40*/  BSSY B0, `(.L_x_2015) ;  /* 0x0000179000007945 */ /* 0x000ff00003800000 */
[----:B------:R-:W-:Y:S05]  /*dc50*/  @P0 BRA `(.L_x_2016) ;  /* 0x0000001400dc0947 */ /* 0x000fea0003800000 */
[----:B------:R-:W-:Y:S01]  /*dc60*/  IADD3 R29, R38, R5, RZ ;  /* 0x00000005261d7210 */ /* 0x000fe20007ffe0ff */
[----:B------:R-:W-:Y:S01]  /*dc70*/  ULDC.64 UR6, c[0x0][0x250] ;  /* 0x0000940000067ab9 */ /* 0x000fe20000000a00 */
[----:B------:R-:W-:Y:S01]  /*dc80*/  VIMNMX R40, R24, R33, PT ;  /* 0x0000002118287248 */ /* 0x000fe20003fe0100 */
[----:B------:R-:W-:Y:S01]  /*dc90*/  IMAD.U32 R56, RZ, RZ, UR6 ;  /* 0x00000006ff387e24 */ /* 0x000fe2000f8e00ff */
[----:B------:R-:W-:Y:S01]  /*dca0*/  BSSY B1, `(.L_x_2017) ;  /* 0x000008f000017945 */ /* 0x000fe20003800000 */
[----:B------:R-:W-:Y:S01]  /*dcb0*/  IMAD R0, R29, 0xa0, RZ ;  /* 0x000000a01d007824 */ /* 0x000fe200078e02ff */
[----:B------:R-:W-:Y:S01]  /*dcc0*/  LEA R39, R38, UR4, 0x2 ;  /* 0x0000000426277c11 */ /* 0x000fe2000f8e10ff */
[----:B------:R-:W-:Y:S01]  /*dcd0*/  IMAD.U32 R57, RZ, RZ, UR7 ;  /* 0x00000007ff397e24 */ /* 0x000fe2000f8e00ff */
[----:B------:R-:W-:Y:S02]  /*dce0*/  CS2R R14, SRZ ;  /* 0x00000000000e7805 */ /* 0x000fe4000001ff00 */
[----:B------:R-:W-:-:S04]  /*dcf0*/  IADD3 R12, P0, R6, R0, RZ ;  /* 0x00000000060c7210 */ /* 0x000fc80007f1e0ff */
[----:B------:R-:W-:Y:S02]  /*dd00*/  LEA.HI.X.SX32 R13, R0, R7, 0x1, P0 ;  /* 0x00000007000d7211 */ /* 0x000fe400000f0eff */
[----:B------:R-:W-:Y:S02]  /*dd10*/  ISETP.GE.AND P0, PT, R29, R40, PT ;  /* 0x000000281d00720c */ /* 0x000fe40003f06270 */
[----:B------:R-:W-:-:S04]  /*dd20*/  LEA R22, P2, R12, R56, 0x2 ;  /* 0x000000380c167211 */ /* 0x000fc800078410ff */
[----:B------:R-:W-:Y:S02]  /*dd30*/  LEA.HI.X R23, R12, R57, R13, 0x2, P2 ;  /* 0x000000390c177211 */ /* 0x000fe400010f140d */
[----:B------:R-:W-:-:S05]  /*dd40*/  CS2R R12, SRZ ;  /* 0x00000000000c7805 */ /* 0x000fca000001ff00 */
[----:B------:R-:W-:Y:S05]  /*dd50*/  @P0 BRA `(.L_x_2018) ;  /* 0x00000008000c0947 */ /* 0x000fea0003800000 */
[----:B------:R-:W-:Y:S01]  /*dd60*/  LOP3.LUT R15, RZ, R33, RZ, 0x33, !PT ;  /* 0x00000021ff0f7212 */ /* 0x000fe200078e33ff */
[----:B------:R-:W1:Y:S01]  /*dd70*/  LDC.64 R12, c[0x0][0x2e8] ;  /* 0x0000ba00ff0c7b82 */ /* 0x000e620000000a00 */
[----:B------:R-:W-:Y:S01]  /*dd80*/  IADD3 R30, -R18, RZ, RZ ;  /* 0x000000ff121e7210 */ /* 0x000fe20007ffe1ff */
[----:B------:R-:W-:Y:S01]  /*dd90*/  IMAD R14, R17, UR8, R20 ;  /* 0x00000008110e7c24 */ /* 0x000fe2000f8e0214 */
[----:B------:R-:W-:Y:S01]  /*dda0*/  LOP3.LUT R0, RZ, R38, RZ, 0x33, !PT ;  /* 0x00000026ff007212 */ /* 0x000fe200078e33ff */
[----:B------:R-:W-:Y:S01]  /*ddb0*/  BSSY B2, `(.L_x_2019) ;  /* 0x000002e000027945 */ /* 0x000fe20003800000 */
[----:B------:R-:W-:Y:S01]  /*ddc0*/  VIMNMX R30, R15, R30, !PT ;  /* 0x0000001e0f1e7248 */ /* 0x000fe20007fe0100 */
[----:B------:R-:W-:Y:S01]  /*ddd0*/  IMAD R35, R14, 0xa0, R3 ;  /* 0x000000a00e237824 */ /* 0x000fe200078e0203 */
[----:B------:R-:W-:Y:S01]  /*dde0*/  CS2R R14, SRZ ;  /* 0x00000000000e7805 */ /* 0x000fe2000001ff00 */
[----:B------:R-:W-:Y:S01]  /*ddf0*/  IMAD.MOV.U32 R41, RZ, RZ, R29 ;  /* 0x000000ffff297224 */ /* 0x000fe200078e001d */
[----:B------:R-:W-:-:S04]  /*de00*/  IADD3 R0, -R30, R0, -R5 ;  /* 0x000000001e007210 */ /* 0x000fc80007ffe905 */
[----:B------:R-:W-:-:S04]  /*de10*/  LOP3.LUT R0, R0, 0x1, RZ, 0xc0, !PT ;  /* 0x0000000100007812 */ /* 0x000fc800078ec0ff */
[----:B------:R-:W-:Y:S01]  /*de20*/  ISETP.NE.U32.AND P0, PT, R0, 0x1, PT ;  /* 0x000000010000780c */ /* 0x000fe20003f05070 */
        /* <DEDUP_REMOVED lines=20> */
[----:B------:R-:W-:Y:S05]  /*df70*/  @P1 BRA `(.L_x_2021) ;  /* 0x0000000000301947 */ /* 0x000fea0003800000 */
[----:B------:R-:W-:Y:S01]  /*df80*/  LOP3.LUT P3, RZ, R27, 0x10, RZ, 0xc0, !PT ;  /* 0x000000101bff7812 */ /* 0x000fe2000786c0ff */
[----:B-1----:R-:W1:-:S12]  /*df90*/  LDS.128 R12, [R25] ;  /* 0x00000000190c7984 */ /* 0x002e580000000c00 */
        /* <DEDUP_REMOVED lines=10> */
.L_x_2021:
[C---:B--2--5:R-:W-:Y:S01]  /*e040*/  FFMA.FTZ R12, R0.reuse, R44, RZ ;  /* 0x0000002c000c7223 */ /* 0x064fe200000100ff */
[C---:B------:R-:W-:Y:S01]  /*e050*/  FFMA.FTZ R13, R0.reuse, R45, RZ ;  /* 0x0000002d000d7223 */ /* 0x040fe200000100ff */
[C---:B-1----:R-:W-:Y:S01]  /*e060*/  FFMA.FTZ R14, R0.reuse, R46, RZ ;  /* 0x0000002e000e7223 */ /* 0x042fe200000100ff */
[----:B------:R-:W-:Y:S01]  /*e070*/  FFMA.FTZ R15, R0, R47, RZ ;  /* 0x0000002f000f7223 */ /* 0x000fe200000100ff */
[----:B------:R-:W-:-:S07]  /*e080*/  VIADD R41, R29, 0x1 ;  /* 0x000000011d297836 */ /* 0x000fce0000000000 */
.L_x_2020:
[----:B------:R-:W-:Y:S05]  /*e090*/  BSYNC B2 ;  /* 0x0000000000027941 */ /* 0x000fea0003800000 */
.L_x_2019:
[----:B------:R-:W-:-:S04]  /*e0a0*/  IADD3 R31, -R5, -0x2, -R38 ;  /* 0xfffffffe051f7810 */ /* 0x000fc80007ffe926 */
[----:B------:R-:W-:-:S13]  /*e0b0*/  ISETP.NE.AND P0, PT, R31, R30, PT ;  /* 0x0000001e1f00720c */ /* 0x000fda0003f05270 */
[----:B------:R-:W-:Y:S05]  /*e0c0*/  @!P0 BRA `(.L_x_2018) ;  /* 0x0000000400308947 */ /* 0x000fea0003800000 */
[----:B------:R-:W1:Y:S01]  /*e0d0*/  LDC.64 R56, c[0x0][0x250] ;  /* 0x00009400ff387b82 */ /* 0x000e620000000a00 */
[----:B------:R-:W-:Y:S01]  /*e0e0*/  IMAD R36, R2, R33, RZ ;  /* 0x0000002102247224 */ /* 0x000fe200078e02ff */
[C---:B------:R-:W-:Y:S01]  /*e0f0*/  LEA R30, R41.reuse, 0x4, 0x2 ;  /* 0x00000004291e7811 */ /* 0x040fe200078e10ff */
[----:B------:R-:W-:Y:S01]  /*e100*/  ULDC.64 UR6, c[0x0][0x258] ;  /* 0x0000960000067ab9 */ /* 0x000fe20000000a00 */
[----:B------:R-:W-:Y:S01]  /*e110*/  SHF.R.S32.HI R0, RZ, 0x1f, R41 ;  /* 0x0000001fff007819 */ /* 0x000fe20000011429 */
[----:B------:R-:W-:Y:S01]  /*e120*/  IMAD R43, R41, 0xa0, RZ ;  /* 0x000000a0292b7824 */ /* 0x000fe200078e02ff */
[----:B------:R-:W-:Y:S01]  /*e130*/  IADD3 R31, P0, R36, R41, RZ ;  /* 0x00000029241f7210 */ /* 0x000fe20007f1e0ff */
[----:B------:R-:W-:-:S03]  /*e140*/  IMAD R30, R5, -0x4, R30 ;  /* 0xfffffffc051e7824 */ /* 0x000fc600078e021e */
[----:B------:R-:W-:Y:S01]  /*e150*/  LEA.HI.X.SX32 R36, R36, R0, 0x1, P0 ;  /* 0x0000000024247211 */ /* 0x000fe200000f0eff */
[----:B------:R-:W-:Y:S01]  /*e160*/  IMAD R0, R33, UR8, RZ ;  /* 0x0000000821007c24 */ /* 0x000fe2000f8e02ff */
[C---:B------:R-:W-:Y:S02]  /*e170*/  LEA R32, P0, R31.reuse, UR6, 0x2 ;  /* 0x000000061f207c11 */ /* 0x040fe4000f8010ff */
[----:B------:R-:W-:Y:S01]  /*e180*/  IADD3 R42, R30, UR4, RZ ;  /* 0x000000041e2a7c10 */ /* 0x000fe2000fffe0ff */
[----:B------:R-:W-:Y:S01]  /*e190*/  IMAD R0, R0, 0xa0, RZ ;  /* 0x000000a000007824 */ /* 0x000fe200078e02ff */
[----:B------:R-:W-:-:S09]  /*e1a0*/  LEA.HI.X R31, R31, UR7, R36, 0x2, P0 ;  /* 0x000000071f1f7c11 */ /* 0x000fd200080f1424 */
.L_x_2024:
[----:B------:R-:W-:Y:S01]  /*e1b0*/  IMAD.MOV.U32 R30, RZ, RZ, R32 ;  /* 0x000000ffff1e7224 */ /* 0x000fe200078e0020 */
[----:B------:R-:W-:-:S04]  /*e1c0*/  LOP3.LUT P3, RZ, R27, 0x10, RZ, 0xc0, !PT ;  /* 0x000000101bff7812 */ /* 0x000fc8000786c0ff */
[----:B------:R-:W2:Y:S01]  /*e1d0*/  LDG.E R32, desc[UR36][R30.64] ;  /* 0x000000241e207981 */ /* 0x000ea2000c1e1900 */
[----:B------:R-:W-:-:S04]  /*e1e0*/  IADD3 R33, P2, R6, R43, RZ ;  /* 0x0000002b06217210 */ /* 0x000fc80007f5e0ff */
[----:B---3--:R-:W-:Y:S02]  /*e1f0*/  LEA.HI.X.SX32 R44, R43, R7, 0x1, P2 ;  /* 0x000000072b2c7211 */ /* 0x008fe400010f0eff */
[----:B-1----:R-:W-:-:S04]  /*e200*/  LEA R36, P2, R33, R56, 0x2 ;  /* 0x0000003821247211 */ /* 0x002fc800078410ff */
[----:B------:R-:W-:Y:S01]  /*e210*/  LEA.HI.X R37, R33, R57, R44, 0x2, P2 ;  /* 0x0000003921257211 */ /* 0x000fe200010f142c */
[----:B--2---:R-:W-:-:S05]  /*e220*/  IMAD R32, R0, R32, R43 ;  /* 0x0000002000207224 */ /* 0x004fca00078e022b */
        /* <DEDUP_REMOVED lines=17> */
.L_x_2022:
        /* <DEDUP_REMOVED lines=25> */
.L_x_2023:
[----:B------:R2:W4:Y:S01]  /*e4d0*/  LDS R15, [R42] ;  /* 0x000000002a0f7984 */ /* 0x0005220000000800 */
[----:B---3--:R-:W-:Y:S01]  /*e4e0*/  IADD3 R32, P0, R30, 0x8, RZ ;  /* 0x000000081e207810 */ /* 0x008fe20007f1e0ff */
[----:B------:R-:W-:Y:S01]  /*e4f0*/  VIADD R43, R43, 0x140 ;  /* 0x000001402b2b7836 */ /* 0x000fe20000000000 */
[----:B------:R-:W-:-:S03]  /*e500*/  IADD3 R41, R41, 0x2, RZ ;  /* 0x0000000229297810 */ /* 0x000fc60007ffe0ff */
[----:B------:R-:W-:Y:S01]  /*e510*/  IMAD.X R31, RZ, RZ, R31, P0 ;  /* 0x000000ffff1f7224 */ /* 0x000fe200000e061f */
[----:B------:R-:W-:Y:S02]  /*e520*/  ISETP.GE.AND P0, PT, R41, R40, PT ;  /* 0x000000282900720c */ /* 0x000fe40003f06270 */
[----:B--2---:R-:W-:Y:S01]  /*e530*/  IADD3 R42, R42, 0x8, RZ ;  /* 0x000000082a2a7810 */ /* 0x004fe20007ffe0ff */
[C---:B----4-:R-:W-:Y:S01]  /*e540*/  FFMA.FTZ R12, R15.reuse, R52, R44 ;  /* 0x000000340f0c7223 */ /* 0x050fe2000001002c */
[C---:B------:R-:W-:Y:S01]  /*e550*/  FFMA.FTZ R13, R15.reuse, R53, R48 ;  /* 0x000000350f0d7223 */ /* 0x040fe20000010030 */
[C---:B------:R-:W-:Y:S01]  /*e560*/  FFMA.FTZ R14, R15.reuse, R54, R45 ;  /* 0x000000360f0e7223 */ /* 0x040fe2000001002d */
[----:B------:R-:W-:-:S07]  /*e570*/  FFMA.FTZ R15, R15, R55, R46 ;  /* 0x000000370f0f7223 */ /* 0x000fce000001002e */
[----:B------:R-:W-:Y:S05]  /*e580*/  @!P0 BRA `(.L_x_2024) ;  /* 0xfffffffc00088947 */ /* 0x000fea000383ffff */
.L_x_2018:
[----:B------:R-:W-:Y:S05]  /*e590*/  BSYNC B1 ;  /* 0x0000000000017941 */ /* 0x000fea0003800000 */
.L_x_2017:
[----:B------:R-:W-:-:S13]  /*e5a0*/  ISETP.GE.AND P0, PT, R29, R24, PT ;  /* 0x000000181d00720c */ /* 0x000fda0003f06270 */
[----:B------:R-:W-:Y:S05]  /*e5b0*/  @P0 BRA `(.L_x_2016) ;  /* 0x0000000c00840947 */ /* 0x000fea0003800000 */
[----:B------:R-:W2:Y:S01]  /*e5c0*/  LDC R35, c[0x0][0x288] ;  /* 0x0000a200ff237b82 */ /* 0x000ea20000000800 */
[----:B------:R-:W-:Y:S01]  /*e5d0*/  LOP3.LUT R0, RZ, R38, RZ, 0x33, !PT ;  /* 0x00000026ff007212 */ /* 0x000fe200078e33ff */
[----:B------:R-:W-:Y:S01]  /*e5e0*/  BSSY B1, `(.L_x_2025) ;  /* 0x000004a000017945 */ /* 0x000fe20003800000 */
[----:B------:R-:W-:Y:S02]  /*e5f0*/  IADD3 R38, -R38, -0x2, R18 ;  /* 0xfffffffe26267810 */ /* 0x000fe40007ffe112 */
[----:B------:R-:W-:-:S03]  /*e600*/  IADD3 R0, -R5, R18, R0 ;  /* 0x0000001205007210 */ /* 0x000fc60007ffe100 */
[----:B------:R-:W4:Y:S01]  /*e610*/  LDC.64 R30, c[0x0][0x2e8] ;  /* 0x0000ba00ff1e7b82 */ /* 0x000f220000000a00 */
[----:B------:R-:W-:-:S04]  /*e620*/  LOP3.LUT R0, R0, 0x1, RZ, 0xc0, !PT ;  /* 0x0000000100007812 */ /* 0x000fc800078ec0ff */
[----:B------:R-:W-:Y:S01]  /*e630*/  ISETP.NE.U32.AND P0, PT, R0, 0x1, PT ;  /* 0x000000010000780c */ /* 0x000fe20003f05070 */
[----:B--2---:R-:W-:-:S04]  /*e640*/  IMAD R32, R17, R35, R20 ;  /* 0x0000002311207224 */ /* 0x004fc800078e0214 */
[----:B------:R-:W-:-:S04]  /*e650*/  IMAD R33, R32, 0xa0, R3 ;  /* 0x000000a020217824 */ /* 0x000fc800078e0203 */
[----:B----4-:R-:W-:-:S04]  /*e660*/  IMAD.WIDE R30, R33, 0x4, R30 ;  /* 0x00000004211e7825 */ /* 0x010fc800078e021e */
[----:B------:R-:W-:Y:S05]  /*e670*/  @P0 BRA `(.L_x_2026) ;  /* 0x0000000400000947 */ /* 0x000fea0003800000 */
[----:B-1----:R-:W1:Y:S01]  /*e680*/  LDC R36, c[0x0][0x284] ;  /* 0x0000a100ff247b82 */ /* 0x002e620000000800 */
[----:B------:R-:W-:Y:S01]  /*e690*/  BSSY B2, `(.L_x_2027) ;  /* 0x000003d000027945 */ /* 0x000fe20003800000 */
[----:B-1----:R-:W-:-:S13]  /*e6a0*/  ISETP.GE.AND P0, PT, R29, R36, PT ;  /* 0x000000241d00720c */ /* 0x002fda0003f06270 */
[----:B------:R-:W-:Y:S05]  /*e6b0*/  @!P0 BRA `(.L_x_2028) ;  /* 0x0000000000e88947 */ /* 0x000fea0003800000 */
[----:B------:R-:W-:Y:S01]  /*e6c0*/  IABS R37, R36 ;  /* 0x0000002400257213 */ /* 0x000fe20000000000 */
[----:B------:R-:W-:Y:S01]  /*e6d0*/  ULDC.64 UR6, c[0x0][0x258] ;  /* 0x0000960000067ab9 */ /* 0x000fe20000000a00 */
[----:B------:R-:W-:Y:S01]  /*e6e0*/  MOV R32, RZ ;  /* 0x000000ff00207202 */ /* 0x000fe20000000f00 */
[----:B------:R-:W1:Y:S01]  /*e6f0*/  LDS R39, [R39] ;  /* 0x0000000027277984 */ /* 0x000e620000000800 */
[----:B------:R-:W2:Y:S01]  /*e700*/  I2F.RP R34, R37 ;  /* 0x0000002500227306 */ /* 0x000ea20000209400 */
[----:B------:R-:W-:Y:S01]  /*e710*/  ISETP.GE.AND P1, PT, R29, RZ, PT ;  /* 0x000000ff1d00720c */ /* 0x000fe20003f26270 */
[----:B------:R-:W-:Y:S01]  /*e720*/  ULDC UR5, c[0x0][0x29c] ;  /* 0x0000a70000057ab9 */ /* 0x000fe20000000800 */
[----:B------:R-:W-:-:S05]  /*e730*/  ISETP.NE.AND P2, PT, R36, RZ, PT ;  /* 0x000000ff2400720c */ /* 0x000fca0003f45270 */
[----:B--2---:R-:W2:Y:S02]  /*e740*/  MUFU.RCP R34, R34 ;  /* 0x0000002200227308 */ /* 0x004ea40000001000 */
[----:B--2---:R-:W-:-:S06]  /*e750*/  VIADD R40, R34, 0xffffffe ;  /* 0x0ffffffe22287836 */ /* 0x004fcc0000000000 */
[----:B------:R-:W2:Y:S02]  /*e760*/  F2I.FTZ.U32.TRUNC.NTZ R33, R40 ;  /* 0x0000002800217305 */ /* 0x000ea4000021f000 */
[----:B--2---:R-:W-:-:S04]  /*e770*/  IMAD.MOV R0, RZ, RZ, -R33 ;  /* 0x000000ffff007224 */ /* 0x004fc800078e0a21 */
[----:B------:R-:W-:Y:S01]  /*e780*/  IMAD R41, R0, R37, RZ ;  /* 0x0000002500297224 */ /* 0x000fe200078e02ff */
[----:B------:R-:W-:-:S03]  /*e790*/  IABS R0, R29 ;  /* 0x0000001d00007213 */ /* 0x000fc60000000000 */
[----:B------:R-:W-:-:S04]  /*e7a0*/  IMAD.HI.U32 R41, R33, R41, R32 ;  /* 0x0000002921297227 */ /* 0x000fc800078e0020 */
[----:B------:R-:W-:-:S04]  /*e7b0*/  IMAD.MOV.U32 R32, RZ, RZ, R0 ;  /* 0x000000ffff207224 */ /* 0x000fc800078e0000 */
[----:B------:R-:W-:-:S04]  /*e7c0*/  IMAD.HI.U32 R0, R41, R32, RZ ;  /* 0x0000002029007227 */ /* 0x000fc800078e00ff */
[----:B------:R-:W-:-:S04]  /*e7d0*/  IMAD.MOV R33, RZ, RZ, -R0 ;  /* 0x000000ffff217224 */ /* 0x000fc800078e0a00 */
[----:B------:R-:W-:-:S05]  /*e7e0*/  IMAD R0, R37, R33, R32 ;  /* 0x0000002125007224 */ /* 0x000fca00078e0220 */
[----:B------:R-:W-:-:S13]  /*e7f0*/  ISETP.GT.U32.AND P0, PT, R37, R0, PT ;  /* 0x000000002500720c */ /* 0x000fda0003f04070 */
[----:B------:R-:W-:-:S04]  /*e800*/  @!P0 IADD3 R0, R0, -R37, RZ ;  /* 0x8000002500008210 */ /* 0x000fc80007ffe0ff */
[----:B------:R-:W-:-:S13]  /*e810*/  ISETP.GT.U32.AND P0, PT, R37, R0, PT ;  /* 0x000000002500720c */ /* 0x000fda0003f04070 */
[----:B------:R-:W-:Y:S02]  /*e820*/  @!P0 IMAD.IADD R0, R0, 0x1, -R37 ;  /* 0x0000000100008824 */ /* 0x000fe400078e0a25 */
[-C--:B------:R-:W-:Y:S02]  /*e830*/  IMAD R37, R2, R36.reuse, RZ ;  /* 0x0000002402257224 */ /* 0x080fe400078e02ff */
[----:B------:R-:W-:Y:S01]  /*e840*/  @!P1 IMAD.MOV R0, RZ, RZ, -R0 ;  /* 0x000000ffff009224 */ /* 0x000fe200078e0a00 */
        /* <DEDUP_REMOVED lines=18> */
[----:B---3--:R-:W1:-:S12]  /*e970*/  LDS.128 R44, [R25] ;  /* 0x00000000192c7984 */ /* 0x008e580000000c00 */
        /* <DEDUP_REMOVED lines=10> */
.L_x_2029:
[C---:B-----5:R-:W-:Y:S01]  /*ea20*/  FFMA.FTZ R12, R39.reuse, R40, R12 ;  /* 0x00000028270c7223 */ /* 0x060fe2000001000c */
[C---:B------:R-:W-:Y:S01]  /*ea30*/  FFMA.FTZ R13, R39.reuse, R41, R13 ;  /* 0x00000029270d7223 */ /* 0x040fe2000001000d */
[C---:B------:R-:W-:Y:S01]  /*ea40*/  FFMA.FTZ R14, R39.reuse, R42, R14 ;  /* 0x0000002a270e7223 */ /* 0x040fe2000001000e */
[----:B------:R-:W-:-:S07]  /*ea50*/  FFMA.FTZ R15, R39, R43, R15 ;  /* 0x0000002b270f7223 */ /* 0x000fce000001000f */
.L_x_2028:
[----:B------:R-:W-:Y:S05]  /*ea60*/  BSYNC B2 ;  /* 0x0000000000027941 */ /* 0x000fea0003800000 */
.L_x_2027:
[----:B------:R-:W-:-:S07]  /*ea70*/  IADD3 R29, R29, 0x1, RZ ;  /* 0x000000011d1d7810 */ /* 0x000fce0007ffe0ff */
.L_x_2026:
[----:B------:R-:W-:Y:S05]  /*ea80*/  BSYNC B1 ;  /* 0x0000000000017941 */ /* 0x000fea0003800000 */
.L_x_2025:
[----:B------:R-:W-:-:S13]  /*ea90*/  ISETP.NE.AND P0, PT, R38, R5, PT ;  /* 0x000000052600720c */ /* 0x000fda0003f05270 */
[----:B------:R-:W-:Y:S05]  /*eaa0*/  @!P0 BRA `(.L_x_2016) ;  /* 0x0000000800488947 */ /* 0x000fea0003800000 */
[----:B------:R-:W-:Y:S02]  /*eab0*/  IMAD.SHL.U32 R0, R5, 0x4, RZ ;  /* 0x0000000405007824 */ /* 0x000fe400078e00ff */
[----:B-1----:R-:W-:Y:S02]  /*eac0*/  IMAD.MOV.U32 R36, RZ, RZ, 0xa0 ;  /* 0x000000a0ff247424 */ /* 0x002fe400078e00ff */
[----:B------:R-:W-:Y:S01]  /*ead0*/  IMAD.MOV.U32 R37, RZ, RZ, RZ ;  /* 0x000000ffff257224 */ /* 0x000fe200078e00ff */
[C---:B------:R-:W-:Y:S01]  /*eae0*/  LEA R0, R29.reuse, -R0, 0x2 ;  /* 0x800000001d007211 */ /* 0x040fe200078e10ff */
[----:B------:R-:W-:-:S04]  /*eaf0*/  IMAD R36, R29, R36, 0xa0 ;  /* 0x000000a01d247424 */ /* 0x000fc800078e0224 */
[----:B------:R-:W-:-:S07]  /*eb00*/  VIADD R38, R0, UR4 ;  /* 0x0000000400267c36 */ /* 0x000fce0008000000 */
.L_x_2036:
[----:B-1----:R-:W1:Y:S01]  /*eb10*/  LDC R53, c[0x0][0x284] ;  /* 0x0000a100ff357b82 */ /* 0x002e620000000800 */
[----:B------:R-:W-:Y:S01]  /*eb20*/  IADD3 R0, R36, -0xa0, RZ ;  /* 0xffffff6024007810 */ /* 0x000fe20007ffe0ff */
[----:B------:R-:W-:Y:S01]  /*eb30*/  BSSY B1, `(.L_x_2030) ;  /* 0x0000044000017945 */ /* 0x000fe20003800000 */
[----:B------:R-:W-:Y:S02]  /*eb40*/  IMAD.IADD R52, R38, 0x1, R37 ;  /* 0x0000000126347824 */ /* 0x000fe400078e0225 */
[----:B---3--:R-:W-:-:S03]  /*eb50*/  IADD3 R22, P0, R6, R0, RZ ;  /* 0x0000000006167210 */ /* 0x008fc60007f1e0ff */
[----:B------:R-:W2:Y:S01]  /*eb60*/  LDC.64 R54, c[0x0][0x250] ;  /* 0x00009400ff367b82 */ /* 0x000ea20000000a00 */
[----:B------:R-:W-:Y:S02]  /*eb70*/  LEA.HI.X.SX32 R0, R0, R7, 0x1, P0 ;  /* 0x0000000700007211 */ /* 0x000fe400000f0eff */
[----:B-1----:R-:W-:Y:S02]  /*eb80*/  ISETP.GE.AND P0, PT, R29, R53, PT ;  /* 0x000000351d00720c */ /* 0x002fe40003f06270 */
[----:B--2---:R-:W-:-:S04]  /*eb90*/  LEA R34, P1, R22, R54, 0x2 ;  /* 0x0000003616227211 */ /* 0x004fc800078210ff */
[----:B------:R-:W-:-:S07]  /*eba0*/  LEA.HI.X R35, R22, R55, R0, 0x2, P1 ;  /* 0x0000003716237211 */ /* 0x000fce00008f1400 */
[----:B------:R-:W-:Y:S05]  /*ebb0*/  @!P0 BRA `(.L_x_2031) ;  /* 0x0000000000ec8947 */ /* 0x000fea0003800000 */
[----:B------:R-:W-:Y:S01]  /*ebc0*/  IABS R33, R53 ;  /* 0x0000003500217213 */ /* 0x000fe20000000000 */
[----:B------:R-:W-:Y:S01]  /*ebd0*/  IMAD.MOV.U32 R22, RZ, RZ, RZ ;  /* 0x000000ffff167224 */ /* 0x000fe200078e00ff */
[----:B------:R-:W-:Y:S01]  /*ebe0*/  ISETP.GE.AND P1, PT, R29, RZ, PT ;  /* 0x000000ff1d00720c */ /* 0x000fe20003f26270 */
[----:B------:R-:W-:Y:S01]  /*ebf0*/  ULDC.64 UR6, c[0x0][0x258] ;  /* 0x0000960000067ab9 */ /* 0x000fe20000000a00 */
[----:B------:R-:W1:Y:S01]  /*ec00*/  I2F.RP R32, R33 ;  /* 0x0000002100207306 */ /* 0x000e620000209400 */
[----:B------:R-:W-:Y:S01]  /*ec10*/  ISETP.NE.AND P2, PT, R53, RZ, PT ;  /* 0x000000ff3500720c */ /* 0x000fe20003f45270 */
[----:B------:R-:W-:-:S06]  /*ec20*/  ULDC UR5, c[0x0][0x288] ;  /* 0x0000a20000057ab9 */ /* 0x000fcc0000000800 */
[----:B-1----:R-:W1:Y:S02]  /*ec30*/  MUFU.RCP R32, R32 ;  /* 0x0000002000207308 */ /* 0x002e640000001000 */
[----:B-1----:R-:W-:-:S06]  /*ec40*/  VIADD R39, R32, 0xffffffe ;  /* 0x0ffffffe20277836 */ /* 0x002fcc0000000000 */
[----:B------:R1:W2:Y:S02]  /*ec50*/  F2I.FTZ.U32.TRUNC.NTZ R23, R39 ;  /* 0x0000002700177305 */ /* 0x0002a4000021f000 */
[----:B-1----:R1:W3:Y:S01]  /*ec60*/  LDS R39, [R52] ;  /* 0x0000000034277984 */ /* 0x0022e20000000800 */
        /* <DEDUP_REMOVED lines=31> */
[----:B-1-3--:R-:W-:Y:S05]  /*ee60*/  @P0 BRA `(.L_x_2032) ;  /* 0x0000000000300947 */ /* 0x00afea0003800000 */
        /* <DEDUP_REMOVED lines=12> */
.L_x_2032:
[C---:B-----5:R-:W-:Y:S01]  /*ef30*/  FFMA.FTZ R12, R39.reuse, R40, R12 ;  /* 0x00000028270c7223 */ /* 0x060fe2000001000c */
[C---:B------:R-:W-:Y:S01]  /*ef40*/  FFMA.FTZ R13, R39.reuse, R41, R13 ;  /* 0x00000029270d7223 */ /* 0x040fe2000001000d */
[C---:B------:R-:W-:Y:S01]  /*ef50*/  FFMA.FTZ R14, R39.reuse, R42, R14 ;  /* 0x0000002a270e7223 */ /* 0x040fe2000001000e */
[----:B------:R-:W-:-:S07]  /*ef60*/  FFMA.FTZ R15, R39, R43, R15 ;  /* 0x0000002b270f7223 */ /* 0x000fce000001000f */
.L_x_2031:
[----:B------:R-:W-:Y:S05]  /*ef70*/  BSYNC B1 ;  /* 0x0000000000017941 */ /* 0x000fea0003800000 */
.L_x_2030:
[----:B------:R-:W-:Y:S01]  /*ef80*/  VIADD R32, R29, 0x1 ;  /* 0x000000011d207836 */ /* 0x000fe20000000000 */
[----:B------:R-:W-:Y:S04]  /*ef90*/  BSSY B1, `(.L_x_2033) ;  /* 0x000003e000017945 */ /* 0x000fe80003800000 */
[----:B------:R-:W-:-:S13]  /*efa0*/  ISETP.GE.AND P0, PT, R32, R53, PT ;  /* 0x000000352000720c */ /* 0x000fda0003f06270 */
[----:B------:R-:W-:Y:S05]  /*efb0*/  @!P0 BRA `(.L_x_2034) ;  /* 0x0000000000ec8947 */ /* 0x000fea0003800000 */
[----:B------:R-:W-:Y:S01]  /*efc0*/  IABS R33, R53 ;  /* 0x0000003500217213 */ /* 0x000fe20000000000 */
[----:B------:R-:W-:Y:S01]  /*efd0*/  IMAD.MOV.U32 R22, RZ, RZ, RZ ;  /* 0x000000ffff167224 */ /* 0x000fe200078e00ff */
[----:B------:R-:W-:Y:S01]  /*efe0*/  ISETP.GE.AND P1, PT, R32, RZ, PT ;  /* 0x000000ff2000720c */ /* 0x000fe20003f26270 */
[----:B------:R-:W-:Y:S01]  /*eff0*/  ULDC.64 UR6, c[0x0][0x258] ;  /* 0x0000960000067ab9 */ /* 0x000fe20000000a00 */
[----:B------:R-:W2:Y:S01]  /*f000*/  I2F.RP R39, R33 ;  /* 0x0000002100277306 */ /* 0x000ea20000209400 */
[----:B------:R-:W-:Y:S01]  /*f010*/  ISETP.NE.AND P2, PT, R53, RZ, PT ;  /* 0x000000ff3500720c */ /* 0x000fe20003f45270 */
[----:B------:R-:W-:-:S06]  /*f020*/  ULDC UR5, c[0x0][0x288] ;  /* 0x0000a20000057ab9 */ /* 0x000fcc0000000800 */
[----:B--2---:R-:W1:Y:S02]  /*f030*/  MUFU.RCP R39, R39 ;  /* 0x0000002700277308 */ /* 0x004e640000001000 */
[----:B-1----:R-:W-:Y:S02]  /*f040*/  VIADD R40, R39, 0xffffffe ;  /* 0x0ffffffe27287836 */ /* 0x002fe40000000000 */
[----:B------:R1:W2:Y:S04]  /*f050*/  LDS R39, [R52+0x4] ;  /* 0x0000040034277984 */ /* 0x0002a80000000800 */
[----:B------:R-:W3:Y:S02]  /*f060*/  F2I.FTZ.U32.TRUNC.NTZ R23, R40 ;  /* 0x0000002800177305 */ /* 0x000ee4000021f000 */
[----:B---3--:R-:W-:-:S05]  /*f070*/  IADD3 R0, RZ, -R23, RZ ;  /* 0x80000017ff007210 */ /* 0x008fca0007ffe0ff */
        /* <DEDUP_REMOVED lines=43> */
.L_x_2035:
[C---:B-----5:R-:W-:Y:S01]  /*f330*/  FFMA.FTZ R12, R39.reuse, R40, R12 ;  /* 0x00000028270c7223 */ /* 0x060fe2000001000c */
[C---:B------:R-:W-:Y:S01]  /*f340*/  FFMA.FTZ R13, R39.reuse, R41, R13 ;  /* 0x00000029270d7223 */ /* 0x040fe2000001000d */
[C---:B------:R-:W-:Y:S01]  /*f350*/  FFMA.FTZ R14, R39.reuse, R42, R14 ;  /* 0x0000002a270e7223 */ /* 0x040fe2000001000e */
[----:B------:R-:W-:-:S07]  /*f360*/  FFMA.FTZ R15, R39, R43, R15 ;  /* 0x0000002b270f7223 */ /* 0x000fce000001000f */
.L_x_2034:
[----:B------:R-:W-:Y:S05]  /*f370*/  BSYNC B1 ;  /* 0x0000000000017941 */ /* 0x000fea0003800000 */
.L_x_2033:
[----:B------:R-:W-:Y:S01]  /*f380*/  VIADD R29, R29, 0x2 ;  /* 0x000000021d1d7836 */ /* 0x000fe20000000000 */
[----:B------:R-:W-:Y:S01]  /*f390*/  IADD3 R36, R36, 0x140, RZ ;  /* 0x0000014024247810 */ /* 0x000fe20007ffe0ff */
[----:B------:R-:W-:-:S03]  /*f3a0*/  VIADD R37, R37, 0x8 ;  /* 0x0000000825257836 */ /* 0x000fc60000000000 */
[----:B------:R-:W-:-:S13]  /*f3b0*/  ISETP.GE.AND P0, PT, R29, R24, PT ;  /* 0x000000181d00720c */ /* 0x000fda0003f06270 */
[----:B------:R-:W-:Y:S05]  /*f3c0*/  @!P0 BRA `(.L_x_2036) ;  /* 0xfffffff400d08947 */ /* 0x000fea000383ffff */
.L_x_2016:
[----:B------:R-:W-:Y:S05]  /*f3d0*/  BSYNC B0 ;  /* 0x0000000000007941 */ /* 0x000fea0003800000 */
.L_x_2015:
[----:B------:R-:W-:Y:S01]  /*f3e0*/  ISETP.GE.AND P0, PT, R16, 0x28, PT ;  /* 0x000000281000780c */ /* 0x000fe20003f06270 */
[----:B------:R-:W-:Y:S03]  /*f3f0*/  BSSY B0, `(.L_x_2037) ;  /* 0x000002e000007945 */ /* 0x000fe60003800000 */
[----:B------:R-:W-:-:S13]  /*f400*/  ISETP.LT.U32.AND P0, PT, R19, 0x7f, !P0 ;  /* 0x0000007f1300780c */ /* 0x000fda0004701070 */
[----:B------:R-:W-:Y:S05]  /*f410*/  @!P0 BRA `(.L_x_2038) ;  /* 0x0000000000ac8947 */ /* 0x000fea0003800000 */
[----:B------:R-:W-:Y:S01]  /*f420*/  IMAD.MOV.U32 R19, RZ, RZ, 0xa0 ;  /* 0x000000a0ff137424 */ /* 0x000fe200078e00ff */
[----:B------:R-:W-:Y:S01]  /*f430*/  ULDC.64 UR6, c[0x0][0x250] ;  /* 0x0000940000067ab9 */ /* 0x000fe20000000a00 */
[----:B------:R-:W2:Y:S01]  /*f440*/  S2R R21, SR_CgaCtaId ;  /* 0x0000000000157919 */ /* 0x000ea20000008800 */
[----:B------:R-:W-:Y:S01]  /*f450*/  IADD3 R5, R24, -R5, RZ ;  /* 0x8000000518057210 */ /* 0x000fe20007ffe0ff */
[----:B------:R-:W-:Y:S01]  /*f460*/  IMAD R18, R18, R19, -0xa0 ;  /* 0xffffff6012127424 */ /* 0x000fe200078e0213 */
[----:B------:R-:W-:-:S04]  /*f470*/  ULDC UR4, c[0x0][0x29c] ;  /* 0x0000a70000047ab9 */ /* 0x000fc80000000800 */
[----:B------:R-:W-:-:S04]  /*f480*/  IADD3 R0, P1, R6, R18, RZ ;  /* 0x0000001206007210 */ /* 0x000fc80007f3e0ff */
[----:B------:R-:W-:Y:S02]  /*f490*/  LEA.HI.X.SX32 R19, R18, R7, 0x1, P1 ;  /* 0x0000000712137211 */ /* 0x000fe400008f0eff */
[----:B------:R-:W-:-:S04]  /*f4a0*/  LEA R18, P1, R0, UR6, 0x2 ;  /* 0x0000000600127c11 */ /* 0x000fc8000f8210ff */
[----:B------:R-:W-:-:S05]  /*f4b0*/  LEA.HI.X R19, R0, UR7, R19, 0x2, P1 ;  /* 0x0000000700137c11 */ /* 0x000fca00088f1413 */
[----:B------:R4:W5:Y:S01]  /*f4c0*/  LDG.E.128 R28, desc[UR36][R18.64] ;  /* 0x00000024121c7981 */ /* 0x000962000c1e1d00 */
[----:B------:R-:W-:Y:S02]  /*f4d0*/  MOV R0, 0x400 ;  /* 0x0000040000007802 */ /* 0x000fe40000000f00 */
[----:B------:R-:W-:-:S03]  /*f4e0*/  ISETP.NE.AND P1, PT, RZ, UR4, PT ;  /* 0x00000004ff007c0c */ /* 0x000fc6000bf25270 */
[----:B------:R-:W-:-:S05]  /*f4f0*/  VIADD R0, R0, 0x810 ;  /* 0x0000081000007836 */ /* 0x000fca0000000000 */
[----:B--2---:R-:W-:-:S05]  /*f500*/  LEA R0, R21, R0, 0x18 ;  /* 0x0000000015007211 */ /* 0x004fca00078ec0ff */
[----:B------:R-:W-:-:S06]  /*f510*/  IMAD R5, R5, 0x4, R0 ;  /* 0x0000000405057824 */ /* 0x000fcc00078e0200 */
[----:B------:R-:W2:Y:S01]  /*f520*/  LDS R5, [R5] ;  /* 0x0000000005057984 */ /* 0x000ea20000000800 */
[----:B----4-:R-:W-:Y:S05]  /*f530*/  @P1 BRA `(.L_x_2039) ;  /* 0x0000000000541947 */ /* 0x010fea0003800000 */
[----:B------:R-:W-:-:S13]  /*f540*/  LOP3.LUT P2, RZ, R27, 0x10, RZ, 0xc0, !PT ;  /* 0x000000101bff7812 */ /* 0x000fda000784c0ff */
[----:B------:R-:W4:Y:S08]  /*f550*/  @P2 LDC R0, c[0x0][0x288] ;  /* 0x0000a200ff002b82 */ /* 0x000f300000000800 */
[----:B------:R-:W0:Y:S01]  /*f560*/  @P2 LDC.64 R18, c[0x0][0x2e8] ;  /* 0x0000ba00ff122b82 */ /* 0x000e220000000a00 */
[----:B----4-:R-:W-:-:S04]  /*f570*/  @P2 IMAD R0, R17, R0, R20 ;  /* 0x0000000011002224 */ /* 0x010fc800078e0214 */
[----:B------:R-:W-:-:S04]  /*f580*/  @P2 IMAD R17, R0, 0xa0, R3 ;  /* 0x000000a000112824 */ /* 0x000fc800078e0203 */
[----:B0-----:R-:W-:-:S06]  /*f590*/  @P2 IMAD.WIDE R18, R17, 0x4, R18 ;  /* 0x0000000411122825 */ /* 0x001fcc00078e0212 */
[----:B------:R-:W4:Y:S01]  /*f5a0*/  @P2 LDG.E.128 R16, desc[UR36][R18.64] ;  /* 0x0000002412102981 */ /* 0x000f22000c1e1d00 */
[----:B------:R-:W-:Y:S02]  /*f5b0*/  IMAD R26, R26, 0xa0, RZ ;  /* 0x000000a01a1a7824 */ /* 0x000fe400078e02ff */
[----:B-----5:R-:W-:Y:S01]  /*f5c0*/  FADD.FTZ R28, R28, R8 ;  /* 0x000000081c1c7221 */ /* 0x020fe20000010000 */
[----:B------:R-:W-:Y:S01]  /*f5d0*/  FADD.FTZ R29, R29, R9 ;  /* 0x000000091d1d7221 */ /* 0x000fe20000010000 */
[----:B------:R-:W-:Y:S01]  /*f5e0*/  FADD.FTZ R30, R30, R10 ;  /* 0x0000000a1e1e7221 */ /* 0x000fe20000010000 */
[----:B------:R-:W-:Y:S01]  /*f5f0*/  FADD.FTZ R31, R31, R11 ;  /* 0x0000000b1f1f7221 */ /* 0x000fe20000010000 */
[----:B------:R-:W-:-:S04]  /*f600*/  IADD3 R0, P1, R6, R26, RZ ;  /* 0x0000001a06007210 */ /* 0x000fc80007f3e0ff */
[----:B------:R-:W-:Y:S02]  /*f610*/  LEA.HI.X.SX32 R7, R26, R7, 0x1, P1 ;  /* 0x000000071a077211 */ /* 0x000fe400008f0eff */
[----:B------:R-:W-:-:S04]  /*f620*/  LEA R6, P1, R0, UR6, 0x2 ;  /* 0x0000000600067c11 */ /* 0x000fc8000f8210ff */
[----:B------:R-:W-:Y:S01]  /*f630*/  LEA.HI.X R7, R0, UR7, R7, 0x2, P1 ;  /* 0x0000000700077c11 */ /* 0x000fe200088f1407 */
[----:B----4-:R-:W-:Y:S01]  /*f640*/  @P2 FMUL.FTZ R28, R28, R16 ;  /* 0x000000101c1c2220 */ /* 0x010fe20000410000 */
[----:B------:R-:W-:Y:S01]  /*f650*/  @P2 FMUL.FTZ R29, R29, R17 ;  /* 0x000000111d1d2220 */ /* 0x000fe20000410000 */
[----:B------:R-:W-:Y:S01]  /*f660*/  @P2 FMUL.FTZ R30, R30, R18 ;  /* 0x000000121e1e2220 */ /* 0x000fe20000410000 */
[----:B------:R-:W-:-:S05]  /*f670*/  @P2 FMUL.FTZ R31, R31, R19 ;  /* 0x000000131f1f2220 */ /* 0x000fca0000410000 */
[----:B------:R4:W-:Y:S02]  /*f680*/  STG.E.128 desc[UR36][R6.64], R28 ;  /* 0x0000001c06007986 */ /* 0x0009e4000c101d24 */
.L_x_2039:
[C---:B--2--5:R-:W-:Y:S01]  /*f690*/  FFMA.FTZ R12, R5.reuse, R28, R12 ;  /* 0x0000001c050c7223 */ /* 0x064fe2000001000c */
[C---:B------:R-:W-:Y:S01]  /*f6a0*/  FFMA.FTZ R13, R5.reuse, R29, R13 ;  /* 0x0000001d050d7223 */ /* 0x040fe2000001000d */
[C---:B------:R-:W-:Y:S01]  /*f6b0*/  FFMA.FTZ R14, R5.reuse, R30, R14 ;  /* 0x0000001e050e7223 */ /* 0x040fe2000001000e */
[----:B------:R-:W-:-:S07]  /*f6c0*/  FFMA.FTZ R15, R5, R31, R15 ;  /* 0x0000001f050f7223 */ /* 0x000fce000001000f */
.L_x_2038:
[----:B------:R-:W-:Y:S05]  /*f6d0*/  BSYNC B0 ;  /* 0x0000000000007941 */ /* 0x000fea0003800000 */
.L_x_2037:
[----:B------:R-:W-:Y:S06]  /*f6e0*/  BAR.SYNC.DEFER_BLOCKING 0x0 ;  /* 0x0000000000007b1d */ /* 0x000fec0000010000 */
[----:B------:R-:W-:Y:S05]  /*f6f0*/  @!P0 EXIT ;  /* 0x000000000000894d */ /* 0x000fea0003800000 */
[----:B------:R-:W2:Y:S02]  /*f700*/  LDC R0, c[0x0][0x308] ;  /* 0x0000c200ff007b82 */ /* 0x000ea40000000800 */
[----:B--2---:R-:W-:-:S13]  /*f710*/  ISETP.NE.AND P0, PT, R0, 0x2, PT ;  /* 0x000000020000780c */ /* 0x004fda0003f05270 */
[----:B----4-:R-:W2:Y:S01]  /*f720*/  @P0 LDC.64 R6, c[0x0][0x210] ;  /* 0x00008400ff060b82 */ /* 0x010ea20000000a00 */
[----:B------:R-:W-:-:S04]  /*f730*/  @P0 IMAD R5, R4, 0xa0, R3 ;  /* 0x000000a004050824 */ /* 0x000fc800078e0203 */
[----:B--2---:R-:W-:-:S05]  /*f740*/  @P0 IMAD.WIDE R6, R5, 0x4, R6 ;  /* 0x0000000405060825 */ /* 0x004fca00078e0206 */
[----:B------:R2:W-:Y:S01]  /*f750*/  @P0 STG.E.128 desc[UR36][R6.64], R12 ;  /* 0x0000000c06000986 */ /* 0x0005e2000c101d24 */
[----:B------:R-:W-:Y:S05]  /*f760*/  @P0 EXIT ;  /* 0x000000000000094d */ /* 0x000fea0003800000 */
[----:B--2---:R-:W2:Y:S01]  /*f770*/  LDC.64 R6, c[0x0][0x300] ;  /* 0x0000c000ff067b82 */ /* 0x004ea20000000a00 */
[----:B------:R-:W-:Y:S01]  /*f780*/  IMAD R3, R4, 0xa0, R3 ;  /* 0x000000a004037824 */ /* 0x000fe200078e0203 */
[----:B------:R-:W-:Y:S01]  /*f790*/  ULDC.64 UR4, c[0x0][0x210] ;  /* 0x0000840000047ab9 */ /* 0x000fe20000000a00 */
[----:B--2---:R-:W2:Y:S02]  /*f7a0*/  LDG.E R6, desc[UR36][R6.64] ;  /* 0x0000002406067981 */ /* 0x004ea4000c1e1900 */
[C---:B--2---:R-:W-:Y:S01]  /*f7b0*/  FMUL.FTZ R12, R6.reuse, R12 ;  /* 0x0000000c060c7220 */ /* 0x044fe20000410000 */
[C---:B------:R-:W-:Y:S01]  /*f7c0*/  FMUL.FTZ R13, R6.reuse, R13 ;  /* 0x0000000d060d7220 */ /* 0x040fe20000410000 */
[C---:B------:R-:W-:Y:S01]  /*f7d0*/  FMUL.FTZ R14, R6.reuse, R14 ;  /* 0x0000000e060e7220 */ /* 0x040fe20000410000 */
[----:B------:R-:W-:-:S03]  /*f7e0*/  FMUL.FTZ R15, R6, R15 ;  /* 0x0000000f060f7220 */ /* 0x000fc60000410000 */
[----:B------:R-:W2:Y:S08]  /*f7f0*/  F2I.S8.NTZ R12, R12 ;  /* 0x0000000c000c7305 */ /* 0x000eb00000202100 */
[----:B------:R-:W4:Y:S01]  /*f800*/  F2I.S8.NTZ R13, R13 ;  /* 0x0000000d000d7305 */ /* 0x000f220000202100 */
[----:B--2---:R-:W-:-:S07]  /*f810*/  PRMT R0, R12, 0x8880, RZ ;  /* 0x000088800c007816 */ /* 0x004fce00000000ff */
[----:B------:R-:W2:Y:S01]  /*f820*/  F2I.S8.NTZ R14, R14 ;  /* 0x0000000e000e7305 */ /* 0x000ea20000202100 */
[----:B------:R-:W-:Y:S02]  /*f830*/  PRMT R0, R0, 0x7710, RZ ;  /* 0x0000771000007816 */ /* 0x000fe400000000ff */
[----:B----4-:R-:W-:-:S05]  /*f840*/  PRMT R2, R13, 0x8880, RZ ;  /* 0x000088800d027816 */ /* 0x010fca00000000ff */
[----:B------:R-:W4:Y:S01]  /*f850*/  F2I.S8.NTZ R15, R15 ;  /* 0x0000000f000f7305 */ /* 0x000f220000202100 */
[----:B------:R-:W-:Y:S02]  /*f860*/  LOP3.LUT R5, R0, 0xff, RZ, 0xc0, !PT ;  /* 0x000000ff00057812 */ /* 0x000fe400078ec0ff */
[----:B------:R-:W-:Y:S02]  /*f870*/  PRMT R2, R2, 0x7710, RZ ;  /* 0x0000771002027816 */ /* 0x000fe400000000ff */
[----:B--2---:R-:W-:Y:S02]  /*f880*/  PRMT R0, R14, 0x8880, RZ ;  /* 0x000088800e007816 */ /* 0x004fe400000000ff */
[----:B------:R-:W-:Y:S02]  /*f890*/  PRMT R5, R2, 0x7604, R5 ;  /* 0x0000760402057816 */ /* 0x000fe40000000005 */
[----:B------:R-:W-:Y:S02]  /*f8a0*/  PRMT R0, R0, 0x7710, RZ ;  /* 0x0000771000007816 */ /* 0x000fe400000000ff */
[----:B------:R-:W-:-:S02]  /*f8b0*/  IADD3 R2, P0, R3, UR4, RZ ;  /* 0x0000000403027c10 */ /* 0x000fc4000ff1e0ff */
[----:B----4-:R-:W-:Y:S02]  /*f8c0*/  PRMT R4, R15, 0x8880, RZ ;  /* 0x000088800f047816 */ /* 0x010fe400000000ff */
[----:B------:R-:W-:Y:S02]  /*f8d0*/  PRMT R5, R0, 0x7054, R5 ;  /* 0x0000705400057816 */ /* 0x000fe40000000005 */
[----:B------:R-:W-:Y:S02]  /*f8e0*/  PRMT R4, R4, 0x7710, RZ ;  /* 0x0000771004047816 */ /* 0x000fe400000000ff */
[----:B------:R-:W-:Y:S02]  /*f8f0*/  LEA.HI.X.SX32 R3, R3, UR5, 0x1, P0 ;  /* 0x0000000503037c11 */ /* 0x000fe400080f0eff */
[----:B------:R-:W-:-:S05]  /*f900*/  PRMT R5, R4, 0x654, R5 ;  /* 0x0000065404057816 */ /* 0x000fca0000000005 */
[----:B------:R-:W-:Y:S01]  /*f910*/  STG.E desc[UR36][R2.64], R5 ;  /* 0x0000000502007986 */ /* 0x000fe2000c101924 */
[----:B------:R-:W-:Y:S05]  /*f920*/  EXIT ;  /* 0x000000000000794d */ /* 0x000fea0003800000 */
.L_x_1979:
[----:B------:R-:W-:Y:S01]  /*f930*/  HFMA2.MMA R11, -RZ, RZ, 0, 1.847743988037109375e-06 ;  /* 0x0000001fff0b7435 */ /* 0x000fe200000001ff */
[----:B------:R-:W-:Y:S01]  /*f940*/  BSSY B1, `(.L_x_2040) ;  /* 0x0000006000017945 */ /* 0x000fe20003800000 */
[----:B------:R-:W-:Y:S02]  /*f950*/  IMAD.MOV.U32 R12, RZ, RZ, 0x2 ;  /* 0x00000002ff0c7424 */ /* 0x000fe400078e00ff */
[----:B-123--:R-:W-:-:S07]  /*f960*/  IMAD.MOV.U32 R15, RZ, RZ, -0x1 ;  /* 0xffffffffff0f7424 */ /* 0x00efce00078e00ff */
[----:B----4-:R-:W-:Y:S05]  /*f970*/  WARPSYNC.COLLECTIVE R15, `(.L_x_2041) ;  /* 0x000000000f087348 */ /* 0x010fea0003c00000 */
[----:B------:R0:W1:Y:S02]  /*f980*/  SHFL.BFLY P6, R14, R13, R12, R11 ;  /* 0x0c00000c0d0e7389 */ /* 0x00006400000c000b */
[----:B01--4-:R-:W-:Y:S01]  /*f990*/  ENDCOLLECTIVE ;  /* 0x000000000000791b */ /* 0x013fe20003800000 */
.L_x_2041:
[----:B------:R-:W-:Y:S05]  /*f9a0*/  BSYNC B1 ;  /* 0x0000000000017941 */ /* 0x000fea0003800000 */
.L_x_2040:
[----:B------:R-:W-:Y:S01]  /*f9b0*/  FADD.FTZ R13, R13, R14 ;  /* 0x0000000e0d0d7221 */ /* 0x000fe20000010000 */
[----:B------:R-:W-:Y:S01]  /*f9c0*/  IMAD.MOV.U32 R12, RZ, RZ, 0x1 ;  /* 0x00000001ff0c7424 */ /* 0x000fe200078e00ff */
[----:B------:R-:W-:Y:S01]  /*f9d0*/  MOV R11, 0x1f ;  /* 0x0000001f000b7802 */ /* 0x000fe20000000f00 */
[----:B------:R-:W-:-:S07]  /*f9e0*/  IMAD.MOV.U32 R15, RZ, RZ, -0x1 ;  /* 0xffffffffff0f7424 */ /* 0x000fce00078e00ff */
[----:B------:R-:W-:Y:S05]  /*f9f0*/  WARPSYNC.COLLECTIVE R15, `(.L_x_2042) ;  /* 0x000000000f087348 */ /* 0x000fea0003c00000 */
[----:B------:R0:W1:Y:S02]  /*fa00*/  SHFL.BFLY P6, R14, R13, R12, R11 ;  /* 0x0c00000c0d0e7389 */ /* 0x00006400000c000b */
[----:B01----:R-:W-:Y:S01]  /*fa10*/  ENDCOLLECTIVE ;  /* 0x000000000000791b */ /* 0x003fe20003800000 */
.L_x_2042:
[----:B------:R-:W-:Y:S05]  /*fa20*/  BRA `(.L_x_2043) ;  /* 0xffffffcc00247947 */ /* 0x000fea000383ffff */
.L_x_1983:
[----:B------:R-:W-:Y:S01]  /*fa30*/  HFMA2.MMA R12, -RZ, RZ, 0, 9.5367431640625e-07 ;  /* 0x00000010ff0c7435 */ /* 0x000fe200000001ff */
[----:B------:R-:W-:Y:S01]  /*fa40*/  BSSY B0, `(.L_x_2044) ;  /* 0x0000007000007945 */ /* 0x000fe20003800000 */
[----:B0-2---:R-:W-:Y:S02]  /*fa50*/  IMAD.MOV.U32 R13, RZ, RZ, R221 ;  /* 0x000000ffff0d7224 */ /* 0x005fe400078e00dd */
[----:B-1-3--:R-:W-:Y:S02]  /*fa60*/  IMAD.MOV.U32 R11, RZ, RZ, 0x1f ;  /* 0x0000001fff0b7424 */ /* 0x00afe400078e00ff */
[----:B------:R-:W-:-:S07]  /*fa70*/  IMAD.MOV.U32 R15, RZ, RZ, -0x1 ;  /* 0xffffffffff0f7424 */ /* 0x000fce00078e00ff */
[----:B----4-:R-:W-:Y:S05]  /*fa80*/  WARPSYNC.COLLECTIVE R15, `(.L_x_2045) ;  /* 0x000000000f087348 */ /* 0x010fea0003c00000 */
[----:B------:R0:W1:Y:S02]  /*fa90*/  SHFL.BFLY P6, R14, R13, R12, R11 ;  /* 0x0c00000c0d0e7389 */ /* 0x00006400000c000b */
[----:B01--4-:R-:W-:Y:S01]  /*faa0*/  ENDCOLLECTIVE ;  /* 0x000000000000791b */ /* 0x013fe20003800000 */
.L_x_2045:
[----:B------:R-:W-:Y:S05]  /*fab0*/  BSYNC B0 ;  /* 0x0000000000007941 */ /* 0x000fea0003800000 */
.L_x_2044:
[----:B------:R-:W-:Y:S01]  /*fac0*/  FMNMX.FTZ R13, R14, R221, !PT ;  /* 0x000000dd0e0d7209 */ /* 0x000fe20007810000 */
[----:B------:R-:W-:Y:S01]  /*fad0*/  IMAD.MOV.U32 R11, RZ, RZ, 0x1f ;  /* 0x0000001fff0b7424 */ /* 0x000fe200078e00ff */
[----:B------:R-:W-:Y:S01]  /*fae0*/  MOV R12, 0x8 ;  /* 0x00000008000c7802 */ /* 0x000fe20000000f00 */
[----:B------:R-:W-:-:S07]  /*faf0*/  IMAD.MOV.U32 R15, RZ, RZ, -0x1 ;  /* 0xffffffffff0f7424 */ /* 0x000fce00078e00ff */
[----:B------:R-:W-:Y:S05]  /*fb00*/  WARPSYNC.COLLECTIVE R15, `(.L_x_2046) ;  /* 0x000000000f087348 */ /* 0x000fea0003c00000 */
[----:B------:R0:W1:Y:S02]  /*fb10*/  SHFL.BFLY P6, R14, R13, R12, R11 ;  /* 0x0c00000c0d0e7389 */ /* 0x00006400000c000b */
[----:B01----:R-:W-:Y:S01]  /*fb20*/  ENDCOLLECTIVE ;  /* 0x000000000000791b */ /* 0x003fe20003800000 */
.L_x_2046:
[----:B------:R-:W-:Y:S01]  /*fb30*/  IMAD.MOV.U32 R12, RZ, RZ, 0x4 ;  /* 0x00000004ff0c7424 */ /* 0x000fe200078e00ff */
[----:B------:R-:W-:-:S04]  /*fb40*/  FMNMX.FTZ R0, R13, R14, !PT ;  /* 0x0000000e0d007209 */ /* 0x000fc80007810000 */
[----:B------:R-:W-:-:S07]  /*fb50*/  MOV R13, R0 ;  /* 0x00000000000d7202 */ /* 0x000fce0000000f00 */
[----:B------:R-:W-:Y:S05]  /*fb60*/  WARPSYNC.COLLECTIVE R15, `(.L_x_2047) ;  /* 0x000000000f087348 */ /* 0x000fea0003c00000 */
[----:B------:R0:W1:Y:S02]  /*fb70*/  SHFL.BFLY P6, R14, R13, R12, R11 ;  /* 0x0c00000c0d0e7389 */ /* 0x00006400000c000b */
[----:B01----:R-:W-:Y:S01]  /*fb80*/  ENDCOLLECTIVE ;  /* 0x000000000000791b */ /* 0x003fe20003800000 */
.L_x_2047:
[----:B------:R-:W-:Y:S05]  /*fb90*/  BRA `(.L_x_2048) ;  /* 0xffffffcc00787947 */ /* 0x000fea000383ffff */
.L_x_2049:
        /* <DEDUP_REMOVED lines=14> */
.L_x_4246:


//--------------------- .text._ZN4mmha33masked_multihead_attention_kernelIfLi160ELi256ELi1ELi64ELi256ELb1ELb0EEEv26Multihead_attention_paramsIT_XT5_EE --------------------------
	.section	.text._ZN4mmha33masked_multihead_attention_kernelIfLi160ELi256ELi1ELi64ELi256ELb1ELb0EEEv26Multihead_attention_paramsIT_XT5_EE,"ax",@progbits
	.align	128
        .global         _ZN4mmha33masked_multihead_attention_kernelIfLi160ELi256ELi1ELi64ELi256ELb1ELb0EEEv26Multihead_attention_paramsIT_XT5_EE
        .type           _ZN4mmha33masked_multihead_attention_kernelIfLi160ELi256ELi1ELi64ELi256ELb1ELb0EEEv26Multihead_attention_paramsIT_XT5_EE,@function
        .size           _ZN4mmha33masked_multihead_attention_kernelIfLi160ELi256ELi1ELi64ELi256ELb1ELb0EEEv26Multihead_attention_paramsIT_XT5_EE,(.L_x_4247 - _ZN4mmha33masked_multihead_attention_kernelIfLi160ELi256ELi1ELi64ELi256ELb1ELb0EEEv26Multihead_attention_paramsIT_XT5_EE)
        .other          _ZN4mmha33masked_multihead_attention_kernelIfLi160ELi256ELi1ELi64ELi256ELb1ELb0EEEv26Multihead_attention_paramsIT_XT5_EE,@"STO_CUDA_ENTRY STV_DEFAULT"
_ZN4mmha33masked_multihead_attention_kernelIfLi160ELi256ELi1ELi64ELi256ELb1ELb0EEEv26Multihead_attention_paramsIT_XT5_EE:
.text._ZN4mmha33masked_multihead_attention_kernelIfLi160ELi256ELi1ELi64ELi256ELb1ELb0EEEv26Multihead_attention_paramsIT_XT5_EE:
        /* <DEDUP_REMOVED lines=13> */
.L_x_2050:
[----:B------:R-:W0:Y:S01]  /*00d0*/  LDC.64 R4, c[0x0][0x328] ;  /* 0x0000ca00ff047b82 */ /* 0x000e220000000a00 */
[----:B------:R-:W-:-:S07]  /*00e0*/  ULDC UR8, c[0x0][0x284] ;  /* 0x0000a10000087ab9 */ /* 0x000fce0000000800 */
[----:B------:R-:W1:Y:S08]  /*00f0*/  LDC R14, c[0x0][0x280] ;  /* 0x0000a000ff0e7b82 */ /* 0x000e700000000800 */
[----:B------:R-:W2:Y:S01]  /*0100*/  LDC.64 R10, c[0x0][0x2f0] ;  /* 0x0000bc00ff0a7b82 */ /* 0x000ea20000000a00 */
[----:B0-----:R-:W-:-:S07]  /*0110*/  IMAD.WIDE R4, R15, 0x4, R4 ;  /* 0x000000040f047825 */ /* 0x001fce00078e0204 */
[----:B------:R-:W0:Y:S01]  /*0120*/  LDC R40, c[0x0][0x29c] ;  /* 0x0000a700ff287b82 */ /* 0x000e220000000800 */
[----:B------:R3:W4:Y:S01]  /*0130*/  LDG.E R12, desc[UR36][R4.64] ;  /* 0x00000024040c7981 */ /* 0x000722000c1e1900 */
[----:B-1----:R-:W-:Y:S01]  /*0140*/  IABS R3, R14 ;  /* 0x0000000e00037213 */ /* 0x002fe20000000000 */
[----:B------:R-:W-:Y:S01]  /*0150*/  HFMA2.MMA R16, -RZ, RZ, 0, 0 ;  /* 0x00000000ff107435 */ /* 0x000fe200000001ff */
[----:B------:R-:W-:Y:S01]  /*0160*/  UMOV UR4, URZ ;  /* 0x0000003f00047c82 */ /* 0x000fe20008000000 */
[----:B------:R-:W1:Y:S01]  /*0170*/  S2R R17, SR_TID.X ;  /* 0x0000000000117919 */ /* 0x000e620000002100 */
[----:B------:R-:W2:Y:S02]  /*0180*/  I2F.RP R0, R3 ;  /* 0x0000000300007306 */ /* 0x000ea40000209400 */
[----:B------:R-:W0:Y:S06]  /*0190*/  LDC.64 R20, c[0x0][0x2a8] ;  /* 0x0000aa00ff147b82 */ /* 0x000e2c0000000a00 */
[----:B--2---:R-:W2:Y:S02]  /*01a0*/  MUFU.RCP R0, R0 ;  /* 0x0000000000007308 */ /* 0x004ea40000001000 */
[----:B--2---:R-:W-:-:S06]  /*01b0*/  VIADD R6, R0, 0xffffffe ;  /* 0x0ffffffe00067836 */ /* 0x004fcc0000000000 */
[----:B------:R2:W3:Y:S01]  /*01c0*/  F2I.FTZ.U32.TRUNC.NTZ R7, R6 ;  /* 0x0000000600077305 */ /* 0x0004e2000021f000 */
[----:B------:R-:W-:Y:S01]  /*01d0*/  IABS R0, R15 ;  /* 0x0000000f00007213 */ /* 0x000fe20000000000 */
[----:B--2---:R-:W-:Y:S01]  /*01e0*/  IMAD.MOV.U32 R6, RZ, RZ, RZ ;  /* 0x000000ffff067224 */ /* 0x004fe200078e00ff */
[----:B---3--:R-:W-:-:S05]  /*01f0*/  IADD3 R8, RZ, -R7, RZ ;  /* 0x80000007ff087210 */ /* 0x008fca0007ffe0ff */
[----:B------:R-:W-:-:S04]  /*0200*/  IMAD R9, R8, R3, RZ ;  /* 0x0000000308097224 */ /* 0x000fc800078e02ff */
[----:B------:R-:W-:-:S06]  /*0210*/  IMAD.HI.U32 R7, R7, R9, R6 ;  /* 0x0000000907077227 */ /* 0x000fcc00078e0006 */
[----:B------:R-:W-:-:S05]  /*0220*/  IMAD.HI.U32 R7, R7, R0, RZ ;  /* 0x0000000007077227 */ /* 0x000fca00078e00ff */
[----:B------:R-:W-:-:S05]  /*0230*/  IADD3 R4, -R7, RZ, RZ ;  /* 0x000000ff07047210 */ /* 0x000fca0007ffe1ff */
        /* <DEDUP_REMOVED lines=13> */
[----:B------:R-:W2:Y:S01]  /*0310*/  I2F.RP R0, UR7 ;  /* 0x0000000700007d06 */ /* 0x000ea20008209400 */
[----:B------:R-:W-:-:S07]  /*0320*/  @!P1 IADD3 R7, R7, 0x1, RZ ;  /* 0x0000000107079810 */ /* 0x000fce0007ffe0ff */
[----:B--2---:R-:W2:Y:S01]  /*0330*/  MUFU.RCP R0, R0 ;  /* 0x0000000000007308 */ /* 0x004ea20000001000 */
[----:B------:R-:W-:Y:S01]  /*0340*/  ISETP.NE.AND P1, PT, R14, RZ, PT ;  /* 0x000000ff0e00720c */ /* 0x000fe20003f25270 */
[----:B------:R-:W-:-:S05]  /*0350*/  @P0 VIADD R7, R7, 0x1 ;  /* 0x0000000107070836 */ /* 0x000fca0000000000 */
[----:B------:R-:W-:Y:S02]  /*0360*/  MOV R19, R7 ;  /* 0x0000000700137202 */ /* 0x000fe40000000f00 */
[----:B--2---:R-:W-:-:S06]  /*0370*/  IADD3 R3, R0, 0xffffffe, RZ ;  /* 0x0ffffffe00037810 */ /* 0x004fcc0007ffe0ff */
[----:B------:R-:W2:Y:S01]  /*0380*/  F2I.FTZ.U32.TRUNC.NTZ R3, R3 ;  /* 0x0000000300037305 */ /* 0x000ea2000021f000 */
[----:B------:R-:W-:Y:S01]  /*0390*/  @!P2 IMAD.MOV R19, RZ, RZ, -R19 ;  /* 0x000000ffff13a224 */ /* 0x000fe200078e0a13 */
[----:B------:R-:W-:-:S05]  /*03a0*/  @!P1 LOP3.LUT R19, RZ, R14, RZ, 0x33, !PT ;  /* 0x0000000eff139212 */ /* 0x000fca00078e33ff */
[----:B0-----:R-:W-:-:S05]  /*03b0*/  @P3 IMAD.WIDE R4, R19, 0x4, R4 ;  /* 0x0000000413043825 */ /* 0x001fca00078e0204 */
[----:B------:R0:W5:Y:S01]  /*03c0*/  @P3 LDG.E R16, desc[UR36][R4.64] ;  /* 0x0000002404103981 */ /* 0x000162000c1e1900 */
[----:B--2---:R-:W-:Y:S01]  /*03d0*/  R2UR UR5, R3 ;  /* 0x00000000030572ca */ /* 0x004fe200000e0000 */
[----:B------:R-:W2:Y:S01]  /*03e0*/  S2R R41, SR_CTAID.X ;  /* 0x0000000000297919 */ /* 0x000ea20000002500 */
[----:B------:R-:W3:Y:S11]  /*03f0*/  LDC R3, c[0x0][0x278] ;  /* 0x00009e00ff037b82 */ /* 0x000ef60000000800 */
[----:B------:R-:W-:-:S04]  /*0400*/  UIADD3 UR6, URZ, -UR5, URZ ;  /* 0x800000053f067290 */ /* 0x000fc8000fffe03f */
[----:B------:R-:W-:-:S04]  /*0410*/  UIMAD UR6, UR6, UR7, URZ ;  /* 0x00000007060672a4 */ /* 0x000fc8000f8e023f */
[----:B------:R-:W-:Y:S01]  /*0420*/  UIMAD.WIDE.U32 UR4, UR5, UR6, UR4 ;  /* 0x00000006050472a5 */ /* 0x000fe2000f8e0004 */
[----:B------:R0:W-:Y:S01]  /*0430*/  STL [R1+0x7a0], R19 ;  /* 0x0007a01301007387 */ /* 0x0001e20000100800 */
[----:B-1----:R-:W-:Y:S02]  /*0440*/  ISETP.GT.AND P5, PT, R17, 0x27, PT ;  /* 0x000000271100780c */ /* 0x002fe40003fa4270 */
[----:B---3--:R-:W-:Y:S01]  /*0450*/  ISETP.NE.AND P0, PT, R3, RZ, PT ;  /* 0x000000ff0300720c */ /* 0x008fe20003f05270 */
[----:B------:R-:W-:Y:S01]  /*0460*/  BSSY B0, `(.L_x_2051) ;  /* 0x0000035000007945 */ /* 0x000fe20003800000 */
[----:B------:R-:W-:Y:S01]  /*0470*/  LOP3.LUT R2, R2, 0xffffffef, RZ, 0xc0, !PT ;  /* 0xffffffef02027812 */ /* 0x000fe200078ec0ff */
[----:B--2---:R-:W-:Y:S01]  /*0480*/  IMAD R0, R41, 0xa0, RZ ;  /* 0x000000a029007824 */ /* 0x004fe200078e02ff */
[----:B----4-:R-:W-:-:S13]  /*0490*/  R2UR UR39, R12 ;  /* 0x000000000c2772ca */ /* 0x010fda00000e0000 */
[----:B------:R-:W-:-:S06]  /*04a0*/  UIADD3 UR40, UR39, -0x1, URZ ;  /* 0xffffffff27287890 */ /* 0x000fcc000fffe03f */
[----:B0-----:R-:W-:-:S05]  /*04b0*/  IMAD.U32 R4, RZ, RZ, UR40 ;  /* 0x00000028ff047e24 */ /* 0x001fca000f8e00ff */
        /* <DEDUP_REMOVED lines=19> */
[----:B------:R-:W-:Y:S02]  /*05f0*/  CS2R R34, SRZ ;  /* 0x0000000000227805 */ /* 0x000fe4000001ff00 */
[----:B------:R-:W-:Y:S02]  /*0600*/  SHF.L.U32 R13, R17, 0x2, RZ ;  /* 0x00000002110d7819 */ /* 0x000fe400000006ff */
[----:B------:R-:W-:Y:S01]  /*0610*/  SEL R3, R248, R3, !P0 ;  /* 0x00000003f8037207 */ /* 0x000fe20004000000 */
[----:B------:R-:W-:Y:S06]  /*0620*/  @P5 BRA `(.L_x_2052) ;  /* 0x0000000000605947 */ /* 0x000fec0003800000 */
        /* <DEDUP_REMOVED lines=24> */
.L_x_2052:
[----:B------:R-:W-:Y:S05]  /*07b0*/  BSYNC B0 ;  /* 0x0000000000007941 */ /* 0x000fea0003800000 */
.L_x_2051:
[----:B------:R-:W-:Y:S01]  /*07c0*/  ISETP.NE.U32.AND P1, PT, R20, RZ, PT ;  /* 0x000000ff1400720c */ /* 0x000fe20003f25070 */
[----:B------:R-:W-:Y:S01]  /*07d0*/  ULDC.64 UR6, c[0x0][0x220] ;  /* 0x0000880000067ab9 */ /* 0x000fe20000000a00 */
[----:B------:R-:W-:Y:S01]  /*07e0*/  ISETP.LT.AND P2, PT, R17, 0x40, P3 ;  /* 0x000000401100780c */ /* 0x000fe20001f41270 */
[----:B------:R-:W0:Y:S01]  /*07f0*/  @!P5 LDC.64 R4, c[0x0][0x248] ;  /* 0x00009200ff04db82 */ /* 0x000e220000000a00 */
[----:B------:R-:W-:Y:S01]  /*0800*/  ISETP.EQ.U32.AND P0, PT, RZ, UR6, PT ;  /* 0x00000006ff007c0c */ /* 0x000fe2000bf02070 */
[----:B------:R-:W-:Y:S01]  /*0810*/  IMAD.MOV.U32 R42, RZ, RZ, RZ ;  /* 0x000000ffff2a7224 */ /* 0x000fe200078e00ff */
        /* <DEDUP_REMOVED lines=16> */
[----:B0-----:R-:W-:Y:S01]  /*0920*/  @!P5 IMAD.WIDE R4, R3, 0x4, R4 ;  /* 0x000000040304d825 */ /* 0x001fe200078e0204 */
[----:B------:R-:W-:Y:S01]  /*0930*/  IADD3 R3, R0, R13, RZ ;  /* 0x0000000d00037210 */ /* 0x000fe20007ffe0ff */
[----:B------:R-:W3:Y:S02]  /*0940*/  @P1 LDG.E R42, desc[UR36][R10.64] ;  /* 0x000000240a2a1981 */ /* 0x000ee4000c1e1900 */
[----:B------:R-:W-:-:S02]  /*0950*/  @P2 IMAD R15, R12, 0xa0, R13 ;  /* 0x000000a00c0f2824 */ /* 0x000fc400078e020d */
[----:B------:R0:W5:Y:S01]  /*0960*/  @!P5 LDG.E.128 R24, desc[UR36][R4.64] ;  /* 0x000000240418d981 */ /* 0x000162000c1e1d00 */
[----:B------:R-:W4:Y:S01]  /*0970*/  LDC R12, c[0x0][0x290] ;  /* 0x0000a400ff0c7b82 */ /* 0x000f220000000800 */
        /* <DEDUP_REMOVED lines=19> */
.L_x_2054:
[----:B------:R-:W-:Y:S05]  /*0ab0*/  BSYNC B0 ;  /* 0x0000000000007941 */ /* 0x000fea0003800000 */
.L_x_2053:
        /* <DEDUP_REMOVED lines=32> */
[----:B0-----:R-:W-:Y:S01]  /*0cc0*/  HFMA2.MMA R4, -RZ, RZ, 0, 0 ;  /* 0x00000000ff047435 */ /* 0x001fe200000001ff */
[----:B-1----:R-:W-:-:S05]  /*0cd0*/  IADD3 R6, RZ, -R5, RZ ;  /* 0x80000005ff067210 */ /* 0x002fca0007ffe0ff */
[----:B------:R-:W-:Y:S02]  /*0ce0*/  IMAD R7, R6, R3, RZ ;  /* 0x0000000306077224 */ /* 0x000fe400078e02ff */
[----:B------:R-:W-:Y:S02]  /*0cf0*/  IMAD.MOV.U32 R6, RZ, RZ, R8 ;  /* 0x000000ffff067224 */ /* 0x000fe400078e0008 */
[----:B------:R-:W-:-:S06]  /*0d00*/  IMAD.HI.U32 R5, R5, R7, R4 ;  /* 0x0000000705057227 */ /* 0x000fcc00078e0004 */
[----:B------:R-:W-:-:S04]  /*0d10*/  IMAD.HI.U32 R5, R5, R6, RZ ;  /* 0x0000000605057227 */ /* 0x000fc800078e00ff */
[----:B------:R-:W-:-:S05]  /*0d20*/  IMAD R0, R5, R0, R6 ;  /* 0x0000000005007224 */ /* 0x000fca00078e0206 */
[----:B------:R-:W-:-:S13]  /*0d30*/  ISETP.GT.U32.AND P1, PT, R3, R0, PT ;  /* 0x000000000300720c */ /* 0x000fda0003f24070 */
[----:B------:R-:W-:Y:S01]  /*0d40*/  @!P1 IADD3 R0, R0, -R3, RZ ;  /* 0x8000000300009210 */ /* 0x000fe20007ffe0ff */
[----:B------:R-:W-:-:S03]  /*0d50*/  @!P1 VIADD R5, R5, 0x1 ;  /* 0x0000000105059836 */ /* 0x000fc60000000000 */
        /* <DEDUP_REMOVED lines=17> */
[----:B------:R-:W-:Y:S01]  /*0e70*/  MOV R4, UR4 ;  /* 0x0000000400047c02 */ /* 0x000fe20008000f00 */
[----:B------:R0:W1:Y:S01]  /*0e80*/  LDC.64 R14, c[0x4][R0] ;  /* 0x01000000000e7b82 */ /* 0x0000620000000a00 */
[----:B------:R-:W-:Y:S01]  /*0e90*/  IMAD.U32 R5, RZ, RZ, UR5 ;  /* 0x00000005ff057e24 */ /* 0x000fe2000f8e00ff */
[----:B------:R-:W-:Y:S01]  /*0ea0*/  ULDC.64 UR4, c[0x4][0xd0] ;  /* 0x0100340000047ab9 */ /* 0x000fe20000000a00 */
[----:B------:R-:W-:Y:S01]  /*0eb0*/  MOV R10, UR6 ;  /* 0x00000006000a7c02 */ /* 0x000fe20008000f00 */
[----:B------:R-:W-:Y:S01]  /*0ec0*/  IMAD.U32 R7, RZ, RZ, UR5 ;  /* 0x00000005ff077e24 */ /* 0x000fe2000f8e00ff */
[----:B------:R-:W-:Y:S01]  /*0ed0*/  MOV R6, UR4 ;  /* 0x0000000400067c02 */ /* 0x000fe20008000f00 */
[----:B------:R-:W-:Y:S01]  /*0ee0*/  IMAD.U32 R11, RZ, RZ, UR7 ;  /* 0x00000007ff0b7e24 */ /* 0x000fe2000f8e00ff */
[----:B------:R-:W-:Y:S01]  /*0ef0*/  MOV R8, 0x53f ;  /* 0x0000053f00087802 */ /* 0x000fe20000000f00 */
[----:B------:R-:W-:Y:S01]  /*0f00*/  IMAD.MOV.U32 R12, RZ, RZ, 0x1 ;  /* 0x00000001ff0c7424 */ /* 0x000fe200078e00ff */
[----:B0-----:R-:W-:-:S07]  /*0f10*/  MOV R13, RZ ;  /* 0x000000ff000d7202 */ /* 0x001fce0000000f00 */
[----:B------:R-:W-:-:S07]  /*0f20*/  LEPC R20, `(.L_x_2057) ;  /* 0x000000001014794e */ /* 0x000fce0000000000 */
[----:B-1----:R-:W-:Y:S05]  /*0f30*/  CALL.ABS.NOINC R14 ;  /* 0x000000000e007343 */ /* 0x002fea0003c00000 */
.L_x_2057:
[----:B------:R-:W0:Y:S01]  /*0f40*/  S2R R4, SR_CgaCtaId ;  /* 0x0000000000047919 */ /* 0x000e220000008800 */
[----:B------:R-:W1:Y:S01]  /*0f50*/  LDC R6, c[0x0][0x290] ;  /* 0x0000a400ff067b82 */ /* 0x000e620000000800 */
[----:B------:R-:W-:Y:S02]  /*0f60*/  MOV R0, 0x400 ;  /* 0x0000040000007802 */ /* 0x000fe40000000f00 */
[----:B------:R-:W-:-:S03]  /*0f70*/  ISETP.NE.AND P6, PT, R37, RZ, PT ;  /* 0x000000ff2500720c */ /* 0x000fc60003fc5270 */
[----:B------:R-:W-:Y:S02]  /*0f80*/  VIADD R3, R0, 0x840 ;  /* 0x0000084000037836 */ /* 0x000fe40000000000 */
[----:B------:R-:W-:-:S03]  /*0f90*/  IMAD R0, R22, R23, R36 ;  /* 0x0000001716007224 */ /* 0x000fc600078e0224 */
[----:B0-----:R-:W-:-:S04]  /*0fa0*/  LEA R3, R4, R3, 0x18 ;  /* 0x0000000304037211 */ /* 0x001fc800078ec0ff */
[----:B------:R-:W-:-:S05]  /*0fb0*/  LEA R13, R0, R3, 0x2 ;  /* 0x00000003000d7211 */ /* 0x000fca00078e10ff */
[----:B-1----:R-:W-:Y:S01]  /*0fc0*/  IMAD R14, R6, 0x4, R13 ;  /* 0x00000004060e7824 */ /* 0x002fe200078e020d */
[----:B------:R-:W-:Y:S06]  /*0fd0*/  @!P6 BRA `(.L_x_2058) ;  /* 0x00000000000ce947 */ /* 0x000fec0003800000 */
[----:B------:R-:W-:Y:S01]  /*0fe0*/  ISETP.NE.AND P5, PT, R40, RZ, PT ;  /* 0x000000ff2800720c */ /* 0x000fe20003fa5270 */
[----:B------:R0:W-:-:S12]  /*0ff0*/  STS.128 [R13], R32 ;  /* 0x000000200d007388 */ /* 0x0001d80000000c00 */
[----:B------:R0:W-:Y:S02]  /*1000*/  @!P5 STS.128 [R14], R24 ;  /* 0x000000180e00d388 */ /* 0x0001e40000000c00 */
.L_x_2058:
        /* <DEDUP_REMOVED lines=11> */
[----:B------:R-:W-:Y:S01]  /*10c0*/  LEA R15, R0, R3, 0x2 ;  /* 0x00000003000f7211 */ /* 0x000fe200078e10ff */
[----:B------:R-:W-:Y:S01]  /*10d0*/  BSSY B1, `(.L_x_2061) ;  /* 0x0000064000017945 */ /* 0x000fe20003800000 */
[----:B------:R-:W-:-:S03]  /*10e0*/  ISETP.NE.AND P0, PT, R40, RZ, PT ;  /* 0x000000ff2800720c */ /* 0x000fc60003f05270 */
[----:B------:R-:W-:Y:S01]  /*10f0*/  IMAD R22, R22, 0x4, R15 ;  /* 0x0000000416167824 */ /* 0x000fe200078e020f */
        /* <DEDUP_REMOVED lines=40> */
.L_x_2062:
[C---:B------:R-:W-:Y:S01]  /*1380*/  IMAD R21, R6.reuse, 0x4, R15 ;  /* 0x0000000406157824 */ /* 0x040fe200078e020f */
[----:B------:R-:W-:Y:S01]  /*1390*/  LEA R20, R6, R22, 0x2 ;  /* 0x0000001606147211 */ /* 0x000fe200078e10ff */
[----:B------:R-:W-:Y:S01]  /*13a0*/  BSSY B2, `(.L_x_2064) ;  /* 0x0000032000027945 */ /* 0x000fe20003800000 */
[----:B------:R-:W-:Y:S02]  /*13b0*/  LEA.HI R0, R0, R0, RZ, 0x1 ;  /* 0x0000000000007211 */ /* 0x000fe400078f08ff */
[----:B------:R0:W0:Y:S02]  /*13c0*/  LDS R24, [R21] ;  /* 0x0000000015187984 */ /* 0x0000240000000800 */
[----:B------:R-:W-:Y:S02]  /*13d0*/  SHF.L.U32 R0, R0, 0x1, RZ ;  /* 0x0000000100007819 */ /* 0x000fe400000006ff */
[----:B------:R0:W0:Y:S02]  /*13e0*/  LDS R26, [R21+0x4] ;  /* 0x00000400151a7984 */ /* 0x0000240000000800 */
[----:B------:R-:W-:-:S02]  /*13f0*/  LOP3.LUT R5, R0, 0xfffffffc, RZ, 0xc0, !PT ;  /* 0xfffffffc00057812 */ /* 0x000fc400078ec0ff */
[----:B------:R0:W0:Y:S02]  /*1400*/  LDS R25, [R20] ;  /* 0x0000000014197984 */ /* 0x0000240000000800 */
[----:B------:R-:W-:Y:S02]  /*1410*/  ISETP.GE.AND P0, PT, R5, R6, PT ;  /* 0x000000060500720c */ /* 0x000fe40003f06270 */
[----:B------:R0:W0:Y:S11]  /*1420*/  LDS R27, [R20+0x4] ;  /* 0x00000400141b7984 */ /* 0x0000360000000800 */
        /* <DEDUP_REMOVED lines=41> */
.L_x_2065:
[----:B------:R-:W-:Y:S05]  /*16c0*/  BSYNC B2 ;  /* 0x0000000000027941 */ /* 0x000fea0003800000 */
.L_x_2064:
[----:B0-----:R0:W-:Y:S04]  /*16d0*/  STS [R21], R24 ;  /* 0x0000001815007388 */ /* 0x0011e80000000800 */
[----:B------:R0:W-:Y:S04]  /*16e0*/  STS [R21+0x4], R26 ;  /* 0x0000041a15007388 */ /* 0x0001e80000000800 */
[----:B------:R0:W-:Y:S04]  /*16f0*/  STS [R20], R25 ;  /* 0x0000001914007388 */ /* 0x0001e80000000800 */
[----:B------:R0:W-:Y:S02]  /*1700*/  STS [R20+0x4], R27 ;  /* 0x0000041b14007388 */ /* 0x0001e40000000800 */
.L_x_2063:
[----:B------:R-:W-:Y:S05]  /*1710*/  BSYNC B1 ;  /* 0x0000000000017941 */ /* 0x000fea0003800000 */
.L_x_2061:
[----:B-1----:R1:W-:Y:S04]  /*1720*/  STS [R15], R32 ;  /* 0x000000200f007388 */ /* 0x0023e80000000800 */
[----:B--2---:R1:W-:Y:S04]  /*1730*/  STS [R15+0x4], R34 ;  /* 0x000004220f007388 */ /* 0x0043e80000000800 */
[----:B---3--:R1:W-:Y:S04]  /*1740*/  STS [R22], R33 ;  /* 0x0000002116007388 */ /* 0x0083e80000000800 */
[----:B----4-:R1:W-:Y:S02]  /*1750*/  STS [R22+0x4], R35 ;  /* 0x0000042316007388 */ /* 0x0103e40000000800 */
.L_x_2060:
[----:B------:R-:W-:Y:S05]  /*1760*/  BSYNC B0 ;  /* 0x0000000000007941 */ /* 0x000fea0003800000 */
.L_x_2059:
[----:B------:R-:W-:Y:S06]  /*1770*/  BAR.SYNC.DEFER_BLOCKING 0x0 ;  /* 0x0000000000007b1d */ /* 0x000fec0000010000 */
[----:B------:R-:W-:Y:S04]  /*1780*/  BSSY B0, `(.L_x_2066) ;  /* 0x0000005000007945 */ /* 0x000fe80003800000 */
[----:B------:R-:W-:Y:S05]  /*1790*/  @!P6 BRA `(.L_x_2067) ;  /* 0x00000000000ce947 */ /* 0x000fea0003800000 */
[----:B------:R-:W-:Y:S01]  /*17a0*/  ISETP.NE.AND P0, PT, R40, RZ, PT ;  /* 0x000000ff2800720c */ /* 0x000fe20003f05270 */
[----:B01----:R2:W3:-:S12]  /*17b0*/  LDS.128 R32, [R13] ;  /* 0x000000000d207984 */ /* 0x0034d80000000c00 */
[----:B------:R2:W4:Y:S02]  /*17c0*/  @!P0 LDS.128 R24, [R14] ;  /* 0x000000000e188984 */ /* 0x0005240000000c00 */
.L_x_2067:
[----:B------:R-:W-:Y:S05]  /*17d0*/  BSYNC B0 ;  /* 0x0000000000007941 */ /* 0x000fea0003800000 */
.L_x_2066:
[----:B------:R-:W-:Y:S06]  /*17e0*/  BAR.SYNC.DEFER_BLOCKING 0x0 ;  /* 0x0000000000007b1d */ /* 0x000fec0000010000 */
[----:B------:R-:W-:Y:S05]  /*17f0*/  BRA `(.L_x_2056) ;  /* 0x0000000400307947 */ /* 0x000fea0003800000 */
.L_x_2055:
        /* <DEDUP_REMOVED lines=8> */
[----:B------:R-:W-:-:S04]  /*1880*/  I2FP.F32.S32 R13, R13 ;  /* 0x0000000d000d7245 */ /* 0x000fc80000201400 */
        /* <DEDUP_REMOVED lines=26> */
.L_x_2068:
[----:B------:R-:W-:-:S13]  /*1a30*/  ISETP.GE.AND P0, PT, R13, R12, PT ;  /* 0x0000000c0d00720c */ /* 0x000fda0003f06270 */
[----:B------:R-:W-:Y:S05]  /*1a40*/  @P0 BRA `(.L_x_2069) ;  /* 0x0000000000980947 */ /* 0x000fea0003800000 */
[----:B------:R-:W-:Y:S02]  /*1a50*/  I2FP.F32.S32 R12, R12 ;  /* 0x0000000c000c7245 */ /* 0x000fe40000201400 */
[----:B------:R-:W-:Y:S02]  /*1a60*/  IADD3 R0, R13, 0x2, RZ ;  /* 0x000000020d007810 */ /* 0x000fe40007ffe0ff */
[----:B------:R-:W-:Y:S02]  /*1a70*/  I2FP.F32.S32 R13, R13 ;  /* 0x0000000d000d7245 */ /* 0x000fe40000201400 */
[----:B------:R-:W1:Y:S01]  /*1a80*/  MUFU.RCP R12, R12 ;  /* 0x0000000c000c7308 */ /* 0x000e620000001000 */
[----:B------:R-:W-:Y:S02]  /*1a90*/  I2FP.F32.S32 R3, R0 ;  /* 0x0000000000037245 */ /* 0x000fe40000201400 */
[----:B------:R-:W-:-:S03]  /*1aa0*/  I2FP.F32.S32 R40, R40 ;  /* 0x0000002800287245 */ /* 0x000fc60000201400 */
[-C--:B-1----:R-:W-:Y:S01]  /*1ab0*/  FMUL.FTZ R3, R3, R12.reuse ;  /* 0x0000000c03037220 */ /* 0x082fe20000410000 */
[----:B------:R-:W-:-:S03]  /*1ac0*/  FMUL.FTZ R13, R13, R12 ;  /* 0x0000000c0d0d7220 */ /* 0x000fc60000410000 */
[----:B------:R-:W-:Y:S01]  /*1ad0*/  FMUL.FTZ R3, R3, 13.28771209716796875 ;  /* 0x41549a7803037820 */ /* 0x000fe20000410000 */
[----:B------:R-:W-:-:S05]  /*1ae0*/  FMUL.FTZ R13, R13, 13.28771209716796875 ;  /* 0x41549a780d0d7820 */ /* 0x000fca0000410000 */
[----:B------:R-:W1:Y:S08]  /*1af0*/  MUFU.EX2 R3, -R3 ;  /* 0x8000000300037308 */ /* 0x000e700000000800 */
[----:B------:R-:W2:Y:S01]  /*1b00*/  MUFU.EX2 R13, -R13 ;  /* 0x8000000d000d7308 */ /* 0x000ea20000000800 */
[----:B-1----:R-:W-:-:S04]  /*1b10*/  FMUL.FTZ R0, R40, R3 ;  /* 0x0000000328007220 */ /* 0x002fc80000410000 */
[----:B0-----:R-:W-:Y:S01]  /*1b20*/  FMUL.RZ R6, R0, 0.15915493667125701904 ;  /* 0x3e22f98300067820 */ /* 0x001fe2000040c000 */
[----:B--2---:R-:W-:-:S03]  /*1b30*/  FMUL.FTZ R40, R40, R13 ;  /* 0x0000000d28287220 */ /* 0x004fc60000410000 */
        /* <DEDUP_REMOVED lines=8> */
[----:B------:R-:W0:Y:S01]  /*1bc0*/  MUFU.COS R5, R40 ;  /* 0x0000002800057308 */ /* 0x000e220000000000 */
[-C--:B-1----:R-:W-:Y:S01]  /*1bd0*/  FFMA.FTZ R9, R34, R8.reuse, -R7 ;  /* 0x0000000822097223 */ /* 0x082fe20000010807 */
[-C--:B------:R-:W-:Y:S01]  /*1be0*/  FFMA.FTZ R26, R26, R8.reuse, -R3 ;  /* 0x000000081a1a7223 */ /* 0x080fe20000010803 */
[-C--:B------:R-:W-:Y:S01]  /*1bf0*/  FFMA.FTZ R35, R35, R8.reuse, R10 ;  /* 0x0000000823237223 */ /* 0x080fe2000001000a */
[----:B------:R-:W-:Y:S01]  /*1c00*/  FFMA.FTZ R27, R27, R8, R4 ;  /* 0x000000081b1b7223 */ /* 0x000fe20000010004 */
[----:B------:R-:W-:Y:S02]  /*1c10*/  IMAD.MOV.U32 R34, RZ, RZ, R9 ;  /* 0x000000ffff227224 */ /* 0x000fe400078e0009 */
[-C--:B--2---:R-:W-:Y:S01]  /*1c20*/  FMUL.FTZ R7, R33, R0.reuse ;  /* 0x0000000021077220 */ /* 0x084fe20000410000 */
[-C--:B------:R-:W-:Y:S01]  /*1c30*/  FMUL.FTZ R3, R25, R0.reuse ;  /* 0x0000000019037220 */ /* 0x080fe20000410000 */
[-C--:B------:R-:W-:Y:S01]  /*1c40*/  FMUL.FTZ R6, R32, R0.reuse ;  /* 0x0000000020067220 */ /* 0x080fe20000410000 */
[----:B------:R-:W-:Y:S01]  /*1c50*/  FMUL.FTZ R0, R24, R0 ;  /* 0x0000000018007220 */ /* 0x000fe20000410000 */
[-C--:B0-----:R-:W-:Y:S01]  /*1c60*/  FFMA.FTZ R7, R32, R5.reuse, -R7 ;  /* 0x0000000520077223 */ /* 0x081fe20000010807 */
[-C--:B------:R-:W-:Y:S01]  /*1c70*/  FFMA.FTZ R24, R24, R5.reuse, -R3 ;  /* 0x0000000518187223 */ /* 0x080fe20000010803 */
[-C--:B------:R-:W-:Y:S01]  /*1c80*/  FFMA.FTZ R33, R33, R5.reuse, R6 ;  /* 0x0000000521217223 */ /* 0x080fe20000010006 */
[----:B------:R-:W-:-:S02]  /*1c90*/  FFMA.FTZ R25, R25, R5, R0 ;  /* 0x0000000519197223 */ /* 0x000fc40000010000 */
[----:B------:R-:W-:-:S07]  /*1ca0*/  MOV R32, R7 ;  /* 0x0000000700207202 */ /* 0x000fce0000000f00 */
.L_x_2069:
[----:B------:R-:W-:Y:S05]  /*1cb0*/  BSYNC B0 ;  /* 0x0000000000007941 */ /* 0x000fea0003800000 */
.L_x_2056:
        /* <DEDUP_REMOVED lines=13> */
[----:B------:R-:W-:-:S04]  /*1d90*/  @!P1 VIADD R3, R3, 0x440 ;  /* 0x0000044003039836 */ /* 0x000fc80000000000 */
[----:B------:R-:W-:Y:S02]  /*1da0*/  @!UP0 USHF.L.U32 UR4, UR38, 0x2, URZ ;  /* 0x0000000226048899 */ /* 0x000fe4000800063f */
[----:B------:R-:W1:Y:S01]  /*1db0*/  @!P0 LDC.64 R4, c[0x0][0x248] ;  /* 0x00009200ff048b82 */ /* 0x000e620000000a00 */
[C---:B0-----:R-:W-:Y:S02]  /*1dc0*/  LEA R0, R6.reuse, R0, 0x18 ;  /* 0x0000000006007211 */ /* 0x041fe400078ec0ff */
[----:B------:R-:W-:Y:S02]  /*1dd0*/  @!P1 LEA R6, R6, R3, 0x18 ;  /* 0x0000000306069211 */ /* 0x000fe400078ec0ff */
[----:B------:R-:W-:-:S03]  /*1de0*/  LEA R3, R17, R0, 0x4 ;  /* 0x0000000011037211 */ /* 0x000fc600078e20ff */
[----:B------:R-:W-:Y:S02]  /*1df0*/  @!P1 IMAD R6, R17, 0x10, R6 ;  /* 0x0000001011069824 */ /* 0x000fe400078e0206 */
[----:B-----5:R-:W-:Y:S01]  /*1e00*/  @!P0 IMAD R7, R18, R7, UR4 ;  /* 0x0000000412078e24 */ /* 0x020fe2000f8e0207 */
        /* <DEDUP_REMOVED lines=8> */
.L_x_2071:
[----:B------:R-:W-:Y:S05]  /*1e90*/  BSYNC B0 ;  /* 0x0000000000007941 */ /* 0x000fea0003800000 */
.L_x_2070:
        /* <DEDUP_REMOVED lines=31> */
[----:B0-----:R-:W-:Y:S02]  /*2090*/  IMAD.MOV.U32 R0, RZ, RZ, -0x800001 ;  /* 0xff7fffffff007424 */ /* 0x001fe400078e00ff */
[----:B------:R-:W-:-:S04]  /*20a0*/  VIADDMNMX R3, R3, UR39, RZ, !PT ;  /* 0x0000002703037c46 */ /* 0x000fc8000f8001ff */
[----:B------:R-:W-:Y:S02]  /*20b0*/  R2UR UR58, R3 ;  /* 0x00000000033a72ca */ /* 0x000fe400000e0000 */
[----:B------:R-:W-:-:S05]  /*20c0*/  MOV R3, UR5 ;  /* 0x0000000500037c02 */ /* 0x000fca0008000f00 */
[----:B------:R-:W-:Y:S04]  /*20d0*/  STL [R1+0x788], R3 ;  /* 0x0007880301007387 */ /* 0x000fe80000100800 */
[----:B------:R-:W0:Y:S02]  /*20e0*/  @!P1 LDS R7, [R8+0x8] ;  /* 0x0000080008079984 */ /* 0x000e240000000800 */
[----:B------:R-:W-:Y:S02]  /*20f0*/  UIADD3 UR31, UR40, -UR58, URZ ;  /* 0x8000003a281f7290 */ /* 0x000fe4000fffe03f */
[----:B------:R-:W-:Y:S04]  /*2100*/  STL [R1+0x780], R0 ;  /* 0x0007800001007387 */ /* 0x000fe80000100800 */
[----:B0-----:R-:W0:Y:S02]  /*2110*/  SHFL.BFLY PT, R4, R7, 0x1, 0x1f ;  /* 0x0c201f0007047f89 */ /* 0x001e2400000e0000 */
[----:B0-----:R-:W-:-:S06]  /*2120*/  FADD.FTZ R4, R4, R7 ;  /* 0x0000000704047221 */ /* 0x001fcc0000010000 */
[----:B------:R-:W0:Y:S01]  /*2130*/  SHFL.IDX PT, R4, R4, RZ, 0x1f ;  /* 0x00001fff04047589 */ /* 0x000e2200000e0000 */
[----:B------:R-:W-:Y:S05]  /*2140*/  @P0 BRA `(.L_x_2073) ;  /* 0x0000000000540947 */ /* 0x000fea0003800000 */
[----:B------:R-:W-:Y:S01]  /*2150*/  IMAD.U32 R0, RZ, RZ, UR31 ;  /* 0x0000001fff007e24 */ /* 0x000fe2000f8e00ff */
[----:B------:R-:W-:Y:S01]  /*2160*/  ULDC UR5, c[0x0][0x2a0] ;  /* 0x0000a80000057ab9 */ /* 0x000fe20000000800 */
[----:B------:R-:W-:Y:S02]  /*2170*/  ULDC.64 UR6, c[0x0][0x2c8] ;  /* 0x0000b20000067ab9 */ /* 0x000fe40000000a00 */
[----:B------:R-:W-:Y:S02]  /*2180*/  ISETP.NE.U32.AND P0, PT, RZ, UR6, PT ;  /* 0x00000006ff007c0c */ /* 0x000fe4000bf05070 */
[----:B------:R-:W-:Y:S01]  /*2190*/  LEA R0, R0, R3, 0x2 ;  /* 0x0000000300007211 */ /* 0x000fe200078e10ff */
[----:B0-----:R-:W-:Y:S01]  /*21a0*/  FMUL.FTZ R3, R4, UR5 ;  /* 0x0000000504037c20 */ /* 0x001fe20008410000 */
[----:B------:R-:W-:-:S04]  /*21b0*/  ISETP.NE.AND.EX P0, PT, RZ, UR7, PT, P0 ;  /* 0x00000007ff007c0c */ /* 0x000fc8000bf05300 */
[----:B------:R0:W-:Y:S09]  /*21c0*/  STL [R1+0x780], R3 ;  /* 0x0007800301007387 */ /* 0x0001f20000100800 */
[----:B------:R-:W-:Y:S05]  /*21d0*/  @!P0 BRA `(.L_x_2074) ;  /* 0x0000000000288947 */ /* 0x000fea0003800000 */
[----:B------:R-:W1:Y:S01]  /*21e0*/  LDC.64 R4, c[0x0][0x2c8] ;  /* 0x0000b200ff047b82 */ /* 0x000e620000000a00 */
[----:B------:R-:W-:Y:S01]  /*21f0*/  IMAD.MOV.U32 R7, RZ, RZ, R3 ;  /* 0x000000ffff077224 */ /* 0x000fe200078e0003 */
[----:B0-----:R-:W-:Y:S01]  /*2200*/  IADD3 R3, -R42, UR40, RZ ;  /* 0x000000282a037c10 */ /* 0x001fe2000fffe1ff */
[----:B------:R-:W-:-:S04]  /*2210*/  ULDC UR5, c[0x0][0x2d0] ;  /* 0x0000b40000057ab9 */ /* 0x000fc80000000800 */
[----:B------:R-:W-:-:S04]  /*2220*/  IMAD R6, R41, UR5, R3 ;  /* 0x0000000529067c24 */ /* 0x000fc8000f8e0203 */
[----:B------:R-:W-:-:S04]  /*2230*/  IMAD R3, R6, UR5, R3 ;  /* 0x0000000506037c24 */ /* 0x000fc8000f8e0203 */
[----:B-1----:R-:W-:-:S06]  /*2240*/  IMAD.WIDE R4, R3, 0x4, R4 ;  /* 0x0000000403047825 */ /* 0x002fcc00078e0204 */
[----:B------:R-:W5:Y:S02]  /*2250*/  LDG.E R4, desc[UR36][R4.64] ;  /* 0x0000002404047981 */ /* 0x000f64000c1e1900 */
[----:B-----5:R-:W-:-:S05]  /*2260*/  FADD.FTZ R7, R7, R4 ;  /* 0x0000000407077221 */ /* 0x020fca0000010000 */
[----:B------:R1:W-:Y:S02]  /*2270*/  STL [R1+0x780], R7 ;  /* 0x0007800701007387 */ /* 0x0003e40000100800 */
.L_x_2074:
[----:B0-----:R-:W5:Y:S04]  /*2280*/  LDL R3, [R1+0x780] ;  /* 0x0007800001037983 */ /* 0x001f680000100800 */
[----:B-----5:R0:W-:Y:S02]  /*2290*/  STS [R0], R3 ;  /* 0x0000000300007388 */ /* 0x0201e40000000800 */
.L_x_2073:
[----:B------:R-:W-:Y:S05]  /*22a0*/  BSYNC B0 ;  /* 0x0000000000007941 */ /* 0x000fea0003800000 */
.L_x_2072:
        /* <DEDUP_REMOVED lines=9> */
[----:B01----:R-:W0:Y:S04]  /*2340*/  LDS.128 R4, [UR30+0x380] ;  /* 0x0003801eff047984 */ /* 0x003e280008000c00 */
[----:B--2---:R-:W1:Y:S04]  /*2350*/  LDS.128 R12, [UR30+0x3a0] ;  /* 0x0003a01eff0c7984 */ /* 0x004e680008000c00 */
[----:B------:R-:W-:Y:S04]  /*2360*/  LDS.128 R8, [UR30+0x390] ;  /* 0x0003901eff087984 */ /* 0x000fe80008000c00 */
[----:B------:R-:W2:Y:S04]  /*2370*/  LDS.128 R52, [UR30+0x370] ;  /* 0x0003701eff347984 */ /* 0x000ea80008000c00 */
[----:B------:R-:W5:Y:S04]  /*2380*/  LDS.128 R20, [UR30+0x3b0] ;  /* 0x0003b01eff147984 */ /* 0x000f680008000c00 */
        /* <DEDUP_REMOVED lines=11> */
[----:B-1----:R-:W-:Y:S01]  /*2440*/  R2UR UR49, R15 ;  /* 0x000000000f3172ca */ /* 0x002fe200000e0000 */
[----:B------:R-:W0:Y:S01]  /*2450*/  LDS.128 R4, [UR30+0x430] ;  /* 0x0004301eff047984 */ /* 0x000e220008000c00 */
[----:B------:R-:W-:Y:S02]  /*2460*/  R2UR UR48, R14 ;  /* 0x000000000e3072ca */ /* 0x000fe400000e0000 */
[----:B------:R-:W-:Y:S01]  /*2470*/  R2UR UR47, R13 ;  /* 0x000000000d2f72ca */ /* 0x000fe200000e0000 */
[----:B--2---:R-:W-:Y:S01]  /*2480*/  STL.64 [R1+0x790], R52 ;  /* 0x0007903401007387 */ /* 0x004fe20000100a00 */
[----:B------:R-:W-:Y:S01]  /*2490*/  R2UR UR46, R12 ;  /* 0x000000000c2e72ca */ /* 0x000fe200000e0000 */
[----:B------:R-:W-:Y:S01]  /*24a0*/  IMAD.MOV.U32 R0, RZ, RZ, R54 ;  /* 0x000000ffff007224 */ /* 0x000fe200078e0036 */
[----:B------:R-:W-:Y:S01]  /*24b0*/  R2UR UR53, R11 ;  /* 0x000000000b3572ca */ /* 0x000fe200000e0000 */
[----:B------:R-:W1:Y:S01]  /*24c0*/  LDS.128 R12, [UR30+0x40] ;  /* 0x0000401eff0c7984 */ /* 0x000e620008000c00 */
[----:B------:R-:W-:-:S02]  /*24d0*/  R2UR UR52, R10 ;  /* 0x000000000a3472ca */ /* 0x000fc400000e0000 */
[----:B------:R-:W-:Y:S02]  /*24e0*/  R2UR UR51, R9 ;  /* 0x00000000093372ca */ /* 0x000fe400000e0000 */
[----:B------:R-:W-:Y:S02]  /*24f0*/  R2UR UR50, R8 ;  /* 0x00000000083272ca */ /* 0x000fe400000e0000 */
[----:B------:R-:W2:Y:S01]  /*2500*/  LDS.128 R8, [UR30+0x50] ;  /* 0x0000501eff087984 */ /* 0x000ea20008000c00 */
[----:B------:R-:W-:Y:S02]  /*2510*/  MOV R3, R55 ;  /* 0x0000003700037202 */ /* 0x000fe40000000f00 */
[----:B------:R-:W-:Y:S02]  /*2520*/  R2UR UR61, R0 ;  /* 0x00000000003d72ca */ /* 0x000fe400000e0000 */
[----:B------:R-:W-:Y:S02]  /*2530*/  IADD3 R0, R17, UR58, RZ ;  /* 0x0000003a11007c10 */ /* 0x000fe4000fffe0ff */
[----:B-----5:R-:W-:-:S02]  /*2540*/  R2UR UR45, R23 ;  /* 0x00000000172d72ca */ /* 0x020fc400000e0000 */
[----:B------:R-:W-:Y:S02]  /*2550*/  R2UR UR44, R22 ;  /* 0x00000000162c72ca */ /* 0x000fe400000e0000 */
[----:B------:R-:W-:Y:S02]  /*2560*/  R2UR UR43, R21 ;  /* 0x00000000152b72ca */ /* 0x000fe400000e0000 */
[----:B------:R-:W-:Y:S02]  /*2570*/  R2UR UR42, R20 ;  /* 0x00000000142a72ca */ /* 0x000fe400000e0000 */
[----:B----4-:R-:W-:Y:S02]  /*2580*/  R2UR UR41, R27 ;  /* 0x000000001b2972ca */ /* 0x010fe400000e0000 */
[----:B------:R-:W-:Y:S02]  /*2590*/  R2UR UR40, R26 ;  /* 0x000000001a2872ca */ /* 0x000fe400000e0000 */
[----:B------:R-:W-:-:S02]  /*25a0*/  R2UR UR35, R25 ;  /* 0x00000000192372ca */ /* 0x000fc400000e0000 */
[----:B------:R-:W-:Y:S02]  /*25b0*/  R2UR UR34, R24 ;  /* 0x00000000182272ca */ /* 0x000fe400000e0000 */
[----:B------:R-:W-:Y:S02]  /*25c0*/  R2UR UR33, R31 ;  /* 0x000000001f2172ca */ /* 0x000fe400000e0000 */
[----:B0-----:R-:W-:Y:S02]  /*25d0*/  R2UR UR7, R7 ;  /* 0x00000000070772ca */ /* 0x001fe400000e0000 */
[----:B------:R-:W-:Y:S02]  /*25e0*/  R2UR UR6, R6 ;  /* 0x00000000060672ca */ /* 0x000fe400000e0000 */
[----:B------:R-:W-:Y:S02]  /*25f0*/  R2UR UR5, R5 ;  /* 0x00000000050572ca */ /* 0x000fe400000e0000 */
[----:B------:R-:W-:-:S02]  /*2600*/  R2UR UR4, R4 ;  /* 0x00000000040472ca */ /* 0x000fc400000e0000 */
[----:B------:R-:W0:Y:S01]  /*2610*/  LDS.128 R4, [UR30+0x60] ;  /* 0x0000601eff047984 */ /* 0x000e220008000c00 */
[----:B------:R-:W-:Y:S02]  /*2620*/  R2UR UR32, R30 ;  /* 0x000000001e2072ca */ /* 0x000fe400000e0000 */
[----:B------:R-:W-:Y:S01]  /*2630*/  R2UR UR29, R29 ;  /* 0x000000001d1d72ca */ /* 0x000fe200000e0000 */
[----:B-1----:R-:W-:Y:S01]  /*2640*/  STL.64 [R1+0x770], R12 ;  /* 0x0007700c01007387 */ /* 0x002fe20000100a00 */
[----:B------:R-:W-:Y:S02]  /*2650*/  R2UR UR28, R28 ;  /* 0x000000001c1c72ca */ /* 0x000fe400000e0000 */
[----:B------:R-:W-:Y:S01]  /*2660*/  R2UR UR27, R35 ;  /* 0x00000000231b72ca */ /* 0x000fe200000e0000 */
[----:B------:R-:W-:Y:S01]  /*2670*/  STL.64 [R1+0x778], R14 ;  /* 0x0007780e01007387 */ /* 0x000fe20000100a00 */
[----:B------:R-:W-:Y:S02]  /*2680*/  R2UR UR26, R34 ;  /* 0x00000000221a72ca */ /* 0x000fe400000e0000 */
[----:B------:R-:W-:Y:S01]  /*2690*/  R2UR UR25, R33 ;  /* 0x00000000211972ca */ /* 0x000fe200000e0000 */
[----:B------:R-:W1:Y:S01]  /*26a0*/  LDS.128 R12, [UR30+0x70] ;  /* 0x0000701eff0c7984 */ /* 0x000e620008000c00 */
[----:B------:R-:W-:-:S02]  /*26b0*/  R2UR UR24, R32 ;  /* 0x00000000201872ca */ /* 0x000fc400000e0000 */
[----:B------:R-:W-:Y:S01]  /*26c0*/  R2UR UR23, R39 ;  /* 0x00000000271772ca */ /* 0x000fe200000e0000 */
[----:B--2---:R-:W-:Y:S01]  /*26d0*/  STL.64 [R1+0x760], R8 ;  /* 0x0007600801007387 */ /* 0x004fe20000100a00 */
[----:B------:R-:W-:Y:S02]  /*26e0*/  R2UR UR22, R38 ;  /* 0x00000000261672ca */ /* 0x000fe400000e0000 */
[----:B------:R-:W-:Y:S01]  /*26f0*/  R2UR UR21, R37 ;  /* 0x00000000251572ca */ /* 0x000fe200000e0000 */
[----:B------:R-:W-:Y:S01]  /*2700*/  STL.64 [R1+0x768], R10 ;  /* 0x0007680a01007387 */ /* 0x000fe20000100a00 */
[----:B------:R-:W-:Y:S02]  /*2710*/  R2UR UR20, R36 ;  /* 0x00000000241472ca */ /* 0x000fe400000e0000 */
[----:B------:R-:W-:Y:S01]  /*2720*/  R2UR UR19, R43 ;  /* 0x000000002b1372ca */ /* 0x000fe200000e0000 */
[----:B------:R-:W2:Y:S01]  /*2730*/  LDS.128 R8, [UR30+0x80] ;  /* 0x0000801eff087984 */ /* 0x000ea20008000c00 */
[----:B------:R-:W-:-:S02]  /*2740*/  R2UR UR18, R42 ;  /* 0x000000002a1272ca */ /* 0x000fc400000e0000 */
[----:B------:R-:W-:Y:S02]  /*2750*/  R2UR UR17, R41 ;  /* 0x00000000291172ca */ /* 0x000fe400000e0000 */
[----:B------:R-:W-:Y:S02]  /*2760*/  R2UR UR16, R40 ;  /* 0x00000000281072ca */ /* 0x000fe400000e0000 */
[----:B------:R-:W-:Y:S02]  /*2770*/  R2UR UR15, R47 ;  /* 0x000000002f0f72ca */ /* 0x000fe400000e0000 */
[----:B------:R-:W-:Y:S02]  /*2780*/  R2UR UR14, R46 ;  /* 0x000000002e0e72ca */ /* 0x000fe400000e0000 */
[----:B------:R-:W-:Y:S02]  /*2790*/  R2UR UR13, R45 ;  /* 0x000000002d0d72ca */ /* 0x000fe400000e0000 */
[----:B------:R-:W-:-:S02]  /*27a0*/  R2UR UR12, R44 ;  /* 0x000000002c0c72ca */ /* 0x000fc400000e0000 */
[----:B------:R-:W-:Y:S01]  /*27b0*/  R2UR UR11, R51 ;  /* 0x00000000330b72ca */ /* 0x000fe200000e0000 */
[----:B0-----:R-:W-:Y:S01]  /*27c0*/  STL.64 [R1+0x750], R4 ;  /* 0x0007500401007387 */ /* 0x001fe20000100a00 */
[----:B------:R-:W-:Y:S02]  /*27d0*/  R2UR UR10, R50 ;  /* 0x00000000320a72ca */ /* 0x000fe400000e0000 */
[----:B------:R-:W-:Y:S01]  /*27e0*/  R2UR UR9, R49 ;  /* 0x00000000310972ca */ /* 0x000fe200000e0000 */
[----:B------:R-:W-:Y:S01]  /*27f0*/  STL.64 [R1+0x758], R6 ;  /* 0x0007580601007387 */ /* 0x000fe20000100a00 */
[----:B------:R-:W-:Y:S02]  /*2800*/  R2UR UR8, R48 ;  /* 0x00000000300872ca */ /* 0x000fe400000e0000 */
        /* <DEDUP_REMOVED lines=337> */
.L_x_2075:
[----:B------:R-:W-:Y:S04]  /*3d20*/  BSSY B0, `(.L_x_2076) ;  /* 0x00014d9000007945 */ /* 0x000fe80003800000 */
[----:B------:R-:W-:Y:S05]  /*3d30*/  @P0 BRA `(.L_x_2077) ;  /* 0x0000014c005c0947 */ /* 0x000fea0003800000 */
[-C--:B------:R-:W-:Y:S01]  /*3d40*/  IABS R3, R250.reuse ;  /* 0x000000fa00037213 */ /* 0x080fe20000000000 */
[----:B------:R-:W-:Y:S01]  /*3d50*/  IMAD R19, R19, 0xa0, RZ ;  /* 0x000000a013137824 */ /* 0x000fe200078e02ff */
[----:B------:R-:W-:Y:S01]  /*3d60*/  ULDC UR30, c[0x0][0x298] ;  /* 0x0000a600001e7ab9 */ /* 0x000fe20000000800 */
[-C--:B------:R-:W-:Y:S02]  /*3d70*/  IMAD R248, R248, R250.reuse, RZ ;  /* 0x000000faf8f87224 */ /* 0x080fe400078e02ff */
[----:B-12---:R-:W-:Y:S02]  /*3d80*/  IMAD.MOV.U32 R6, RZ, RZ, R3 ;  /* 0x000000ffff067224 */ /* 0x006fe400078e0003 */
[----:B------:R-:W-:Y:S01]  /*3d90*/  IMAD R19, R19, R250, RZ ;  /* 0x000000fa13137224 */ /* 0x000fe200078e02ff */
[----:B------:R-:W-:Y:S01]  /*3da0*/  SHF.R.S32.HI R18, RZ, 0x1f, R248 ;  /* 0x0000001fff127819 */ /* 0x000fe200000114f8 */
[----:B------:R-:W0:Y:S01]  /*3db0*/  I2F.RP R4, R6 ;  /* 0x0000000600047306 */ /* 0x000e220000209400 */
[----:B------:R-:W-:Y:S02]  /*3dc0*/  STL [R1+0x784], R6 ;  /* 0x0007840601007387 */ /* 0x000fe40000100800 */
[----:B------:R-:W-:-:S05]  /*3dd0*/  SHF.R.S32.HI R17, RZ, 0x1f, R19 ;  /* 0x0000001fff117819 */ /* 0x000fca0000011413 */
        /* <DEDUP_REMOVED lines=10> */
[----:B0-----:R-:W-:-:S07]  /*3e80*/  VIADD R0, R3, UR30 ;  /* 0x0000001e03007c36 */ /* 0x001fce0008000000 */
.L_x_2208:
[----:B------:R0:W-:Y:S01]  /*3e90*/  STL.64 [R1+0x7a8], R4 ;  /* 0x0007a80401007387 */ /* 0x0001e20000100a00 */
[----:B------:R-:W-:-:S03]  /*3ea0*/  ULDC UR30, c[0x0][0x284] ;  /* 0x0000a100001e7ab9 */ /* 0x000fc60000000800 */
[----:B------:R-:W0:Y:S04]  /*3eb0*/  LDL R252, [R1+0x40] ;  /* 0x0000400001fc7983 */ /* 0x000e280000100800 */
[----:B--2---:R-:W2:Y:S01]  /*3ec0*/  LDL R249, [R1+0x798] ;  /* 0x0007980001f97983 */ /* 0x004ea20000100800 */
[----:B-1----:R-:W1:Y:S01]  /*3ed0*/  S2R R0, SR_CTAID.Y ;  /* 0x0000000000007919 */ /* 0x002e620000002600 */
[----:B------:R-:W-:Y:S01]  /*3ee0*/  MOV R250, UR30 ;  /* 0x0000001e00fa7c02 */ /* 0x000fe20008000f00 */
[----:B------:R-:W-:Y:S02]  /*3ef0*/  ULDC.64 UR30, c[0x0][0x2b0] ;  /* 0x0000ac00001e7ab9 */ /* 0x000fe40000000a00 */
[----:B------:R-:W-:-:S04]  /*3f00*/  ISETP.NE.U32.AND P0, PT, RZ, UR30, PT ;  /* 0x0000001eff007c0c */ /* 0x000fc8000bf05070 */
[----:B------:R-:W-:-:S13]  /*3f10*/  ISETP.NE.AND.EX P0, PT, RZ, UR31, PT, P0 ;  /* 0x0000001fff007c0c */ /* 0x000fda000bf05300 */
[----:B-1----:R-:W-:-:S05]  /*3f20*/  @P0 IMAD R0, R0, R250, RZ ;  /* 0x000000fa00000224 */ /* 0x002fca00078e02ff */
[--C-:B------:R-:W-:Y:S02]  /*3f30*/  @P0 SHF.R.S32.HI R3, RZ, 0x1f, R0.reuse ;  /* 0x0000001fff030819 */ /* 0x100fe40000011400 */
[----:B0-----:R-:W-:Y:S02]  /*3f40*/  @P0 IADD3 R4, P1, P2, R252, UR30, R0 ;  /* 0x0000001efc040c10 */ /* 0x001fe4000fa3e000 */
[----:B------:R-:W-:-:S04]  /*3f50*/  @P0 SHF.R.S32.HI R0, RZ, 0x1f, R252 ;  /* 0x0000001fff000819 */ /* 0x000fc800000114fc */
[----:B------:R-:W-:Y:S02]  /*3f60*/  @P0 IADD3.X R5, R0, UR31, R3, P1, P2 ;  /* 0x0000001f00050c10 */ /* 0x000fe40008fe4403 */
[----:B------:R-:W-:Y:S02]  /*3f70*/  IABS R3, R252 ;  /* 0x000000fc00037213 */ /* 0x000fe40000000000 */
[----:B------:R-:W-:Y:S01]  /*3f80*/  IABS R0, R250 ;  /* 0x000000fa00007213 */ /* 0x000fe20000000000 */
[----:B---3--:R-:W3:Y:S02]  /*3f90*/  @P0 LDG.E.U8 R251, desc[UR36][R4.64] ;  /* 0x0000002404fb0981 */ /* 0x008ee4000c1e1100 */
[----:B--2---:R-:W-:-:S04]  /*3fa0*/  IMAD.HI.U32 R249, R249, R3, RZ ;  /* 0x00000003f9f97227 */ /* 0x004fc800078e00ff */
[----:B------:R-:W-:Y:S01]  /*3fb0*/  IMAD.MOV R249, RZ, RZ, -R249 ;  /* 0x000000fffff97224 */ /* 0x000fe200078e0af9 */
[----:B------:R0:W5:Y:S03]  /*3fc0*/  LDL.LU.64 R4, [R1+0x7a8] ;  /* 0x0007a80001047983 */ /* 0x0001660000300a00 */
[----:B------:R-:W-:Y:S02]  /*3fd0*/  IMAD R3, R0, R249, R3 ;  /* 0x000000f900037224 */ /* 0x000fe400078e0203 */
[----:B------:R-:W2:Y:S01]  /*3fe0*/  LDL R249, [R1+0x784] ;  /* 0x0007840001f97983 */ /* 0x000ea20000100800 */
[----:B------:R-:W-:Y:S01]  /*3ff0*/  UIADD3 UR30, UR39, -0x1, URZ ;  /* 0xffffffff271e7890 */ /* 0x000fe2000fffe03f */
[----:B------:R-:W-:Y:S02]  /*4000*/  ISETP.GE.AND P2, PT, R252, RZ, PT ;  /* 0x000000fffc00720c */ /* 0x000fe40003f46270 */
[----:B------:R-:W-:Y:S01]  /*4010*/  ISETP.NE.AND P3, PT, R250, RZ, PT ;  /* 0x000000fffa00720c */ /* 0x000fe20003f65270 */
[----:B------:R-:W-:Y:S01]  /*4020*/  BSSY B1, `(.L_x_2078) ;  /* 0x0000063000017945 */ /* 0x000fe20003800000 */
[----:B--2---:R-:W-:-:S13]  /*4030*/  ISETP.GT.U32.AND P1, PT, R249, R3, PT ;  /* 0x00000003f900720c */ /* 0x004fda0003f24070 */
[----:B------:R-:W-:-:S04]  /*4040*/  @!P1 IADD3 R3, R3, -R0, RZ ;  /* 0x8000000003039210 */ /* 0x000fc80007ffe0ff */
[----:B------:R-:W-:-:S13]  /*4050*/  ISETP.GT.U32.AND P1, PT, R249, R3, PT ;  /* 0x00000003f900720c */ /* 0x000fda0003f24070 */
[----:B------:R-:W-:Y:S01]  /*4060*/  @!P1 IMAD.IADD R3, R3, 0x1, -R0 ;  /* 0x0000000103039824 */ /* 0x000fe200078e0a00 */
[----:B------:R-:W-:Y:S01]  /*4070*/  ISETP.GE.AND P1, PT, R252, UR30, PT ;  /* 0x0000001efc007c0c */ /* 0x000fe2000bf26270 */
[----:B------:R-:W-:Y:S01]  /*4080*/  IMAD R0, R250, 0xa0, RZ ;  /* 0x000000a0fa007824 */ /* 0x000fe200078e02ff */
[----:B---3--:R-:W-:Y:S02]  /*4090*/  ISETP.NE.AND P0, PT, R251, RZ, P0 ;  /* 0x000000fffb00720c */ /* 0x008fe40000705270 */
[----:B------:R-:W-:Y:S02]  /*40a0*/  @!P2 IADD3 R3, -R3, RZ, RZ ;  /* 0x000000ff0303a210 */ /* 0x000fe40007ffe1ff */
[----:B------:R-:W-:-:S07]  /*40b0*/  @!P3 LOP3.LUT R3, RZ, R250, RZ, 0x33, !PT ;  /* 0x000000faff03b212 */ /* 0x000fce00078e33ff */
[----:B0-----:R-:W-:Y:S05]  /*40c0*/  @P1 BRA `(.L_x_2079) ;  /* 0x0000000400601947 */ /* 0x001fea0003800000 */
[----:B------:R-:W-:Y:S01]  /*40d0*/  IMAD.SHL.U32 R251, R3, 0x4, RZ ;  /* 0x0000000403fb7824 */ /* 0x000fe200078e00ff */
[----:B------:R0:W-:Y:S01]  /*40e0*/  STL.64 [R1+0x7b8], R8 ;  /* 0x0007b80801007387 */ /* 0x0001e20000100a00 */
[----:B------:R-:W-:-:S03]  /*40f0*/  ULDC UR30, c[0x0][0x29c] ;  /* 0x0000a700001e7ab9 */ /* 0x000fc60000000800 */
[----:B------:R-:W-:Y:S01]  /*4100*/  ISETP.GE.AND P2, PT, R251, R0, PT ;  /* 0x00000000fb00720c */ /* 0x000fe20003f46270 */
[----:B------:R1:W-:Y:S04]  /*4110*/  STL.64 [R1+0x7b0], R6 ;  /* 0x0007b00601007387 */ /* 0x0003e80000100a00 */
[----:B-----5:R2:W-:Y:S08]  /*4120*/  STL.64 [R1+0x7a8], R4 ;  /* 0x0007a80401007387 */ /* 0x0205f00000100a00 */
[----:B0-----:R-:W2:Y:S01]  /*4130*/  @!P2 LDC.64 R8, c[0x0][0x248] ;  /* 0x00009200ff08ab82 */ /* 0x001ea20000000a00 */
[----:B------:R-:W-:-:S02]  /*4140*/  @!P2 IADD3 R249, P3, R19, R251, RZ ;  /* 0x000000fb13f9a210 */ /* 0x000fc40007f7e0ff */
[----:B-1----:R-:W-:Y:S02]  /*4150*/  CS2R R6, SRZ ;  /* 0x0000000000067805 */ /* 0x002fe4000001ff00 */
[----:B------:R-:W-:Y:S02]  /*4160*/  @!P2 LEA.HI.X.SX32 R252, R251, R17, 0x1, P3 ;  /* 0x00000011fbfca211 */ /* 0x000fe400018f0eff */
[----:B--2---:R-:W-:Y:S01]  /*4170*/  MOV R5, R8 ;  /* 0x0000000800057202 */ /* 0x004fe20000000f00 */
[----:B------:R-:W-:-:S03]  /*4180*/  IMAD.MOV.U32 R4, RZ, RZ, R9 ;  /* 0x000000ffff047224 */ /* 0x000fc600078e0009 */
[----:B------:R-:W-:-:S04]  /*4190*/  @!P2 LEA R8, P4, R249, R5, 0x2 ;  /* 0x00000005f908a211 */ /* 0x000fc800078810ff */
[----:B------:R-:W-:Y:S02]  /*41a0*/  @!P2 LEA.HI.X R9, R249, R4, R252, 0x2, P4 ;  /* 0x00000004f909a211 */ /* 0x000fe400020f14fc */
[----:B------:R-:W-:-:S06]  /*41b0*/  CS2R R4, SRZ ;  /* 0x0000000000047805 */ /* 0x000fcc000001ff00 */
[----:B------:R-:W2:Y:S04]  /*41c0*/  @!P2 LDG.E.128 R4, desc[UR36][R8.64] ;  /* 0x000000240804a981 */ /* 0x000ea8000c1e1d00 */
[----:B------:R0:W5:Y:S01]  /*41d0*/  LDL.LU.64 R8, [R1+0x7b8] ;  /* 0x0007b80001087983 */ /* 0x0001620000300a00 */
[----:B------:R-:W-:-:S03]  /*41e0*/  ISETP.NE.AND P3, PT, RZ, UR30, PT ;  /* 0x0000001eff007c0c */ /* 0x000fc6000bf65270 */
[----:B--2---:R-:W-:Y:S01]  /*41f0*/  STL.64 [R1+0x30], R4 ;  /* 0x0000300401007387 */ /* 0x004fe20000100a00 */
[----:B------:R-:W-:Y:S01]  /*4200*/  MOV R252, R6 ;  /* 0x0000000600fc7202 */ /* 0x000fe20000000f00 */
[----:B------:R-:W-:Y:S02]  /*4210*/  IMAD.MOV.U32 R249, RZ, RZ, R7 ;  /* 0x000000fffff97224 */ /* 0x000fe400078e0007 */
[----:B------:R1:W-:Y:S04]  /*4220*/  STL.64 [R1+0x38], R6 ;  /* 0x0000380601007387 */ /* 0x0003e80000100a00 */
[----:B-1----:R0:W5:Y:S04]  /*4230*/  LDL.LU.64 R6, [R1+0x7b0] ;  /* 0x0007b00001067983 */ /* 0x0021680000300a00 */
[----:B------:R0:W5:Y:S01]  /*4240*/  LDL.LU.64 R4, [R1+0x7a8] ;  /* 0x0007a80001047983 */ /* 0x0001620000300a00 */
[----:B------:R-:W-:Y:S05]  /*4250*/  @P3 BRA `(.L_x_2079) ;  /* 0x0000000000fc3947 */ /* 0x000fea0003800000 */
[----:B------:R-:W-:Y:S04]  /*4260*/  STL.64 [R1+0x7e8], R22 ;  /* 0x0007e81601007387 */ /* 0x000fe80000100a00 */
[----:B------:R-:W-:Y:S04]  /*4270*/  STL.64 [R1+0x7e0], R20 ;  /* 0x0007e01401007387 */ /* 0x000fe80000100a00 */
[----:B------:R1:W-:Y:S04]  /*4280*/  STL.64 [R1+0x7d8], R14 ;  /* 0x0007d80e01007387 */ /* 0x0003e80000100a00 */
[----:B------:R-:W-:Y:S01]  /*4290*/  STL [R1+0x7d4], R13 ;  /* 0x0007d40d01007387 */ /* 0x000fe20000100800 */
[----:B------:R-:W-:-:S03]  /*42a0*/  LOP3.LUT P5, RZ, R2, 0x10, RZ, 0xc0, !PT ;  /* 0x0000001002ff7812 */ /* 0x000fc600078ac0ff */
[----:B------:R-:W-:Y:S04]  /*42b0*/  STL [R1+0x7d0], R12 ;  /* 0x0007d00c01007387 */ /* 0x000fe80000100800 */
[----:B------:R-:W-:Y:S01]  /*42c0*/  STL [R1+0x7cc], R11 ;  /* 0x0007cc0b01007387 */ /* 0x000fe20000100800 */
[----:B-1----:R-:W1:Y:S03]  /*42d0*/  @!P2 LDC.64 R14, c[0x0][0x248] ;  /* 0x00009200ff0eab82 */ /* 0x002e660000000a00 */
[----:B------:R-:W-:Y:S04]  /*42e0*/  STL [R1+0x7c8], R10 ;  /* 0x0007c80a01007387 */ /* 0x000fe80000100800 */
[----:B------:R-:W-:Y:S04]  /*42f0*/  STL [R1+0x7c4], R3 ;  /* 0x0007c40301007387 */ /* 0x000fe80000100800 */
[----:B------:R-:W-:Y:S04]  /*4300*/  STL [R1+0x7c0], R0 ;  /* 0x0007c00001007387 */ /* 0x000fe80000100800 */
[----:B-----5:R2:W-:Y:S04]  /*4310*/  STL.64 [R1+0x7b8], R8 ;  /* 0x0007b80801007387 */ /* 0x0205e80000100a00 */
[----:B------:R3:W-:Y:S04]  /*4320*/  STL.64 [R1+0x7b0], R6 ;  /* 0x0007b00601007387 */ /* 0x0007e80000100a00 */
[----:B------:R4:W-:Y:S01]  /*4330*/  STL.64 [R1+0x7a8], R4 ;  /* 0x0007a80401007387 */ /* 0x0009e20000100a00 */
[----:B--2---:R-:W2:Y:S01]  /*4340*/  @P5 LDC.64 R8, c[0x0][0x2e0] ;  /* 0x0000b800ff085b82 */ /* 0x004ea20000000a00 */
[----:B---3--:R-:W-:-:S02]  /*4350*/  MOV R6, R252 ;  /* 0x000000fc00067202 */ /* 0x008fc40000000f00 */
[----:B------:R-:W3:Y:S01]  /*4360*/  S2R R252, SR_CTAID.X ;  /* 0x0000000000fc7919 */ /* 0x000ee20000002500 */
[----:B------:R-:W-:-:S04]  /*4370*/  IMAD.MOV.U32 R7, RZ, RZ, R249 ;  /* 0x000000ffff077224 */ /* 0x000fc800078e00f9 */
[----:B------:R-:W3:Y:S01]  /*4380*/  @P5 LDC R249, c[0x0][0x288] ;  /* 0x0000a200fff95b82 */ /* 0x000ee20000000800 */
[----:B----4-:R-:W4:Y:S01]  /*4390*/  LDL.LU R4, [R1+0x30] ;  /* 0x0000300001047983 */ /* 0x010f220000300800 */
[----:B-1----:R-:W-:-:S03]  /*43a0*/  IMAD.MOV.U32 R13, RZ, RZ, R15 ;  /* 0x000000ffff0d7224 */ /* 0x002fc600078e000f */
[----:B------:R-:W4:Y:S04]  /*43b0*/  LDL.LU R5, [R1+0x34] ;  /* 0x0000340001057983 */ /* 0x000f280000300800 */
[----:B------:R-:W4:Y:S04]  /*43c0*/  LDL R12, [R1+0x440] ;  /* 0x00044000010c7983 */ /* 0x000f280000100800 */
[----:B------:R-:W4:Y:S01]  /*43d0*/  LDL R11, [R1+0x444] ;  /* 0x00044400010b7983 */ /* 0x000f220000100800 */
[----:B---3--:R-:W-:-:S04]  /*43e0*/  @P5 IMAD R249, R16, R249, R252 ;  /* 0x000000f910f95224 */ /* 0x008fc800078e02fc */
[----:B------:R-:W-:-:S04]  /*43f0*/  @P5 IMAD R249, R249, 0xa0, RZ ;  /* 0x000000a0f9f95824 */ /* 0x000fc800078e02ff */
[----:B--2---:R-:W-:-:S05]  /*4400*/  @P5 IMAD.WIDE R8, R249, 0x4, R8 ;  /* 0x00000004f9085825 */ /* 0x004fca00078e0208 */
[----:B------:R1:W2:Y:S01]  /*4410*/  @P5 LDG.E.128 R20, desc[UR36][R8.64] ;  /* 0x0000002408145981 */ /* 0x0002a2000c1e1d00 */
[----:B------:R-:W-:-:S04]  /*4420*/  @!P2 IADD3 R249, P3, R248, R251, RZ ;  /* 0x000000fbf8f9a210 */ /* 0x000fc80007f7e0ff */
[----:B------:R-:W-:Y:S02]  /*4430*/  @!P2 LEA.HI.X.SX32 R251, R251, R18, 0x1, P3 ;  /* 0x00000012fbfba211 */ /* 0x000fe400018f0eff */
[----:B-1----:R-:W-:-:S04]  /*4440*/  MOV R8, R14 ;  /* 0x0000000e00087202 */ /* 0x002fc80000000f00 */
        /* <DEDUP_REMOVED lines=10> */
[----:B------:R-:W2:Y:S04]  /*44f0*/  LDL R249, [R1+0x448] ;  /* 0x0004480001f97983 */ /* 0x000ea80000100800 */
[----:B------:R-:W3:Y:S01]  /*4500*/  LDL R251, [R1+0x44c] ;  /* 0x00044c0001fb7983 */ /* 0x000ee20000100800 */
[----:B----4-:R-:W-:Y:S01]  /*4510*/  FADD.FTZ R4, R12, R4 ;  /* 0x000000040c047221 */ /* 0x010fe20000010000 */
[----:B------:R-:W-:-:S02]  /*4520*/  FADD.FTZ R5, R11, R5 ;  /* 0x000000050b057221 */ /* 0x000fc40000010000 */
[----:B------:R1:W5:Y:S01]  /*4530*/  LDL.LU R12, [R1+0x7d0] ;  /* 0x0007d000010c7983 */ /* 0x0003620000300800 */
[----:B------:R-:W-:Y:S01]  /*4540*/  @P5 FMUL.FTZ R4, R4, R10 ;  /* 0x0000000a04045220 */ /* 0x000fe20000410000 */
[----:B------:R-:W-:Y:S02]  /*4550*/  @P5 FMUL.FTZ R5, R5, R3 ;  /* 0x0000000305055220 */ /* 0x000fe40000410000 */
[----:B------:R1:W5:Y:S04]  /*4560*/  LDL.LU R11, [R1+0x7cc] ;  /* 0x0007cc00010b7983 */ /* 0x0003680000300800 */
[----:B------:R1:W5:Y:S04]  /*4570*/  LDL.LU R10, [R1+0x7c8] ;  /* 0x0007c800010a7983 */ /* 0x0003680000300800 */
[----:B------:R1:W5:Y:S04]  /*4580*/  LDL.LU R3, [R1+0x7c4] ;  /* 0x0007c40001037983 */ /* 0x0003680000300800 */
[----:B------:R-:W-:Y:S01]  /*4590*/  STL [R1+0x30], R4 ;  /* 0x0000300401007387 */ /* 0x000fe20000100800 */
[----:B--2---:R-:W-:Y:S01]  /*45a0*/  FADD.FTZ R6, R249, R6 ;  /* 0x00000006f9067221 */ /* 0x004fe20000010000 */
[----:B---3--:R-:W-:-:S03]  /*45b0*/  FADD.FTZ R7, R251, R7 ;  /* 0x00000007fb077221 */ /* 0x008fc60000010000 */
[----:B------:R-:W-:Y:S02]  /*45c0*/  @P5 FMUL.FTZ R6, R6, R0 ;  /* 0x0000000006065220 */ /* 0x000fe40000410000 */
[----:B------:R1:W5:Y:S01]  /*45d0*/  LDL.LU R0, [R1+0x7c0] ;  /* 0x0007c00001007983 */ /* 0x0003620000300800 */
[----:B------:R-:W-:-:S03]  /*45e0*/  @P5 FMUL.FTZ R7, R7, R252 ;  /* 0x000000fc07075220 */ /* 0x000fc60000410000 */
[----:B------:R-:W-:Y:S04]  /*45f0*/  STL [R1+0x34], R5 ;  /* 0x0000340501007387 */ /* 0x000fe80000100800 */
[----:B------:R-:W-:Y:S04]  /*4600*/  STL.64 [R1+0x38], R6 ;  /* 0x0000380601007387 */ /* 0x000fe80000100a00 */
[----:B------:R2:W-:Y:S04]  /*4610*/  @!P2 STG.E.128 desc[UR36][R8.64], R4 ;  /* 0x000000040800a986 */ /* 0x0005e8000c101d24 */
[----:B--2---:R1:W5:Y:S04]  /*4620*/  LDL.LU.64 R8, [R1+0x7b8] ;  /* 0x0007b80001087983 */ /* 0x0043680000300a00 */
[----:B------:R1:W5:Y:S04]  /*4630*/  LDL.LU.64 R6, [R1+0x7b0] ;  /* 0x0007b00001067983 */ /* 0x0003680000300a00 */
[----:B------:R1:W5:Y:S02]  /*4640*/  LDL.LU.64 R4, [R1+0x7a8] ;  /* 0x0007a80001047983 */ /* 0x0003640000300a00 */
.L_x_2079:
[----:B------:R-:W-:Y:S05]  /*4650*/  BSYNC B1 ;  /* 0x0000000000017941 */ /* 0x000fea0003800000 */
.L_x_2078:
[----:B------:R-:W-:Y:S04]  /*4660*/  BSSY B1, `(.L_x_2080) ;  /* 0x000005c000017945 */ /* 0x000fe80003800000 */
[----:B------:R-:W-:Y:S05]  /*4670*/  @P1 BRA `(.L_x_2081) ;  /* 0x0000000400681947 */ /* 0x000fea0003800000 */
[----:B-----5:R-:W-:Y:S01]  /*4680*/  IADD3 R249, R3, R250, RZ ;  /* 0x000000fa03f97210 */ /* 0x020fe20007ffe0ff */
[----:B------:R-:W-:Y:S01]  /*4690*/  STL.64 [R1+0x7b8], R8 ;  /* 0x0007b80801007387 */ /* 0x000fe20000100a00 */
[----:B------:R-:W-:-:S03]  /*46a0*/  ULDC UR30, c[0x0][0x29c] ;  /* 0x0000a700001e7ab9 */ /* 0x000fc60000000800 */
[----:B------:R-:W-:Y:S01]  /*46b0*/  IMAD.SHL.U32 R249, R249, 0x4, RZ ;  /* 0x00000004f9f97824 */ /* 0x000fe200078e00ff */
[----:B------:R2:W-:Y:S04]  /*46c0*/  STL.64 [R1+0x7b0], R6 ;  /* 0x0007b00601007387 */ /* 0x0005e80000100a00 */
[----:B------:R-:W-:Y:S01]  /*46d0*/  ISETP.GE.AND P2, PT, R249, R0, PT ;  /* 0x00000000f900720c */ /* 0x000fe20003f46270 */
[----:B------:R3:W-:Y:S01]  /*46e0*/  STL.64 [R1+0x7a8], R4 ;  /* 0x0007a80401007387 */ /* 0x0007e20000100a00 */
[----:B--2---:R-:W-:-:S11]  /*46f0*/  CS2R R6, SRZ ;  /* 0x0000000000067805 */ /* 0x004fd6000001ff00 */
[----:B------:R-:W3:Y:S01]  /*4700*/  @!P2 LDC.64 R8, c[0x0][0x248] ;  /* 0x00009200ff08ab82 */ /* 0x000ee20000000a00 */
[----:B------:R-:W-:-:S04]  /*4710*/  @!P2 IADD3 R251, P3, R19, R249, RZ ;  /* 0x000000f913fba210 */ /* 0x000fc80007f7e0ff */
[----:B------:R-:W-:Y:S02]  /*4720*/  @!P2 LEA.HI.X.SX32 R252, R249, R17, 0x1, P3 ;  /* 0x00000011f9fca211 */ /* 0x000fe400018f0eff */
[----:B---3--:R-:W-:Y:S01]  /*4730*/  MOV R5, R8 ;  /* 0x0000000800057202 */ /* 0x008fe20000000f00 */
        /* <DEDUP_REMOVED lines=11> */
[----:B--2---:R3:W5:Y:S04]  /*47f0*/  LDL.LU.64 R6, [R1+0x7b0] ;  /* 0x0007b00001067983 */ /* 0x0047680000300a00 */
        /* <DEDUP_REMOVED lines=9> */
[----:B--2---:R-:W2:Y:S03]  /*4890*/  @!P2 LDC.64 R14, c[0x0][0x248] ;  /* 0x00009200ff0eab82 */ /* 0x004ea60000000a00 */
[----:B------:R-:W-:Y:S04]  /*48a0*/  STL [R1+0x7c8], R10 ;  /* 0x0007c80a01007387 */ /* 0x000fe80000100800 */
[----:B------:R-:W-:Y:S04]  /*48b0*/  STL [R1+0x7c4], R3 ;  /* 0x0007c40301007387 */ /* 0x000fe80000100800 */
[----:B------:R-:W-:Y:S04]  /*48c0*/  STL [R1+0x7c0], R0 ;  /* 0x0007c00001007387 */ /* 0x000fe80000100800 */
[----:B-----5:R4:W-:Y:S04]  /*48d0*/  STL.64 [R1+0x7b8], R8 ;  /* 0x0007b80801007387 */ /* 0x0209e80000100a00 */
[----:B------:R0:W-:Y:S04]  /*48e0*/  STL.64 [R1+0x7b0], R6 ;  /* 0x0007b00601007387 */ /* 0x0001e80000100a00 */
[----:B------:R1:W-:Y:S01]  /*48f0*/  STL.64 [R1+0x7a8], R4 ;  /* 0x0007a80401007387 */ /* 0x0003e20000100a00 */
[----:B----4-:R-:W4:Y:S01]  /*4900*/  @P5 LDC.64 R8, c[0x0][0x2e0] ;  /* 0x0000b800ff085b82 */ /* 0x010f220000000a00 */
[----:B0-----:R-:W-:-:S02]  /*4910*/  MOV R6, R252 ;  /* 0x000000fc00067202 */ /* 0x001fc40000000f00 */
[----:B------:R-:W0:Y:S01]  /*4920*/  S2R R252, SR_CTAID.X ;  /* 0x0000000000fc7919 */ /* 0x000e220000002500 */
[----:B------:R-:W-:-:S04]  /*4930*/  IMAD.MOV.U32 R7, RZ, RZ, R251 ;  /* 0x000000ffff077224 */ /* 0x000fc800078e00fb */
[----:B------:R-:W0:Y:S01]  /*4940*/  @P5 LDC R251, c[0x0][0x288] ;  /* 0x0000a200fffb5b82 */ /* 0x000e220000000800 */
[----:B-1----:R-:W3:Y:S01]  /*4950*/  LDL.LU R4, [R1+0x20] ;  /* 0x0000200001047983 */ /* 0x002ee20000300800 */
[----:B--2---:R-:W-:-:S03]  /*4960*/  MOV R13, R15 ;  /* 0x0000000f000d7202 */ /* 0x004fc60000000f00 */
[----:B------:R-:W2:Y:S04]  /*4970*/  LDL.LU R5, [R1+0x24] ;  /* 0x0000240001057983 */ /* 0x000ea80000300800 */
[----:B------:R-:W3:Y:S04]  /*4980*/  LDL R12, [R1+0x430] ;  /* 0x00043000010c7983 */ /* 0x000ee80000100800 */
[----:B------:R-:W2:Y:S01]  /*4990*/  LDL R11, [R1+0x434] ;  /* 0x00043400010b7983 */ /* 0x000ea20000100800 */
[----:B0-----:R-:W-:Y:S01]  /*49a0*/  @P5 IMAD R251, R16, R251, R252 ;  /* 0x000000fb10fb5224 */ /* 0x001fe200078e02fc */
[----:B------:R-:W-:-:S10]  /*49b0*/  HFMA2.MMA R252, -RZ, RZ, 0, 9.5367431640625e-06 ;  /* 0x000000a0fffc7435 */ /* 0x000fd400000001ff */
[----:B------:R-:W-:-:S04]  /*49c0*/  @P5 IMAD R251, R251, R252, 0x4 ;  /* 0x00000004fbfb5424 */ /* 0x000fc800078e02fc */
[----:B----4-:R-:W-:-:S05]  /*49d0*/  @P5 IMAD.WIDE R8, R251, 0x4, R8 ;  /* 0x00000004fb085825 */ /* 0x010fca00078e0208 */
[----:B------:R0:W4:Y:S01]  /*49e0*/  @P5 LDG.E.128 R20, desc[UR36][R8.64] ;  /* 0x0000002408145981 */ /* 0x000122000c1e1d00 */
[----:B------:R-:W-:-:S04]  /*49f0*/  @!P2 IADD3 R251, P3, R248, R249, RZ ;  /* 0x000000f9f8fba210 */ /* 0x000fc80007f7e0ff */
[----:B------:R-:W-:Y:S01]  /*4a00*/  @!P2 LEA.HI.X.SX32 R249, R249, R18, 0x1, P3 ;  /* 0x00000012f9f9a211 */ /* 0x000fe200018f0eff */
[----:B0-----:R-:W-:-:S05]  /*4a10*/  IMAD.MOV.U32 R8, RZ, RZ, R14 ;  /* 0x000000ffff087224 */ /* 0x001fca00078e000e */
[----:B------:R-:W-:-:S04]  /*4a20*/  @!P2 LEA R8, P3, R251, R8, 0x2 ;  /* 0x00000008fb08a211 */ /* 0x000fc800078610ff */
[----:B------:R-:W-:Y:S01]  /*4a30*/  @!P2 LEA.HI.X R9, R251, R13, R249, 0x2, P3 ;  /* 0x0000000dfb09a211 */ /* 0x000fe200018f14f9 */
[----:B----4-:R-:W-:Y:S01]  /*4a40*/  IMAD.MOV.U32 R0, RZ, RZ, R22 ;  /* 0x000000ffff007224 */ /* 0x010fe200078e0016 */
[----:B------:R-:W-:Y:S01]  /*4a50*/  MOV R252, R23 ;  /* 0x0000001700fc7202 */ /* 0x000fe20000000f00 */
[----:B------:R-:W-:Y:S01]  /*4a60*/  IMAD.MOV.U32 R10, RZ, RZ, R20 ;  /* 0x000000ffff0a7224 */ /* 0x000fe200078e0014 */
[----:B------:R-:W-:Y:S01]  /*4a70*/  MOV R3, R21 ;  /* 0x0000001500037202 */ /* 0x000fe20000000f00 */
[----:B------:R4:W5:Y:S04]  /*4a80*/  LDL.LU.64 R22, [R1+0x7e8] ;  /* 0x0007e80001167983 */ /* 0x0009680000300a00 */
[----:B------:R4:W5:Y:S04]  /*4a90*/  LDL.LU.64 R20, [R1+0x7e0] ;  /* 0x0007e00001147983 */ /* 0x0009680000300a00 */
[----:B------:R4:W5:Y:S04]  /*4aa0*/  LDL.LU.64 R14, [R1+0x7d8] ;  /* 0x0007d800010e7983 */ /* 0x0009680000300a00 */
[----:B------:R4:W5:Y:S04]  /*4ab0*/  LDL.LU R13, [R1+0x7d4] ;  /* 0x0007d400010d7983 */ /* 0x0009680000300800 */
[----:B------:R-:W4:Y:S04]  /*4ac0*/  LDL R251, [R1+0x438] ;  /* 0x0004380001fb7983 */ /* 0x000f280000100800 */
[----:B------:R-:W4:Y:S01]  /*4ad0*/  LDL R249, [R1+0x43c] ;  /* 0x00043c0001f97983 */ /* 0x000f220000100800 */
[----:B---3--:R-:W-:Y:S01]  /*4ae0*/  FADD.FTZ R4, R12, R4 ;  /* 0x000000040c047221 */ /* 0x008fe20000010000 */
[----:B--2---:R-:W-:-:S02]  /*4af0*/  FADD.FTZ R5, R11, R5 ;  /* 0x000000050b057221 */ /* 0x004fc40000010000 */
[----:B------:R2:W5:Y:S01]  /*4b00*/  LDL.LU R12, [R1+0x7d0] ;  /* 0x0007d000010c7983 */ /* 0x0005620000300800 */
[----:B------:R-:W-:Y:S01]  /*4b10*/  @P5 FMUL.FTZ R4, R4, R10 ;  /* 0x0000000a04045220 */ /* 0x000fe20000410000 */
[----:B------:R-:W-:Y:S02]  /*4b20*/  @P5 FMUL.FTZ R5, R5, R3 ;  /* 0x0000000305055220 */ /* 0x000fe40000410000 */
[----:B------:R2:W5:Y:S04]  /*4b30*/  LDL.LU R11, [R1+0x7cc] ;  /* 0x0007cc00010b7983 */ /* 0x0005680000300800 */
[----:B------:R2:W5:Y:S04]  /*4b40*/  LDL.LU R10, [R1+0x7c8] ;  /* 0x0007c800010a7983 */ /* 0x0005680000300800 */
[----:B------:R2:W5:Y:S04]  /*4b50*/  LDL.LU R3, [R1+0x7c4] ;  /* 0x0007c40001037983 */ /* 0x0005680000300800 */
[----:B------:R-:W-:Y:S01]  /*4b60*/  STL [R1+0x20], R4 ;  /* 0x0000200401007387 */ /* 0x000fe20000100800 */
[----:B----4-:R-:W-:Y:S01]  /*4b70*/  FADD.FTZ R6, R251, R6 ;  /* 0x00000006fb067221 */ /* 0x010fe20000010000 */
[----:B------:R-:W-:-:S03]  /*4b80*/  FADD.FTZ R7, R249, R7 ;  /* 0x00000007f9077221 */ /* 0x000fc60000010000 */
[----:B------:R-:W-:Y:S02]  /*4b90*/  @P5 FMUL.FTZ R6, R6, R0 ;  /* 0x0000000006065220 */ /* 0x000fe40000410000 */
[----:B------:R2:W5:Y:S01]  /*4ba0*/  LDL.LU R0, [R1+0x7c0] ;  /* 0x0007c00001007983 */ /* 0x0005620000300800 */
[----:B------:R-:W-:-:S03]  /*4bb0*/  @P5 FMUL.FTZ R7, R7, R252 ;  /* 0x000000fc07075220 */ /* 0x000fc60000410000 */
[----:B------:R-:W-:Y:S04]  /*4bc0*/  STL [R1+0x24], R5 ;  /* 0x0000240501007387 */ /* 0x000fe80000100800 */
[----:B------:R-:W-:Y:S04]  /*4bd0*/  STL.64 [R1+0x28], R6 ;  /* 0x0000280601007387 */ /* 0x000fe80000100a00 */
[----:B------:R0:W-:Y:S04]  /*4be0*/  @!P2 STG.E.128 desc[UR36][R8.64], R4 ;  /* 0x000000040800a986 */ /* 0x0001e8000c101d24 */
[----:B0-----:R2:W5:Y:S04]  /*4bf0*/  LDL.LU.64 R8, [R1+0x7b8] ;  /* 0x0007b80001087983 */ /* 0x0015680000300a00 */
[----:B------:R2:W5:Y:S04]  /*4c00*/  LDL.LU.64 R6, [R1+0x7b0] ;  /* 0x0007b00001067983 */ /* 0x0005680000300a00 */
[----:B------:R2:W5:Y:S02]  /*4c10*/  LDL.LU.64 R4, [R1+0x7a8] ;  /* 0x0007a80001047983 */ /* 0x0005640000300a00 */
.L_x_2081:
[----:B------:R-:W-:Y:S05]  /*4c20*/  BSYNC B1 ;  /* 0x0000000000017941 */ /* 0x000fea0003800000 */
.L_x_2080:
[----:B------:R-:W-:Y:S04]  /*4c30*/  BSSY B1, `(.L_x_2082) ;  /* 0x000005c000017945 */ /* 0x000fe80003800000 */
[----:B------:R-:W-:Y:S05]  /*4c40*/  @P1 BRA `(.L_x_2083) ;  /* 0x0000000400681947 */ /* 0x000fea0003800000 */
[----:B-----5:R-:W-:Y:S01]  /*4c50*/  IMAD R249, R250, 0x2, R3 ;  /* 0x00000002faf97824 */ /* 0x020fe200078e0203 */
[----:B------:R-:W-:Y:S01]  /*4c60*/  STL.64 [R1+0x7b8], R8 ;  /* 0x0007b80801007387 */ /* 0x000fe20000100a00 */
[----:B------:R-:W-:-:S03]  /*4c70*/  ULDC UR30, c[0x0][0x29c] ;  /* 0x0000a700001e7ab9 */ /* 0x000fc60000000800 */
[----:B------:R-:W-:Y:S01]  /*4c80*/  SHF.L.U32 R249, R249, 0x2, RZ ;  /* 0x00000002f9f97819 */ /* 0x000fe200000006ff */
[----:B------:R4:W-:Y:S03]  /*4c90*/  STL.64 [R1+0x7b0], R6 ;  /* 0x0007b00601007387 */ /* 0x0009e60000100a00 */
[----:B------:R-:W-:Y:S01]  /*4ca0*/  ISETP.GE.AND P2, PT, R249, R0, PT ;  /* 0x00000000f900720c */ /* 0x000fe20003f46270 */
[----:B------:R0:W-:Y:S01]  /*4cb0*/  STL.64 [R1+0x7a8], R4 ;  /* 0x0007a80401007387 */ /* 0x0001e20000100a00 */
[----:B----4-:R-:W-:-:S11]  /*4cc0*/  CS2R R6, SRZ ;  /* 0x0000000000067805 */ /* 0x010fd6000001ff00 */
[----:B------:R-:W0:Y:S01]  /*4cd0*/  @!P2 LDC.64 R8, c[0x0][0x248] ;  /* 0x00009200ff08ab82 */ /* 0x000e220000000a00 */
[----:B------:R-:W-:-:S04]  /*4ce0*/  @!P2 IADD3 R251, P3, R19, R249, RZ ;  /* 0x000000f913fba210 */ /* 0x000fc80007f7e0ff */
[----:B------:R-:W-:Y:S01]  /*4cf0*/  @!P2 LEA.HI.X.SX32 R252, R249, R17, 0x1, P3 ;  /* 0x00000011f9fca211 */ /* 0x000fe200018f0eff */
[----:B0-----:R-:W-:Y:S01]  /*4d00*/  IMAD.MOV.U32 R5, RZ, RZ, R8 ;  /* 0x000000ffff057224 */ /* 0x001fe200078e0008 */
[----:B------:R-:W-:-:S04]  /*4d10*/  MOV R4, R9 ;  /* 0x0000000900047202 */ /* 0x000fc80000000f00 */
[----:B------:R-:W-:-:S04]  /*4d20*/  @!P2 LEA R8, P4, R251, R5, 0x2 ;  /* 0x00000005fb08a211 */ /* 0x000fc800078810ff */
[----:B------:R-:W-:Y:S02]  /*4d30*/  @!P2 LEA.HI.X R9, R251, R4, R252, 0x2, P4 ;  /* 0x00000004fb09a211 */ /* 0x000fe400020f14fc */
[----:B------:R-:W-:-:S06]  /*4d40*/  CS2R R4, SRZ ;  /* 0x0000000000047805 */ /* 0x000fcc000001ff00 */
[----:B------:R-:W4:Y:S04]  /*4d50*/  @!P2 LDG.E.128 R4, desc[UR36][R8.64] ;  /* 0x000000240804a981 */ /* 0x000f28000c1e1d00 */
[----:B------:R0:W5:Y:S01]  /*4d60*/  LDL.LU.64 R8, [R1+0x7b8] ;  /* 0x0007b80001087983 */ /* 0x0001620000300a00 */
[----:B------:R-:W-:-:S03]  /*4d70*/  ISETP.NE.AND P3, PT, RZ, UR30, PT ;  /* 0x0000001eff007c0c */ /* 0x000fc6000bf65270 */
[----:B----4-:R-:W-:Y:S01]  /*4d80*/  STL.64 [R1+0x10], R4 ;  /* 0x0000100401007387 */ /* 0x010fe20000100a00 */
[----:B------:R-:W-:Y:S01]  /*4d90*/  IMAD.MOV.U32 R252, RZ, RZ, R6 ;  /* 0x000000fffffc7224 */ /* 0x000fe200078e0006 */
[----:B------:R-:W-:Y:S02]  /*4da0*/  MOV R251, R7 ;  /* 0x0000000700fb7202 */ /* 0x000fe40000000f00 */
[----:B------:R4:W-:Y:S04]  /*4db0*/  STL.64 [R1+0x18], R6 ;  /* 0x0000180601007387 */ /* 0x0009e80000100a00 */
[----:B----4-:R0:W5:Y:S04]  /*4dc0*/  LDL.LU.64 R6, [R1+0x7b0] ;  /* 0x0007b00001067983 */ /* 0x0101680000300a00 */
        /* <DEDUP_REMOVED lines=9> */
[----:B----4-:R-:W4:Y:S03]  /*4e60*/  @!P2 LDC.64 R14, c[0x0][0x248] ;  /* 0x00009200ff0eab82 */ /* 0x010f260000000a00 */
[----:B------:R-:W-:Y:S04]  /*4e70*/  STL [R1+0x7c8], R10 ;  /* 0x0007c80a01007387 */ /* 0x000fe80000100800 */
[----:B------:R-:W-:Y:S04]  /*4e80*/  STL [R1+0x7c4], R3 ;  /* 0x0007c40301007387 */ /* 0x000fe80000100800 */
[----:B------:R-:W-:Y:S04]  /*4e90*/  STL [R1+0x7c0], R0 ;  /* 0x0007c00001007387 */ /* 0x000fe80000100800 */
[----:B-----5:R1:W-:Y:S04]  /*4ea0*/  STL.64 [R1+0x7b8], R8 ;  /* 0x0007b80801007387 */ /* 0x0203e80000100a00 */
[----:B------:R2:W-:Y:S04]  /*4eb0*/  STL.64 [R1+0x7b0], R6 ;  /* 0x0007b00601007387 */ /* 0x0005e80000100a00 */
[----:B------:R3:W-:Y:S01]  /*4ec0*/  STL.64 [R1+0x7a8], R4 ;  /* 0x0007a80401007387 */ /* 0x0007e20000100a00 */
[----:B-1----:R-:W1:Y:S01]  /*4ed0*/  @P5 LDC.64 R8, c[0x0][0x2e0] ;  /* 0x0000b800ff085b82 */ /* 0x002e620000000a00 */
[----:B--2---:R-:W-:-:S02]  /*4ee0*/  IMAD.MOV.U32 R6, RZ, RZ, R252 ;  /* 0x000000ffff067224 */ /* 0x004fc400078e00fc */
[----:B------:R-:W2:Y:S01]  /*4ef0*/  S2R R252, SR_CTAID.X ;  /* 0x0000000000fc7919 */ /* 0x000ea20000002500 */
[----:B------:R-:W-:-:S04]  /*4f00*/  MOV R7, R251 ;  /* 0x000000fb00077202 */ /* 0x000fc80000000f00 */
[----:B------:R-:W2:Y:S01]  /*4f10*/  @P5 LDC R251, c[0x0][0x288] ;  /* 0x0000a200fffb5b82 */ /* 0x000ea20000000800 */
[----:B---3--:R-:W3:Y:S01]  /*4f20*/  LDL.LU R4, [R1+0x10] ;  /* 0x0000100001047983 */ /* 0x008ee20000300800 */
[----:B----4-:R-:W-:-:S03]  /*4f30*/  IMAD.MOV.U32 R13, RZ, RZ, R15 ;  /* 0x000000ffff0d7224 */ /* 0x010fc600078e000f */
[----:B------:R-:W4:Y:S04]  /*4f40*/  LDL.LU R5, [R1+0x14] ;  /* 0x0000140001057983 */ /* 0x000f280000300800 */
[----:B------:R-:W3:Y:S04]  /*4f50*/  LDL R12, [R1+0x420] ;  /* 0x00042000010c7983 */ /* 0x000ee80000100800 */
[----:B------:R-:W4:Y:S01]  /*4f60*/  LDL R11, [R1+0x424] ;  /* 0x00042400010b7983 */ /* 0x000f220000100800 */
[----:B--2---:R-:W-:Y:S02]  /*4f70*/  @P5 IMAD R251, R16, R251, R252 ;  /* 0x000000fb10fb5224 */ /* 0x004fe400078e02fc */
[----:B------:R-:W-:-:S04]  /*4f80*/  IMAD.MOV.U32 R252, RZ, RZ, 0xa0 ;  /* 0x000000a0fffc7424 */ /* 0x000fc800078e00ff */
[----:B------:R-:W-:-:S04]  /*4f90*/  @P5 IMAD R251, R251, R252, 0x8 ;  /* 0x00000008fbfb5424 */ /* 0x000fc800078e02fc */
[----:B-1----:R-:W-:-:S05]  /*4fa0*/  @P5 IMAD.WIDE R8, R251, 0x4, R8 ;  /* 0x00000004fb085825 */ /* 0x002fca00078e0208 */
        /* <DEDUP_REMOVED lines=15> */
[----:B------:R-:W2:Y:S01]  /*50a0*/  LDL R249, [R1+0x42c] ;  /* 0x00042c0001f97983 */ /* 0x000ea20000100800 */
[----:B---3--:R-:W-:Y:S01]  /*50b0*/  FADD.FTZ R4, R12, R4 ;  /* 0x000000040c047221 */ /* 0x008fe20000010000 */
[----:B----4-:R-:W-:-:S02]  /*50c0*/  FADD.FTZ R5, R11, R5 ;  /* 0x000000050b057221 */ /* 0x010fc40000010000 */
        /* <DEDUP_REMOVED lines=8> */
[----:B------:R-:W-:-:S03]  /*5150*/  FADD.FTZ R7, R249, R7 ;  /* 0x00000007f9077221 */ /* 0x000fc60000010000 */
        /* <DEDUP_REMOVED lines=9> */
.L_x_2083:
[----:B------:R-:W-:Y:S05]  /*51f0*/  BSYNC B1 ;  /* 0x0000000000017941 */ /* 0x000fea0003800000 */
.L_x_2082:
        /* <DEDUP_REMOVED lines=21> */
[----:B----4-:R-:W-:Y:S01]  /*5350*/  STL.64 [R1], R4 ;  /* 0x0000000401007387 */ /* 0x010fe20000100a00 */
        /* <DEDUP_REMOVED lines=25> */
[----:B---3--:R-:W3:Y:S01]  /*54f0*/  LDL.LU R4, [R1] ;  /* 0x0000000001047983 */ /* 0x008ee20000300800 */
        /* <DEDUP_REMOVED lines=32> */
[----:B------:R-:W-:Y:S01]  /*5700*/  STL [R1], R4 ;  /* 0x0000000401007387 */ /* 0x000fe20000100800 */
        /* <DEDUP_REMOVED lines=11> */
.L_x_2085:
[----:B------:R-:W-:Y:S05]  /*57c0*/  BSYNC B1 ;  /* 0x0000000000017941 */ /* 0x000fea0003800000 */
.L_x_2084:
[----:B------:R-:W-:Y:S04]  /*57d0*/  BSSY B1, `(.L_x_2086) ;  /* 0x0000047000017945 */ /* 0x000fe80003800000 */
[----:B------:R-:W-:Y:S05]  /*57e0*/  @P1 BRA `(.L_x_2087) ;  /* 0x0000000400141947 */ /* 0x000fea0003800000 */
[----:B-----5:R-:W-:Y:S01]  /*57f0*/  LEA R4, R250, R3, 0x2 ;  /* 0x00000003fa047211 */ /* 0x020fe200078e10ff */
[----:B------:R4:W-:Y:S01]  /*5800*/  STL.64 [R1+0x7a8], R8 ;  /* 0x0007a80801007387 */ /* 0x0009e20000100a00 */
[----:B------:R-:W-:-:S03]  /*5810*/  ULDC UR30, c[0x0][0x29c] ;  /* 0x0000a700001e7ab9 */ /* 0x000fc60000000800 */
[----:B------:R-:W-:-:S05]  /*5820*/  IMAD.SHL.U32 R249, R4, 0x4, RZ ;  /* 0x0000000404f97824 */ /* 0x000fca00078e00ff */
[----:B------:R-:W-:-:S13]  /*5830*/  ISETP.GE.AND P2, PT, R249, R0, PT ;  /* 0x00000000f900720c */ /* 0x000fda0003f46270 */
[----:B------:R-:W4:Y:S01]  /*5840*/  @!P2 LDC.64 R4, c[0x0][0x248] ;  /* 0x00009200ff04ab82 */ /* 0x000f220000000a00 */
[----:B------:R-:W-:-:S04]  /*5850*/  @!P2 IADD3 R6, P3, R19, R249, RZ ;  /* 0x000000f91306a210 */ /* 0x000fc80007f7e0ff */
[----:B----4-:R-:W-:Y:S02]  /*5860*/  @!P2 LEA R8, P4, R6, R4, 0x2 ;  /* 0x000000040608a211 */ /* 0x010fe400078810ff */
[----:B------:R-:W-:-:S04]  /*5870*/  @!P2 LEA.HI.X.SX32 R4, R249, R17, 0x1, P3 ;  /* 0x00000011f904a211 */ /* 0x000fc800018f0eff */
[----:B------:R-:W-:Y:S02]  /*5880*/  @!P2 LEA.HI.X R9, R6, R5, R4, 0x2, P4 ;  /* 0x000000050609a211 */ /* 0x000fe400020f1404 */
[----:B------:R-:W-:Y:S02]  /*5890*/  CS2R R6, SRZ ;  /* 0x0000000000067805 */ /* 0x000fe4000001ff00 */
[----:B------:R-:W-:-:S06]  /*58a0*/  CS2R R4, SRZ ;  /* 0x0000000000047805 */ /* 0x000fcc000001ff00 */
[----:B------:R4:W5:Y:S04]  /*58b0*/  @!P2 LDG.E.128 R4, desc[UR36][R8.64] ;  /* 0x000000240804a981 */ /* 0x000968000c1e1d00 */
[----:B------:R4:W5:Y:S01]  /*58c0*/  LDL.LU.64 R8, [R1+0x7a8] ;  /* 0x0007a80001087983 */ /* 0x0009620000300a00 */
[----:B------:R-:W-:-:S13]  /*58d0*/  ISETP.NE.AND P3, PT, RZ, UR30, PT ;  /* 0x0000001eff007c0c */ /* 0x000fda000bf65270 */
[----:B----4-:R-:W-:Y:S05]  /*58e0*/  @P3 BRA `(.L_x_2087) ;  /* 0x0000000000d43947 */ /* 0x010fea0003800000 */
[----:B------:R-:W-:Y:S01]  /*58f0*/  LOP3.LUT P5, RZ, R2, 0x10, RZ, 0xc0, !PT ;  /* 0x0000001002ff7812 */ /* 0x000fe200078ac0ff */
[----:B------:R-:W4:Y:S01]  /*5900*/  S2R R252, SR_CTAID.X ;  /* 0x0000000000fc7919 */ /* 0x000f220000002500 */
[----:B------:R0:W-:Y:S04]  /*5910*/  STL.64 [R1+0x7d8], R22 ;  /* 0x0007d81601007387 */ /* 0x0001e80000100a00 */
[----:B------:R-:W-:Y:S07]  /*5920*/  STL.64 [R1+0x7d0], R20 ;  /* 0x0007d01401007387 */ /* 0x000fee0000100a00 */
[----:B------:R-:W4:Y:S01]  /*5930*/  @P5 LDC R251, c[0x0][0x288] ;  /* 0x0000a200fffb5b82 */ /* 0x000f220000000800 */
[----:B------:R1:W-:Y:S04]  /*5940*/  STL.64 [R1+0x7c8], R14 ;  /* 0x0007c80e01007387 */ /* 0x0003e80000100a00 */
[----:B------:R-:W-:Y:S03]  /*5950*/  STL [R1+0x7c4], R13 ;  /* 0x0007c40d01007387 */ /* 0x000fe60000100800 */
[----:B0-----:R-:W0:Y:S01]  /*5960*/  @P5 LDC.64 R22, c[0x0][0x2e0] ;  /* 0x0000b800ff165b82 */ /* 0x001e220000000a00 */
[----:B------:R2:W-:Y:S04]  /*5970*/  STL [R1+0x7c0], R12 ;  /* 0x0007c00c01007387 */ /* 0x0005e80000100800 */
[----:B------:R3:W-:Y:S03]  /*5980*/  STL [R1+0x7bc], R11 ;  /* 0x0007bc0b01007387 */ /* 0x0007e60000100800 */
[----:B-1----:R-:W1:Y:S01]  /*5990*/  @!P2 LDC.64 R14, c[0x0][0x248] ;  /* 0x00009200ff0eab82 */ /* 0x002e620000000a00 */
[----:B------:R-:W-:Y:S04]  /*59a0*/  STL [R1+0x7b8], R10 ;  /* 0x0007b80a01007387 */ /* 0x000fe80000100800 */
[----:B------:R-:W-:Y:S01]  /*59b0*/  STL [R1+0x7b4], R3 ;  /* 0x0007b40301007387 */ /* 0x000fe20000100800 */
[----:B----4-:R-:W-:Y:S01]  /*59c0*/  @P5 IMAD R251, R16, R251, R252 ;  /* 0x000000fb10fb5224 */ /* 0x010fe200078e02fc */
[----:B------:R-:W-:-:S02]  /*59d0*/  HFMA2.MMA R252, -RZ, RZ, 0, 9.5367431640625e-06 ;  /* 0x000000a0fffc7435 */ /* 0x000fc400000001ff */
[----:B------:R-:W-:Y:S04]  /*59e0*/  STL [R1+0x7b0], R0 ;  /* 0x0007b00001007387 */ /* 0x000fe80000100800 */
[----:B-----5:R0:W-:Y:S04]  /*59f0*/  STL.64 [R1+0x7a8], R8 ;  /* 0x0007a80801007387 */ /* 0x0201e80000100a00 */
[----:B--2---:R-:W2:Y:S01]  /*5a00*/  LDL R12, [R1+0x400] ;  /* 0x00040000010c7983 */ /* 0x004ea20000100800 */
[----:B------:R-:W-:-:S03]  /*5a10*/  @P5 IMAD R251, R251, R252, 0x10 ;  /* 0x00000010fbfb5424 */ /* 0x000fc600078e02fc */
[----:B---3--:R-:W3:Y:S01]  /*5a20*/  LDL R11, [R1+0x404] ;  /* 0x00040400010b7983 */ /* 0x008ee20000100800 */
[----:B0-----:R-:W-:-:S05]  /*5a30*/  @P5 IMAD.WIDE R8, R251, 0x4, R22 ;  /* 0x00000004fb085825 */ /* 0x001fca00078e0216 */
[----:B------:R0:W4:Y:S01]  /*5a40*/  @P5 LDG.E.128 R20, desc[UR36][R8.64] ;  /* 0x0000002408145981 */ /* 0x000122000c1e1d00 */
[----:B------:R-:W-:Y:S02]  /*5a50*/  @!P2 IADD3 R251, P3, R248, R249, RZ ;  /* 0x000000f9f8fba210 */ /* 0x000fe40007f7e0ff */
[----:B-1----:R-:W-:Y:S02]  /*5a60*/  MOV R13, R15 ;  /* 0x0000000f000d7202 */ /* 0x002fe40000000f00 */
        /* <DEDUP_REMOVED lines=14> */
[----:B--2---:R-:W-:Y:S01]  /*5b50*/  FADD.FTZ R4, R12, R4 ;  /* 0x000000040c047221 */ /* 0x004fe20000010000 */
[----:B---3--:R-:W-:-:S02]  /*5b60*/  FADD.FTZ R5, R11, R5 ;  /* 0x000000050b057221 */ /* 0x008fc40000010000 */
[----:B------:R0:W5:Y:S01]  /*5b70*/  LDL.LU R12, [R1+0x7c0] ;  /* 0x0007c000010c7983 */ /* 0x0001620000300800 */
[----:B------:R-:W-:Y:S01]  /*5b80*/  @P5 FMUL.FTZ R4, R4, R10 ;  /* 0x0000000a04045220 */ /* 0x000fe20000410000 */
[----:B------:R-:W-:Y:S02]  /*5b90*/  @P5 FMUL.FTZ R5, R5, R3 ;  /* 0x0000000305055220 */ /* 0x000fe40000410000 */
[----:B------:R0:W5:Y:S04]  /*5ba0*/  LDL.LU R11, [R1+0x7bc] ;  /* 0x0007bc00010b7983 */ /* 0x0001680000300800 */
[----:B------:R0:W5:Y:S04]  /*5bb0*/  LDL.LU R10, [R1+0x7b8] ;  /* 0x0007b800010a7983 */ /* 0x0001680000300800 */
[----:B------:R0:W5:Y:S01]  /*5bc0*/  LDL.LU R3, [R1+0x7b4] ;  /* 0x0007b40001037983 */ /* 0x0001620000300800 */
[----:B----4-:R-:W-:Y:S01]  /*5bd0*/  FADD.FTZ R6, R251, R6 ;  /* 0x00000006fb067221 */ /* 0x010fe20000010000 */
[----:B------:R-:W-:-:S03]  /*5be0*/  FADD.FTZ R7, R249, R7 ;  /* 0x00000007f9077221 */ /* 0x000fc60000010000 */
[----:B------:R-:W-:Y:S02]  /*5bf0*/  @P5 FMUL.FTZ R6, R6, R0 ;  /* 0x0000000006065220 */ /* 0x000fe40000410000 */
[----:B------:R0:W5:Y:S01]  /*5c00*/  LDL.LU R0, [R1+0x7b0] ;  /* 0x0007b00001007983 */ /* 0x0001620000300800 */
[----:B------:R-:W-:-:S05]  /*5c10*/  @P5 FMUL.FTZ R7, R7, R252 ;  /* 0x000000fc07075220 */ /* 0x000fca0000410000 */
[----:B------:R1:W-:Y:S04]  /*5c20*/  @!P2 STG.E.128 desc[UR36][R8.64], R4 ;  /* 0x000000040800a986 */ /* 0x0003e8000c101d24 */
[----:B-1----:R0:W5:Y:S02]  /*5c30*/  LDL.LU.64 R8, [R1+0x7a8] ;  /* 0x0007a80001087983 */ /* 0x0021640000300a00 */
.L_x_2087:
[----:B------:R-:W-:Y:S05]  /*5c40*/  BSYNC B1 ;  /* 0x0000000000017941 */ /* 0x000fea0003800000 */
.L_x_2086:
[----:B------:R-:W-:Y:S04]  /*5c50*/  BSSY B1, `(.L_x_2088) ;  /* 0x0000047000017945 */ /* 0x000fe80003800000 */
[----:B------:R-:W-:Y:S05]  /*5c60*/  @P1 BRA `(.L_x_2089) ;  /* 0x0000000400141947 */ /* 0x000fea0003800000 */
[----:B-----5:R-:W-:Y:S01]  /*5c70*/  IMAD R8, R250, 0x5, R3 ;  /* 0x00000005fa087824 */ /* 0x020fe200078e0203 */
[----:B------:R4:W-:Y:S01]  /*5c80*/  STL.64 [R1+0x7a8], R4 ;  /* 0x0007a80401007387 */ /* 0x0009e20000100a00 */
[----:B------:R-:W-:Y:S02]  /*5c90*/  ULDC UR30, c[0x0][0x29c] ;  /* 0x0000a700001e7ab9 */ /* 0x000fe40000000800 */
        /* <DEDUP_REMOVED lines=66> */
.L_x_2089:
[----:B------:R-:W-:Y:S05]  /*60c0*/  BSYNC B1 ;  /* 0x0000000000017941 */ /* 0x000fea0003800000 */
.L_x_2088:
        /* <DEDUP_REMOVED lines=71> */
.L_x_2091:
[----:B------:R-:W-:Y:S05]  /*6540*/  BSYNC B1 ;  /* 0x0000000000017941 */ /* 0x000fea0003800000 */
.L_x_2090:
        /* <DEDUP_REMOVED lines=71> */
.L_x_2093:
[----:B------:R-:W-:Y:S05]  /*69c0*/  BSYNC B1 ;  /* 0x0000000000017941 */ /* 0x000fea0003800000 */
.L_x_2092:
[----:B------:R-:W-:Y:S04]  /*69d0*/  BSSY B1, `(.L_x_2094) ;  /* 0x0000047000017945 */ /* 0x000fe80003800000 */
[----:B------:R-:W-:Y:S05]  /*69e0*/  @P1 BRA `(.L_x_2095) ;  /* 0x0000000400141947 */ /* 0x000fea0003800000 */
[----:B-----5:R-:W-:Y:S01]  /*69f0*/  IMAD R24, R250, 0x8, R3 ;  /* 0x00000008fa187824 */ /* 0x020fe200078e0203 */
[----:B------:R4:W-:Y:S01]  /*6a00*/  STL.64 [R1+0x7a8], R4 ;  /* 0x0007a80401007387 */ /* 0x0009e20000100a00 */
[----:B------:R-:W-:-:S03]  /*6a10*/  ULDC UR30, c[0x0][0x29c] ;  /* 0x0000a700001e7ab9 */ /* 0x000fc60000000800 */
[----:B------:R-:W-:-:S04]  /*6a20*/  SHF.L.U32 R249, R24, 0x2, RZ ;  /* 0x0000000218f97819 */ /* 0x000fc800000006ff */
        /* <DEDUP_REMOVED lines=25> */
[----:B----4-:R-:W-:-:S03]  /*6bc0*/  @P5 IMAD R251, R16, R251, R252 ;  /* 0x000000fb10fb5224 */ /* 0x010fc600078e02fc */
[----:B------:R-:W-:Y:S01]  /*6bd0*/  STL [R1+0x7b0], R0 ;  /* 0x0007b00001007387 */ /* 0x000fe20000100800 */
[----:B------:R-:W-:-:S03]  /*6be0*/  @P5 IMAD.MOV.U32 R252, RZ, RZ, 0xa0 ;  /* 0x000000a0fffc5424 */ /* 0x000fc600078e00ff */
[----:B-----5:R0:W-:Y:S01]  /*6bf0*/  STL.64 [R1+0x7a8], R4 ;  /* 0x0007a80401007387 */ /* 0x0201e20000100a00 */
[----:B------:R-:W-:-:S03]  /*6c00*/  @P5 IMAD R251, R251, R252, 0x20 ;  /* 0x00000020fbfb5424 */ /* 0x000fc600078e02fc */
[----:B--2---:R-:W2:Y:S04]  /*6c10*/  LDL R8, [R1+0x3b8] ;  /* 0x0003b80001087983 */ /* 0x004ea80000100800 */
[----:B---3--:R-:W3:Y:S01]  /*6c20*/  LDL R7, [R1+0x3bc] ;  /* 0x0003bc0001077983 */ /* 0x008ee20000100800 */
[----:B0-----:R-:W-:-:S05]  /*6c30*/  @P5 IMAD.WIDE R4, R251, 0x4, R14 ;  /* 0x00000004fb045825 */ /* 0x001fca00078e020e */
[----:B------:R0:W4:Y:S01]  /*6c40*/  @P5 LDG.E.128 R12, desc[UR36][R4.64] ;  /* 0x00000024040c5981 */ /* 0x000122000c1e1d00 */
[----:B------:R-:W-:Y:S01]  /*6c50*/  @!P2 IADD3 R251, P3, R248, R249, RZ ;  /* 0x000000f9f8fba210 */ /* 0x000fe20007f7e0ff */
[----:B-1----:R-:W-:-:S03]  /*6c60*/  IMAD.MOV.U32 R9, RZ, RZ, R11 ;  /* 0x000000ffff097224 */ /* 0x002fc600078e000b */
[----:B------:R-:W-:Y:S02]  /*6c70*/  @!P2 LEA.HI.X.SX32 R249, R249, R18, 0x1, P3 ;  /* 0x00000012f9f9a211 */ /* 0x000fe400018f0eff */
[----:B0-----:R-:W-:-:S04]  /*6c80*/  MOV R4, R10 ;  /* 0x0000000a00047202 */ /* 0x001fc80000000f00 */
[----:B------:R-:W-:-:S04]  /*6c90*/  @!P2 LEA R4, P3, R251, R4, 0x2 ;  /* 0x00000004fb04a211 */ /* 0x000fc800078610ff */
[----:B------:R-:W-:Y:S02]  /*6ca0*/  @!P2 LEA.HI.X R5, R251, R9, R249, 0x2, P3 ;  /* 0x00000009fb05a211 */ /* 0x000fe400018f14f9 */
[----:B----4-:R-:W-:Y:S01]  /*6cb0*/  MOV R0, R14 ;  /* 0x0000000e00007202 */ /* 0x010fe20000000f00 */
[----:B------:R-:W-:Y:S01]  /*6cc0*/  IMAD.MOV.U32 R252, RZ, RZ, R15 ;  /* 0x000000fffffc7224 */ /* 0x000fe200078e000f */
[----:B------:R-:W-:Y:S01]  /*6cd0*/  MOV R6, R12 ;  /* 0x0000000c00067202 */ /* 0x000fe20000000f00 */
[----:B------:R-:W-:Y:S01]  /*6ce0*/  IMAD.MOV.U32 R3, RZ, RZ, R13 ;  /* 0x000000ffff037224 */ /* 0x000fe200078e000d */
        /* <DEDUP_REMOVED lines=21> */
.L_x_2095:
[----:B------:R-:W-:Y:S05]  /*6e40*/  BSYNC B1 ;  /* 0x0000000000017941 */ /* 0x000fea0003800000 */
.L_x_2094:
        /* <DEDUP_REMOVED lines=71> */
.L_x_2097:
[----:B------:R-:W-:Y:S05]  /*72c0*/  BSYNC B1 ;  /* 0x0000000000017941 */ /* 0x000fea0003800000 */
.L_x_2096:
        /* <DEDUP_REMOVED lines=71> */
.L_x_2099:
[----:B------:R-:W-:Y:S05]  /*7740*/  BSYNC B1 ;  /* 0x0000000000017941 */ /* 0x000fea0003800000 */
.L_x_2098:
        /* <DEDUP_REMOVED lines=71> */
.L_x_2101:
[----:B------:R-:W-:Y:S05]  /*7bc0*/  BSYNC B1 ;  /* 0x0000000000017941 */ /* 0x000fea0003800000 */
.L_x_2100:
        /* <DEDUP_REMOVED lines=71> */
.L_x_2103:
[----:B------:R-:W-:Y:S05]  /*8040*/  BSYNC B1 ;  /* 0x0000000000017941 */ /* 0x000fea0003800000 */
.L_x_2102:
        /* <DEDUP_REMOVED lines=71> */
.L_x_2105:
[----:B------:R-:W-:Y:S05]  /*84c0*/  BSYNC B1 ;  /* 0x0000000000017941 */ /* 0x000fea0003800000 */
.L_x_2104:
        /* <DEDUP_REMOVED lines=71> */
.L_x_2107:
[----:B------:R-:W-:Y:S05]  /*8940*/  BSYNC B1 ;  /* 0x0000000000017941 */ /* 0x000fea0003800000 */
.L_x_2106:
        /* <DEDUP_REMOVED lines=71> */
.L_x_2109:
[----:B------:R-:W-:Y:S05]  /*8dc0*/  BSYNC B1 ;  /* 0x0000000000017941 */ /* 0x000fea0003800000 */
.L_x_2108:
        /* <DEDUP_REMOVED lines=32> */
[----:B------:R-:W-:-:S02]  /*8fd0*/  @P5 MOV R251, 0xa0 ;  /* 0x000000a000fb5802 */ /* 0x000fc40000000f00 */
[----:B------:R-:W-:Y:S03]  /*8fe0*/  STL [R1+0x7b0], R0 ;  /* 0x0007b00001007387 */ /* 0x000fe60000100800 */
[----:B------:R-:W-:Y:S01]  /*8ff0*/  @P5 IMAD R251, R252, R251, 0x40 ;  /* 0x00000040fcfb5424 */ /* 0x000fe200078e02fb */
[----:B-----5:R0:W-:Y:S04]  /*9000*/  STL.64 [R1+0x7a8], R4 ;  /* 0x0007a80401007387 */ /* 0x0201e80000100a00 */
[----:B--2---:R-:W2:Y:S04]  /*9010*/  LDL R8, [R1+0x338] ;  /* 0x0003380001087983 */ /* 0x004ea80000100800 */
        /* <DEDUP_REMOVED lines=34> */
.L_x_2111:
[----:B------:R-:W-:Y:S05]  /*9240*/  BSYNC B1 ;  /* 0x0000000000017941 */ /* 0x000fea0003800000 */
.L_x_2110:
        /* <DEDUP_REMOVED lines=71> */
.L_x_2113:
[----:B------:R-:W-:Y:S05]  /*96c0*/  BSYNC B1 ;  /* 0x0000000000017941 */ /* 0x000fea0003800000 */
.L_x_2112:
        /* <DEDUP_REMOVED lines=71> */
.L_x_2115:
[----:B------:R-:W-:Y:S05]  /*9b40*/  BSYNC B1 ;  /* 0x0000000000017941 */ /* 0x000fea0003800000 */
.L_x_2114:
        /* <DEDUP_REMOVED lines=71> */
.L_x_2117:
[----:B------:R-:W-:Y:S05]  /*9fc0*/  BSYNC B1 ;  /* 0x0000000000017941 */ /* 0x000fea0003800000 */
.L_x_2116:
        /* <DEDUP_REMOVED lines=71> */
.L_x_2119:
[----:B------:R-:W-:Y:S05]  /*a440*/  BSYNC B1 ;  /* 0x0000000000017941 */ /* 0x000fea0003800000 */
.L_x_2118:
        /* <DEDUP_REMOVED lines=71> */
.L_x_2121:
[----:B------:R-:W-:Y:S05]  /*a8c0*/  BSYNC B1 ;  /* 0x0000000000017941 */ /* 0x000fea0003800000 */
.L_x_2120:
        /* <DEDUP_REMOVED lines=71> */
.L_x_2123:
[----:B------:R-:W-:Y:S05]  /*ad40*/  BSYNC B1 ;  /* 0x0000000000017941 */ /* 0x000fea0003800000 */
.L_x_2122:
        /* <DEDUP_REMOVED lines=71> */
.L_x_2125:
[----:B------:R-:W-:Y:S05]  /*b1c0*/  BSYNC B1 ;  /* 0x0000000000017941 */ /* 0x000fea0003800000 */
.L_x_2124:
        /* <DEDUP_REMOVED lines=71> */
.L_x_2127:
[----:B------:R-:W-:Y:S05]  /*b640*/  BSYNC B1 ;  /* 0x0000000000017941 */ /* 0x000fea0003800000 */
.L_x_2126:
        /* <DEDUP_REMOVED lines=71> */
.L_x_2129:
[----:B------:R-:W-:Y:S05]  /*bac0*/  BSYNC B1 ;  /* 0x0000000000017941 */ /* 0x000fea0003800000 */
.L_x_2128:
        /* <DEDUP_REMOVED lines=71> */
.L_x_2131:
[----:B------:R-:W-:Y:S05]  /*bf40*/  BSYNC B1 ;  /* 0x0000000000017941 */ /* 0x000fea0003800000 */
.L_x_2130:
        /* <DEDUP_REMOVED lines=71> */
.L_x_2133:
[----:B------:R-:W-:Y:S05]  /*c3c0*/  BSYNC B1 ;  /* 0x0000000000017941 */ /* 0x000fea0003800000 */
.L_x_2132:
        /* <DEDUP_REMOVED lines=71> */
.L_x_2135:
[----:B------:R-:W-:Y:S05]  /*c840*/  BSYNC B1 ;  /* 0x0000000000017941 */ /* 0x000fea0003800000 */
.L_x_2134:
        /* <DEDUP_REMOVED lines=71> */
.L_x_2137:
[----:B------:R-:W-:Y:S05]  /*ccc0*/  BSYNC B1 ;  /* 0x0000000000017941 */ /* 0x000fea0003800000 */
.L_x_2136:
        /* <DEDUP_REMOVED lines=71> */
.L_x_2139:
[----:B------:R-:W-:Y:S05]  /*d140*/  BSYNC B1 ;  /* 0x0000000000017941 */ /* 0x000fea0003800000 */
.L_x_2138:
        /* <DEDUP_REMOVED lines=71> */
.L_x_2141:
[----:B------:R-:W-:Y:S05]  /*d5c0*/  BSYNC B1 ;  /* 0x0000000000017941 */ /* 0x000fea0003800000 */
.L_x_2140:
        /* <DEDUP_REMOVED lines=71> */
.L_x_2143:
[----:B------:R-:W-:Y:S05]  /*da40*/  BSYNC B1 ;  /* 0x0000000000017941 */ /* 0x000fea0003800000 */
.L_x_2142:
        /* <DEDUP_REMOVED lines=71> */
.L_x_2145:
[----:B------:R-:W-:Y:S05]  /*dec0*/  BSYNC B1 ;  /* 0x0000000000017941 */ /* 0x000fea0003800000 */
.L_x_2144:
        /* <DEDUP_REMOVED lines=71> */
.L_x_2147:
[----:B------:R-:W-:Y:S05]  /*e340*/  BSYNC B1 ;  /* 0x0000000000017941 */ /* 0x000fea0003800000 */
.L_x_2146:
        /* <DEDUP_REMOVED lines=71> */
.L_x_2149:
[----:B------:R-:W-:Y:S05]  /*e7c0*/  BSYNC B1 ;  /* 0x0000000000017941 */ /* 0x000fea0003800000 */
.L_x_2148:
        /* <DEDUP_REMOVED lines=71> */
.L_x_2151:
[----:B------:R-:W-:Y:S05]  /*ec40*/  BSYNC B1 ;  /* 0x0000000000017941 */ /* 0x000fea0003800000 */
.L_x_2150:
        /* <DEDUP_REMOVED lines=71> */
.L_x_2153:
[----:B------:R-:W-:Y:S05]  /*f0c0*/  BSYNC B1 ;  /* 0x0000000000017941 */ /* 0x000fea0003800000 */
.L_x_2152:
        /* <DEDUP_REMOVED lines=71> */
.L_x_2155:
[----:B------:R-:W-:Y:S05]  /*f540*/  BSYNC B1 ;  /* 0x0000000000017941 */ /* 0x000fea0003800000 */
.L_x_2154:
        /* <DEDUP_REMOVED lines=71> */
.L_x_2157:
[----:B------:R-:W-:Y:S05]  /*f9c0*/  BSYNC B1 ;  /* 0x0000000000017941 */ /* 0x000fea0003800000 */
.L_x_2156:
        /* <DEDUP_REMOVED lines=71> */
.L_x_2159:
[----:B------:R-:W-:Y:S05]  /*fe40*/  BSYNC B1 ;  /* 0x0000000000017941 */ /* 0x000fea0003800000 */
.L_x_2158:
        /* <DEDUP_REMOVED lines=71> */
.L_x_2161:
[----:B------:R-:W-:Y:S05]  /*102c0*/  BSYNC B1 ;  /* 0x0000000000017941 */ /* 0x000fea0003800000 */
.L_x_2160:
        /* <DEDUP_REMOVED lines=71> */
.L_x_2163:
[----:B------:R-:W-:Y:S05]  /*10740*/  BSYNC B1 ;  /* 0x0000000000017941 */ /* 0x000fea0003800000 */
.L_x_2162:
        /* <DEDUP_REMOVED lines=71> */
.L_x_2165:
[----:B------:R-:W-:Y:S05]  /*10bc0*/  BSYNC B1 ;  /* 0x0000000000017941 */ /* 0x000fea0003800000 */
.L_x_2164:
        /* <DEDUP_REMOVED lines=71> */
.L_x_2167:
[----:B------:R-:W-:Y:S05]  /*11040*/  BSYNC B1 ;  /* 0x0000000000017941 */ /* 0x000fea0003800000 */
.L_x_2166:
        /* <DEDUP_REMOVED lines=71> */
.L_x_2169:
[----:B------:R-:W-:Y:S05]  /*114c0*/  BSYNC B1 ;  /* 0x0000000000017941 */ /* 0x000fea0003800000 */
.L_x_2168:
        /* <DEDUP_REMOVED lines=45> */
[----:B------:R-:W-:Y:S02]  /*117a0*/  @!P2 LEA.HI.X R5, R251, R9, R249, 0x2, P3 ;  /* 0x00000009fb05a211 */ /* 0x000fe400018f14f9 */
[----:B----4-:R-:W-:Y:S01]  /*117b0*/  MOV R0, R14 ;  /* 0x0000000e00007202 */ /* 0x010fe20000000f00 */
[----:B------:R-:W-:Y:S01]  /*117c0*/  IMAD.MOV.U32 R3, RZ, RZ, R13 ;  /* 0x000000ffff037224 */ /* 0x000fe200078e000d */
[----:B------:R-:W-:Y:S02]  /*117d0*/  MOV R252, R15 ;  /* 0x0000000f00fc7202 */ /* 0x000fe40000000f00 */
        /* <DEDUP_REMOVED lines=22> */
.L_x_2171:
[----:B------:R-:W-:Y:S05]  /*11940*/  BSYNC B1 ;  /* 0x0000000000017941 */ /* 0x000fea0003800000 */
.L_x_2170:
        /* <DEDUP_REMOVED lines=45> */
[----:B------:R-:W-:Y:S01]  /*11c20*/  @!P2 LEA.HI.X R5, R251, R9, R249, 0x2, P3 ;  /* 0x00000009fb05a211 */ /* 0x000fe200018f14f9 */
[----:B----4-:R-:W-:Y:S01]  /*11c30*/  IMAD.MOV.U32 R0, RZ, RZ, R14 ;  /* 0x000000ffff007224 */ /* 0x010fe200078e000e */
[----:B------:R-:W-:Y:S02]  /*11c40*/  MOV R252, R15 ;  /* 0x0000000f00fc7202 */ /* 0x000fe40000000f00 */
[----:B------:R-:W-:Y:S01]  /*11c50*/  MOV R6, R12 ;  /* 0x0000000c00067202 */ /* 0x000fe20000000f00 */
[----:B------:R4:W5:Y:S01]  /*11c60*/  LDL.LU.64 R14, [R1+0x7d8] ;  /* 0x0007d800010e7983 */ /* 0x0009620000300a00 */
[----:B------:R-:W-:-:S03]  /*11c70*/  MOV R3, R13 ;  /* 0x0000000d00037202 */ /* 0x000fc60000000f00 */
        /* <DEDUP_REMOVED lines=20> */
.L_x_2173:
[----:B------:R-:W-:Y:S05]  /*11dc0*/  BSYNC B1 ;  /* 0x0000000000017941 */ /* 0x000fea0003800000 */
.L_x_2172:
        /* <DEDUP_REMOVED lines=71> */
.L_x_2175:
[----:B------:R-:W-:Y:S05]  /*12240*/  BSYNC B1 ;  /* 0x0000000000017941 */ /* 0x000fea0003800000 */
.L_x_2174:
        /* <DEDUP_REMOVED lines=71> */
.L_x_2177:
[----:B------:R-:W-:Y:S05]  /*126c0*/  BSYNC B1 ;  /* 0x0000000000017941 */ /* 0x000fea0003800000 */
.L_x_2176:
        /* <DEDUP_REMOVED lines=71> */
.L_x_2179:
[----:B------:R-:W-:Y:S05]  /*12b40*/  BSYNC B1 ;  /* 0x0000000000017941 */ /* 0x000fea0003800000 */
.L_x_2178:
        /* <DEDUP_REMOVED lines=71> */
.L_x_2181:
[----:B------:R-:W-:Y:S05]  /*12fc0*/  BSYNC B1 ;  /* 0x0000000000017941 */ /* 0x000fea0003800000 */
.L_x_2180:
        /* <DEDUP_REMOVED lines=71> */
.L_x_2183:
[----:B------:R-:W-:Y:S05]  /*13440*/  BSYNC B1 ;  /* 0x0000000000017941 */ /* 0x000fea0003800000 */
.L_x_2182:
        /* <DEDUP_REMOVED lines=71> */
.L_x_2185:
[----:B------:R-:W-:Y:S05]  /*138c0*/  BSYNC B1 ;  /* 0x0000000000017941 */ /* 0x000fea0003800000 */
.L_x_2184:
        /* <DEDUP_REMOVED lines=71> */
.L_x_2187:
[----:B------:R-:W-:Y:S05]  /*13d40*/  BSYNC B1 ;  /* 0x0000000000017941 */ /* 0x000fea0003800000 */
.L_x_2186:
        /* <DEDUP_REMOVED lines=71> */
.L_x_2189:
[----:B------:R-:W-:Y:S05]  /*141c0*/  BSYNC B1 ;  /* 0x0000000000017941 */ /* 0x000fea0003800000 */
.L_x_2188:
        /* <DEDUP_REMOVED lines=71> */
.L_x_2191:
[----:B------:R-:W-:Y:S05]  /*14640*/  BSYNC B1 ;  /* 0x0000000000017941 */ /* 0x000fea0003800000 */
.L_x_2190:
        /* <DEDUP_REMOVED lines=71> */
.L_x_2193:
[----:B------:R-:W-:Y:S05]  /*14ac0*/  BSYNC B1 ;  /* 0x0000000000017941 */ /* 0x000fea0003800000 */
.L_x_2192:
        /* <DEDUP_REMOVED lines=71> */
.L_x_2195:
[----:B------:R-:W-:Y:S05]  /*14f40*/  BSYNC B1 ;  /* 0x0000000000017941 */ /* 0x000fea0003800000 */
.L_x_2194:
        /* <DEDUP_REMOVED lines=71> */
.L_x_2197:
[----:B------:R-:W-:Y:S05]  /*153c0*/  BSYNC B1 ;  /* 0x0000000000017941 */ /* 0x000fea0003800000 */
.L_x_2196:
        /* <DEDUP_REMOVED lines=71> */
.L_x_2199:
[----:B------:R-:W-:Y:S05]  /*15840*/  BSYNC B1 ;  /* 0x0000000000017941 */ /* 0x000fea0003800000 */
.L_x_2198:
        /* <DEDUP_REMOVED lines=71> */
.L_x_2201:
[----:B------:R-:W-:Y:S05]  /*15cc0*/  BSYNC B1 ;  /* 0x0000000000017941 */ /* 0x000fea0003800000 */
.L_x_2200:
        /* <DEDUP_REMOVED lines=71> */
.L_x_2203:
[----:B------:R-:W-:Y:S05]  /*16140*/  BSYNC B1 ;  /* 0x0000000000017941 */ /* 0x000fea0003800000 */
.L_x_2202:
[----:B------:R-:W-:Y:S04]  /*16150*/  BSSY B1, `(.L_x_2204) ;  /* 0x0000043000017945 */ /* 0x000fe80003800000 */
[----:B------:R-:W-:Y:S05]  /*16160*/  @P1 BRA `(.L_x_2205) ;  /* 0x0000000400041947 */ /* 0x000fea0003800000 */
[----:B-----5:R-:W-:Y:S01]  /*16170*/  IMAD R3, R250, 0x3f, R3 ;  /* 0x0000003ffa037824 */ /* 0x020fe200078e0203 */
[----:B------:R4:W-:Y:S01]  /*16180*/  STL.64 [R1+0x7a8], R4 ;  /* 0x0007a80401007387 */ /* 0x0009e20000100a00 */
[----:B------:R-:W-:Y:S01]  /*16190*/  CS2R R246, SRZ ;  /* 0x0000000000f67805 */ /* 0x000fe2000001ff00 */
[----:B------:R-:W-:Y:S02]  /*161a0*/  ULDC UR30, c[0x0][0x29c] ;  /* 0x0000a700001e7ab9 */ /* 0x000fe40000000800 */
[----:B------:R-:W-:-:S04]  /*161b0*/  SHF.L.U32 R249, R3, 0x2, RZ ;  /* 0x0000000203f97819 */ /* 0x000fc800000006ff */
[----:B------:R-:W-:-:S13]  /*161c0*/  ISETP.GE.AND P2, PT, R249, R0, PT ;  /* 0x00000000f900720c */ /* 0x000fda0003f46270 */
[----:B------:R-:W4:Y:S01]  /*161d0*/  @!P2 LDC.64 R244, c[0x0][0x248] ;  /* 0x00009200fff4ab82 */ /* 0x000f220000000a00 */
[----:B------:R-:W-:-:S04]  /*161e0*/  @!P2 IADD3 R0, P3, R19, R249, RZ ;  /* 0x000000f91300a210 */ /* 0x000fc80007f7e0ff */
[----:B------:R-:W-:Y:S02]  /*161f0*/  @!P2 LEA.HI.X.SX32 R3, R249, R17, 0x1, P3 ;  /* 0x00000011f903a211 */ /* 0x000fe400018f0eff */
[----:B----4-:R-:W-:-:S04]  /*16200*/  @!P2 LEA R4, P4, R0, R244, 0x2 ;  /* 0x000000f40004a211 */ /* 0x010fc800078810ff */
[----:B------:R-:W-:Y:S02]  /*16210*/  @!P2 LEA.HI.X R5, R0, R245, R3, 0x2, P4 ;  /* 0x000000f50005a211 */ /* 0x000fe400020f1403 */
        /* <DEDUP_REMOVED lines=14> */
[----:B------:R-:W-:Y:S03]  /*16300*/  STL [R1+0x7b4], R7 ;  /* 0x0007b40701007387 */ /* 0x000fe60000100800 */
[----:B-1----:R-:W1:Y:S01]  /*16310*/  @!P2 LDC.64 R10, c[0x0][0x248] ;  /* 0x00009200ff0aab82 */ /* 0x002e620000000a00 */
[----:B------:R-:W-:Y:S04]  /*16320*/  STL [R1+0x7b0], R6 ;  /* 0x0007b00601007387 */ /* 0x000fe80000100800 */
[----:B-----5:R0:W-:Y:S01]  /*16330*/  STL.64 [R1+0x7a8], R4 ;  /* 0x0007a80401007387 */ /* 0x0201e20000100a00 */
[----:B----4-:R-:W-:Y:S01]  /*16340*/  @P5 IMAD R3, R16, R0, R251 ;  /* 0x0000000010035224 */ /* 0x010fe200078e02fb */
[----:B------:R-:W-:-:S02]  /*16350*/  @P5 MOV R0, 0xa0 ;  /* 0x000000a000005802 */ /* 0x000fc40000000f00 */
[----:B--2---:R-:W2:Y:S03]  /*16360*/  LDL R8, [R1+0x48] ;  /* 0x0000480001087983 */ /* 0x004ea60000100800 */
[----:B------:R-:W-:-:S04]  /*16370*/  @P5 IMAD R0, R3, R0, 0xfc ;  /* 0x000000fc03005424 */ /* 0x000fc800078e0200 */
        /* <DEDUP_REMOVED lines=15> */
[----:B------:R-:W3:Y:S04]  /*16470*/  LDL R249, [R1+0x54] ;  /* 0x0000540001f97983 */ /* 0x000ee80000100800 */
[----:B------:R4:W5:Y:S04]  /*16480*/  LDL.LU R9, [R1+0x7bc] ;  /* 0x0007bc0001097983 */ /* 0x0009680000300800 */
[----:B------:R-:W4:Y:S04]  /*16490*/  LDL R0, [R1+0x4c] ;  /* 0x00004c0001007983 */ /* 0x000f280000100800 */
[----:B------:R-:W4:Y:S01]  /*164a0*/  LDL R3, [R1+0x50] ;  /* 0x0000500001037983 */ /* 0x000f220000100800 */
[----:B--2---:R-:W-:-:S03]  /*164b0*/  FADD.FTZ R244, R8, R244 ;  /* 0x000000f408f47221 */ /* 0x004fc60000010000 */
[----:B------:R0:W5:Y:S01]  /*164c0*/  LDL.LU R8, [R1+0x7b8] ;  /* 0x0007b80001087983 */ /* 0x0001620000300800 */
[----:B------:R-:W-:-:S03]  /*164d0*/  @P5 FMUL.FTZ R244, R244, R7 ;  /* 0x00000007f4f45220 */ /* 0x000fc60000410000 */
[----:B------:R0:W5:Y:S01]  /*164e0*/  LDL.LU R7, [R1+0x7b4] ;  /* 0x0007b40001077983 */ /* 0x0001620000300800 */
[----:B---3--:R-:W-:-:S04]  /*164f0*/  FADD.FTZ R247, R249, R247 ;  /* 0x000000f7f9f77221 */ /* 0x008fc80000010000 */
[----:B------:R-:W-:Y:S01]  /*16500*/  @P5 FMUL.FTZ R247, R247, R251 ;  /* 0x000000fbf7f75220 */ /* 0x000fe20000410000 */
[----:B----4-:R-:W-:Y:S01]  /*16510*/  FADD.FTZ R245, R0, R245 ;  /* 0x000000f500f57221 */ /* 0x010fe20000010000 */
[----:B------:R-:W-:-:S03]  /*16520*/  FADD.FTZ R246, R3, R246 ;  /* 0x000000f603f67221 */ /* 0x000fc60000010000 */
[----:B------:R-:W-:Y:S02]  /*16530*/  @P5 FMUL.FTZ R245, R245, R6 ;  /* 0x00000006f5f55220 */ /* 0x000fe40000410000 */
[----:B------:R0:W5:Y:S01]  /*16540*/  LDL.LU R6, [R1+0x7b0] ;  /* 0x0007b00001067983 */ /* 0x0001620000300800 */
[----:B------:R-:W-:-:S05]  /*16550*/  @P5 FMUL.FTZ R246, R246, R252 ;  /* 0x000000fcf6f65220 */ /* 0x000fca0000410000 */
[----:B------:R1:W-:Y:S04]  /*16560*/  @!P2 STG.E.128 desc[UR36][R4.64], R244 ;  /* 0x000000f40400a986 */ /* 0x0003e8000c101d24 */
[----:B-1----:R0:W5:Y:S02]  /*16570*/  LDL.LU.64 R4, [R1+0x7a8] ;  /* 0x0007a80001047983 */ /* 0x0021640000300a00 */
.L_x_2205:
[----:B------:R-:W-:Y:S05]  /*16580*/  BSYNC B1 ;  /* 0x0000000000017941 */ /* 0x000fea0003800000 */
.L_x_2204:
[----:B------:R-:W-:Y:S04]  /*16590*/  BSSY B1, `(.L_x_2206) ;  /* 0x000024c000017945 */ /* 0x000fe80003800000 */
[----:B------:R-:W-:Y:S05]  /*165a0*/  @P1 BRA `(.L_x_2207) ;  /* 0x0000002400281947 */ /* 0x000fea0003800000 */
[----:B------:R-:W4:Y:S01]  /*165b0*/  LDL R249, [R1+0x744] ;  /* 0x0007440001f97983 */ /* 0x000f220000100800 */
[----:B------:R-:W-:-:S03]  /*165c0*/  ULDC.64 UR30, c[0x0][0x2c8] ;  /* 0x0000b200001e7ab9 */ /* 0x000fc60000000a00 */
[----:B-----5:R0:W-:Y:S04]  /*165d0*/  STL [R1+0x820], R202 ;  /* 0x000820ca01007387 */ /* 0x0201e80000100800 */
[----:B0-----:R-:W4:Y:S04]  /*165e0*/  LDL R202, [R1+0x4] ;  /* 0x0000040001ca7983 */ /* 0x001f280000100800 */
[----:B------:R0:W-:Y:S04]  /*165f0*/  STL [R1+0x81c], R199 ;  /* 0x00081cc701007387 */ /* 0x0001e80000100800 */
[----:B0-----:R-:W2:Y:S04]  /*16600*/  LDL R199, [R1+0x740] ;  /* 0x0007400001c77983 */ /* 0x001ea80000100800 */
[----:B------:R0:W-:Y:S04]  /*16610*/  STL [R1+0x818], R206 ;  /* 0x000818ce01007387 */ /* 0x0001e80000100800 */
[----:B0-----:R-:W2:Y:S04]  /*16620*/  LDL R206, [R1] ;  /* 0x0000000001ce7983 */ /* 0x001ea80000100800 */
[----:B------:R0:W-:Y:S04]  /*16630*/  STL [R1+0x814], R203 ;  /* 0x000814cb01007387 */ /* 0x0001e80000100800 */
[----:B0-----:R-:W3:Y:S04]  /*16640*/  LDL R203, [R1+0x754] ;  /* 0x0007540001cb7983 */ /* 0x001ee80000100800 */
[----:B------:R0:W-:Y:S04]  /*16650*/  STL [R1+0x810], R210 ;  /* 0x000810d201007387 */ /* 0x0001e80000100800 */
[----:B0-----:R-:W3:Y:S04]  /*16660*/  LDL R210, [R1+0x14] ;  /* 0x0000140001d27983 */ /* 0x001ee80000100800 */
[----:B------:R0:W-:Y:S04]  /*16670*/  STL [R1+0x80c], R207 ;  /* 0x00080ccf01007387 */ /* 0x0001e80000100800 */
[----:B0-----:R-:W2:Y:S04]  /*16680*/  LDL R207, [R1+0x750] ;  /* 0x0007500001cf7983 */ /* 0x001ea80000100800 */
[----:B------:R0:W-:Y:S04]  /*16690*/  STL [R1+0x808], R214 ;  /* 0x000808d601007387 */ /* 0x0001e80000100800 */
[----:B0-----:R-:W2:Y:S04]  /*166a0*/  LDL R214, [R1+0x10] ;  /* 0x0000100001d67983 */ /* 0x001ea80000100800 */
[----:B------:R0:W-:Y:S04]  /*166b0*/  STL [R1+0x804], R211 ;  /* 0x000804d301007387 */ /* 0x0001e80000100800 */
[----:B0-----:R-:W4:Y:S04]  /*166c0*/  LDL R211, [R1+0x774] ;  /* 0x0007740001d37983 */ /* 0x001f280000100800 */
[----:B------:R0:W-:Y:S04]  /*166d0*/  STL [R1+0x800], R218 ;  /* 0x000800da01007387 */ /* 0x0001e80000100800 */
[----:B0-----:R-:W4:Y:S04]  /*166e0*/  LDL R218, [R1+0x34] ;  /* 0x0000340001da7983 */ /* 0x001f280000100800 */
[----:B------:R0:W-:Y:S04]  /*166f0*/  STL [R1+0x7fc], R215 ;  /* 0x0007fcd701007387 */ /* 0x0001e80000100800 */
[----:B0-----:R-:W2:Y:S04]  /*16700*/  LDL R215, [R1+0x770] ;  /* 0x0007700001d77983 */ /* 0x001ea80000100800 */
[----:B------:R0:W-:Y:S04]  /*16710*/  STL [R1+0x7f8], R222 ;  /* 0x0007f8de01007387 */ /* 0x0001e80000100800 */
[----:B0-----:R-:W2:Y:S04]  /*16720*/  LDL R222, [R1+0x30] ;  /* 0x0000300001de7983 */ /* 0x001ea80000100800 */
[----:B------:R0:W-:Y:S04]  /*16730*/  STL [R1+0x7f4], R219 ;  /* 0x0007f4db01007387 */ /* 0x0001e80000100800 */
[----:B0-----:R-:W3:Y:S04]  /*16740*/  LDL R219, [R1+0x764] ;  /* 0x0007640001db7983 */ /* 0x001ee80000100800 */
[----:B------:R0:W-:Y:S04]  /*16750*/  STL [R1+0x7f0], R226 ;  /* 0x0007f0e201007387 */ /* 0x0001e80000100800 */
[----:B0-----:R-:W3:Y:S04]  /*16760*/  LDL R226, [R1+0x24] ;  /* 0x0000240001e27983 */ /* 0x001ee80000100800 */
[----:B------:R0:W-:Y:S04]  /*16770*/  STL [R1+0x7ec], R223 ;  /* 0x0007ecdf01007387 */ /* 0x0001e80000100800 */
[----:B0-----:R-:W4:Y:S04]  /*16780*/  LDL R223, [R1+0x760] ;  /* 0x0007600001df7983 */ /* 0x001f280000100800 */
[----:B------:R0:W-:Y:S04]  /*16790*/  STL [R1+0x7e8], R230 ;  /* 0x0007e8e601007387 */ /* 0x0001e80000100800 */
[----:B0-----:R-:W4:Y:S04]  /*167a0*/  LDL R230, [R1+0x20] ;  /* 0x0000200001e67983 */ /* 0x001f280000100800 */
[----:B------:R-:W-:Y:S04]  /*167b0*/  STL [R1+0x7e4], R227 ;  /* 0x0007e4e301007387 */ /* 0x000fe80000100800 */
[----:B------:R-:W-:Y:S04]  /*167c0*/  STL [R1+0x7e0], R234 ;  /* 0x0007e0ea01007387 */ /* 0x000fe80000100800 */
[----:B------:R-:W-:Y:S04]  /*167d0*/  STL [R1+0x7dc], R231 ;  /* 0x0007dce701007387 */ /* 0x000fe80000100800 */
[----:B------:R-:W-:Y:S04]  /*167e0*/  STL [R1+0x7d8], R238 ;  /* 0x0007d8ee01007387 */ /* 0x000fe80000100800 */
[----:B------:R0:W-:Y:S04]  /*167f0*/  STL [R1+0x7d4], R235 ;  /* 0x0007d4eb01007387 */ /* 0x0001e80000100800 */
[----:B------:R-:W-:Y:S04]  /*16800*/  STL [R1+0x7d0], R242 ;  /* 0x0007d0f201007387 */ /* 0x000fe80000100800 */
[----:B------:R-:W-:Y:S01]  /*16810*/  STL [R1+0x7cc], R239 ;  /* 0x0007ccef01007387 */ /* 0x000fe20000100800 */
[----:B0-----:R-:W0:Y:S03]  /*16820*/  LDC.64 R234, c[0x0][0x2d8] ;  /* 0x0000b600ffea7b82 */ /* 0x001e260000000a00 */
        /* <DEDUP_REMOVED lines=8> */
[----:B------:R-:W-:Y:S04]  /*168b0*/  STL [R1+0x7a8], R16 ;  /* 0x0007a81001007387 */ /* 0x000fe80000100800 */
[----:B------:R1:W-:Y:S01]  /*168c0*/  STL [R1+0x7a4], R2 ;  /* 0x0007a40201007387 */ /* 0x0003e20000100800 */
[----:B------:R-:W-:Y:S01]  /*168d0*/  ISETP.NE.U32.AND P1, PT, RZ, UR30, PT ;  /* 0x0000001eff007c0c */ /* 0x000fe2000bf25070 */
[----:B0-----:R-:W-:Y:S01]  /*168e0*/  IMAD.MOV.U32 R3, RZ, RZ, R234 ;  /* 0x000000ffff037224 */ /* 0x001fe200078e00ea */
[----:B------:R-:W0:Y:S01]  /*168f0*/  S2R R251, SR_CTAID.X ;  /* 0x0000000000fb7919 */ /* 0x000e220000002500 */
[----:B------:R-:W-:Y:S01]  /*16900*/  MOV R0, R235 ;  /* 0x000000eb00007202 */ /* 0x000fe20000000f00 */
[----:B------:R-:W-:Y:S01]  /*16910*/  ULDC UR30, c[0x0][0x298] ;  /* 0x0000a600001e7ab9 */ /* 0x000fe20000000800 */
[----:B-1----:R-:W2:Y:S04]  /*16920*/  LDL R250, [R1+0x730] ;  /* 0x0007300001fa7983 */ /* 0x002ea80000100800 */
[----:B------:R-:W3:Y:S01]  /*16930*/  LDL R2, [R1+0x40] ;  /* 0x0000400001027983 */ /* 0x000ee20000100800 */
[----:B------:R-:W-:-:S02]  /*16940*/  ISETP.NE.AND.EX P2, PT, RZ, UR31, PT, P1 ;  /* 0x0000001fff007c0c */ /* 0x000fc4000bf45310 */
[----:B------:R-:W-:Y:S01]  /*16950*/  ISETP.NE.U32.AND P1, PT, R3, RZ, PT ;  /* 0x000000ff0300720c */ /* 0x000fe20003f25070 */
[----:B------:R-:W2:Y:S03]  /*16960*/  LDL R248, [R1+0x720] ;  /* 0x0007200001f87983 */ /* 0x000ea60000100800 */
[----:B------:R-:W-:Y:S01]  /*16970*/  ISETP.NE.AND.EX P1, PT, R0, RZ, PT, P1 ;  /* 0x000000ff0000720c */ /* 0x000fe20003f25310 */
[----:B------:R-:W2:Y:S04]  /*16980*/  LDL R246, [R1+0x710] ;  /* 0x0007100001f67983 */ /* 0x000ea80000100800 */
[----:B------:R-:W2:Y:S02]  /*16990*/  LDL R247, [R1+0x724] ;  /* 0x0007240001f77983 */ /* 0x000ea40000100800 */
[----:B------:R-:W0:Y:S02]  /*169a0*/  @P2 LDC R3, c[0x0][0x2d0] ;  /* 0x0000b400ff032b82 */ /* 0x000e240000000800 */
[----:B------:R-:W2:Y:S04]  /*169b0*/  LDL R242, [R1+0x700] ;  /* 0x0007000001f27983 */ /* 0x000ea80000100800 */
[----:B------:R-:W2:Y:S02]  /*169c0*/  LDL R243, [R1+0x714] ;  /* 0x0007140001f37983 */ /* 0x000ea40000100800 */
[----:B------:R-:W1:Y:S02]  /*169d0*/  @P2 LDC.64 R16, c[0x0][0x2c8] ;  /* 0x0000b200ff102b82 */ /* 0x000e640000000a00 */
[----:B------:R-:W2:Y:S04]  /*169e0*/  LDL R238, [R1+0x6f0] ;  /* 0x0006f00001ee7983 */ /* 0x000ea80000100800 */
[----:B------:R-:W2:Y:S02]  /*169f0*/  LDL R239, [R1+0x704] ;  /* 0x0007040001ef7983 */ /* 0x000ea40000100800 */
[----:B------:R-:W1:Y:S02]  /*16a00*/  @P1 LDC.64 R18, c[0x0][0x2d8] ;  /* 0x0000b600ff121b82 */ /* 0x000e640000000a00 */
[----:B------:R-:W2:Y:S04]  /*16a10*/  LDL R234, [R1+0x6e0] ;  /* 0x0006e00001ea7983 */ /* 0x000ea80000100800 */
[----:B------:R-:W2:Y:S01]  /*16a20*/  LDL R235, [R1+0x6f4] ;  /* 0x0006f40001eb7983 */ /* 0x000ea20000100800 */
[----:B0-----:R-:W-:-:S03]  /*16a30*/  @P2 IMAD R0, R251, R3, UR39 ;  /* 0x00000027fb002e24 */ /* 0x001fc6000f8e0203 */
[----:B------:R-:W2:Y:S02]  /*16a40*/  LDL R231, [R1+0x6e4] ;  /* 0x0006e40001e77983 */ /* 0x000ea40000100800 */
[----:B------:R-:W-:Y:S02]  /*16a50*/  @P2 IADD3 R0, R0, -0x1, RZ ;  /* 0xffffffff00002810 */ /* 0x000fe40007ffe0ff */
[----:B------:R-:W2:Y:S01]  /*16a60*/  LDL R227, [R1+0x6d4] ;  /* 0x0006d40001e37983 */ /* 0x000ea20000100800 */
[----:B-1----:R-:W-:-:S05]  /*16a70*/  @P1 IMAD.WIDE R18, R251, 0x4, R18 ;  /* 0x00000004fb121825 */ /* 0x002fca00078e0212 */
[----:B------:R-:W2:Y:S04]  /*16a80*/  @P1 LDG.E R252, desc[UR36][R18.64] ;  /* 0x0000002412fc1981 */ /* 0x000ea8000c1e1900 */
[----:B------:R-:W2:Y:S04]  /*16a90*/  LDL R19, [R1+0x650] ;  /* 0x0006500001137983 */ /* 0x000ea80000100800 */
[----:B------:R-:W2:Y:S01]  /*16aa0*/  LDL R18, [R1+0x654] ;  /* 0x0006540001127983 */ /* 0x000ea20000100800 */
[----:B---3--:R-:W-:-:S04]  /*16ab0*/  @P2 IMAD R0, R0, R3, R2 ;  /* 0x0000000300002224 */ /* 0x008fc800078e0202 */
[----:B------:R-:W-:-:S04]  /*16ac0*/  @P2 IMAD.WIDE R16, R0, 0x4, R16 ;  /* 0x0000000400102825 */ /* 0x000fc800078e0210 */
[----:B------:R-:W-:Y:S01]  /*16ad0*/  FMUL.FTZ R0, R219, R226 ;  /* 0x000000e2db007220 */ /* 0x000fe20000410000 */
[----:B----4-:R-:W-:Y:S01]  /*16ae0*/  FMUL.FTZ R3, R223, R230 ;  /* 0x000000e6df037220 */ /* 0x010fe20000410000 */
[----:B------:R-:W3:Y:S02]  /*16af0*/  LDL R226, [R1+0x6c0] ;  /* 0x0006c00001e27983 */ /* 0x000ee40000100800 */
[----:B------:R-:W-:Y:S02]  /*16b00*/  FFMA.FTZ R0, R211, R218, R0 ;  /* 0x000000dad3007223 */ /* 0x000fe40000010000 */
[----:B------:R-:W4:Y:S02]  /*16b10*/  LDL R230, [R1+0x6d0] ;  /* 0x0006d00001e67983 */ /* 0x000f240000100800 */
[----:B------:R-:W-:Y:S01]  /*16b20*/  FFMA.FTZ R0, R203, R210, R0 ;  /* 0x000000d2cb007223 */ /* 0x000fe20000010000 */
[----:B--2---:R-:W-:Y:S01]  /*16b30*/  FFMA.FTZ R3, R215, R222, R3 ;  /* 0x000000ded7037223 */ /* 0x004fe20000010003 */
[----:B------:R-:W2:Y:S02]  /*16b40*/  LDL R223, [R1+0x6c4] ;  /* 0x0006c40001df7983 */ /* 0x000ea40000100800 */
[----:B------:R-:W-:-:S02]  /*16b50*/  FFMA.FTZ R0, R249, R202, R0 ;  /* 0x000000caf9007223 */ /* 0x000fc40000010000 */
[----:B------:R-:W3:Y:S04]  /*16b60*/  LDL R249, [R1+0x734] ;  /* 0x0007340001f97983 */ /* 0x000ee80000100800 */
[----:B------:R-:W2:Y:S01]  /*16b70*/  LDL R222, [R1+0x6b0] ;  /* 0x0006b00001de7983 */ /* 0x000ea20000100800 */
[----:B------:R-:W-:-:S03]  /*16b80*/  FFMA.FTZ R3, R207, R214, R3 ;  /* 0x000000d6cf037223 */ /* 0x000fc60000010003 */
[----:B------:R-:W2:Y:S04]  /*16b90*/  LDL R218, [R1+0x6a0] ;  /* 0x0006a00001da7983 */ /* 0x000ea80000100800 */
[----:B------:R-:W2:Y:S04]  /*16ba0*/  LDL R219, [R1+0x6b4] ;  /* 0x0006b40001db7983 */ /* 0x000ea80000100800 */
        /* <DEDUP_REMOVED lines=10> */
[----:B------:R-:W2:Y:S01]  /*16c50*/  @P2 LDG.E R251, desc[UR36][R16.64] ;  /* 0x0000002410fb2981 */ /* 0x000ea2000c1e1900 */
[----:B------:R-:W-:-:S03]  /*16c60*/  FFMA.FTZ R3, R250, R4, R3 ;  /* 0x00000004fa037223 */ /* 0x000fc60000010003 */
[----:B------:R-:W2:Y:S04]  /*16c70*/  LDL R250, [R1+0x630] ;  /* 0x0006300001fa7983 */ /* 0x000ea80000100800 */
        /* <DEDUP_REMOVED lines=20> */
[----:B----4-:R-:W-:Y:S01]  /*16dc0*/  FFMA.FTZ R3, R230, R32, R3 ;  /* 0x00000020e6037223 */ /* 0x010fe20000010003 */
        /* <DEDUP_REMOVED lines=35> */
[----:B------:R-:W-:-:S03]  /*17000*/  FFMA.FTZ R3, R19, R64, R3 ;  /* 0x0000004013037223 */ /* 0x000fc60000010003 */
[----:B------:R-:W2:Y:S01]  /*17010*/  LDL R19, [R1+0x550] ;  /* 0x0005500001137983 */ /* 0x000ea20000100800 */
[----:B------:R-:W-:Y:S01]  /*17020*/  FFMA.FTZ R3, R17, R68, R3 ;  /* 0x0000004411037223 */ /* 0x000fe20000010003 */
[----:B------:R-:W-:Y:S02]  /*17030*/  FFMA.FTZ R0, R18, R65, R0 ;  /* 0x0000004112007223 */ /* 0x000fe40000010000 */
[----:B------:R-:W2:Y:S01]  /*17040*/  LDL R18, [R1+0x554] ;  /* 0x0005540001127983 */ /* 0x000ea20000100800 */
[----:B------:R-:W-:Y:S01]  /*17050*/  FFMA.FTZ R3, R250, R72, R3 ;  /* 0x00000048fa037223 */ /* 0x000fe20000010003 */
[----:B------:R-:W-:Y:S02]  /*17060*/  FFMA.FTZ R0, R16, R69, R0 ;  /* 0x0000004510007223 */ /* 0x000fe40000010000 */
        /* <DEDUP_REMOVED lines=44> */
[----:B------:R-:W3:Y:S01]  /*17330*/  LDL R210, [R1+0x510] ;  /* 0x0005100001d27983 */ /* 0x000ee20000100800 */
[----:B------:R-:W-:-:S03]  /*17340*/  FFMA.FTZ R0, R211, R113, R0 ;  /* 0x00000071d3007223 */ /* 0x000fc60000010000 */
[----:B------:R-:W2:Y:S01]  /*17350*/  LDL R211, [R1+0x460] ;  /* 0x0004600001d37983 */ /* 0x000ea20000100800 */
[----:B------:R-:W-:-:S03]  /*17360*/  FFMA.FTZ R3, R206, R120, R3 ;  /* 0x00000078ce037223 */ /* 0x000fc60000010003 */
[----:B------:R-:W4:Y:S01]  /*17370*/  LDL R206, [R1+0x520] ;  /* 0x0005200001ce7983 */ /* 0x000f220000100800 */
        /* <DEDUP_REMOVED lines=16> */
[----:B---3--:R-:W-:-:S03]  /*17480*/  FFMA.FTZ R3, R202, R136, R3 ;  /* 0x00000088ca037223 */ /* 0x008fc60000010003 */
[----:B------:R-:W3:Y:S01]  /*17490*/  LDL.LU R202, [R1+0x820] ;  /* 0x0008200001ca7983 */ /* 0x000ee20000300800 */
[----:B----4-:R-:W-:Y:S01]  /*174a0*/  FFMA.FTZ R3, R206, R140, R3 ;  /* 0x0000008cce037223 */ /* 0x010fe20000010003 */
[----:B--2---:R-:W-:-:S03]  /*174b0*/  FFMA.FTZ R0, R199, R137, R0 ;  /* 0x00000089c7007223 */ /* 0x004fc60000010000 */
[----:B------:R-:W-:Y:S01]  /*174c0*/  FFMA.FTZ R3, R210, R144, R3 ;  /* 0x00000090d2037223 */ /* 0x000fe20000010003 */
[----:B------:R-:W2:Y:S01]  /*174d0*/  LDL.LU R199, [R1+0x81c] ;  /* 0x00081c0001c77983 */ /* 0x000ea20000300800 */
        /* <DEDUP_REMOVED lines=18> */
[----:B------:R-:W-:Y:S02]  /*17600*/  FFMA.FTZ R0, R234, R165, R0 ;  /* 0x000000a5ea007223 */ /* 0x000fe40000010000 */
[----:B------:R-:W-:Y:S01]  /*17610*/  FFMA.FTZ R3, R227, R172, R3 ;  /* 0x000000ace3037223 */ /* 0x000fe20000010003 */
[----:B------:R-:W3:Y:S04]  /*17620*/  LDL R234, [R1+0x28] ;  /* 0x0000280001ea7983 */ /* 0x000ee80000100800 */
[----:B------:R-:W3:Y:S01]  /*17630*/  LDL R231, [R1+0x768] ;  /* 0x0007680001e77983 */ /* 0x000ee20000100800 */
[----:B------:R-:W-:Y:S01]  /*17640*/  FFMA.FTZ R0, R230, R169, R0 ;  /* 0x000000a9e6007223 */ /* 0x000fe20000010000 */
[----:B------:R-:W-:-:S02]  /*17650*/  FFMA.FTZ R3, R223, R176, R3 ;  /* 0x000000b0df037223 */ /* 0x000fc40000010003 */
[----:B------:R-:W2:Y:S01]  /*17660*/  LDL R230, [R1+0x38] ;  /* 0x0000380001e67983 */ /* 0x000ea20000100800 */
        /* <DEDUP_REMOVED lines=14> */
[----:B------:R-:W4:Y:S04]  /*17750*/  LDL R211, [R1+0x8] ;  /* 0x0000080001d37983 */ /* 0x000f280000100800 */
[----:B------:R-:W4:Y:S01]  /*17760*/  LDL R19, [R1+0x748] ;  /* 0x0007480001137983 */ /* 0x000f220000100800 */
[----:B------:R-:W-:Y:S01]  /*17770*/  FFMA.FTZ R0, R214, R185, R0 ;  /* 0x000000b9d6007223 */ /* 0x000fe20000010000 */
[----:B------:R-:W-:-:S02]  /*17780*/  FFMA.FTZ R3, R17, R196, R3 ;  /* 0x000000c411037223 */ /* 0x000fc40000010003 */
[----:B------:R-:W4:Y:S01]  /*17790*/  LDL R214, [R1+0x1c] ;  /* 0x00001c0001d67983 */ /* 0x000f220000100800 */
[----:B------:R-:W-:Y:S01]  /*177a0*/  FFMA.FTZ R0, R207, R189, R0 ;  /* 0x000000bdcf007223 */ /* 0x000fe20000010000 */
[----:B------:R-:W-:Y:S02]  /*177b0*/  FFMA.FTZ R3, R200, UR54, R3 ;  /* 0x00000036c8037c23 */ /* 0x000fe40008010003 */
[----:B------:R-:W4:Y:S01]  /*177c0*/  LDL R207, [R1+0xc] ;  /* 0x00000c0001cf7983 */ /* 0x000f220000100800 */
[----:B------:R-:W-:Y:S01]  /*177d0*/  FFMA.FTZ R0, R18, R193, R0 ;  /* 0x000000c112007223 */ /* 0x000fe20000010000 */
[----:B------:R-:W-:Y:S02]  /*177e0*/  FFMA.FTZ R3, R204, UR50, R3 ;  /* 0x00000032cc037c23 */ /* 0x000fe40008010003 */
[----:B------:R-:W4:Y:S01]  /*177f0*/  LDL R18, [R1+0x75c] ;  /* 0x00075c0001127983 */ /* 0x000f220000100800 */
[----:B------:R-:W-:Y:S01]  /*17800*/  FFMA.FTZ R0, R16, R197, R0 ;  /* 0x000000c510007223 */ /* 0x000fe20000010000 */
[----:B------:R-:W-:-:S02]  /*17810*/  FFMA.FTZ R3, R208, UR46, R3 ;  /* 0x0000002ed0037c23 */ /* 0x000fc40008010003 */
[----:B------:R-:W4:Y:S01]  /*17820*/  LDL R16, [R1+0x74c] ;  /* 0x00074c0001107983 */ /* 0x000f220000100800 */
[----:B------:R-:W-:-:S03]  /*17830*/  FFMA.FTZ R0, R201, UR55, R0 ;  /* 0x00000037c9007c23 */ /* 0x000fc60008010000 */
[----:B------:R-:W4:Y:S01]  /*17840*/  LDL R17, [R1+0x738] ;  /* 0x0007380001117983 */ /* 0x000f220000100800 */
[----:B------:R-:W-:-:S03]  /*17850*/  FFMA.FTZ R0, R205, UR51, R0 ;  /* 0x00000033cd007c23 */ /* 0x000fc60008010000 */
[----:B------:R-:W4:Y:S01]  /*17860*/  LDL R238, [R1+0x72c] ;  /* 0x00072c0001ee7983 */ /* 0x000f220000100800 */
[----:B------:R-:W-:Y:S01]  /*17870*/  FFMA.FTZ R0, R209, UR47, R0 ;  /* 0x0000002fd1007c23 */ /* 0x000fe20008010000 */
[----:B------:R-:W-:Y:S02]  /*17880*/  FFMA.FTZ R3, R212, UR42, R3 ;  /* 0x0000002ad4037c23 */ /* 0x000fe40008010003 */
[----:B------:R-:W4:Y:S01]  /*17890*/  LDL R235, [R1+0x708] ;  /* 0x0007080001eb7983 */ /* 0x000f220000100800 */
[----:B------:R-:W-:Y:S01]  /*178a0*/  FFMA.FTZ R0, R213, UR43, R0 ;  /* 0x0000002bd5007c23 */ /* 0x000fe20008010000 */
[----:B------:R-:W-:Y:S02]  /*178b0*/  FFMA.FTZ R3, R216, UR34, R3 ;  /* 0x00000022d8037c23 */ /* 0x000fe40008010003 */
[----:B------:R-:W4:Y:S01]  /*178c0*/  LDL R248, [R1+0x65c] ;  /* 0x00065c0001f87983 */ /* 0x000f220000100800 */
[----:B------:R-:W-:Y:S01]  /*178d0*/  FFMA.FTZ R0, R217, UR35, R0 ;  /* 0x00000023d9007c23 */ /* 0x000fe20008010000 */
[----:B------:R-:W-:-:S02]  /*178e0*/  FFMA.FTZ R3, R220, UR28, R3 ;  /* 0x0000001cdc037c23 */ /* 0x000fc40008010003 */
        /* <DEDUP_REMOVED lines=16> */
[----:B------:R-:W-:Y:S01]  /*179f0*/  FADD.FTZ R249, R3, R0 ;  /* 0x0000000003f97221 */ /* 0x000fe20000010000 */
[----:B---3--:R-:W-:Y:S02]  /*17a00*/  FMUL.FTZ R0, R231, R234 ;  /* 0x000000eae7007220 */ /* 0x008fe40000410000 */
[----:B------:R-:W3:Y:S04]  /*17a10*/  LDL R234, [R1+0x71c] ;  /* 0x00071c0001ea7983 */ /* 0x000ee80000100800 */
[----:B------:R-:W3:Y:S01]  /*17a20*/  LDL R231, [R1+0x6f8] ;  /* 0x0006f80001e77983 */ /* 0x000ee20000100800 */
[----:B--2---:R-:W-:-:S03]  /*17a30*/  FFMA.FTZ R0, R227, R230, R0 ;  /* 0x000000e6e3007223 */ /* 0x004fc60000010000 */
[----:B------:R-:W2:Y:S04]  /*17a40*/  LDL R230, [R1+0x70c] ;  /* 0x00070c0001e67983 */ /* 0x000ea80000100800 */
[----:B------:R-:W2:Y:S01]  /*17a50*/  LDL R227, [R1+0x6e8] ;  /* 0x0006e80001e37983 */ /* 0x000ea20000100800 */
[----:B----4-:R-:W-:-:S03]  /*17a60*/  FMUL.FTZ R3, R223, R226 ;  /* 0x000000e2df037220 */ /* 0x010fc60000410000 */
[----:B------:R-:W4:Y:S04]  /*17a70*/  LDL R226, [R1+0x6fc] ;  /* 0x0006fc0001e27983 */ /* 0x000f280000100800 */
[----:B------:R-:W4:Y:S01]  /*17a80*/  LDL R223, [R1+0x6d8] ;  /* 0x0006d80001df7983 */ /* 0x000f220000100800 */
[----:B------:R-:W-:-:S03]  /*17a90*/  FFMA.FTZ R0, R219, R222, R0 ;  /* 0x000000dedb007223 */ /* 0x000fc60000010000 */
        /* <DEDUP_REMOVED lines=26> */
[----:B---3--:R-:W-:-:S03]  /*17c40*/  FFMA.FTZ R3, R234, R15, R3 ;  /* 0x0000000fea037223 */ /* 0x008fc60000010003 */
[----:B------:R-:W3:Y:S01]  /*17c50*/  LDL R234, [R1+0x61c] ;  /* 0x00061c0001ea7983 */ /* 0x000ee20000100800 */
[----:B------:R-:W-:-:S03]  /*17c60*/  FFMA.FTZ R0, R231, R26, R0 ;  /* 0x0000001ae7007223 */ /* 0x000fc60000010000 */
[----:B------:R-:W3:Y:S01]  /*17c70*/  LDL R231, [R1+0x5f8] ;  /* 0x0005f80001e77983 */ /* 0x000ee20000100800 */
[----:B--2---:R-:W-:-:S03]  /*17c80*/  FFMA.FTZ R3, R230, R23, R3 ;  /* 0x00000017e6037223 */ /* 0x004fc60000010003 */
[----:B------:R-:W2:Y:S01]  /*17c90*/  LDL R230, [R1+0x60c] ;  /* 0x00060c0001e67983 */ /* 0x000ea20000100800 */
[----:B------:R-:W-:-:S03]  /*17ca0*/  FFMA.FTZ R0, R227, R30, R0 ;  /* 0x0000001ee3007223 */ /* 0x000fc60000010000 */
[----:B------:R-:W2:Y:S01]  /*17cb0*/  LDL R227, [R1+0x5e8] ;  /* 0x0005e80001e37983 */ /* 0x000ea20000100800 */
[----:B----4-:R-:W-:-:S03]  /*17cc0*/  FFMA.FTZ R3, R226, R27, R3 ;  /* 0x0000001be2037223 */ /* 0x010fc60000010003 */
[----:B------:R-:W4:Y:S01]  /*17cd0*/  LDL R226, [R1+0x5fc] ;  /* 0x0005fc0001e27983 */ /* 0x000f220000100800 */
[----:B------:R-:W-:-:S03]  /*17ce0*/  FFMA.FTZ R0, R223, R34, R0 ;  /* 0x00000022df007223 */ /* 0x000fc60000010000 */
[----:B------:R-:W4:Y:S01]  /*17cf0*/  LDL R223, [R1+0x5d8] ;  /* 0x0005d80001df7983 */ /* 0x000f220000100800 */
[----:B------:R-:W-:-:S03]  /*17d00*/  FFMA.FTZ R3, R222, R31, R3 ;  /* 0x0000001fde037223 */ /* 0x000fc60000010003 */
[----:B------:R-:W4:Y:S01]  /*17d10*/  LDL R222, [R1+0x5ec] ;  /* 0x0005ec0001de7983 */ /* 0x000f220000100800 */
[----:B------:R-:W-:-:S03]  /*17d20*/  FFMA.FTZ R0, R219, R38, R0 ;  /* 0x00000026db007223 */ /* 0x000fc60000010000 */
[----:B------:R-:W3:Y:S01]  /*17d30*/  LDL R219, [R1+0x678] ;  /* 0x0006780001db7983 */ /* 0x000ee20000100800 */
        /* <DEDUP_REMOVED lines=18> */
[----:B---3--:R-:W-:-:S03]  /*17e60*/  FFMA.FTZ R0, R219, R58, R0 ;  /* 0x0000003adb007223 */ /* 0x008fc60000010000 */
[----:B------:R-:W3:Y:S01]  /*17e70*/  LDL R219, [R1+0x5a8] ;  /* 0x0005a80001db7983 */ /* 0x000ee20000100800 */
[----:B--2---:R-:W-:-:S03]  /*17e80*/  FFMA.FTZ R3, R218, R55, R3 ;  /* 0x00000037da037223 */ /* 0x004fc60000010003 */
[----:B------:R-:W2:Y:S01]  /*17e90*/  LDL R218, [R1+0x5bc] ;  /* 0x0005bc0001da7983 */ /* 0x000ea20000100800 */
[----:B----4-:R-:W-:-:S03]  /*17ea0*/  FFMA.FTZ R0, R215, R62, R0 ;  /* 0x0000003ed7007223 */ /* 0x010fc60000010000 */
[----:B------:R-:W4:Y:S01]  /*17eb0*/  LDL R215, [R1+0x598] ;  /* 0x0005980001d77983 */ /* 0x000f220000100800 */
[----:B------:R-:W-:-:S03]  /*17ec0*/  FFMA.FTZ R3, R211, R59, R3 ;  /* 0x0000003bd3037223 */ /* 0x000fc60000010003 */
[----:B------:R-:W4:Y:S01]  /*17ed0*/  LDL R211, [R1+0x5ac] ;  /* 0x0005ac0001d37983 */ /* 0x000f220000100800 */
[----:B------:R-:W-:Y:S01]  /*17ee0*/  FFMA.FTZ R3, R214, R63, R3 ;  /* 0x0000003fd6037223 */ /* 0x000fe20000010003 */
[----:B------:R-:W-:-:S03]  /*17ef0*/  FFMA.FTZ R0, R207, R66, R0 ;  /* 0x00000042cf007223 */ /* 0x000fc60000010000 */
[----:B------:R-:W-:Y:S01]  /*17f00*/  FFMA.FTZ R3, R248, R67, R3 ;  /* 0x00000043f8037223 */ /* 0x000fe20000010003 */
[----:B------:R-:W4:Y:S01]  /*17f10*/  LDL.LU R207, [R1+0x80c] ;  /* 0x00080c0001cf7983 */ /* 0x000f220000300800 */
[----:B------:R-:W-:Y:S02]  /*17f20*/  FFMA.FTZ R0, R250, R70, R0 ;  /* 0x00000046fa007223 */ /* 0x000fe40000010000 */
[----:B------:R-:W-:Y:S01]  /*17f30*/  FFMA.FTZ R3, R246, R71, R3 ;  /* 0x00000047f6037223 */ /* 0x000fe20000010003 */
[----:B------:R-:W4:Y:S01]  /*17f40*/  LDL.LU R214, [R1+0x808] ;  /* 0x0008080001d67983 */ /* 0x000f220000300800 */
[----:B------:R-:W-:Y:S02]  /*17f50*/  FFMA.FTZ R0, R247, R74, R0 ;  /* 0x0000004af7007223 */ /* 0x000fe40000010000 */
[----:B------:R-:W-:Y:S01]  /*17f60*/  FFMA.FTZ R3, R242, R75, R3 ;  /* 0x0000004bf2037223 */ /* 0x000fe20000010003 */
[----:B------:R-:W4:Y:S01]  /*17f70*/  LDL R250, [R1+0x56c] ;  /* 0x00056c0001fa7983 */ /* 0x000f220000100800 */
        /* <DEDUP_REMOVED lines=21> */
[----:B------:R-:W-:-:S03]  /*180d0*/  FFMA.FTZ R0, R19, R106, R0 ;  /* 0x0000006a13007223 */ /* 0x000fc60000010000 */
        /* <DEDUP_REMOVED lines=19> */
[----:B------:R-:W3:Y:S01]  /*18210*/  LDL R211, [R1+0x588] ;  /* 0x0005880001d37983 */ /* 0x000ee20000100800 */
[----:B--2---:R-:W-:Y:S01]  /*18220*/  FFMA.FTZ R3, R218, R115, R3 ;  /* 0x00000073da037223 */ /* 0x004fe20000010003 */
[----:B---3--:R-:W-:-:S03]  /*18230*/  FFMA.FTZ R0, R211, R118, R0 ;  /* 0x00000076d3007223 */ /* 0x008fc60000010000 */
[----:B------:R-:W-:Y:S01]  /*18240*/  FFMA.FTZ R3, R222, R119, R3 ;  /* 0x00000077de037223 */ /* 0x000fe20000010003 */
[----:B------:R-:W2:Y:S01]  /*18250*/  LDL.LU R211, [R1+0x804] ;  /* 0x0008040001d37983 */ /* 0x000ea20000300800 */
[----:B----4-:R-:W-:Y:S02]  /*18260*/  FFMA.FTZ R0, R215, R122, R0 ;  /* 0x0000007ad7007223 */ /* 0x010fe40000010000 */
[----:B------:R-:W-:Y:S01]  /*18270*/  FFMA.FTZ R3, R226, R123, R3 ;  /* 0x0000007be2037223 */ /* 0x000fe20000010003 */
[----:B------:R-:W3:Y:S01]  /*18280*/  LDL.LU R218, [R1+0x800] ;  /* 0x0008000001da7983 */ /* 0x000ee20000300800 */
        /* <DEDUP_REMOVED lines=21> */
[----:B------:R-:W-:-:S03]  /*183e0*/  FFMA.FTZ R0, R230, R154, R0 ;  /* 0x0000009ae6007223 */ /* 0x000fc60000010000 */
[----:B------:R-:W4:Y:S04]  /*183f0*/  LDL R230, [R1+0x4c8] ;  /* 0x0004c80001e67983 */ /* 0x000f280000100800 */
[----:B------:R-:W2:Y:S04]  /*18400*/  LDL R227, [R1+0x4dc] ;  /* 0x0004dc0001e37983 */ /* 0x000ea80000100800 */
[----:B------:R-:W3:Y:S04]  /*18410*/  LDL R231, [R1+0x4cc] ;  /* 0x0004cc0001e77983 */ /* 0x000ee80000100800 */
        /* <DEDUP_REMOVED lines=16> */
[----:B----4-:R-:W-:-:S03]  /*18520*/  FFMA.FTZ R0, R230, R166, R0 ;  /* 0x000000a6e6007223 */ /* 0x010fc60000010000 */
[----:B------:R-:W4:Y:S01]  /*18530*/  LDL.LU R230, [R1+0x7e8] ;  /* 0x0007e80001e67983 */ /* 0x000f220000300800 */
[----:B--2---:R-:W-:-:S03]  /*18540*/  FFMA.FTZ R3, R227, R163, R3 ;  /* 0x000000a3e3037223 */ /* 0x004fc60000010003 */
[----:B------:R-:W2:Y:S01]  /*18550*/  LDL.LU R227, [R1+0x7e4] ;  /* 0x0007e40001e37983 */ /* 0x000ea20000300800 */
[----:B---3--:R-:W-:Y:S01]  /*18560*/  FFMA.FTZ R0, R234, R170, R0 ;  /* 0x000000aaea007223 */ /* 0x008fe20000010000 */
[----:B------:R-:W-:Y:S02]  /*18570*/  FFMA.FTZ R3, R231, R167, R3 ;  /* 0x000000a7e7037223 */ /* 0x000fe40000010003 */
[----:B------:R-:W3:Y:S01]  /*18580*/  LDL.LU R234, [R1+0x7e0] ;  /* 0x0007e00001ea7983 */ /* 0x000ee20000300800 */
[----:B------:R-:W-:-:S03]  /*18590*/  FFMA.FTZ R0, R238, R174, R0 ;  /* 0x000000aeee007223 */ /* 0x000fc60000010000 */
        /* <DEDUP_REMOVED lines=10> */
[----:B------:R-:W3:Y:S04]  /*18640*/  LDL.LU R246, [R1+0x7c8] ;  /* 0x0007c80001f67983 */ /* 0x000ee80000300800 */
[----:B------:R-:W3:Y:S01]  /*18650*/  LDL.LU R243, [R1+0x7c4] ;  /* 0x0007c40001f37983 */ /* 0x000ee20000300800 */
[----:B------:R-:W-:-:S03]  /*18660*/  FFMA.FTZ R0, R247, R186, R0 ;  /* 0x000000baf7007223 */ /* 0x000fc60000010000 */
[----:B------:R-:W3:Y:S01]  /*18670*/  LDL.LU R247, [R1+0x7c0] ;  /* 0x0007c00001f77983 */ /* 0x000ee20000300800 */
        /* <DEDUP_REMOVED lines=27> */
[----:B----4-:R-:W-:-:S03]  /*18830*/  FFMA.FTZ R0, R230, UR22, R0 ;  /* 0x00000016e6007c23 */ /* 0x010fc60008010000 */
[----:B--2---:R-:W-:Y:S01]  /*18840*/  FFMA.FTZ R3, R227, UR27, R3 ;  /* 0x0000001be3037c23 */ /* 0x004fe20008010003 */
[----:B---3--:R-:W-:-:S03]  /*18850*/  FFMA.FTZ R0, R234, UR18, R0 ;  /* 0x00000012ea007c23 */ /* 0x008fc60008010000 */
        /* <DEDUP_REMOVED lines=25> */
[----:B------:R-:W-:Y:S02]  /*189f0*/  VIADD R3, R2, -UR58 ;  /* 0x8000003a02037c36 */ /* 0x000fe40008000000 */
[----:B------:R0:W5:Y:S02]  /*18a00*/  LDL.LU R2, [R1+0x7a4] ;  /* 0x0007a40001027983 */ /* 0x0001640000300800 */
[----:B--2---:R-:W-:Y:S02]  /*18a10*/  @!P0 FMNMX.FTZ R249, R249, R0, !PT ;  /* 0x00000000f9f98209 */ /* 0x004fe40007810000 */
[----:B---3--:R-:W-:-:S03]  /*18a20*/  LEA R3, R3, R251, 0x2 ;  /* 0x000000fb03037211 */ /* 0x008fc600078e10ff */
[----:B------:R0:W-:Y:S04]  /*18a30*/  @!P0 STL [R1+0x780], R249 ;  /* 0x000780f901008387 */ /* 0x0001e80000100800 */
[----:B------:R0:W-:Y:S02]  /*18a40*/  STS [R3], R0 ;  /* 0x0000000003007388 */ /* 0x0001e40000000800 */
.L_x_2207:
[----:B------:R-:W-:Y:S05]  /*18a50*/  BSYNC B1 ;  /* 0x0000000000017941 */ /* 0x000fea0003800000 */
.L_x_2206:
[----:B0----5:R-:W4:Y:S02]  /*18a60*/  LDL.LU R0, [R1+0x40] ;  /* 0x0000400001007983 */ /* 0x021f240000300800 */
[----:B----4-:R-:W-:-:S04]  /*18a70*/  IADD3 R0, R0, 0x100, RZ ;  /* 0x0000010000007810 */ /* 0x010fc80007ffe0ff */
[----:B------:R-:W-:Y:S01]  /*18a80*/  ISETP.GE.AND P0, PT, R0, UR59, PT ;  /* 0x0000003b00007c0c */ /* 0x000fe2000bf06270 */
[----:B------:R0:W-:-:S12]  /*18a90*/  STL [R1+0x40], R0 ;  /* 0x0000400001007387 */ /* 0x0001d80000100800 */
[----:B0-----:R-:W-:Y:S05]  /*18aa0*/  @!P0 BRA `(.L_x_2208) ;  /* 0xfffffeb000f88947 */ /* 0x001fea000383ffff */
.L_x_2077:
[----:B------:R-:W-:Y:S05]  /*18ab0*/  BSYNC B0 ;  /* 0x0000000000007941 */ /* 0x000fea0003800000 */
.L_x_2076:
[----:B------:R-:W4:Y:S01]  /*18ac0*/  LDL.LU R3, [R1+0x780] ;  /* 0x0007800001037983 */ /* 0x000f220000300800 */
[----:B------:R-:W-:Y:S03]  /*18ad0*/  BSSY B0, `(.L_x_2209) ;  /* 0x00000a0000007945 */ /* 0x000fe60003800000 */
[----:B----4-:R-:W0:Y:S02]  /*18ae0*/  SHFL.BFLY PT, R0, R3, 0x10, 0x1f ;  /* 0x0e001f0003007f89 */ /* 0x010e2400000e0000 */
[----:B0-----:R-:W-:Y:S02]  /*18af0*/  FMNMX.FTZ R0, R0, R3, !PT ;  /* 0x0000000300007209 */ /* 0x001fe40007810000 */
[----:B------:R-:W0:Y:S03]  /*18b00*/  S2R R3, SR_TID.X ;  /* 0x0000000000037919 */ /* 0x000e260000002100 */
[----:B-12---:R-:W1:Y:S02]  /*18b10*/  SHFL.BFLY PT, R5, R0, 0x8, 0x1f ;  /* 0x0d001f0000057f89 */ /* 0x006e6400000e0000 */
[----:B-1----:R-:W-:-:S02]  /*18b20*/  FMNMX.FTZ R5, R0, R5, !PT ;  /* 0x0000000500057209 */ /* 0x002fc40007810000 */
[----:B0-----:R-:W-:-:S03]  /*18b30*/  SHF.R.S32.HI R8, RZ, 0x1f, R3 ;  /* 0x0000001fff087819 */ /* 0x001fc60000011403 */
[----:B------:R-:W0:Y:S01]  /*18b40*/  SHFL.BFLY PT, R4, R5, 0x4, 0x1f ;  /* 0x0c801f0005047f89 */ /* 0x000e2200000e0000 */
[----:B------:R-:W-:-:S04]  /*18b50*/  LEA.HI R6, R8, R3, RZ, 0x5 ;  /* 0x0000000308067211 */ /* 0x000fc800078f28ff */
[----:B------:R-:W-:-:S05]  /*18b60*/  LOP3.LUT R10, R6, 0xffffffe0, RZ, 0xc0, !PT ;  /* 0xffffffe0060a7812 */ /* 0x000fca00078ec0ff */
[----:B------:R-:W-:-:S05]  /*18b70*/  IMAD.IADD R10, R3, 0x1, -R10 ;  /* 0x00000001030a7824 */ /* 0x000fca00078e0a0a */
[C---:B------:R-:W-:Y:S02]  /*18b80*/  ISETP.NE.AND P0, PT, R10.reuse, RZ, PT ;  /* 0x000000ff0a00720c */ /* 0x040fe40003f05270 */
[----:B------:R-:W-:Y:S02]  /*18b90*/  ISETP.GT.AND P1, PT, R10, 0x7, PT ;  /* 0x000000070a00780c */ /* 0x000fe40003f24270 */
[----:B0-----:R-:W-:-:S05]  /*18ba0*/  FMNMX.FTZ R4, R5, R4, !PT ;  /* 0x0000000405047209 */ /* 0x001fca0007810000 */
[----:B------:R-:W0:Y:S04]  /*18bb0*/  SHFL.BFLY PT, R7, R4, 0x2, 0x1f ;  /* 0x0c401f0004077f89 */ /* 0x000e2800000e0000 */
[----:B------:R-:W-:Y:S02]  /*18bc0*/  @!P0 MOV R5, 0x400 ;  /* 0x0000040000058802 */ /* 0x000fe40000000f00 */
[----:B------:R-:W-:Y:S01]  /*18bd0*/  @!P1 MOV R9, 0x400 ;  /* 0x0000040000099802 */ /* 0x000fe20000000f00 */
[----:B------:R-:W1:Y:S01]  /*18be0*/  @!P0 S2R R12, SR_CgaCtaId ;  /* 0x00000000000c8919 */ /* 0x000e620000008800 */
[----:B------:R-:W-:Y:S01]  /*18bf0*/  @!P0 SHF.R.S32.HI R6, RZ, 0x5, R6 ;  /* 0x00000005ff068819 */ /* 0x000fe20000011406 */
[----:B------:R-:W2:Y:S01]  /*18c00*/  @!P1 S2R R14, SR_CgaCtaId ;  /* 0x00000000000e9919 */ /* 0x000ea20000008800 */
[----:B0-----:R-:W-:-:S05]  /*18c10*/  FMNMX.FTZ R7, R4, R7, !PT ;  /* 0x0000000704077209 */ /* 0x001fca0007810000 */
[----:B------:R-:W0:Y:S01]  /*18c20*/  SHFL.BFLY PT, R0, R7, 0x1, 0x1f ;  /* 0x0c201f0007007f89 */ /* 0x000e2200000e0000 */
[----:B-1----:R-:W-:Y:S02]  /*18c30*/  @!P0 LEA R5, R12, R5, 0x18 ;  /* 0x000000050c058211 */ /* 0x002fe400078ec0ff */
[----:B--2---:R-:W-:Y:S02]  /*18c40*/  @!P1 LEA R11, R14, R9, 0x18 ;  /* 0x000000090e0b9211 */ /* 0x004fe400078ec0ff */
[----:B------:R-:W-:Y:S02]  /*18c50*/  @!P0 LEA R6, R6, R5, 0x2 ;  /* 0x0000000506068211 */ /* 0x000fe400078e10ff */
[----:B------:R-:W-:Y:S02]  /*18c60*/  @!P1 LEA R10, R10, R11, 0x2 ;  /* 0x0000000b0a0a9211 */ /* 0x000fe400078e10ff */
[----:B0-----:R-:W-:Y:S01]  /*18c70*/  FMNMX.FTZ R9, R7, R0, !PT ;  /* 0x0000000007097209 */ /* 0x001fe20007810000 */
[----:B------:R-:W-:-:S04]  /*18c80*/  IMAD.MOV.U32 R0, RZ, RZ, -0x800001 ;  /* 0xff7fffffff007424 */ /* 0x000fc800078e00ff */
        /* <DEDUP_REMOVED lines=24> */
[----:B------:R-:W4:Y:S01]  /*18e10*/  S2R R251, SR_CTAID.Y ;  /* 0x0000000000fb7919 */ /* 0x000f220000002600 */
[----:B------:R-:W-:Y:S02]  /*18e20*/  ISETP.NE.U32.AND P0, PT, RZ, UR4, PT ;  /* 0x00000004ff007c0c */ /* 0x000fe4000bf05070 */
[----:B0-----:R-:W-:Y:S02]  /*18e30*/  MOV R7, R4 ;  /* 0x0000000400077202 */ /* 0x001fe40000000f00 */
[----:B------:R-:W-:Y:S01]  /*18e40*/  ISETP.NE.AND.EX P0, PT, RZ, UR5, PT, P0 ;  /* 0x00000005ff007c0c */ /* 0x000fe2000bf05300 */
[----:B----4-:R-:W-:-:S05]  /*18e50*/  IMAD R12, R251, R250, RZ ;  /* 0x000000fafb0c7224 */ /* 0x010fca00078e02ff */
[----:B------:R-:W-:Y:S02]  /*18e60*/  SHF.R.S32.HI R6, RZ, 0x1f, R12 ;  /* 0x0000001fff067819 */ /* 0x000fe4000001140c */
[----:B------:R-:W-:-:S04]  /*18e70*/  IADD3 R12, P2, P3, R12, UR4, R9 ;  /* 0x000000040c0c7c10 */ /* 0x000fc8000fb5e009 */
[----:B------:R-:W-:Y:S01]  /*18e80*/  IADD3.X R5, R6, UR5, R5, P2, P3 ;  /* 0x0000000506057c10 */ /* 0x000fe200097e6405 */
[----:B------:R-:W-:Y:S01]  /*18e90*/  IMAD.MOV.U32 R6, RZ, RZ, RZ ;  /* 0x000000ffff067224 */ /* 0x000fe200078e00ff */
[----:B--2---:R-:W-:-:S07]  /*18ea0*/  LEA R10, R3, R249, 0x2 ;  /* 0x000000f9030a7211 */ /* 0x004fce00078e10ff */
.L_x_2216:
[----:B------:R-:W-:Y:S04]  /*18eb0*/  BSSY B2, `(.L_x_2213) ;  /* 0x000000b000027945 */ /* 0x000fe80003800000 */
[----:B0-----:R-:W-:Y:S05]  /*18ec0*/  @!P0 BRA `(.L_x_2214) ;  /* 0x0000000000148947 */ /* 0x001fea0003800000 */
[----:B------:R-:W-:-:S06]  /*18ed0*/  MOV R4, R12 ;  /* 0x0000000c00047202 */ /* 0x000fcc0000000f00 */
[----:B------:R-:W2:Y:S01]  /*18ee0*/  LDG.E.U8 R4, desc[UR36][R4.64] ;  /* 0x0000002404047981 */ /* 0x000ea2000c1e1100 */
[----:B------:R-:W-:Y:S01]  /*18ef0*/  HFMA2.MMA R11, -RZ, RZ, 0, 0 ;  /* 0x00000000ff0b7435 */ /* 0x000fe200000001ff */
[----:B--2---:R-:W-:-:S13]  /*18f00*/  ISETP.NE.AND P2, PT, R4, RZ, PT ;  /* 0x000000ff0400720c */ /* 0x004fda0003f45270 */
[----:B------:R-:W-:Y:S05]  /*18f10*/  @P2 BRA `(.L_x_2215) ;  /* 0x0000000000102947 */ /* 0x000fea0003800000 */
.L_x_2214:
[----:B------:R-:W1:Y:S02]  /*18f20*/  LDS R4, [R10] ;  /* 0x000000000a047984 */ /* 0x000e640000000800 */
[----:B-1----:R-:W-:-:S04]  /*18f30*/  FADD.FTZ R4, -R13, R4 ;  /* 0x000000040d047221 */ /* 0x002fc80000010100 */
[----:B------:R-:W-:-:S04]  /*18f40*/  FMUL.FTZ R4, R4, 1.4426950216293334961 ;  /* 0x3fb8aa3b04047820 */ /* 0x000fc80000410000 */
[----:B------:R0:W2:Y:S03]  /*18f50*/  MUFU.EX2 R11, R4 ;  /* 0x00000004000b7308 */ /* 0x0000a60000000800 */
.L_x_2215:
[----:B------:R-:W-:Y:S05]  /*18f60*/  BSYNC B2 ;  /* 0x0000000000027941 */ /* 0x000fea0003800000 */
.L_x_2213:
[----:B------:R-:W-:Y:S01]  /*18f70*/  VIADD R7, R7, 0xffffffff ;  /* 0xffffffff07077836 */ /* 0x000fe20000000000 */
[----:B------:R-:W-:Y:S01]  /*18f80*/  IADD3 R12, P3, R12, 0x100, RZ ;  /* 0x000001000c0c7810 */ /* 0x000fe20007f7e0ff */
[----:B--2---:R2:W-:Y:S01]  /*18f90*/  STS [R10], R11 ;  /* 0x0000000b0a007388 */ /* 0x0045e20000000800 */
[----:B------:R-:W-:Y:S01]  /*18fa0*/  FADD.FTZ R6, R11, R6 ;  /* 0x000000060b067221 */ /* 0x000fe20000010000 */
[----:B------:R-:W-:Y:S02]  /*18fb0*/  IADD3 R9, R9, 0x100, RZ ;  /* 0x0000010009097810 */ /* 0x000fe40007ffe0ff */
[----:B------:R-:W-:Y:S01]  /*18fc0*/  ISETP.NE.AND P2, PT, R7, RZ, PT ;  /* 0x000000ff0700720c */ /* 0x000fe20003f45270 */
[----:B------:R-:W-:Y:S01]  /*18fd0*/  IMAD.X R5, RZ, RZ, R5, P3 ;  /* 0x000000ffff057224 */ /* 0x000fe200018e0605 */
[----:B--2---:R-:W-:-:S11]  /*18fe0*/  IADD3 R10, R10, 0x400, RZ ;  /* 0x000004000a0a7810 */ /* 0x004fd60007ffe0ff */
[----:B------:R-:W-:Y:S05]  /*18ff0*/  @P2 BRA `(.L_x_2216) ;  /* 0xfffffffc00ac2947 */ /* 0x000fea000383ffff */
.L_x_2212:
[----:B------:R-:W-:Y:S05]  /*19000*/  BSYNC B1 ;  /* 0x0000000000017941 */ /* 0x000fea0003800000 */
.L_x_2211:
        /* <DEDUP_REMOVED lines=17> */
.L_x_2229:
[----:B------:R-:W-:Y:S01]  /*19120*/  BSSY B1, `(.L_x_2217) ;  /* 0x000000b000017945 */ /* 0x000fe20003800000 */
[----:B------:R-:W-:-:S03]  /*19130*/  IMAD.MOV.U32 R4, RZ, RZ, R10 ;  /* 0x000000ffff047224 */ /* 0x000fc600078e000a */
[----:B------:R-:W-:Y:S05]  /*19140*/  @!P0 BRA `(.L_x_2218) ;  /* 0x0000000000108947 */ /* 0x000fea0003800000 */
[----:B------:R-:W2:Y:S02]  /*19150*/  LDG.E.U8 R7, desc[UR36][R4.64] ;  /* 0x0000002404077981 */ /* 0x000ea4000c1e1100 */
[----:B--2---:R-:W-:-:S13]  /*19160*/  ISETP.NE.AND P2, PT, R7, RZ, PT ;  /* 0x000000ff0700720c */ /* 0x004fda0003f45270 */
[----:B------:R-:W-:Y:S01]  /*19170*/  @P2 MOV R7, RZ ;  /* 0x000000ff00072202 */ /* 0x000fe20000000f00 */
[----:B------:R-:W-:Y:S06]  /*19180*/  @P2 BRA `(.L_x_2219) ;  /* 0x0000000000102947 */ /* 0x000fec0003800000 */
.L_x_2218:
[----:B------:R-:W1:Y:S02]  /*19190*/  LDS R7, [R0+-0x800] ;  /* 0xfff8000000077984 */ /* 0x000e640000000800 */
[----:B-1----:R-:W-:-:S04]  /*191a0*/  FADD.FTZ R7, -R13, R7 ;  /* 0x000000070d077221 */ /* 0x002fc80000010100 */
[----:B------:R-:W-:-:S06]  /*191b0*/  FMUL.FTZ R7, R7, 1.4426950216293334961 ;  /* 0x3fb8aa3b07077820 */ /* 0x000fcc0000410000 */
[----:B------:R-:W0:Y:S02]  /*191c0*/  MUFU.EX2 R7, R7 ;  /* 0x0000000700077308 */ /* 0x000e240000000800 */
.L_x_2219:
[----:B------:R-:W-:Y:S05]  /*191d0*/  BSYNC B1 ;  /* 0x0000000000017941 */ /* 0x000fea0003800000 */
.L_x_2217:
        /* <DEDUP_REMOVED lines=8> */
.L_x_2221:
[----:B------:R-:W1:Y:S02]  /*19260*/  LDS R6, [R0+-0x400] ;  /* 0xfffc000000067984 */ /* 0x000e640000000800 */
[----:B-1----:R-:W-:-:S04]  /*19270*/  FADD.FTZ R6, -R13, R6 ;  /* 0x000000060d067221 */ /* 0x002fc80000010100 */
[----:B------:R-:W-:-:S04]  /*19280*/  FMUL.FTZ R6, R6, 1.4426950216293334961 ;  /* 0x3fb8aa3b06067820 */ /* 0x000fc80000410000 */
[----:B0-----:R0:W2:Y:S03]  /*19290*/  MUFU.EX2 R7, R6 ;  /* 0x0000000600077308 */ /* 0x0010a60000000800 */
.L_x_2222:
[----:B------:R-:W-:Y:S05]  /*192a0*/  BSYNC B1 ;  /* 0x0000000000017941 */ /* 0x000fea0003800000 */
.L_x_2220:
[----:B--2---:R2:W-:Y:S01]  /*192b0*/  STS [R0+-0x400], R7 ;  /* 0xfffc000700007388 */ /* 0x0045e20000000800 */
[----:B------:R-:W-:Y:S01]  /*192c0*/  BSSY B1, `(.L_x_2223) ;  /* 0x000000b000017945 */ /* 0x000fe20003800000 */
[----:B------:R-:W-:-:S03]  /*192d0*/  FADD.FTZ R10, R10, R7 ;  /* 0x000000070a0a7221 */ /* 0x000fc60000010000 */
[----:B------:R-:W-:Y:S05]  /*192e0*/  @!P0 BRA `(.L_x_2224) ;  /* 0x0000000000108947 */ /* 0x000fea0003800000 */
[----:B0-----:R-:W4:Y:S01]  /*192f0*/  LDG.E.U8 R6, desc[UR36][R4.64+0x200] ;  /* 0x0002002404067981 */ /* 0x001f22000c1e1100 */
[----:B--2---:R-:W-:Y:S01]  /*19300*/  IMAD.MOV.U32 R7, RZ, RZ, RZ ;  /* 0x000000ffff077224 */ /* 0x004fe200078e00ff */
[----:B----4-:R-:W-:-:S13]  /*19310*/  ISETP.NE.AND P2, PT, R6, RZ, PT ;  /* 0x000000ff0600720c */ /* 0x010fda0003f45270 */
[----:B------:R-:W-:Y:S05]  /*19320*/  @P2 BRA `(.L_x_2225) ;  /* 0x0000000000102947 */ /* 0x000fea0003800000 */
.L_x_2224:
[----:B0-----:R-:W1:Y:S02]  /*19330*/  LDS R6, [R0] ;  /* 0x0000000000067984 */ /* 0x001e640000000800 */
[----:B-1----:R-:W-:-:S04]  /*19340*/  FADD.FTZ R6, -R13, R6 ;  /* 0x000000060d067221 */ /* 0x002fc80000010100 */
[----:B------:R-:W-:-:S04]  /*19350*/  FMUL.FTZ R6, R6, 1.4426950216293334961 ;  /* 0x3fb8aa3b06067820 */ /* 0x000fc80000410000 */
[----:B--2---:R0:W2:Y:S03]  /*19360*/  MUFU.EX2 R7, R6 ;  /* 0x0000000600077308 */ /* 0x0040a60000000800 */
.L_x_2225:
[----:B------:R-:W-:Y:S05]  /*19370*/  BSYNC B1 ;  /* 0x0000000000017941 */ /* 0x000fea0003800000 */
.L_x_2223:
[----:B--2---:R2:W-:Y:S01]  /*19380*/  STS [R0], R7 ;  /* 0x0000000700007388 */ /* 0x0045e20000000800 */
[----:B------:R-:W-:Y:S01]  /*19390*/  BSSY B1, `(.L_x_2226) ;  /* 0x000000b000017945 */ /* 0x000fe20003800000 */
[----:B------:R-:W-:-:S03]  /*193a0*/  FADD.FTZ R12, R10, R7 ;  /* 0x000000070a0c7221 */ /* 0x000fc60000010000 */
[----:B------:R-:W-:Y:S05]  /*193b0*/  @!P0 BRA `(.L_x_2227) ;  /* 0x0000000000108947 */ /* 0x000fea0003800000 */
[----:B0-----:R-:W4:Y:S02]  /*193c0*/  LDG.E.U8 R6, desc[UR36][R4.64+0x300] ;  /* 0x0003002404067981 */ /* 0x001f24000c1e1100 */
[----:B----4-:R-:W-:-:S13]  /*193d0*/  ISETP.NE.AND P2, PT, R6, RZ, PT ;  /* 0x000000ff0600720c */ /* 0x010fda0003f45270 */
[----:B--2---:R-:W-:Y:S01]  /*193e0*/  @P2 MOV R7, RZ ;  /* 0x000000ff00072202 */ /* 0x004fe20000000f00 */
[----:B------:R-:W-:Y:S06]  /*193f0*/  @P2 BRA `(.L_x_2228) ;  /* 0x0000000000102947 */ /* 0x000fec0003800000 */
.L_x_2227:
[----:B0-----:R-:W1:Y:S02]  /*19400*/  LDS R6, [R0+0x400] ;  /* 0x0004000000067984 */ /* 0x001e640000000800 */
[----:B-1----:R-:W-:-:S04]  /*19410*/  FADD.FTZ R6, -R13, R6 ;  /* 0x000000060d067221 */ /* 0x002fc80000010100 */
[----:B------:R-:W-:-:S04]  /*19420*/  FMUL.FTZ R6, R6, 1.4426950216293334961 ;  /* 0x3fb8aa3b06067820 */ /* 0x000fc80000410000 */
[----:B--2---:R0:W2:Y:S03]  /*19430*/  MUFU.EX2 R7, R6 ;  /* 0x0000000600077308 */ /* 0x0040a60000000800 */
.L_x_2228:
[----:B------:R-:W-:Y:S05]  /*19440*/  BSYNC B1 ;  /* 0x0000000000017941 */ /* 0x000fea0003800000 */
.L_x_2226:
[----:B------:R-:W-:Y:S01]  /*19450*/  IADD3 R9, R9, 0x400, RZ ;  /* 0x0000040009097810 */ /* 0x000fe20007ffe0ff */
[----:B--2---:R2:W-:Y:S01]  /*19460*/  STS [R0+0x400], R7 ;  /* 0x0004000700007388 */ /* 0x0045e20000000800 */
[----:B------:R-:W-:Y:S01]  /*19470*/  IADD3 R10, P3, R4, 0x400, RZ ;  /* 0x00000400040a7810 */ /* 0x000fe20007f7e0ff */
[----:B0-----:R-:W-:Y:S01]  /*19480*/  FADD.FTZ R6, R12, R7 ;  /* 0x000000070c067221 */ /* 0x001fe20000010000 */
[----:B------:R-:W-:-:S03]  /*19490*/  ISETP.GE.AND P2, PT, R9, UR39, PT ;  /* 0x0000002709007c0c */ /* 0x000fc6000bf46270 */
[----:B------:R-:W-:Y:S01]  /*194a0*/  IMAD.X R5, RZ, RZ, R5, P3 ;  /* 0x000000ffff057224 */ /* 0x000fe200018e0605 */
[----:B--2---:R-:W-:-:S09]  /*194b0*/  IADD3 R0, R0, 0x1000, RZ ;  /* 0x0000100000007810 */ /* 0x004fd20007ffe0ff */
[----:B------:R-:W-:Y:S05]  /*194c0*/  @!P2 BRA `(.L_x_2229) ;  /* 0xfffffffc0014a947 */ /* 0x000fea000383ffff */
.L_x_2210:
[----:B------:R-:W-:Y:S05]  /*194d0*/  BSYNC B0 ;  /* 0x0000000000007941 */ /* 0x000fea0003800000 */
.L_x_2209:
[----:B------:R-:W2:Y:S01]  /*194e0*/  SHFL.BFLY PT, R5, R6, 0x10, 0x1f ;  /* 0x0e001f0006057f89 */ /* 0x000ea200000e0000 */
[C---:B------:R-:W-:Y:S01]  /*194f0*/  LOP3.LUT P0, RZ, R3.reuse, 0x1f, RZ, 0xc0, !PT ;  /* 0x0000001f03ff7812 */ /* 0x040fe2000780c0ff */
[----:B------:R-:W-:Y:S01]  /*19500*/  ULDC.U8 UR4, c[0x0][0x31c] ;  /* 0x0000c70000047ab9 */ /* 0x000fe20000000000 */
[----:B------:R-:W-:-:S04]  /*19510*/  LOP3.LUT R9, R3, 0x1f, RZ, 0xc0, !PT ;  /* 0x0000001f03097812 */ /* 0x000fc800078ec0ff */
[----:B------:R-:W-:-:S07]  /*19520*/  ISETP.GT.U32.AND P2, PT, R9, 0x7, PT ;  /* 0x000000070900780c */ /* 0x000fce0003f44070 */
[----:B------:R-:W4:Y:S06]  /*19530*/  @!P0 S2R R9, SR_CgaCtaId ;  /* 0x0000000000098919 */ /* 0x000f2c0000008800 */
[----:B------:R-:W5:Y:S01]  /*19540*/  @!P2 S2R R11, SR_CgaCtaId ;  /* 0x00000000000ba919 */ /* 0x000f620000008800 */
[----:B------:R-:W-:Y:S01]  /*19550*/  @!P2 MOV R10, 0x400 ;  /* 0x00000400000aa802 */ /* 0x000fe20000000f00 */
[----:B--2---:R-:W-:Y:S01]  /*19560*/  FADD.FTZ R5, R5, R6 ;  /* 0x0000000605057221 */ /* 0x004fe20000010000 */
[----:B------:R-:W-:-:S04]  /*19570*/  @!P0 MOV R6, 0x400 ;  /* 0x0000040000068802 */ /* 0x000fc80000000f00 */
[----:B------:R-:W2:Y:S01]  /*19580*/  SHFL.BFLY PT, R0, R5, 0x8, 0x1f ;  /* 0x0d001f0005007f89 */ /* 0x000ea200000e0000 */
[----:B----4-:R-:W-:Y:S02]  /*19590*/  @!P0 LEA R9, R9, R6, 0x18 ;  /* 0x0000000609098211 */ /* 0x010fe400078ec0ff */
        /* <DEDUP_REMOVED lines=30> */
[----:B------:R-:W4:Y:S01]  /*19780*/  LDC R0, c[0x0][0x318] ;  /* 0x0000c600ff007b82 */ /* 0x000f220000000800 */
[----:B------:R-:W-:Y:S01]  /*19790*/  ULDC UR5, c[0x0][0x288] ;  /* 0x0000a20000057ab9 */ /* 0x000fe20000000800 */
[----:B------:R-:W2:Y:S06]  /*197a0*/  S2R R15, SR_CTAID.X ;  /* 0x00000000000f7919 */ /* 0x000eac0000002500 */
[----:B------:R-:W4:Y:S08]  /*197b0*/  LDC R5, c[0x0][0x29c] ;  /* 0x0000a700ff057b82 */ /* 0x000f300000000800 */
[----:B------:R-:W5:Y:S01]  /*197c0*/  LDC R7, c[0x0][0x284] ;  /* 0x0000a100ff077b82 */ /* 0x000f620000000800 */
[----:B--2---:R-:W-:-:S04]  /*197d0*/  IMAD R4, R14, UR5, R15 ;  /* 0x000000050e047c24 */ /* 0x004fc8000f8e020f */
[----:B----4-:R-:W-:-:S04]  /*197e0*/  IMAD R0, R4, R0, R5 ;  /* 0x0000000004007224 */ /* 0x010fc800078e0205 */
[----:B-----5:R-:W-:-:S05]  /*197f0*/  IMAD R4, R0, R7, RZ ;  /* 0x0000000700047224 */ /* 0x020fca00078e02ff */
[----:B------:R-:W-:-:S07]  /*19800*/  SHF.R.S32.HI R5, RZ, 0x1f, R4 ;  /* 0x0000001fff057819 */ /* 0x000fce0000011404 */
.L_x_2230:
        /* <DEDUP_REMOVED lines=18> */
.L_x_2235:
[----:B--2---:R-:W1:Y:S01]  /*19930*/  LDS R6, [R10] ;  /* 0x000000000a067984 */ /* 0x004e620000000800 */
[----:B------:R-:W-:Y:S01]  /*19940*/  @P0 IMAD.MOV.U32 R7, RZ, RZ, R12 ;  /* 0x000000ffff070224 */ /* 0x000fe200078e000c */
[----:B------:R-:W-:Y:S02]  /*19950*/  IADD3 R0, R0, -0x1, RZ ;  /* 0xffffffff00007810 */ /* 0x000fe40007ffe0ff */
[----:B------:R-:W-:Y:S02]  /*19960*/  IADD3 R9, R9, 0x100, RZ ;  /* 0x0000010009097810 */ /* 0x000fe40007ffe0ff */
[----:B------:R-:W-:Y:S01]  /*19970*/  ISETP.NE.AND P3, PT, R0, RZ, PT ;  /* 0x000000ff0000720c */ /* 0x000fe20003f65270 */
[----:B-1----:R-:W-:Y:S01]  /*19980*/  FMUL.FTZ R15, R6, R13 ;  /* 0x0000000d060f7220 */ /* 0x002fe20000410000 */
[----:B------:R-:W-:Y:S02]  /*19990*/  @P0 MOV R6, R11 ;  /* 0x0000000b00060202 */ /* 0x000fe40000000f00 */
[----:B------:R-:W-:-:S02]  /*199a0*/  IADD3 R11, P2, R11, 0x400, RZ ;  /* 0x000004000b0b7810 */ /* 0x000fc40007f5e0ff */
[----:B------:R0:W-:Y:S03]  /*199b0*/  STS [R10], R15 ;  /* 0x0000000f0a007388 */ /* 0x0001e60000000800 */
[----:B------:R-:W-:Y:S01]  /*199c0*/  IMAD.X R12, RZ, RZ, R12, P2 ;  /* 0x000000ffff0c7224 */ /* 0x000fe200010e060c */
[----:B------:R2:W-:Y:S01]  /*199d0*/  @P0 STG.E desc[UR36][R6.64], R15 ;  /* 0x0000000f06000986 */ /* 0x0005e2000c101924 */
[----:B0-----:R-:W-:Y:S02]  /*199e0*/  IADD3 R10, R10, 0x400, RZ ;  /* 0x000004000a0a7810 */ /* 0x001fe40007ffe0ff */
[----:B------:R-:W-:Y:S05]  /*199f0*/  @P3 BRA `(.L_x_2235) ;  /* 0xfffffffc00cc3947 */ /* 0x000fea000383ffff */
.L_x_2234:
[----:B------:R-:W-:Y:S05]  /*19a00*/  BSYNC B1 ;  /* 0x0000000000017941 */ /* 0x000fea0003800000 */
.L_x_2233:
[----:B------:R-:W-:Y:S05]  /*19a10*/  @!P1 BRA `(.L_x_2232) ;  /* 0x00000000008c9947 */ /* 0x000fea0003800000 */
[----:B--2---:R-:W2:Y:S01]  /*19a20*/  LDL R6, [R1+0x788] ;  /* 0x0007880001067983 */ /* 0x004ea20000100800 */
[C---:B------:R-:W-:Y:S01]  /*19a30*/  IADD3 R12, P0, R9.reuse, R4, RZ ;  /* 0x00000004090c7210 */ /* 0x040fe20007f1e0ff */
[----:B------:R-:W-:Y:S01]  /*19a40*/  ULDC.64 UR6, c[0x0][0x310] ;  /* 0x0000c40000067ab9 */ /* 0x000fe20000000a00 */
[C---:B------:R-:W-:Y:S02]  /*19a50*/  LEA R0, R9.reuse, 0x800, 0x2 ;  /* 0x0000080009007811 */ /* 0x040fe400078e10ff */
[----:B------:R-:W-:Y:S02]  /*19a60*/  MOV R7, UR58 ;  /* 0x0000003a00077c02 */ /* 0x000fe40008000f00 */
[----:B------:R-:W-:Y:S02]  /*19a70*/  LEA.HI.X.SX32 R5, R9, R5, 0x1, P0 ;  /* 0x0000000509057211 */ /* 0x000fe400000f0eff */
[----:B------:R-:W-:Y:S01]  /*19a80*/  LEA R11, P0, R12, UR6, 0x2 ;  /* 0x000000060c0b7c11 */ /* 0x000fe2000f8010ff */
[----:B------:R-:W-:Y:S01]  /*19a90*/  IMAD R0, R7, -0x4, R0 ;  /* 0xfffffffc07007824 */ /* 0x000fe200078e0200 */
[----:B------:R-:W-:-:S02]  /*19aa0*/  ISETP.NE.AND P2, PT, RZ, UR4, PT ;  /* 0x00000004ff007c0c */ /* 0x000fc4000bf45270 */
[----:B------:R-:W-:Y:S01]  /*19ab0*/  LEA.HI.X R12, R12, UR7, R5, 0x2, P0 ;  /* 0x000000070c0c7c11 */ /* 0x000fe200080f1405 */
[----:B--2---:R-:W-:-:S10]  /*19ac0*/  IMAD.IADD R0, R6, 0x1, R0 ;  /* 0x0000000106007824 */ /* 0x004fd400078e0200 */
.L_x_2236:
[----:B------:R-:W1:Y:S01]  /*19ad0*/  LDS R4, [R0+-0x800] ;  /* 0xfff8000000047984 */ /* 0x000e620000000800 */
[----:B------:R-:W-:Y:S01]  /*19ae0*/  MOV R5, R12 ;  /* 0x0000000c00057202 */ /* 0x000fe20000000f00 */
[----:B------:R-:W-:Y:S02]  /*19af0*/  VIADD R9, R9, 0x400 ;  /* 0x0000040009097836 */ /* 0x000fe40000000000 */
[----:B------:R-:W2:Y:S03]  /*19b00*/  LDS R6, [R0+-0x400] ;  /* 0xfffc000000067984 */ /* 0x000ea60000000800 */
[----:B------:R-:W-:Y:S01]  /*19b10*/  ISETP.GE.AND P0, PT, R9, UR39, PT ;  /* 0x0000002709007c0c */ /* 0x000fe2000bf06270 */
[----:B------:R-:W4:Y:S04]  /*19b20*/  LDS R7, [R0] ;  /* 0x0000000000077984 */ /* 0x000f280000000800 */
[----:B0-----:R-:W0:Y:S01]  /*19b30*/  LDS R10, [R0+0x400] ;  /* 0x00040000000a7984 */ /* 0x001e220000000800 */
[----:B-1----:R-:W-:Y:S01]  /*19b40*/  FMUL.FTZ R15, R4, R13 ;  /* 0x0000000d040f7220 */ /* 0x002fe20000410000 */
[----:B------:R-:W-:Y:S01]  /*19b50*/  MOV R4, R11 ;  /* 0x0000000b00047202 */ /* 0x000fe20000000f00 */
[----:B--2---:R-:W-:-:S03]  /*19b60*/  FMUL.FTZ R17, R6, R13 ;  /* 0x0000000d06117220 */ /* 0x004fc60000410000 */
[----:B------:R-:W-:Y:S01]  /*19b70*/  IADD3 R11, P1, R4, 0x1000, RZ ;  /* 0x00001000040b7810 */ /* 0x000fe20007f3e0ff */
[----:B------:R-:W-:Y:S01]  /*19b80*/  @P2 STG.E desc[UR36][R4.64], R15 ;  /* 0x0000000f04002986 */ /* 0x000fe2000c101924 */
[----:B----4-:R-:W-:Y:S02]  /*19b90*/  FMUL.FTZ R7, R7, R13 ;  /* 0x0000000d07077220 */ /* 0x010fe40000410000 */
        /* <DEDUP_REMOVED lines=11> */
.L_x_2232:
[----:B------:R-:W-:Y:S05]  /*19c50*/  BSYNC B0 ;  /* 0x0000000000007941 */ /* 0x000fea0003800000 */
.L_x_2231:
[----:B------:R-:W4:Y:S01]  /*19c60*/  LDL.LU R5, [R1+0x7a0] ;  /* 0x0007a00001057983 */ /* 0x000f220000300800 */
[----:B------:R-:W-:Y:S01]  /*19c70*/  UIADD3 UR12, UR39, -0x1, URZ ;  /* 0xffffffff270c7890 */ /* 0x000fe2000fffe03f */
[-C--:B------:R-:W-:Y:S01]  /*19c80*/  LEA.HI R8, R8, R3.reuse, RZ, 0x6 ;  /* 0x0000000308087211 */ /* 0x080fe200078f30ff */
[----:B------:R-:W5:Y:S01]  /*19c90*/  S2UR UR6, SR_CgaCtaId ;  /* 0x00000000000679c3 */ /* 0x000f620000008800 */
[----:B------:R-:W0:Y:S01]  /*19ca0*/  S2R R19, SR_CTAID.X ;  /* 0x0000000000137919 */ /* 0x000e220000002500 */
[----:B------:R-:W-:Y:S01]  /*19cb0*/  USHF.R.S32.HI UR4, URZ, 0x1f, UR12 ;  /* 0x0000001f3f047899 */ /* 0x000fe2000801140c */
[----:B------:R-:W-:Y:S01]  /*19cc0*/  LOP3.LUT R0, R8, 0xffffffc0, RZ, 0xc0, !PT ;  /* 0xffffffc008007812 */ /* 0x000fe200078ec0ff */
[----:B------:R-:W-:Y:S01]  /*19cd0*/  ULDC UR10, c[0x0][0x29c] ;  /* 0x0000a700000a7ab9 */ /* 0x000fe20000000800 */
[----:B------:R-:W0:Y:S01]  /*19ce0*/  S2R R4, SR_CTAID.Y ;  /* 0x0000000000047919 */ /* 0x000e220000002600 */
[----:B------:R-:W-:Y:S01]  /*19cf0*/  ULEA.HI UR4, UR4, UR12, URZ, 0x2 ;  /* 0x0000000c04047291 */ /* 0x000fe2000f8f103f */
[----:B------:R-:W-:Y:S01]  /*19d00*/  IADD3 R18, -R0, R3, RZ ;  /* 0x0000000300127210 */ /* 0x000fe20007ffe1ff */
[----:B------:R-:W-:Y:S01]  /*19d10*/  ULDC UR7, c[0x0][0x288] ;  /* 0x0000a20000077ab9 */ /* 0x000fe20000000800 */
[----:B------:R-:W-:Y:S01]  /*19d20*/  SHF.R.S32.HI R14, RZ, 0x6, R8 ;  /* 0x00000006ff0e7819 */ /* 0x000fe20000011408 */
[----:B------:R-:W-:Y:S01]  /*19d30*/  ULOP3.LUT UR4, UR4, 0xfffffffc, URZ, 0xc0, !UPT ;  /* 0xfffffffc04047892 */ /* 0x000fe2000f8ec03f */
[C---:B------:R-:W-:Y:S01]  /*19d40*/  ISETP.GT.AND P2, PT, R18.reuse, 0x27, PT ;  /* 0x000000271200780c */ /* 0x040fe20003f44270 */
[----:B------:R-:W-:Y:S01]  /*19d50*/  UMOV UR5, 0x400 ;  /* 0x0000040000057882 */ /* 0x000fe20000000000 */
[----:B------:R-:W-:Y:S01]  /*19d60*/  ULDC.64 UR8, c[0x0][0x280] ;  /* 0x0000a00000087ab9 */ /* 0x000fe20000000a00 */
[----:B------:R-:W-:Y:S01]  /*19d70*/  UIADD3 UR4, UR12, -UR4, URZ ;  /* 0x800000040c047290 */ /* 0x000fe2000fffe03f */
[----:B------:R-:W-:Y:S01]  /*19d80*/  ISETP.NE.OR P1, PT, RZ, UR10, P2 ;  /* 0x0000000aff007c0c */ /* 0x000fe20009725670 */
[----:B------:R-:W-:Y:S01]  /*19d90*/  UIADD3 UR5, UR5, 0x440, URZ ;  /* 0x0000044005057890 */ /* 0x000fe2000fffe03f */
[----:B-1----:R-:W-:Y:S01]  /*19da0*/  SHF.L.U32 R13, R18, 0x2, RZ ;  /* 0x00000002120d7819 */ /* 0x002fe200000006ff */
[----:B------:R-:W-:Y:S01]  /*19db0*/  UIMAD UR11, UR9, 0xa0, URZ ;  /* 0x000000a0090b78a4 */ /* 0x000fe2000f8e023f */
[----:B------:R-:W-:Y:S01]  /*19dc0*/  BSSY B0, `(.L_x_2237) ;  /* 0x000001b000007945 */ /* 0x000fe20003800000 */
[C---:B------:R-:W-:Y:S01]  /*19dd0*/  ISETP.NE.OR P1, PT, R14.reuse, UR4, P1 ;  /* 0x000000040e007c0c */ /* 0x040fe20008f25670 */
[----:B------:R-:W-:Y:S01]  /*19de0*/  IMAD.MOV.U32 R11, RZ, RZ, RZ ;  /* 0x000000ffff0b7224 */ /* 0x000fe200078e00ff */
[----:B------:R-:W-:-:S02]  /*19df0*/  ISETP.NE.AND P0, PT, R14, UR4, PT ;  /* 0x000000040e007c0c */ /* 0x000fc4000bf05270 */
[----:B--2---:R-:W-:Y:S01]  /*19e00*/  CS2R R6, SRZ ;  /* 0x0000000000067805 */ /* 0x004fe2000001ff00 */
[----:B-----5:R-:W-:-:S06]  /*19e10*/  ULEA UR5, UR6, UR5, 0x18 ;  /* 0x0000000506057291 */ /* 0x020fcc000f8ec03f */
[----:B------:R-:W-:Y:S01]  /*19e20*/  LEA R28, R18, UR5, 0x4 ;  /* 0x00000005121c7c11 */ /* 0x000fe2000f8e20ff */
[----:B0-----:R-:W-:-:S04]  /*19e30*/  IMAD R12, R4, UR7, R19 ;  /* 0x00000007040c7c24 */ /* 0x001fc8000f8e0213 */
[----:B------:R-:W-:-:S05]  /*19e40*/  IMAD R17, R12, UR11, R13 ;  /* 0x0000000b0c117c24 */ /* 0x000fca000f8e020d */
[----:B------:R-:W-:Y:S01]  /*19e50*/  SHF.R.S32.HI R15, RZ, 0x1f, R17 ;  /* 0x0000001fff0f7819 */ /* 0x000fe20000011411 */
[----:B----4-:R-:W-:Y:S01]  /*19e60*/  IMAD R0, R5, UR7, RZ ;  /* 0x0000000705007c24 */ /* 0x010fe2000f8e02ff */
[----:B------:R-:W-:-:S03]  /*19e70*/  CS2R R4, SRZ ;  /* 0x0000000000047805 */ /* 0x000fc6000001ff00 */
[----:B------:R-:W-:-:S04]  /*19e80*/  IMAD R0, R0, UR8, R19 ;  /* 0x0000000800007c24 */ /* 0x000fc8000f8e0213 */
[----:B------:R-:W-:-:S05]  /*19e90*/  IMAD R35, R0, UR11, R13 ;  /* 0x0000000b00237c24 */ /* 0x000fca000f8e020d */
        /* <DEDUP_REMOVED lines=12> */
.L_x_2239:
[----:B-----5:R0:W-:Y:S02]  /*19f60*/  STS.128 [R28], R4 ;  /* 0x000000041c007388 */ /* 0x0201e40000000c00 */
.L_x_2238:
[----:B------:R-:W-:Y:S05]  /*19f70*/  BSYNC B0 ;  /* 0x0000000000007941 */ /* 0x000fea0003800000 */
.L_x_2237:
[----:B------:R-:W-:Y:S01]  /*19f80*/  BAR.SYNC.DEFER_BLOCKING 0x0 ;  /* 0x0000000000007b1d */ /* 0x000fe20000010000 */
[----:B------:R-:W-:Y:S01]  /*19f90*/  IMAD.MOV.U32 R10, RZ, RZ, RZ ;  /* 0x000000ffff0a7224 */ /* 0x000fe200078e00ff */
[----:B------:R-:W-:-:S04]  /*19fa0*/  CS2R R8, SRZ ;  /* 0x0000000000087805 */ /* 0x000fc8000001ff00 */
[----:B------:R-:W-:Y:S04]  /*19fb0*/  BSSY B0, `(.L_x_2240) ;  /* 0x0000143000007945 */ /* 0x000fe80003800000 */
[----:B------:R-:W-:Y:S05]  /*19fc0*/  @P2 BRA `(.L_x_2241) ;  /* 0x0000001400042947 */ /* 0x000fea0003800000 */
[----:B------:R-:W2:Y:S01]  /*19fd0*/  LDL R46, [R1+0x788] ;  /* 0x00078800012e7983 */ /* 0x000ea20000100800 */
[----:B------:R-:W-:Y:S01]  /*19fe0*/  IADD3 R32, R14, UR58, RZ ;  /* 0x0000003a0e207c10 */ /* 0x000fe2000fffe0ff */
[----:B------:R-:W1:Y:S01]  /*19ff0*/  LDC.64 R44, c[0x0][0x250] ;  /* 0x00009400ff2c7b82 */ /* 0x000e620000000a00 */
[----:B------:R-:W-:Y:S01]  /*1a000*/  MOV R29, UR9 ;  /* 0x00000009001d7c02 */ /* 0x000fe20008000f00 */
[----:B------:R-:W-:Y:S01]  /*1a010*/  BSSY B1, `(.L_x_2242) ;  /* 0x0000078000017945 */ /* 0x000fe20003800000 */
[----:B------:R-:W-:Y:S01]  /*1a020*/  CS2R R10, SRZ ;  /* 0x00000000000a7805 */ /* 0x000fe2000001ff00 */
[----:B------:R-:W-:Y:S01]  /*1a030*/  IMAD R0, R32, 0xa0, RZ ;  /* 0x000000a020007824 */ /* 0x000fe200078e02ff */
[----:B------:R-:W-:-:S04]  /*1a040*/  VIMNMX R29, R29, UR12, PT ;  /* 0x0000000c1d1d7c48 */ /* 0x000fc8000bfe0100 */
[----:B------:R-:W-:Y:S02]  /*1a050*/  SHF.R.S32.HI R24, RZ, 0x1f, R0 ;  /* 0x0000001fff187819 */ /* 0x000fe40000011400 */
[----:B------:R-:W-:-:S05]  /*1a060*/  IADD3 R8, P1, R17, R0, RZ ;  /* 0x0000000011087210 */ /* 0x000fca0007f3e0ff */
[----:B------:R-:W-:Y:S01]  /*1a070*/  IMAD.X R9, R15, 0x1, R24, P1 ;  /* 0x000000010f097824 */ /* 0x000fe200008e0618 */
[----:B------:R-:W-:Y:S02]  /*1a080*/  ISETP.GE.AND P1, PT, R32, R29, PT ;  /* 0x0000001d2000720c */ /* 0x000fe40003f26270 */
[----:B-1----:R-:W-:-:S04]  /*1a090*/  LEA R20, P3, R8, R44, 0x2 ;  /* 0x0000002c08147211 */ /* 0x002fc800078610ff */
[----:B------:R-:W-:Y:S02]  /*1a0a0*/  LEA.HI.X R21, R8, R45, R9, 0x2, P3 ;  /* 0x0000002d08157211 */ /* 0x000fe400018f1409 */
[----:B------:R-:W-:Y:S02]  /*1a0b0*/  CS2R R8, SRZ ;  /* 0x0000000000087805 */ /* 0x000fe4000001ff00 */
[----:B--2---:R-:W-:-:S03]  /*1a0c0*/  LEA R30, R14, R46, 0x2 ;  /* 0x0000002e0e1e7211 */ /* 0x004fc600078e10ff */
[----:B------:R-:W-:Y:S05]  /*1a0d0*/  @P1 BRA `(.L_x_2243) ;  /* 0x0000000400ac1947 */ /* 0x000fea0003800000 */
[----:B------:R-:W-:Y:S01]  /*1a0e0*/  ULOP3.LUT UR5, URZ, UR9, URZ, 0x33, !UPT ;  /* 0x000000093f057292 */ /* 0x000fe2000f8e333f */
[----:B------:R-:W-:Y:S01]  /*1a0f0*/  MOV R11, UR58 ;  /* 0x0000003a000b7c02 */ /* 0x000fe20008000f00 */
[----:B------:R-:W-:Y:S01]  /*1a100*/  UIADD3 UR4, -UR39, URZ, URZ ;  /* 0x0000003f27047290 */ /* 0x000fe2000fffe13f */
[----:B------:R-:W1:Y:S01]  /*1a110*/  LDC.64 R8, c[0x0][0x2e8] ;  /* 0x0000ba00ff087b82 */ /* 0x000e620000000a00 */
[----:B------:R-:W-:Y:S01]  /*1a120*/  IMAD R26, R16, UR7, R19 ;  /* 0x00000007101a7c24 */ /* 0x000fe2000f8e0213 */
[----:B------:R-:W-:Y:S01]  /*1a130*/  IADD3 R10, -R11, -0x2, -R14 ;  /* 0xfffffffe0b0a7810 */ /* 0x000fe20007ffe90e */
[----:B------:R-:W-:Y:S01]  /*1a140*/  UISETP.LT.AND UP0, UPT, UR5, UR4, UPT ;  /* 0x000000040500728c */ /* 0x000fe2000bf01270 */
[----:B------:R-:W-:Y:S01]  /*1a150*/  BSSY B2, `(.L_x_2244) ;  /* 0x0000023000027945 */ /* 0x000fe20003800000 */
[----:B------:R-:W-:Y:S01]  /*1a160*/  IMAD R27, R26, 0xa0, R13 ;  /* 0x000000a01a1b7824 */ /* 0x000fe200078e020d */
[----:B------:R-:W-:Y:S01]  /*1a170*/  MOV R34, R32 ;  /* 0x0000002000227202 */ /* 0x000fe20000000f00 */
[----:B------:R-:W-:-:S06]  /*1a180*/  USEL UR4, UR5, UR4, !UP0 ;  /* 0x0000000405047287 */ /* 0x000fcc000c000000 */
[----:B------:R-:W-:Y:S01]  /*1a190*/  VIADD R22, R10, -UR4 ;  /* 0x800000040a167c36 */ /* 0x000fe20008000000 */
[----:B------:R-:W-:-:S04]  /*1a1a0*/  CS2R R10, SRZ ;  /* 0x00000000000a7805 */ /* 0x000fc8000001ff00 */
[----:B------:R-:W-:Y:S01]  /*1a1b0*/  LOP3.LUT P1, RZ, R22, 0x4, RZ, 0xc0, !PT ;  /* 0x0000000416ff7812 */ /* 0x000fe2000782c0ff */
[----:B-1----:R-:W-:Y:S01]  /*1a1c0*/  IMAD.WIDE R26, R27, 0x4, R8 ;  /* 0x000000041b1a7825 */ /* 0x002fe200078e0208 */
[----:B------:R-:W-:-:S11]  /*1a1d0*/  CS2R R8, SRZ ;  /* 0x0000000000087805 */ /* 0x000fd6000001ff00 */
[----:B------:R-:W-:Y:S05]  /*1a1e0*/  @P1 BRA `(.L_x_2245) ;  /* 0x0000000000641947 */ /* 0x000fea0003800000 */
[----:B------:R-:W-:-:S04]  /*1a1f0*/  IADD3 R0, P1, R35, R0, RZ ;  /* 0x0000000023007210 */ /* 0x000fc80007f3e0ff */
[----:B------:R-:W-:Y:S02]  /*1a200*/  IADD3.X R24, R49, R24, RZ, P1, !PT ;  /* 0x0000001831187210 */ /* 0x000fe40000ffe4ff */
[----:B------:R-:W-:-:S04]  /*1a210*/  LEA R8, P1, R0, R44, 0x2 ;  /* 0x0000002c00087211 */ /* 0x000fc800078210ff */
[----:B------:R-:W-:Y:S02]  /*1a220*/  LEA.HI.X R9, R0, R45, R24, 0x2, P1 ;  /* 0x0000002d00097211 */ /* 0x000fe400008f1418 */
[----:B------:R1:W2:Y:S04]  /*1a230*/  LDS R0, [R30] ;  /* 0x000000001e007984 */ /* 0x0002a80000000800 */
[----:B------:R-:W5:Y:S01]  /*1a240*/  LDG.E.128 R8, desc[UR36][R8.64] ;  /* 0x0000002408087981 */ /* 0x000f62000c1e1d00 */
[----:B------:R-:W-:-:S13]  /*1a250*/  ISETP.NE.AND P1, PT, RZ, UR10, PT ;  /* 0x0000000aff007c0c */ /* 0x000fda000bf25270 */
[----:B-1----:R-:W-:Y:S05]  /*1a260*/  @P1 BRA `(.L_x_2246) ;  /* 0x0000000000301947 */ /* 0x002fea0003800000 */
[----:B------:R-:W-:Y:S01]  /*1a270*/  LOP3.LUT P4, RZ, R2, 0x10, RZ, 0xc0, !PT ;  /* 0x0000001002ff7812 */ /* 0x000fe2000788c0ff */
[----:B------:R-:W1:-:S12]  /*1a280*/  LDS.128 R36, [R28] ;  /* 0x000000001c247984 */ /* 0x000e580000000c00 */
[----:B------:R-:W4:Y:S01]  /*1a290*/  @P4 LDG.E.128 R40, desc[UR36][R26.64] ;  /* 0x000000241a284981 */ /* 0x000f22000c1e1d00 */
[----:B-1---5:R-:W-:Y:S01]  /*1a2a0*/  FADD.FTZ R8, R8, R36 ;  /* 0x0000002408087221 */ /* 0x022fe20000010000 */
[----:B------:R-:W-:Y:S01]  /*1a2b0*/  FADD.FTZ R9, R9, R37 ;  /* 0x0000002509097221 */ /* 0x000fe20000010000 */
[----:B------:R-:W-:Y:S01]  /*1a2c0*/  FADD.FTZ R10, R10, R38 ;  /* 0x000000260a0a7221 */ /* 0x000fe20000010000 */
[----:B------:R-:W-:Y:S01]  /*1a2d0*/  FADD.FTZ R11, R11, R39 ;  /* 0x000000270b0b7221 */ /* 0x000fe20000010000 */
[----:B----4-:R-:W-:Y:S01]  /*1a2e0*/  @P4 FMUL.FTZ R8, R8, R40 ;  /* 0x0000002808084220 */ /* 0x010fe20000410000 */
[----:B------:R-:W-:Y:S01]  /*1a2f0*/  @P4 FMUL.FTZ R9, R9, R41 ;  /* 0x0000002909094220 */ /* 0x000fe20000410000 */
[----:B------:R-:W-:Y:S01]  /*1a300*/  @P4 FMUL.FTZ R10, R10, R42 ;  /* 0x0000002a0a0a4220 */ /* 0x000fe20000410000 */
[----:B------:R-:W-:-:S05]  /*1a310*/  @P4 FMUL.FTZ R11, R11, R43 ;  /* 0x0000002b0b0b4220 */ /* 0x000fca0000410000 */
[----:B------:R1:W-:Y:S02]  /*1a320*/  STG.E.128 desc[UR36][R20.64], R8 ;  /* 0x0000000814007986 */ /* 0x0003e4000c101d24 */
.L_x_2246:
[C---:B-12--5:R-:W-:Y:S01]  /*1a330*/  FFMA.FTZ R8, R0.reuse, R8, RZ ;  /* 0x0000000800087223 */ /* 0x066fe200000100ff */
[C---:B------:R-:W-:Y:S01]  /*1a340*/  FFMA.FTZ R9, R0.reuse, R9, RZ ;  /* 0x0000000900097223 */ /* 0x040fe200000100ff */
[C---:B------:R-:W-:Y:S01]  /*1a350*/  FFMA.FTZ R10, R0.reuse, R10, RZ ;  /* 0x0000000a000a7223 */ /* 0x040fe200000100ff */
[----:B------:R-:W-:Y:S01]  /*1a360*/  FFMA.FTZ R11, R0, R11, RZ ;  /* 0x0000000b000b7223 */ /* 0x000fe200000100ff */
[----:B------:R-:W-:-:S07]  /*1a370*/  VIADD R34, R32, 0x4 ;  /* 0x0000000420227836 */ /* 0x000fce0000000000 */
.L_x_2245:
[----:B------:R-:W-:Y:S05]  /*1a380*/  BSYNC B2 ;  /* 0x0000000000027941 */ /* 0x000fea0003800000 */
.L_x_2244:
[----:B------:R-:W-:-:S13]  /*1a390*/  LOP3.LUT P1, RZ, R22, 0xfffffffc, RZ, 0xc0, !PT ;  /* 0xfffffffc16ff7812 */ /* 0x000fda000782c0ff */
[----:B------:R-:W-:Y:S05]  /*1a3a0*/  @!P1 BRA `(.L_x_2243) ;  /* 0x0000000000f89947 */ /* 0x000fea0003800000 */
[C---:B------:R-:W-:Y:S01]  /*1a3b0*/  IMAD R0, R34.reuse, 0xa0, RZ ;  /* 0x000000a022007824 */ /* 0x040fe200078e02ff */
[----:B------:R-:W-:Y:S02]  /*1a3c0*/  LEA R22, R34, 0x10, 0x2 ;  /* 0x0000001022167811 */ /* 0x000fe400078e10ff */
[----:B------:R-:W-:Y:S02]  /*1a3d0*/  MOV R25, UR58 ;  /* 0x0000003a00197c02 */ /* 0x000fe40008000f00 */
[----:B------:R-:W-:Y:S02]  /*1a3e0*/  SHF.R.S32.HI R24, RZ, 0x1f, R0 ;  /* 0x0000001fff187819 */ /* 0x000fe40000011400 */
[-C--:B------:R-:W-:Y:S01]  /*1a3f0*/  IADD3 R23, P4, R17, R0.reuse, RZ ;  /* 0x0000000011177210 */ /* 0x080fe20007f9e0ff */
[----:B------:R-:W-:Y:S01]  /*1a400*/  IMAD R22, R25, -0x4, R22 ;  /* 0xfffffffc19167824 */ /* 0x000fe200078e0216 */
[----:B------:R-:W-:Y:S02]  /*1a410*/  IADD3 R0, P3, R35, R0, RZ ;  /* 0x0000000023007210 */ /* 0x000fe40007f7e0ff */
[----:B------:R-:W-:-:S02]  /*1a420*/  IADD3.X R36, R15, R24, RZ, P4, !PT ;  /* 0x000000180f247210 */ /* 0x000fc400027fe4ff */
[CC--:B------:R-:W-:Y:S01]  /*1a430*/  LEA R31, P5, R0.reuse, R44.reuse, 0x2 ;  /* 0x0000002c001f7211 */ /* 0x0c0fe200078a10ff */
[----:B------:R-:W-:Y:S01]  /*1a440*/  IMAD.X R24, R49, 0x1, R24, P3 ;  /* 0x0000000131187824 */ /* 0x000fe200018e0618 */
[C---:B------:R-:W-:Y:S02]  /*1a450*/  LEA R33, P4, R23.reuse, R44, 0x2 ;  /* 0x0000002c17217211 */ /* 0x040fe400078810ff */
[----:B------:R-:W-:Y:S02]  /*1a460*/  ISETP.NE.AND P1, PT, RZ, UR10, PT ;  /* 0x0000000aff007c0c */ /* 0x000fe4000bf25270 */
[-C--:B------:R-:W-:Y:S02]  /*1a470*/  LEA.HI.X R25, R0, R45.reuse, R24, 0x2, P5 ;  /* 0x0000002d00197211 */ /* 0x080fe400028f1418 */
[----:B------:R-:W-:Y:S02]  /*1a480*/  LEA.HI.X R23, R23, R45, R36, 0x2, P4 ;  /* 0x0000002d17177211 */ /* 0x000fe400020f1424 */
[----:B------:R-:W-:-:S07]  /*1a490*/  IADD3 R0, R46, R22, RZ ;  /* 0x000000162e007210 */ /* 0x000fce0007ffe0ff */
.L_x_2249:
[----:B------:R-:W-:Y:S01]  /*1a4a0*/  IMAD.MOV.U32 R24, RZ, RZ, R31 ;  /* 0x000000ffff187224 */ /* 0x000fe200078e001f */
[----:B------:R-:W-:Y:S02]  /*1a4b0*/  LOP3.LUT P3, RZ, R2, 0x10, RZ, 0xc0, !PT ;  /* 0x0000001002ff7812 */ /* 0x000fe4000786c0ff */
[----:B------:R-:W-:Y:S02]  /*1a4c0*/  MOV R22, R33 ;  /* 0x0000002100167202 */ /* 0x000fe40000000f00 */
[----:B------:R1:W5:Y:S01]  /*1a4d0*/  LDG.E.128 R36, desc[UR36][R24.64] ;  /* 0x0000002418247981 */ /* 0x000362000c1e1d00 */
[----:B------:R-:W-:Y:S08]  /*1a4e0*/  @P1 BRA `(.L_x_2247) ;  /* 0x00000000002c1947 */ /* 0x000ff00003800000 */
[----:B------:R-:W2:Y:S04]  /*1a4f0*/  @P3 LDG.E.128 R44, desc[UR36][R26.64] ;  /* 0x000000241a2c3981 */ /* 0x000ea8000c1e1d00 */
[----:B------:R-:W4:Y:S02]  /*1a500*/  LDS.128 R40, [R28] ;  /* 0x000000001c287984 */ /* 0x000f240000000c00 */
[----:B----45:R-:W-:Y:S01]  /*1a510*/  FADD.FTZ R36, R36, R40 ;  /* 0x0000002824247221 */ /* 0x030fe20000010000 */
        /* <DEDUP_REMOVED lines=8> */
.L_x_2247:
[----:B------:R4:W5:Y:S04]  /*1a5a0*/  LDG.E.128 R40, desc[UR36][R24.64+0xa00] ;  /* 0x000a002418287981 */ /* 0x000968000c1e1d00 */
[----:B------:R-:W0:Y:S02]  /*1a5b0*/  LDS R31, [R0+-0x10] ;  /* 0xfffff000001f7984 */ /* 0x000e240000000800 */
[C---:B0----5:R-:W-:Y:S01]  /*1a5c0*/  FFMA.FTZ R44, R31.reuse, R37, R9 ;  /* 0x000000251f2c7223 */ /* 0x061fe20000010009 */
[C---:B--2---:R-:W-:Y:S01]  /*1a5d0*/  FFMA.FTZ R37, R31.reuse, R38, R10 ;  /* 0x000000261f257223 */ /* 0x044fe2000001000a */
[C---:B------:R-:W-:Y:S01]  /*1a5e0*/  FFMA.FTZ R36, R31.reuse, R36, R8 ;  /* 0x000000241f247223 */ /* 0x040fe20000010008 */
[----:B------:R-:W-:Y:S01]  /*1a5f0*/  FFMA.FTZ R38, R31, R39, R11 ;  /* 0x000000271f267223 */ /* 0x000fe2000001000b */
[----:B----4-:R-:W-:Y:S06]  /*1a600*/  @P1 BRA `(.L_x_2248) ;  /* 0x00000000002c1947 */ /* 0x010fec0003800000 */
[----:B------:R-:W2:Y:S04]  /*1a610*/  @P3 LDG.E.128 R8, desc[UR36][R26.64] ;  /* 0x000000241a083981 */ /* 0x000ea8000c1e1d00 */
[----:B------:R-:W0:Y:S02]  /*1a620*/  LDS.128 R52, [R28] ;  /* 0x000000001c347984 */ /* 0x000e240000000c00 */
[----:B0-----:R-:W-:Y:S01]  /*1a630*/  FADD.FTZ R40, R52, R40 ;  /* 0x0000002834287221 */ /* 0x001fe20000010000 */
        /* <DEDUP_REMOVED lines=8> */
.L_x_2248:
[----:B------:R2:W4:Y:S01]  /*1a6c0*/  LDS R11, [R0] ;  /* 0x00000000000b7984 */ /* 0x0005220000000800 */
[----:B------:R-:W-:Y:S02]  /*1a6d0*/  IADD3 R33, P3, R22, 0x1400, RZ ;  /* 0x0000140016217810 */ /* 0x000fe40007f7e0ff */
[----:B------:R-:W-:Y:S02]  /*1a6e0*/  IADD3 R34, R34, 0x8, RZ ;  /* 0x0000000822227810 */ /* 0x000fe40007ffe0ff */
[----:B0-----:R-:W-:Y:S02]  /*1a6f0*/  IADD3.X R23, RZ, R23, RZ, P3, !PT ;  /* 0x00000017ff177210 */ /* 0x001fe40001ffe4ff */
[----:B------:R-:W-:Y:S02]  /*1a700*/  ISETP.GE.AND P3, PT, R34, R29, PT ;  /* 0x0000001d2200720c */ /* 0x000fe40003f66270 */
[----:B------:R-:W-:Y:S02]  /*1a710*/  IADD3 R31, P4, R24, 0x1400, RZ ;  /* 0x00001400181f7810 */ /* 0x000fe40007f9e0ff */
[----:B--2---:R-:W-:-:S03]  /*1a720*/  IADD3 R0, R0, 0x20, RZ ;  /* 0x0000002000007810 */ /* 0x004fc60007ffe0ff */
[----:B-1----:R-:W-:Y:S02]  /*1a730*/  IMAD.X R25, RZ, RZ, R25, P4 ;  /* 0x000000ffff197224 */ /* 0x002fe400020e0619 */
[C---:B----4-:R-:W-:Y:S01]  /*1a740*/  FFMA.FTZ R8, R11.reuse, R40, R36 ;  /* 0x000000280b087223 */ /* 0x050fe20000010024 */
[C---:B------:R-:W-:Y:S01]  /*1a750*/  FFMA.FTZ R9, R11.reuse, R41, R44 ;  /* 0x000000290b097223 */ /* 0x040fe2000001002c */
[C---:B------:R-:W-:Y:S01]  /*1a760*/  FFMA.FTZ R10, R11.reuse, R42, R37 ;  /* 0x0000002a0b0a7223 */ /* 0x040fe20000010025 */
[----:B------:R-:W-:Y:S01]  /*1a770*/  FFMA.FTZ R11, R11, R43, R38 ;  /* 0x0000002b0b0b7223 */ /* 0x000fe20000010026 */
[----:B------:R-:W-:Y:S06]  /*1a780*/  @!P3 BRA `(.L_x_2249) ;  /* 0xfffffffc0044b947 */ /* 0x000fec000383ffff */
.L_x_2243:
[----:B------:R-:W-:Y:S05]  /*1a790*/  BSYNC B1 ;  /* 0x0000000000017941 */ /* 0x000fea0003800000 */
.L_x_2242:
[----:B------:R-:W-:-:S13]  /*1a7a0*/  ISETP.GE.AND P1, PT, R32, UR12, PT ;  /* 0x0000000c20007c0c */ /* 0x000fda000bf26270 */
[----:B------:R-:W-:Y:S05]  /*1a7b0*/  @P1 BRA `(.L_x_2241) ;  /* 0x0000000c00081947 */ /* 0x000fea0003800000 */
[----:B------:R-:W-:Y:S01]  /*1a7c0*/  MOV R25, UR39 ;  /* 0x0000002700197c02 */ /* 0x000fe20008000f00 */
[----:B------:R-:W1:Y:S01]  /*1a7d0*/  LDC.64 R22, c[0x0][0x2e8] ;  /* 0x0000ba00ff167b82 */ /* 0x000e620000000a00 */
[----:B------:R-:W-:Y:S01]  /*1a7e0*/  ULDC UR4, c[0x0][0x288] ;  /* 0x0000a20000047ab9 */ /* 0x000fe20000000800 */
[----:B------:R-:W-:Y:S01]  /*1a7f0*/  BSSY B1, `(.L_x_2250) ;  /* 0x000003f000017945 */ /* 0x000fe20003800000 */
[----:B------:R-:W-:Y:S01]  /*1a800*/  IADD3 R0, -R14, -0x2, R25 ;  /* 0xfffffffe0e007810 */ /* 0x000fe20007ffe119 */
[----:B------:R-:W-:-:S04]  /*1a810*/  IMAD R24, R16, UR4, R19 ;  /* 0x0000000410187c24 */ /* 0x000fc8000f8e0213 */
[----:B------:R-:W-:Y:S02]  /*1a820*/  VIADD R0, R0, -UR58 ;  /* 0x8000003a00007c36 */ /* 0x000fe40008000000 */
[----:B------:R-:W-:-:S03]  /*1a830*/  IMAD R25, R24, 0xa0, R13 ;  /* 0x000000a018197824 */ /* 0x000fc600078e020d */
[----:B------:R-:W-:Y:S01]  /*1a840*/  LOP3.LUT P1, RZ, R0, 0x4, RZ, 0xc0, !PT ;  /* 0x0000000400ff7812 */ /* 0x000fe2000782c0ff */
[----:B-1----:R-:W-:-:S12]  /*1a850*/  IMAD.WIDE R24, R25, 0x4, R22 ;  /* 0x0000000419187825 */ /* 0x002fd800078e0216 */
[----:B------:R-:W-:Y:S05]  /*1a860*/  @P1 BRA `(.L_x_2251) ;  /* 0x0000000000dc1947 */ /* 0x000fea0003800000 */
[----:B------:R-:W1:Y:S01]  /*1a870*/  LDC R27, c[0x0][0x284] ;  /* 0x0000a100ff1b7b82 */ /* 0x000e620000000800 */
[----:B------:R-:W-:Y:S01]  /*1a880*/  BSSY B2, `(.L_x_2252) ;  /* 0x0000034000027945 */ /* 0x000fe20003800000 */
[----:B-1----:R-:W-:-:S13]  /*1a890*/  ISETP.GE.AND P1, PT, R32, R27, PT ;  /* 0x0000001b2000720c */ /* 0x002fda0003f26270 */
[----:B------:R-:W-:Y:S05]  /*1a8a0*/  @!P1 BRA `(.L_x_2253) ;  /* 0x0000000000c49947 */ /* 0x000fea0003800000 */
[----:B------:R-:W-:Y:S01]  /*1a8b0*/  IABS R29, R27 ;  /* 0x0000001b001d7213 */ /* 0x000fe20000000000 */
[----:B------:R-:W-:Y:S01]  /*1a8c0*/  ULDC.64 UR4, c[0x0][0x250] ;  /* 0x0000940000047ab9 */ /* 0x000fe20000000a00 */
[----:B------:R-:W-:Y:S02]  /*1a8d0*/  IABS R34, R32 ;  /* 0x0000002000227213 */ /* 0x000fe40000000000 */
[----:B------:R-:W1:Y:S01]  /*1a8e0*/  I2F.RP R26, R29 ;  /* 0x0000001d001a7306 */ /* 0x000e620000209400 */
[----:B------:R-:W-:Y:S02]  /*1a8f0*/  ISETP.GE.AND P3, PT, R32, RZ, PT ;  /* 0x000000ff2000720c */ /* 0x000fe40003f66270 */
[----:B------:R-:W-:-:S05]  /*1a900*/  ISETP.NE.AND P4, PT, R27, RZ, PT ;  /* 0x000000ff1b00720c */ /* 0x000fca0003f85270 */
[----:B-1----:R-:W1:Y:S02]  /*1a910*/  MUFU.RCP R26, R26 ;  /* 0x0000001a001a7308 */ /* 0x002e640000001000 */
[----:B-1----:R-:W-:-:S06]  /*1a920*/  IADD3 R31, R26, 0xffffffe, RZ ;  /* 0x0ffffffe1a1f7810 */ /* 0x002fcc0007ffe0ff */
[----:B------:R-:W1:Y:S02]  /*1a930*/  F2I.FTZ.U32.TRUNC.NTZ R23, R31 ;  /* 0x0000001f00177305 */ /* 0x000e64000021f000 */
[----:B-1----:R-:W-:-:S05]  /*1a940*/  IADD3 R22, RZ, -R23, RZ ;  /* 0x80000017ff167210 */ /* 0x002fca0007ffe0ff */
[----:B------:R-:W-:Y:S02]  /*1a950*/  IMAD R33, R22, R29, RZ ;  /* 0x0000001d16217224 */ /* 0x000fe400078e02ff */
[----:B------:R-:W-:-:S04]  /*1a960*/  IMAD.MOV.U32 R22, RZ, RZ, RZ ;  /* 0x000000ffff167224 */ /* 0x000fc800078e00ff */
        /* <DEDUP_REMOVED lines=8> */
[----:B------:R-:W-:-:S04]  /*1a9f0*/  @!P1 IADD3 R22, R22, -R29, RZ ;  /* 0x8000001d16169210 */ /* 0x000fc80007ffe0ff */
[----:B------:R-:W-:Y:S02]  /*1aa00*/  @!P3 IADD3 R22, -R22, RZ, RZ ;  /* 0x000000ff1616b210 */ /* 0x000fe40007ffe1ff */
[----:B------:R-:W-:Y:S02]  /*1aa10*/  @!P4 LOP3.LUT R22, RZ, R27, RZ, 0x33, !PT ;  /* 0x0000001bff16c212 */ /* 0x000fe400078e33ff */
[----:B------:R1:W2:Y:S03]  /*1aa20*/  LDS R27, [R30] ;  /* 0x000000001e1b7984 */ /* 0x0002a60000000800 */
[----:B------:R-:W-:-:S05]  /*1aa30*/  IMAD R22, R22, 0xa0, RZ ;  /* 0x000000a016167824 */ /* 0x000fca00078e02ff */
[----:B------:R-:W-:-:S04]  /*1aa40*/  IADD3 R23, P1, R35, R22, RZ ;  /* 0x0000001623177210 */ /* 0x000fc80007f3e0ff */
[----:B------:R-:W-:Y:S02]  /*1aa50*/  LEA.HI.X.SX32 R26, R22, R49, 0x1, P1 ;  /* 0x00000031161a7211 */ /* 0x000fe400008f0eff */
[----:B------:R-:W-:Y:S01]  /*1aa60*/  LEA R22, P1, R23, UR4, 0x2 ;  /* 0x0000000417167c11 */ /* 0x000fe2000f8210ff */
[----:B------:R-:W-:-:S03]  /*1aa70*/  ULDC UR4, c[0x0][0x29c] ;  /* 0x0000a70000047ab9 */ /* 0x000fc60000000800 */
[----:B------:R-:W-:-:S05]  /*1aa80*/  LEA.HI.X R23, R23, UR5, R26, 0x2, P1 ;  /* 0x0000000517177c11 */ /* 0x000fca00088f141a */
[----:B------:R1:W5:Y:S01]  /*1aa90*/  LDG.E.128 R36, desc[UR36][R22.64] ;  /* 0x0000002416247981 */ /* 0x000362000c1e1d00 */
        /* <DEDUP_REMOVED lines=14> */
.L_x_2254:
[C---:B--2--5:R-:W-:Y:S01]  /*1ab80*/  FFMA.FTZ R8, R27.reuse, R36, R8 ;  /* 0x000000241b087223 */ /* 0x064fe20000010008 */
[C---:B------:R-:W-:Y:S01]  /*1ab90*/  FFMA.FTZ R9, R27.reuse, R37, R9 ;  /* 0x000000251b097223 */ /* 0x040fe20000010009 */
[C---:B------:R-:W-:Y:S01]  /*1aba0*/  FFMA.FTZ R10, R27.reuse, R38, R10 ;  /* 0x000000261b0a7223 */ /* 0x040fe2000001000a */
[----:B------:R-:W-:-:S07]  /*1abb0*/  FFMA.FTZ R11, R27, R39, R11 ;  /* 0x000000271b0b7223 */ /* 0x000fce000001000b */
.L_x_2253:
[----:B------:R-:W-:Y:S05]  /*1abc0*/  BSYNC B2 ;  /* 0x0000000000027941 */ /* 0x000fea0003800000 */
.L_x_2252:
[----:B------:R-:W-:-:S07]  /*1abd0*/  VIADD R32, R32, 0x4 ;  /* 0x0000000420207836 */ /* 0x000fce0000000000 */
.L_x_2251:
[----:B------:R-:W-:Y:S05]  /*1abe0*/  BSYNC B1 ;  /* 0x0000000000017941 */ /* 0x000fea0003800000 */
.L_x_2250:
[----:B------:R-:W-:-:S13]  /*1abf0*/  LOP3.LUT P1, RZ, R0, 0xfffffffc, RZ, 0xc0, !PT ;  /* 0xfffffffc00ff7812 */ /* 0x000fda000782c0ff */
[----:B------:R-:W-:Y:S05]  /*1ac00*/  @!P1 BRA `(.L_x_2241) ;  /* 0x0000000400f49947 */ /* 0x000fea0003800000 */
[----:B-1----:R-:W2:Y:S01]  /*1ac10*/  LDL R20, [R1+0x788] ;  /* 0x0007880001147983 */ /* 0x002ea20000100800 */
[----:B------:R-:W-:Y:S01]  /*1ac20*/  USHF.L.U32 UR4, UR58, 0x2, URZ ;  /* 0x000000023a047899 */ /* 0x000fe2000800063f */
[----:B------:R-:W-:Y:S01]  /*1ac30*/  HFMA2.MMA R21, -RZ, RZ, 0, 9.5367431640625e-06 ;  /* 0x000000a0ff157435 */ /* 0x000fe200000001ff */
[----:B------:R-:W-:-:S04]  /*1ac40*/  MOV R27, RZ ;  /* 0x000000ff001b7202 */ /* 0x000fc80000000f00 */
[----:B------:R-:W-:-:S05]  /*1ac50*/  LEA R0, R32, -UR4, 0x2 ;  /* 0x8000000420007c11 */ /* 0x000fca000f8e10ff */
[----:B------:R-:W-:Y:S02]  /*1ac60*/  IMAD R26, R32, R21, 0x280 ;  /* 0x00000280201a7424 */ /* 0x000fe400078e0215 */
[----:B--2---:R-:W-:-:S07]  /*1ac70*/  IMAD.IADD R30, R20, 0x1, R0 ;  /* 0x00000001141e7824 */ /* 0x004fce00078e0200 */
.L_x_2261:
[----:B-1----:R-:W1:Y:S01]  /*1ac80*/  LDC R33, c[0x0][0x284] ;  /* 0x0000a100ff217b82 */ /* 0x002e620000000800 */
        /* <DEDUP_REMOVED lines=12> */
[----:B------:R-:W-:Y:S01]  /*1ad50*/  ISETP.GE.AND P3, PT, R32, RZ, PT ;  /* 0x000000ff2000720c */ /* 0x000fe20003f66270 */
[----:B------:R-:W-:Y:S01]  /*1ad60*/  ULDC UR4, c[0x0][0x29c] ;  /* 0x0000a70000047ab9 */ /* 0x000fe20000000800 */
[----:B------:R-:W1:Y:S01]  /*1ad70*/  I2F.RP R34, R29 ;  /* 0x0000001d00227306 */ /* 0x000e620000209400 */
[----:B------:R-:W-:-:S07]  /*1ad80*/  ISETP.NE.AND P4, PT, R33, RZ, PT ;  /* 0x000000ff2100720c */ /* 0x000fce0003f85270 */
[----:B-1----:R-:W1:Y:S02]  /*1ad90*/  MUFU.RCP R34, R34 ;  /* 0x0000002200227308 */ /* 0x002e640000001000 */
[----:B-1----:R-:W-:-:S06]  /*1ada0*/  VIADD R36, R34, 0xffffffe ;  /* 0x0ffffffe22247836 */ /* 0x002fcc0000000000 */
[----:B------:R-:W1:Y:S02]  /*1adb0*/  F2I.FTZ.U32.TRUNC.NTZ R21, R36 ;  /* 0x0000002400157305 */ /* 0x000e64000021f000 */
[----:B-1----:R-:W-:-:S05]  /*1adc0*/  IADD3 R0, RZ, -R21, RZ ;  /* 0x80000015ff007210 */ /* 0x002fca0007ffe0ff */
        /* <DEDUP_REMOVED lines=10> */
[----:B------:R-:W-:Y:S02]  /*1ae70*/  @!P1 IMAD.IADD R0, R0, 0x1, -R29 ;  /* 0x0000000100009824 */ /* 0x000fe400078e0a1d */
[----:B------:R1:W2:Y:S03]  /*1ae80*/  LDS R29, [R31] ;  /* 0x000000001f1d7984 */ /* 0x0002a60000000800 */
        /* <DEDUP_REMOVED lines=22> */
.L_x_2257:
[C---:B-----5:R-:W-:Y:S01]  /*1aff0*/  FFMA.FTZ R8, R29.reuse, R36, R8 ;  /* 0x000000241d087223 */ /* 0x060fe20000010008 */
[C---:B------:R-:W-:Y:S01]  /*1b000*/  FFMA.FTZ R9, R29.reuse, R37, R9 ;  /* 0x000000251d097223 */ /* 0x040fe20000010009 */
[C---:B------:R-:W-:Y:S01]  /*1b010*/  FFMA.FTZ R10, R29.reuse, R38, R10 ;  /* 0x000000261d0a7223 */ /* 0x040fe2000001000a */
[----:B------:R-:W-:-:S07]  /*1b020*/  FFMA.FTZ R11, R29, R39, R11 ;  /* 0x000000271d0b7223 */ /* 0x000fce000001000b */
.L_x_2256:
[----:B------:R-:W-:Y:S05]  /*1b030*/  BSYNC B1 ;  /* 0x0000000000017941 */ /* 0x000fea0003800000 */
.L_x_2255:
[----:B------:R-:W-:Y:S01]  /*1b040*/  IADD3 R29, R32, 0x4, RZ ;  /* 0x00000004201d7810 */ /* 0x000fe20007ffe0ff */
[----:B------:R-:W-:Y:S03]  /*1b050*/  BSSY B1, `(.L_x_2258) ;  /* 0x0000033000017945 */ /* 0x000fe60003800000 */
[----:B------:R-:W-:-:S13]  /*1b060*/  ISETP.GE.AND P1, PT, R29, R33, PT ;  /* 0x000000211d00720c */ /* 0x000fda0003f26270 */
[----:B------:R-:W-:Y:S05]  /*1b070*/  @!P1 BRA `(.L_x_2259) ;  /* 0x0000000000c09947 */ /* 0x000fea0003800000 */
[----:B-1----:R-:W-:Y:S01]  /*1b080*/  IABS R37, R33 ;  /* 0x0000002100257213 */ /* 0x002fe20000000000 */
[----:B------:R-:W-:Y:S01]  /*1b090*/  ULDC UR4, c[0x0][0x29c] ;  /* 0x0000a70000047ab9 */ /* 0x000fe20000000800 */
[----:B------:R-:W-:Y:S02]  /*1b0a0*/  MOV R20, RZ ;  /* 0x000000ff00147202 */ /* 0x000fe40000000f00 */
[----:B------:R-:W1:Y:S01]  /*1b0b0*/  I2F.RP R34, R37 ;  /* 0x0000002500227306 */ /* 0x000e620000209400 */
[----:B------:R-:W-:Y:S02]  /*1b0c0*/  ISETP.GE.AND P3, PT, R29, RZ, PT ;  /* 0x000000ff1d00720c */ /* 0x000fe40003f66270 */
[----:B------:R-:W-:-:S05]  /*1b0d0*/  ISETP.NE.AND P4, PT, R33, RZ, PT ;  /* 0x000000ff2100720c */ /* 0x000fca0003f85270 */
[----:B-1----:R-:W1:Y:S02]  /*1b0e0*/  MUFU.RCP R34, R34 ;  /* 0x0000002200227308 */ /* 0x002e640000001000 */
[----:B-1----:R-:W-:-:S06]  /*1b0f0*/  VIADD R36, R34, 0xffffffe ;  /* 0x0ffffffe22247836 */ /* 0x002fcc0000000000 */
[----:B------:R-:W1:Y:S02]  /*1b100*/  F2I.FTZ.U32.TRUNC.NTZ R21, R36 ;  /* 0x0000002400157305 */ /* 0x000e64000021f000 */
[----:B-1----:R-:W-:-:S05]  /*1b110*/  IADD3 R0, RZ, -R21, RZ ;  /* 0x80000015ff007210 */ /* 0x002fca0007ffe0ff */
[----:B------:R-:W-:Y:S01]  /*1b120*/  IMAD R39, R0, R37, RZ ;  /* 0x0000002500277224 */ /* 0x000fe200078e02ff */
[----:B------:R-:W-:Y:S02]  /*1b130*/  IABS R0, R29 ;  /* 0x0000001d00007213 */ /* 0x000fe40000000000 */
[----:B------:R1:W2:Y:S01]  /*1b140*/  LDS R29, [R31+0x10] ;  /* 0x000010001f1d7984 */ /* 0x0002a20000000800 */
        /* <DEDUP_REMOVED lines=31> */
.L_x_2260:
[C---:B-----5:R-:W-:Y:S01]  /*1b340*/  FFMA.FTZ R8, R29.reuse, R36, R8 ;  /* 0x000000241d087223 */ /* 0x060fe20000010008 */
[C---:B------:R-:W-:Y:S01]  /*1b350*/  FFMA.FTZ R9, R29.reuse, R37, R9 ;  /* 0x000000251d097223 */ /* 0x040fe20000010009 */
[C---:B------:R-:W-:Y:S01]  /*1b360*/  FFMA.FTZ R10, R29.reuse, R38, R10 ;  /* 0x000000261d0a7223 */ /* 0x040fe2000001000a */
[----:B------:R-:W-:-:S07]  /*1b370*/  FFMA.FTZ R11, R29, R39, R11 ;  /* 0x000000271d0b7223 */ /* 0x000fce000001000b */
.L_x_2259:
[----:B------:R-:W-:Y:S05]  /*1b380*/  BSYNC B1 ;  /* 0x0000000000017941 */ /* 0x000fea0003800000 */
.L_x_2258:
[----:B------:R-:W-:Y:S01]  /*1b390*/  IADD3 R32, R32, 0x8, RZ ;  /* 0x0000000820207810 */ /* 0x000fe20007ffe0ff */
[----:B------:R-:W-:Y:S01]  /*1b3a0*/  VIADD R27, R27, 0x20 ;  /* 0x000000201b1b7836 */ /* 0x000fe20000000000 */
[----:B------:R-:W-:Y:S02]  /*1b3b0*/  IADD3 R26, R26, 0x500, RZ ;  /* 0x000005001a1a7810 */ /* 0x000fe40007ffe0ff */
[----:B------:R-:W-:-:S13]  /*1b3c0*/  ISETP.GE.AND P1, PT, R32, UR12, PT ;  /* 0x0000000c20007c0c */ /* 0x000fda000bf26270 */
[----:B------:R-:W-:Y:S05]  /*1b3d0*/  @!P1 BRA `(.L_x_2261) ;  /* 0xfffffff800289947 */ /* 0x000fea000383ffff */
.L_x_2241:
[----:B------:R-:W-:Y:S05]  /*1b3e0*/  BSYNC B0 ;  /* 0x0000000000007941 */ /* 0x000fea0003800000 */
.L_x_2240:
[----:B------:R-:W-:Y:S01]  /*1b3f0*/  ISETP.GT.OR P0, PT, R18, 0x27, P0 ;  /* 0x000000271200780c */ /* 0x000fe20000704670 */
[----:B------:R-:W-:-:S12]  /*1b400*/  BSSY B0, `(.L_x_2262) ;  /* 0x0000032000007945 */ /* 0x000fd80003800000 */
[----:B------:R-:W-:Y:S05]  /*1b410*/  @P0 BRA `(.L_x_2263) ;  /* 0x0000000000c00947 */ /* 0x000fea0003800000 */
[----:B------:R-:W-:Y:S01]  /*1b420*/  UMOV UR4, 0xa0 ;  /* 0x000000a000047882 */ /* 0x000fe20000000000 */
[----:B------:R-:W-:Y:S01]  /*1b430*/  ULDC.64 UR6, c[0x0][0x250] ;  /* 0x0000940000067ab9 */ /* 0x000fe20000000a00 */
[----:B------:R-:W-:-:S06]  /*1b440*/  UIMAD UR4, UR39, UR4, -0xa0 ;  /* 0xffffff60270474a4 */ /* 0x000fcc000f8e0204 */
[----:B------:R-:W-:Y:S02]  /*1b450*/  IADD3 R0, P0, R17, UR4, RZ ;  /* 0x0000000411007c10 */ /* 0x000fe4000ff1e0ff */
[----:B------:R-:W-:-:S04]  /*1b460*/  MOV R18, UR4 ;  /* 0x0000000400127c02 */ /* 0x000fc80008000f00 */
[----:B-1----:R-:W-:Y:S02]  /*1b470*/  LEA.HI.X.SX32 R21, R18, R15, 0x1, P0 ;  /* 0x0000000f12157211 */ /* 0x002fe400000f0eff */
[----:B------:R-:W-:-:S04]  /*1b480*/  LEA R20, P0, R0, UR6, 0x2 ;  /* 0x0000000600147c11 */ /* 0x000fc8000f8010ff */
[----:B------:R-:W-:-:S05]  /*1b490*/  LEA.HI.X R21, R0, UR7, R21, 0x2, P0 ;  /* 0x0000000700157c11 */ /* 0x000fca00080f1415 */
[----:B------:R1:W5:Y:S01]  /*1b4a0*/  LDG.E.128 R24, desc[UR36][R20.64] ;  /* 0x0000002414187981 */ /* 0x000362000c1e1d00 */
[----:B------:R-:W2:Y:S01]  /*1b4b0*/  S2UR UR5, SR_CgaCtaId ;  /* 0x00000000000579c3 */ /* 0x000ea20000008800 */
[----:B------:R-:W-:Y:S01]  /*1b4c0*/  UMOV UR4, 0x400 ;  /* 0x0000040000047882 */ /* 0x000fe20000000000 */
[----:B------:R-:W-:Y:S02]  /*1b4d0*/  UIADD3 UR8, UR12, -UR58, URZ ;  /* 0x8000003a0c087290 */ /* 0x000fe4000fffe03f */
[----:B------:R-:W-:-:S04]  /*1b4e0*/  UIADD3 UR4, UR4, 0x840, URZ ;  /* 0x0000084004047890 */ /* 0x000fc8000fffe03f */
[----:B------:R-:W-:Y:S01]  /*1b4f0*/  IMAD.U32 R29, RZ, RZ, UR8 ;  /* 0x00000008ff1d7e24 */ /* 0x000fe2000f8e00ff */
[----:B--2---:R-:W-:-:S06]  /*1b500*/  ULEA UR4, UR5, UR4, 0x18 ;  /* 0x0000000405047291 */ /* 0x004fcc000f8ec03f */
[----:B------:R-:W-:Y:S01]  /*1b510*/  MOV R22, UR4 ;  /* 0x0000000400167c02 */ /* 0x000fe20008000f00 */
[----:B------:R-:W-:Y:S02]  /*1b520*/  ULDC UR4, c[0x0][0x29c] ;  /* 0x0000a70000047ab9 */ /* 0x000fe40000000800 */
[----:B------:R-:W-:Y:S02]  /*1b530*/  ISETP.NE.AND P0, PT, RZ, UR4, PT ;  /* 0x00000004ff007c0c */ /* 0x000fe4000bf05270 */
[----:B------:R-:W-:Y:S01]  /*1b540*/  LEA R29, R29, R22, 0x2 ;  /* 0x000000161d1d7211 */ /* 0x000fe200078e10ff */
[----:B------:R1:W-:Y:S05]  /*1b550*/  STL [R1+0x788], R22 ;  /* 0x0007881601007387 */ /* 0x0003ea0000100800 */
[----:B------:R-:W2:Y:S05]  /*1b560*/  LDS R29, [R29] ;  /* 0x000000001d1d7984 */ /* 0x000eaa0000000800 */
[----:B-1----:R-:W-:Y:S05]  /*1b570*/  @P0 BRA `(.L_x_2264) ;  /* 0x0000000000580947 */ /* 0x002fea0003800000 */
[----:B------:R-:W-:-:S13]  /*1b580*/  LOP3.LUT P1, RZ, R2, 0x10, RZ, 0xc0, !PT ;  /* 0x0000001002ff7812 */ /* 0x000fda000782c0ff */
[----:B------:R-:W1:Y:S08]  /*1b590*/  @P1 LDC R0, c[0x0][0x288] ;  /* 0x0000a200ff001b82 */ /* 0x000e700000000800 */
[----:B------:R-:W4:Y:S01]  /*1b5a0*/  @P1 LDC.64 R20, c[0x0][0x2e8] ;  /* 0x0000ba00ff141b82 */ /* 0x000f220000000a00 */
[----:B-1----:R-:W-:-:S04]  /*1b5b0*/  @P1 IMAD R0, R16, R0, R19 ;  /* 0x0000000010001224 */ /* 0x002fc800078e0213 */
[----:B------:R-:W-:-:S04]  /*1b5c0*/  @P1 IMAD R19, R0, 0xa0, R13 ;  /* 0x000000a000131824 */ /* 0x000fc800078e020d */
[----:B----4-:R-:W-:-:S06]  /*1b5d0*/  @P1 IMAD.WIDE R20, R19, 0x4, R20 ;  /* 0x0000000413141825 */ /* 0x010fcc00078e0214 */
[----:B------:R-:W4:Y:S01]  /*1b5e0*/  @P1 LDG.E.128 R20, desc[UR36][R20.64] ;  /* 0x0000002414141981 */ /* 0x000f22000c1e1d00 */
[----:B------:R-:W-:Y:S01]  /*1b5f0*/  UIMAD UR4, UR38, 0xa0, URZ ;  /* 0x000000a0260478a4 */ /* 0x000fe2000f8e023f */
[----:B-----5:R-:W-:Y:S01]  /*1b600*/  FADD.FTZ R24, R24, R4 ;  /* 0x0000000418187221 */ /* 0x020fe20000010000 */
[----:B------:R-:W-:Y:S01]  /*1b610*/  FADD.FTZ R25, R25, R5 ;  /* 0x0000000519197221 */ /* 0x000fe20000010000 */
[----:B------:R-:W-:Y:S01]  /*1b620*/  FADD.FTZ R26, R26, R6 ;  /* 0x000000061a1a7221 */ /* 0x000fe20000010000 */
[----:B------:R-:W-:Y:S02]  /*1b630*/  FADD.FTZ R27, R27, R7 ;  /* 0x000000071b1b7221 */ /* 0x000fe40000010000 */
[----:B------:R-:W-:Y:S01]  /*1b640*/  IMAD.U32 R0, RZ, RZ, UR4 ;  /* 0x00000004ff007e24 */ /* 0x000fe2000f8e00ff */
[----:B------:R-:W-:-:S04]  /*1b650*/  IADD3 R17, P0, R17, UR4, RZ ;  /* 0x0000000411117c10 */ /* 0x000fc8000ff1e0ff */
[----:B------:R-:W-:Y:S02]  /*1b660*/  LEA.HI.X.SX32 R0, R0, R15, 0x1, P0 ;  /* 0x0000000f00007211 */ /* 0x000fe400000f0eff */
[----:B0-----:R-:W-:-:S04]  /*1b670*/  LEA R4, P0, R17, UR6, 0x2 ;  /* 0x0000000611047c11 */ /* 0x001fc8000f8010ff */
[----:B------:R-:W-:Y:S01]  /*1b680*/  LEA.HI.X R5, R17, UR7, R0, 0x2, P0 ;  /* 0x0000000711057c11 */ /* 0x000fe200080f1400 */
[----:B----4-:R-:W-:Y:S01]  /*1b690*/  @P1 FMUL.FTZ R24, R24, R20 ;  /* 0x0000001418181220 */ /* 0x010fe20000410000 */
[----:B------:R-:W-:Y:S01]  /*1b6a0*/  @P1 FMUL.FTZ R25, R25, R21 ;  /* 0x0000001519191220 */ /* 0x000fe20000410000 */
[----:B------:R-:W-:Y:S01]  /*1b6b0*/  @P1 FMUL.FTZ R26, R26, R22 ;  /* 0x000000161a1a1220 */ /* 0x000fe20000410000 */
[----:B------:R-:W-:-:S05]  /*1b6c0*/  @P1 FMUL.FTZ R27, R27, R23 ;  /* 0x000000171b1b1220 */ /* 0x000fca0000410000 */
[----:B------:R1:W-:Y:S02]  /*1b6d0*/  STG.E.128 desc[UR36][R4.64], R24 ;  /* 0x0000001804007986 */ /* 0x0003e4000c101d24 */
.L_x_2264:
[C---:B--2--5:R-:W-:Y:S01]  /*1b6e0*/  FFMA.FTZ R8, R29.reuse, R24, R8 ;  /* 0x000000181d087223 */ /* 0x064fe20000010008 */
[C---:B------:R-:W-:Y:S01]  /*1b6f0*/  FFMA.FTZ R9, R29.reuse, R25, R9 ;  /* 0x000000191d097223 */ /* 0x040fe20000010009 */
[C---:B------:R-:W-:Y:S01]  /*1b700*/  FFMA.FTZ R10, R29.reuse, R26, R10 ;  /* 0x0000001a1d0a7223 */ /* 0x040fe2000001000a */
[----:B------:R-:W-:-:S07]  /*1b710*/  FFMA.FTZ R11, R29, R27, R11 ;  /* 0x0000001b1d0b7223 */ /* 0x000fce000001000b */
.L_x_2263:
[----:B------:R-:W-:Y:S05]  /*1b720*/  BSYNC B0 ;  /* 0x0000000000007941 */ /* 0x000fea0003800000 */
.L_x_2262:
[----:B------:R-:W-:Y:S01]  /*1b730*/  IADD3 R0, R3, 0x3f, RZ ;  /* 0x0000003f03007810 */ /* 0x000fe20007ffe0ff */
[----:B------:R-:W-:Y:S03]  /*1b740*/  BAR.SYNC.DEFER_BLOCKING 0x0 ;  /* 0x0000000000007b1d */ /* 0x000fe60000010000 */
[----:B------:R-:W-:-:S03]  /*1b750*/  ISETP.GT.U32.OR P0, PT, R0, 0x7e, P2 ;  /* 0x0000007e0000780c */ /* 0x000fc60001704470 */
[----:B------:R-:W-:Y:S10]  /*1b760*/  @P2 BRA `(.L_x_2265) ;  /* 0x0000000000682947 */ /* 0x000ff40003800000 */
[----:B------:R-:W2:Y:S01]  /*1b770*/  LDL.LU R2, [R1+0x788] ;  /* 0x0007880001027983 */ /* 0x000ea20000300800 */
[C---:B------:R-:W-:Y:S01]  /*1b780*/  LOP3.LUT R0, R3.reuse, 0xffffff80, RZ, 0xc0, !PT ;  /* 0xffffff8003007812 */ /* 0x040fe200078ec0ff */
        /* <DEDUP_REMOVED lines=10> */
[----:B01----:R-:W0:Y:S02]  /*1b830*/  @!P2 LDS.128 R4, [R14] ;  /* 0x000000000e04a984 */ /* 0x003e240000000c00 */
        /* <DEDUP_REMOVED lines=13> */
.L_x_2265:
[----:B------:R-:W-:Y:S05]  /*1b910*/  @P0 EXIT ;  /* 0x000000000000094d */ /* 0x000fea0003800000 */
[----:B------:R-:W2:Y:S02]  /*1b920*/  LDC R0, c[0x0][0x308] ;  /* 0x0000c200ff007b82 */ /* 0x000ea40000000800 */
[----:B--2---:R-:W-:-:S13]  /*1b930*/  ISETP.NE.AND P0, PT, R0, 0x2, PT ;  /* 0x000000020000780c */ /* 0x004fda0003f05270 */
[----:B------:R-:W2:Y:S01]  /*1b940*/  @P0 LDC.64 R2, c[0x0][0x210] ;  /* 0x00008400ff020b82 */ /* 0x000ea20000000a00 */
[----:B01----:R-:W-:-:S04]  /*1b950*/  @P0 IMAD R5, R12, 0xa0, R13 ;  /* 0x000000a00c050824 */ /* 0x003fc800078e020d */
        /* <DEDUP_REMOVED lines=12> */
[----:B------:R-:W1:Y:S01]  /*1ba20*/  F2I.S8.NTZ R9, R9 ;  /* 0x0000000900097305 */ /* 0x000e620000202100 */
[----:B0-----:R-:W-:-:S07]  /*1ba30*/  PRMT R0, R8, 0x8880, RZ ;  /* 0x0000888008007816 */ /* 0x001fce00000000ff */
[----:B------:R-:W0:Y:S01]  /*1ba40*/  F2I.S8.NTZ R10, R10 ;  /* 0x0000000a000a7305 */ /* 0x000e220000202100 */
[----:B------:R-:W-:Y:S02]  /*1ba50*/  PRMT R0, R0, 0x7710, RZ ;  /* 0x0000771000007816 */ /* 0x000fe400000000ff */
[----:B-1----:R-:W-:-:S05]  /*1ba60*/  PRMT R4, R9, 0x8880, RZ ;  /* 0x0000888009047816 */ /* 0x002fca00000000ff */
[----:B------:R-:W1:Y:S01]  /*1ba70*/  F2I.S8.NTZ R11, R11 ;  /* 0x0000000b000b7305 */ /* 0x000e620000202100 */
[----:B------:R-:W-:Y:S02]  /*1ba80*/  LOP3.LUT R3, R0, 0xff, RZ, 0xc0, !PT ;  /* 0x000000ff00037812 */ /* 0x000fe400078ec0ff */
[----:B------:R-:W-:Y:S02]  /*1ba90*/  PRMT R2, R4, 0x7710, RZ ;  /* 0x0000771004027816 */ /* 0x000fe400000000ff */
[----:B0-----:R-:W-:Y:S02]  /*1baa0*/  PRMT R0, R10, 0x8880, RZ ;  /* 0x000088800a007816 */ /* 0x001fe400000000ff */
[----:B------:R-:W-:Y:S02]  /*1bab0*/  PRMT R3, R2, 0x7604, R3 ;  /* 0x0000760402037816 */ /* 0x000fe40000000003 */
[----:B------:R-:W-:Y:S02]  /*1bac0*/  PRMT R0, R0, 0x7710, RZ ;  /* 0x0000771000007816 */ /* 0x000fe400000000ff */
[----:B------:R-:W-:-:S02]  /*1bad0*/  IADD3 R2, P0, R12, UR4, RZ ;  /* 0x000000040c027c10 */ /* 0x000fc4000ff1e0ff */
[----:B-1----:R-:W-:Y:S02]  /*1bae0*/  PRMT R4, R11, 0x8880, RZ ;  /* 0x000088800b047816 */ /* 0x002fe400000000ff */
[----:B------:R-:W-:Y:S02]  /*1baf0*/  PRMT R5, R0, 0x7054, R3 ;  /* 0x0000705400057816 */ /* 0x000fe40000000003 */
[----:B------:R-:W-:Y:S02]  /*1bb00*/  PRMT R4, R4, 0x7710, RZ ;  /* 0x0000771004047816 */ /* 0x000fe400000000ff */
[----:B------:R-:W-:Y:S02]  /*1bb10*/  LEA.HI.X.SX32 R3, R12, UR5, 0x1, P0 ;  /* 0x000000050c037c11 */ /* 0x000fe400080f0eff */
[----:B------:R-:W-:-:S05]  /*1bb20*/  PRMT R5, R4, 0x654, R5 ;  /* 0x0000065404057816 */ /* 0x000fca0000000005 */
[----:B------:R-:W-:Y:S01]  /*1bb30*/  STG.E desc[UR36][R2.64], R5 ;  /* 0x0000000502007986 */ /* 0x000fe2000c101924 */
[----:B------:R-:W-:Y:S05]  /*1bb40*/  EXIT ;  /* 0x000000000000794d */ /* 0x000fea0003800000 */
.L_x_2266:
        /* <DEDUP_REMOVED lines=11> */
.L_x_4247:


//--------------------- .text._ZN4mmha33masked_multihead_attention_kernelIfLi160ELi256ELi2ELi64ELi128ELb1ELb0EEEv26Multihead_attention_paramsIT_XT5_EE --------------------------
	.section	.text._ZN4mmha33masked_multihead_attention_kernelIfLi160ELi256ELi2ELi64ELi128ELb1ELb0EEEv26Multihead_attention_paramsIT_XT5_EE,"ax",@progbits
	.align	128
        .global         _ZN4mmha33masked_multihead_attention_kernelIfLi160ELi256ELi2ELi64ELi128ELb1ELb0EEEv26Multihead_attention_paramsIT_XT5_EE
        .type           _ZN4mmha33masked_multihead_attention_kernelIfLi160ELi256ELi2ELi64ELi128ELb1ELb0EEEv26Multihead_attention_paramsIT_XT5_EE,@function
        .size           _ZN4mmha33masked_multihead_attention_kernelIfLi160ELi256ELi2ELi64ELi128ELb1ELb0EEEv26Multihead_attention_paramsIT_XT5_EE,(.L_x_4248 - _ZN4mmha33masked_multihead_attention_kernelIfLi160ELi256ELi2ELi64ELi128ELb1ELb0EEEv26Multihead_attention_paramsIT_XT5_EE)
        .other          _ZN4mmha33masked_multihead_attention_kernelIfLi160ELi256ELi2ELi64ELi128ELb1ELb0EEEv26Multihead_attention_paramsIT_XT5_EE,@"STO_CUDA_ENTRY STV_DEFAULT"
_ZN4mmha33masked_multihead_attention_kernelIfLi160ELi256ELi2ELi64ELi128ELb1ELb0EEEv26Multihead_attention_paramsIT_XT5_EE:
.text._ZN4mmha33masked_multihead_attention_kernelIfLi160ELi256ELi2ELi64ELi128ELb1ELb0EEEv26Multihead_attention_paramsIT_XT5_EE:
        /* <DEDUP_REMOVED lines=13> */
.L_x_2267:
        /* <DEDUP_REMOVED lines=25> */
[----:B------:R-:W-:Y:S02]  /*0260*/  IMAD.HI.U32 R3, R3, R7, R2 ;  /* 0x0000000703037227 */ /* 0x000fe400078e0002 */
[----:B------:R-:W1:Y:S04]  /*0270*/  @P3 LDC.64 R6, c[0x0][0x2f0] ;  /* 0x0000bc00ff063b82 */ /* 0x000e680000000a00 */
        /* <DEDUP_REMOVED lines=8> */
[----:B------:R-:W2:Y:S01]  /*0300*/  LDC.64 R4, c[0x0][0x328] ;  /* 0x0000ca00ff047b82 */ /* 0x000ea20000000a00 */
[----:B------:R-:W-:-:S04]  /*0310*/  LOP3.LUT R0, R21, R14, RZ, 0x3c, !PT ;  /* 0x0000000e15007212 */ /* 0x000fc800078e3cff */
[----:B------:R-:W-:-:S06]  /*0320*/  ISETP.GE.AND P2, PT, R0, RZ, PT ;  /* 0x000000ff0000720c */ /* 0x000fcc0003f46270 */
[----:B------:R-:W-:-:S04]  /*0330*/  @P0 VIADD R3, R3, 0x1 ;  /* 0x0000000103030836 */ /* 0x000fc80000000000 */
[----:B------:R-:W-:Y:S02]  /*0340*/  IMAD.MOV.U32 R46, RZ, RZ, R3 ;  /* 0x000000ffff2e7224 */ /* 0x000fe400078e0003 */
[----:B------:R-:W3:Y:S03]  /*0350*/  LDC R3, c[0x0][0x278] ;  /* 0x00009e00ff037b82 */ /* 0x000ee60000000800 */
[----:B------:R-:W-:Y:S02]  /*0360*/  @!P2 IADD3 R46, -R46, RZ, RZ ;  /* 0x000000ff2e2ea210 */ /* 0x000fe40007ffe1ff */
        /* <DEDUP_REMOVED lines=38> */
.L_x_2269:
[----:B------:R-:W-:Y:S05]  /*05d0*/  BSYNC B0 ;  /* 0x0000000000007941 */ /* 0x000fea0003800000 */
.L_x_2268:
        /* <DEDUP_REMOVED lines=15> */
[----:B------:R-:W-:Y:S02]  /*06d0*/  ISETP.EQ.OR.EX P0, PT, RZ, UR7, P5, P0 ;  /* 0x00000007ff007c0c */ /* 0x000fe4000af02700 */
[C---:B------:R-:W-:Y:S01]  /*06e0*/  @P1 LEA R10, P3, R21.reuse, R12, 0x2 ;  /* 0x0000000c150a1211 */ /* 0x040fe200078610ff */
[----:B------:R-:W2:Y:S01]  /*06f0*/  @P2 LDC.64 R8, c[0x0][0x2e0] ;  /* 0x0000b800ff082b82 */ /* 0x000ea20000000a00 */
[----:B------:R-:W-:Y:S02]  /*0700*/  @P2 IMAD R12, R2, UR4, R252 ;  /* 0x00000004020c2c24 */ /* 0x000fe4000f8e02fc */
[----:B------:R-:W-:-:S02]  /*0710*/  @P1 LEA.HI.X R11, R21, R13, R24, 0x2, P3 ;  /* 0x0000000d150b1211 */ /* 0x000fc400018f1418 */
[----:B------:R-:W-:Y:S01]  /*0720*/  CS2R R24, SRZ ;  /* 0x0000000000187805 */ /* 0x000fe2000001ff00 */
[----:B------:R-:W-:Y:S02]  /*0730*/  @P2 IMAD R13, R12, 0xa0, R15 ;  /* 0x000000a00c0d2824 */ /* 0x000fe400078e020f */
        /* <DEDUP_REMOVED lines=16> */
[----:B-1----:R-:W-:-:S05]  /*0840*/  VIADD R12, R0, 0xffffffe ;  /* 0x0ffffffe000c7836 */ /* 0x002fca0000000000 */
[----:B------:R1:W2:Y:S02]  /*0850*/  F2I.FTZ.U32.TRUNC.NTZ R13, R12 ;  /* 0x0000000c000d7305 */ /* 0x0002a4000021f000 */
[----:B-1----:R-:W-:Y:S01]  /*0860*/  HFMA2.MMA R12, -RZ, RZ, 0, 0 ;  /* 0x00000000ff0c7435 */ /* 0x002fe200000001ff */
[----:B--2---:R-:W-:-:S04]  /*0870*/  IMAD.MOV R10, RZ, RZ, -R13 ;  /* 0x000000ffff0a7224 */ /* 0x004fc800078e0a0d */
[----:B------:R-:W-:-:S05]  /*0880*/  IMAD R5, R10, R21, RZ ;  /* 0x000000150a057224 */ /* 0x000fca00078e02ff */
[----:B------:R-:W-:-:S06]  /*0890*/  IMAD.HI.U32 R13, R13, R5, R12 ;  /* 0x000000050d0d7227 */ /* 0x000fcc00078e000c */
[----:B------:R-:W-:-:S04]  /*08a0*/  IMAD.HI.U32 R13, R13, R4, RZ ;  /* 0x000000040d0d7227 */ /* 0x000fc800078e00ff */
[----:B------:R-:W-:-:S04]  /*08b0*/  IMAD.MOV R13, RZ, RZ, -R13 ;  /* 0x000000ffff0d7224 */ /* 0x000fc800078e0a0d */
[----:B------:R-:W-:-:S05]  /*08c0*/  IMAD R0, R21, R13, R4 ;  /* 0x0000000d15007224 */ /* 0x000fca00078e0204 */
[----:B------:R-:W-:-:S13]  /*08d0*/  ISETP.GT.U32.AND P0, PT, R21, R0, PT ;  /* 0x000000001500720c */ /* 0x000fda0003f04070 */
[----:B------:R-:W-:-:S05]  /*08e0*/  @!P0 IMAD.IADD R0, R0, 0x1, -R21 ;  /* 0x0000000100008824 */ /* 0x000fca00078e0a15 */
[----:B------:R-:W-:Y:S02]  /*08f0*/  ISETP.GT.U32.AND P1, PT, R21, R0, PT ;  /* 0x000000001500720c */ /* 0x000fe40003f24070 */
[----:B------:R-:W-:-:S11]  /*0900*/  ISETP.NE.AND P0, PT, R20, RZ, PT ;  /* 0x000000ff1400720c */ /* 0x000fd60003f05270 */
[----:B------:R-:W-:-:S04]  /*0910*/  @!P1 IMAD.IADD R0, R0, 0x1, -R21 ;  /* 0x0000000100009824 */ /* 0x000fc800078e0a15 */
[----:B------:R-:W-:-:S05]  /*0920*/  IMAD.MOV.U32 R45, RZ, RZ, R0 ;  /* 0x000000ffff2d7224 */ /* 0x000fca00078e0000 */
[----:B------:R-:W-:Y:S02]  /*0930*/  @!P3 IADD3 R45, -R45, RZ, RZ ;  /* 0x000000ff2d2db210 */ /* 0x000fe40007ffe1ff */
        /* <DEDUP_REMOVED lines=17> */
.L_x_2271:
[----:B------:R-:W-:Y:S05]  /*0a50*/  BSYNC B0 ;  /* 0x0000000000007941 */ /* 0x000fea0003800000 */
.L_x_2270:
        /* <DEDUP_REMOVED lines=29> */
[----:B0-----:R-:W-:Y:S01]  /*0c30*/  VIADD R4, R0, 0xffffffe ;  /* 0x0ffffffe00047836 */ /* 0x001fe20000000000 */
[----:B------:R-:W-:-:S05]  /*0c40*/  IADD3 R0, RZ, -R10, RZ ;  /* 0x8000000aff007210 */ /* 0x000fca0007ffe0ff */
[----:B------:R0:W2:Y:S02]  /*0c50*/  F2I.FTZ.U32.TRUNC.NTZ R5, R4 ;  /* 0x0000000400057305 */ /* 0x0000a4000021f000 */
[----:B0-----:R-:W-:Y:S02]  /*0c60*/  IMAD.MOV.U32 R4, RZ, RZ, RZ ;  /* 0x000000ffff047224 */ /* 0x001fe400078e00ff */
[----:B--2---:R-:W-:-:S04]  /*0c70*/  IMAD.MOV R8, RZ, RZ, -R5 ;  /* 0x000000ffff087224 */ /* 0x004fc800078e0a05 */
        /* <DEDUP_REMOVED lines=26> */
[----:B------:R0:W2:Y:S01]  /*0e20*/  LDC.64 R14, c[0x4][R0] ;  /* 0x01000000000e7b82 */ /* 0x0000a20000000a00 */
[----:B------:R-:W-:Y:S01]  /*0e30*/  IMAD.U32 R5, RZ, RZ, UR5 ;  /* 0x00000005ff057e24 */ /* 0x000fe2000f8e00ff */
[----:B------:R-:W-:Y:S01]  /*0e40*/  ULDC.64 UR4, c[0x4][0xd0] ;  /* 0x0100340000047ab9 */ /* 0x000fe20000000a00 */
[----:B------:R-:W-:Y:S01]  /*0e50*/  HFMA2.MMA R13, -RZ, RZ, 0, 0 ;  /* 0x00000000ff0d7435 */ /* 0x000fe200000001ff */
[----:B------:R-:W-:Y:S01]  /*0e60*/  IMAD.U32 R6, RZ, RZ, UR4 ;  /* 0x00000004ff067e24 */ /* 0x000fe2000f8e00ff */
[----:B------:R-:W-:Y:S01]  /*0e70*/  MOV R7, UR5 ;  /* 0x0000000500077c02 */ /* 0x000fe20008000f00 */
[----:B------:R-:W-:-:S02]  /*0e80*/  IMAD.U32 R10, RZ, RZ, UR6 ;  /* 0x00000006ff0a7e24 */ /* 0x000fc4000f8e00ff */
[----:B------:R-:W-:Y:S02]  /*0e90*/  IMAD.U32 R11, RZ, RZ, UR7 ;  /* 0x00000007ff0b7e24 */ /* 0x000fe4000f8e00ff */
[----:B------:R-:W-:Y:S02]  /*0ea0*/  IMAD.MOV.U32 R8, RZ, RZ, 0x53f ;  /* 0x0000053fff087424 */ /* 0x000fe400078e00ff */
[----:B0-----:R-:W-:-:S07]  /*0eb0*/  IMAD.MOV.U32 R12, RZ, RZ, 0x1 ;  /* 0x00000001ff0c7424 */ /* 0x001fce00078e00ff */
[----:B------:R-:W-:-:S07]  /*0ec0*/  LEPC R20, `(.L_x_2274) ;  /* 0x000000001014794e */ /* 0x000fce0000000000 */
[----:B-12---:R-:W-:Y:S05]  /*0ed0*/  CALL.ABS.NOINC R14 ;  /* 0x000000000e007343 */ /* 0x006fea0003c00000 */
.L_x_2274:
[----:B------:R-:W0:Y:S01]  /*0ee0*/  S2R R4, SR_CgaCtaId ;  /* 0x0000000000047919 */ /* 0x000e220000008800 */
[----:B------:R-:W2:Y:S01]  /*0ef0*/  LDC R6, c[0x0][0x290] ;  /* 0x0000a400ff067b82 */ /* 0x000ea20000000800 */
[----:B------:R-:W-:Y:S02]  /*0f00*/  MOV R0, 0x400 ;  /* 0x0000040000007802 */ /* 0x000fe40000000f00 */
[----:B------:R-:W-:-:S03]  /*0f10*/  ISETP.NE.AND P6, PT, R39, RZ, PT ;  /* 0x000000ff2700720c */ /* 0x000fc60003fc5270 */
[----:B------:R-:W-:Y:S02]  /*0f20*/  VIADD R3, R0, 0x820 ;  /* 0x0000082000037836 */ /* 0x000fe40000000000 */
[----:B------:R-:W-:-:S03]  /*0f30*/  IMAD R0, R36, R37, R38 ;  /* 0x0000002524007224 */ /* 0x000fc600078e0226 */
[----:B0-----:R-:W-:-:S05]  /*0f40*/  LEA R3, R4, R3, 0x18 ;  /* 0x0000000304037211 */ /* 0x001fca00078ec0ff */
[----:B------:R-:W-:-:S04]  /*0f50*/  IMAD R13, R0, 0x4, R3 ;  /* 0x00000004000d7824 */ /* 0x000fc800078e0203 */
[----:B--2---:R-:W-:Y:S01]  /*0f60*/  IMAD R14, R6, 0x4, R13 ;  /* 0x00000004060e7824 */ /* 0x004fe200078e020d */
[----:B------:R-:W-:Y:S06]  /*0f70*/  @!P6 BRA `(.L_x_2275) ;  /* 0x00000000000ce947 */ /* 0x000fec0003800000 */
[----:B------:R-:W-:Y:S01]  /*0f80*/  ISETP.NE.AND P5, PT, R23, RZ, PT ;  /* 0x000000ff1700720c */ /* 0x000fe20003fa5270 */
[----:B------:R0:W-:-:S12]  /*0f90*/  STS.128 [R13], R32 ;  /* 0x000000200d007388 */ /* 0x0001d80000000c00 */
[----:B------:R0:W-:Y:S02]  /*0fa0*/  @!P5 STS.128 [R14], R24 ;  /* 0x000000180e00d388 */ /* 0x0001e40000000c00 */
.L_x_2275:
        /* <DEDUP_REMOVED lines=55> */
.L_x_2279:
[C---:B------:R-:W-:Y:S01]  /*1320*/  IMAD R21, R6.reuse, 0x4, R15 ;  /* 0x0000000406157824 */ /* 0x040fe200078e020f */
[----:B------:R-:W-:Y:S01]  /*1330*/  LEA R20, R6, R36, 0x2 ;  /* 0x0000002406147211 */ /* 0x000fe200078e10ff */
[----:B------:R-:W-:Y:S01]  /*1340*/  BSSY B2, `(.L_x_2281) ;  /* 0x0000032000027945 */ /* 0x000fe20003800000 */
[----:B------:R-:W-:Y:S02]  /*1350*/  LEA.HI R0, R0, R0, RZ, 0x1 ;  /* 0x0000000000007211 */ /* 0x000fe400078f08ff */
[----:B------:R0:W0:Y:S03]  /*1360*/  LDS R24, [R21] ;  /* 0x0000000015187984 */ /* 0x0000260000000800 */
[----:B------:R-:W-:Y:S01]  /*1370*/  IMAD.SHL.U32 R0, R0, 0x2, RZ ;  /* 0x0000000200007824 */ /* 0x000fe200078e00ff */
[----:B------:R0:W0:Y:S04]  /*1380*/  LDS R26, [R21+0x4] ;  /* 0x00000400151a7984 */ /* 0x0000280000000800 */
[----:B------:R0:W0:Y:S01]  /*1390*/  LDS R25, [R20] ;  /* 0x0000000014197984 */ /* 0x0000220000000800 */
[----:B------:R-:W-:-:S03]  /*13a0*/  LOP3.LUT R5, R0, 0xfffffffc, RZ, 0xc0, !PT ;  /* 0xfffffffc00057812 */ /* 0x000fc600078ec0ff */
[----:B------:R0:W0:Y:S01]  /*13b0*/  LDS R27, [R20+0x4] ;  /* 0x00000400141b7984 */ /* 0x0000220000000800 */
[----:B------:R-:W-:-:S13]  /*13c0*/  ISETP.GE.AND P0, PT, R5, R6, PT ;  /* 0x000000060500720c */ /* 0x000fda0003f06270 */
        /* <DEDUP_REMOVED lines=21> */
[----:B------:R2:W1:Y:S01]  /*1520*/  MUFU.COS R7, R6 ;  /* 0x0000000600077308 */ /* 0x0004620000000000 */
[-C--:B0-----:R-:W-:Y:S01]  /*1530*/  FMUL.FTZ R9, R35, R5.reuse ;  /* 0x0000000523097220 */ /* 0x081fe20000410000 */
[-C--:B------:R-:W-:Y:S01]  /*1540*/  FMUL.FTZ R11, R27, R5.reuse ;  /* 0x000000051b0b7220 */ /* 0x080fe20000410000 */
[-C--:B---3--:R-:W-:Y:S01]  /*1550*/  FMUL.FTZ R8, R34, R5.reuse ;  /* 0x0000000522087220 */ /* 0x088fe20000410000 */
[----:B------:R-:W-:-:S04]  /*1560*/  FMUL.FTZ R10, R26, R5 ;  /* 0x000000051a0a7220 */ /* 0x000fc80000410000 */
[----:B------:R-:W0:Y:S01]  /*1570*/  MUFU.COS R0, R12 ;  /* 0x0000000c00007308 */ /* 0x000e220000000000 */
[-C--:B----4-:R-:W-:Y:S01]  /*1580*/  FMUL.FTZ R3, R33, R4.reuse ;  /* 0x0000000421037220 */ /* 0x090fe20000410000 */
[-C--:B------:R-:W-:Y:S01]  /*1590*/  FMUL.FTZ R5, R25, R4.reuse ;  /* 0x0000000419057220 */ /* 0x080fe20000410000 */
[-C--:B--2---:R-:W-:Y:S01]  /*15a0*/  FMUL.FTZ R6, R32, R4.reuse ;  /* 0x0000000420067220 */ /* 0x084fe20000410000 */
[----:B------:R-:W-:Y:S01]  /*15b0*/  FMUL.FTZ R4, R24, R4 ;  /* 0x0000000418047220 */ /* 0x000fe20000410000 */
[-C--:B-1----:R-:W-:Y:S01]  /*15c0*/  FFMA.FTZ R9, R34, R7.reuse, -R9 ;  /* 0x0000000722097223 */ /* 0x082fe20000010809 */
[-C--:B------:R-:W-:Y:S01]  /*15d0*/  FFMA.FTZ R26, R26, R7.reuse, -R11 ;  /* 0x000000071a1a7223 */ /* 0x080fe2000001080b */
[-C--:B------:R-:W-:Y:S01]  /*15e0*/  FFMA.FTZ R35, R35, R7.reuse, R8 ;  /* 0x0000000723237223 */ /* 0x080fe20000010008 */
[----:B------:R-:W-:Y:S01]  /*15f0*/  FFMA.FTZ R27, R27, R7, R10 ;  /* 0x000000071b1b7223 */ /* 0x000fe2000001000a */
[----:B------:R-:W-:Y:S02]  /*1600*/  IMAD.MOV.U32 R34, RZ, RZ, R9 ;  /* 0x000000ffff227224 */ /* 0x000fe400078e0009 */
[-C--:B0-----:R-:W-:Y:S01]  /*1610*/  FFMA.FTZ R3, R32, R0.reuse, -R3 ;  /* 0x0000000020037223 */ /* 0x081fe20000010803 */
[-C--:B------:R-:W-:Y:S01]  /*1620*/  FFMA.FTZ R24, R24, R0.reuse, -R5 ;  /* 0x0000000018187223 */ /* 0x080fe20000010805 */
[-C--:B------:R-:W-:Y:S01]  /*1630*/  FFMA.FTZ R33, R33, R0.reuse, R6 ;  /* 0x0000000021217223 */ /* 0x080fe20000010006 */
[----:B------:R-:W-:Y:S01]  /*1640*/  FFMA.FTZ R25, R25, R0, R4 ;  /* 0x0000000019197223 */ /* 0x000fe20000010004 */
[----:B------:R-:W-:-:S07]  /*1650*/  IMAD.MOV.U32 R32, RZ, RZ, R3 ;  /* 0x000000ffff207224 */ /* 0x000fce00078e0003 */
.L_x_2282:
[----:B------:R-:W-:Y:S05]  /*1660*/  BSYNC B2 ;  /* 0x0000000000027941 */ /* 0x000fea0003800000 */
.L_x_2281:
[----:B0-----:R0:W-:Y:S04]  /*1670*/  STS [R21], R24 ;  /* 0x0000001815007388 */ /* 0x0011e80000000800 */
[----:B------:R0:W-:Y:S04]  /*1680*/  STS [R21+0x4], R26 ;  /* 0x0000041a15007388 */ /* 0x0001e80000000800 */
[----:B------:R0:W-:Y:S04]  /*1690*/  STS [R20], R25 ;  /* 0x0000001914007388 */ /* 0x0001e80000000800 */
[----:B------:R0:W-:Y:S02]  /*16a0*/  STS [R20+0x4], R27 ;  /* 0x0000041b14007388 */ /* 0x0001e40000000800 */
.L_x_2280:
[----:B------:R-:W-:Y:S05]  /*16b0*/  BSYNC B1 ;  /* 0x0000000000017941 */ /* 0x000fea0003800000 */
.L_x_2278:
[----:B--2---:R2:W-:Y:S04]  /*16c0*/  STS [R15], R32 ;  /* 0x000000200f007388 */ /* 0x0045e80000000800 */
[----:B---3--:R2:W-:Y:S04]  /*16d0*/  STS [R15+0x4], R34 ;  /* 0x000004220f007388 */ /* 0x0085e80000000800 */
[----:B----4-:R2:W-:Y:S04]  /*16e0*/  STS [R36], R33 ;  /* 0x0000002124007388 */ /* 0x0105e80000000800 */
[----:B0-----:R2:W-:Y:S02]  /*16f0*/  STS [R36+0x4], R35 ;  /* 0x0000042324007388 */ /* 0x0015e40000000800 */
.L_x_2277:
[----:B------:R-:W-:Y:S05]  /*1700*/  BSYNC B0 ;  /* 0x0000000000007941 */ /* 0x000fea0003800000 */
.L_x_2276:
[----:B------:R-:W-:Y:S06]  /*1710*/  BAR.SYNC.DEFER_BLOCKING 0x0 ;  /* 0x0000000000007b1d */ /* 0x000fec0000010000 */
[----:B------:R-:W-:Y:S04]  /*1720*/  BSSY B0, `(.L_x_2283) ;  /* 0x0000005000007945 */ /* 0x000fe80003800000 */
[----:B------:R-:W-:Y:S05]  /*1730*/  @!P6 BRA `(.L_x_2284) ;  /* 0x00000000000ce947 */ /* 0x000fea0003800000 */
[----:B------:R-:W-:Y:S01]  /*1740*/  ISETP.NE.AND P0, PT, R23, RZ, PT ;  /* 0x000000ff1700720c */ /* 0x000fe20003f05270 */
[----:B0-2---:R3:W4:-:S12]  /*1750*/  LDS.128 R32, [R13] ;  /* 0x000000000d207984 */ /* 0x0057180000000c00 */
[----:B------:R3:W0:Y:S02]  /*1760*/  @!P0 LDS.128 R24, [R14] ;  /* 0x000000000e188984 */ /* 0x0006240000000c00 */
.L_x_2284:
[----:B------:R-:W-:Y:S05]  /*1770*/  BSYNC B0 ;  /* 0x0000000000007941 */ /* 0x000fea0003800000 */
.L_x_2283:
[----:B------:R-:W-:Y:S06]  /*1780*/  BAR.SYNC.DEFER_BLOCKING 0x0 ;  /* 0x0000000000007b1d */ /* 0x000fec0000010000 */
[----:B------:R-:W-:Y:S05]  /*1790*/  BRA `(.L_x_2273) ;  /* 0x0000000400307947 */ /* 0x000fea0003800000 */
.L_x_2272:
        /* <DEDUP_REMOVED lines=35> */
.L_x_2285:
        /* <DEDUP_REMOVED lines=29> */
[----:B------:R-:W-:Y:S01]  /*1ba0*/  FFMA.FTZ R27, R27, R9, R4 ;  /* 0x000000091b1b7223 */ /* 0x000fe20000010004 */
[----:B------:R-:W-:Y:S02]  /*1bb0*/  IMAD.MOV.U32 R34, RZ, RZ, R10 ;  /* 0x000000ffff227224 */ /* 0x000fe400078e000a */
        /* <DEDUP_REMOVED lines=9> */
.L_x_2286:
[----:B------:R-:W-:Y:S05]  /*1c50*/  BSYNC B0 ;  /* 0x0000000000007941 */ /* 0x000fea0003800000 */
.L_x_2273:
[----:B------:R-:W-:Y:S01]  /*1c60*/  ISETP.GT.AND P0, PT, R18, 0x3f, PT ;  /* 0x0000003f1200780c */ /* 0x000fe20003f04270 */
[----:B------:R-:W-:Y:S01]  /*1c70*/  BSSY B0, `(.L_x_2287) ;  /* 0x000001b000007945 */ /* 0x000fe20003800000 */
[----:B------:R-:W-:-:S11]  /*1c80*/  IMAD.MOV.U32 R0, RZ, RZ, RZ ;  /* 0x000000ffff007224 */ /* 0x000fd600078e00ff */
[----:B------:R-:W-:Y:S05]  /*1c90*/  @P0 BRA `(.L_x_2288) ;  /* 0x0000000000600947 */ /* 0x000fea0003800000 */
[----:B------:R-:W5:Y:S01]  /*1ca0*/  LDC R0, c[0x0][0x29c] ;  /* 0x0000a700ff007b82 */ /* 0x000f620000000800 */
[----:B------:R-:W-:Y:S01]  /*1cb0*/  ISETP.GT.AND P1, PT, R18, 0x27, PT ;  /* 0x000000271200780c */ /* 0x000fe20003f24270 */
[----:B------:R-:W1:Y:S01]  /*1cc0*/  S2R R7, SR_CgaCtaId ;  /* 0x0000000000077919 */ /* 0x000e620000008800 */
[----:B------:R-:W-:Y:S02]  /*1cd0*/  MOV R6, 0x400 ;  /* 0x0000040000067802 */ /* 0x000fe40000000f00 */
[C---:B-----5:R-:W-:Y:S02]  /*1ce0*/  ISETP.NE.OR P0, PT, R0.reuse, RZ, P1 ;  /* 0x000000ff0000720c */ /* 0x060fe40000f05670 */
[----:B------:R-:W-:Y:S02]  /*1cf0*/  ISETP.NE.AND P1, PT, R0, RZ, PT ;  /* 0x000000ff0000720c */ /* 0x000fe40003f25270 */
[----:B------:R-:W-:-:S04]  /*1d00*/  IADD3 R0, R6, 0x20, RZ ;  /* 0x0000002006007810 */ /* 0x000fc80007ffe0ff */
[----:B-1----:R-:W-:Y:S01]  /*1d10*/  LEA R3, R7, R0, 0x18 ;  /* 0x0000000007037211 */ /* 0x002fe200078ec0ff */
[----:B0---4-:R-:W-:-:S04]  /*1d20*/  FMUL.FTZ R0, R32, R24 ;  /* 0x0000001820007220 */ /* 0x011fc80000410000 */
[----:B------:R-:W0:Y:S01]  /*1d30*/  @!P0 LDC R8, c[0x0][0x284] ;  /* 0x0000a100ff088b82 */ /* 0x000e220000000800 */
[----:B------:R-:W-:Y:S02]  /*1d40*/  @!P0 IMAD.SHL.U32 R9, R45, 0x4, RZ ;  /* 0x000000042d098824 */ /* 0x000fe400078e00ff */
[----:B------:R-:W-:Y:S02]  /*1d50*/  @!P1 VIADD R6, R6, 0x420 ;  /* 0x0000042006069836 */ /* 0x000fe40000000000 */
[----:B------:R-:W-:-:S03]  /*1d60*/  IMAD R3, R18, 0x10, R3 ;  /* 0x0000001012037824 */ /* 0x000fc600078e0203 */
[----:B------:R-:W1:Y:S01]  /*1d70*/  @!P0 LDC.64 R4, c[0x0][0x248] ;  /* 0x00009200ff048b82 */ /* 0x000e620000000a00 */
[----:B------:R-:W-:Y:S01]  /*1d80*/  @!P1 LEA R7, R7, R6, 0x18 ;  /* 0x0000000607079211 */ /* 0x000fe200078ec0ff */
[----:B------:R4:W-:Y:S03]  /*1d90*/  STS.128 [R3], R32 ;  /* 0x0000002003007388 */ /* 0x0009e60000000c00 */
[----:B------:R-:W-:-:S05]  /*1da0*/  @!P1 LEA R7, R18, R7, 0x4 ;  /* 0x0000000712079211 */ /* 0x000fca00078e20ff */
[----:B------:R4:W-:Y:S01]  /*1db0*/  @!P1 STS.128 [R7], R28 ;  /* 0x0000001c07009388 */ /* 0x0009e20000000c00 */
[----:B0-----:R-:W-:-:S04]  /*1dc0*/  @!P0 IMAD R9, R22, R8, R9 ;  /* 0x0000000816098224 */ /* 0x001fc800078e0209 */
[----:B-1----:R-:W-:-:S04]  /*1dd0*/  @!P0 IMAD.WIDE R4, R9, 0x4, R4 ;  /* 0x0000000409048825 */ /* 0x002fc800078e0204 */
[----:B------:R-:W-:Y:S01]  /*1de0*/  FFMA.FTZ R9, R33, R25, R0 ;  /* 0x0000001921097223 */ /* 0x000fe20000010000 */
[----:B------:R4:W-:Y:S03]  /*1df0*/  @!P0 STG.E.128 desc[UR36][R4.64], R24 ;  /* 0x0000001804008986 */ /* 0x0009e6000c101d24 */
[----:B------:R-:W-:-:S04]  /*1e00*/  FFMA.FTZ R0, R34, R26, R9 ;  /* 0x0000001a22007223 */ /* 0x000fc80000010009 */
[----:B------:R-:W-:-:S07]  /*1e10*/  FFMA.FTZ R0, R35, R27, R0 ;  /* 0x0000001b23007223 */ /* 0x000fce0000010000 */
.L_x_2288:
[----:B------:R-:W-:Y:S05]  /*1e20*/  BSYNC B0 ;  /* 0x0000000000007941 */ /* 0x000fea0003800000 */
.L_x_2287:
[----:B----4-:R-:W4:Y:S01]  /*1e30*/  SHFL.BFLY PT, R3, R0, 0x10, 0x1f ;  /* 0x0e001f0000037f89 */ /* 0x010f2200000e0000 */
[----:B------:R-:W-:Y:S01]  /*1e40*/  LOP3.LUT P0, R8, R18, 0x1f, RZ, 0xc0, !PT ;  /* 0x0000001f12087812 */ /* 0x000fe2000780c0ff */
[----:B------:R-:W5:Y:S01]  /*1e50*/  S2UR UR5, SR_CgaCtaId ;  /* 0x00000000000579c3 */ /* 0x000f620000008800 */
[----:B------:R-:W-:Y:S01]  /*1e60*/  UMOV UR4, 0x400 ;  /* 0x0000040000047882 */ /* 0x000fe20000000000 */
[----:B------:R-:W-:Y:S01]  /*1e70*/  ULDC UR7, c[0x0][0x284] ;  /* 0x0000a10000077ab9 */ /* 0x000fe20000000800 */
[----:B------:R-:W-:Y:S01]  /*1e80*/  ISETP.GT.U32.AND P1, PT, R8, 0x1, PT ;  /* 0x000000010800780c */ /* 0x000fe20003f24070 */
[----:B------:R-:W-:Y:S08]  /*1e90*/  BSSY B0, `(.L_x_2289) ;  /* 0x0000038000007945 */ /* 0x000ff00003800000 */
        /* <DEDUP_REMOVED lines=9> */
[----:B0-----:R-:W-:-:S05]  /*1f30*/  @!P1 LEA R3, R10, R3, 0x18 ;  /* 0x000000030a039211 */ /* 0x001fca00078ec0ff */
[----:B------:R-:W-:Y:S02]  /*1f40*/  @!P1 IMAD R8, R8, 0x4, R3 ;  /* 0x0000000408089824 */ /* 0x000fe400078e0203 */
[----:B----4-:R-:W-:Y:S01]  /*1f50*/  FADD.FTZ R5, R4, R5 ;  /* 0x0000000504057221 */ /* 0x010fe20000010000 */
[----:B------:R-:W-:-:S04]  /*1f60*/  @!P0 LOP3.LUT R4, R0, 0x1ffffffc, RZ, 0xc0, !PT ;  /* 0x1ffffffc00048812 */ /* 0x000fc800078ec0ff */
[----:B------:R-:W0:Y:S02]  /*1f70*/  SHFL.BFLY PT, R6, R5, 0x2, 0x1f ;  /* 0x0c401f0005067f89 */ /* 0x000e2400000e0000 */
[----:B0-----:R-:W-:-:S05]  /*1f80*/  FADD.FTZ R6, R5, R6 ;  /* 0x0000000605067221 */ /* 0x001fca0000010000 */
[----:B------:R-:W0:Y:S02]  /*1f90*/  SHFL.BFLY PT, R7, R6, 0x1, 0x1f ;  /* 0x0c201f0006077f89 */ /* 0x000e2400000e0000 */
[----:B0-----:R-:W-:-:S05]  /*1fa0*/  FADD.FTZ R7, R6, R7 ;  /* 0x0000000706077221 */ /* 0x001fca0000010000 */
[----:B------:R0:W-:Y:S01]  /*1fb0*/  @!P0 STS [R4+UR6+0x8], R7 ;  /* 0x0000080704008988 */ /* 0x0001e20008000806 */
[----:B------:R-:W-:Y:S01]  /*1fc0*/  UIADD3 UR6, UR4, 0x820, URZ ;  /* 0x0000082004067890 */ /* 0x000fe2000fffe03f */
[----:B------:R-:W-:Y:S03]  /*1fd0*/  BAR.SYNC.DEFER_BLOCKING 0x0 ;  /* 0x0000000000007b1d */ /* 0x000fe60000010000 */
[----:B------:R-:W-:Y:S01]  /*1fe0*/  ULEA UR6, UR5, UR6, 0x18 ;  /* 0x0000000605067291 */ /* 0x000fe2000f8ec03f */
[----:B------:R-:W-:Y:S01]  /*1ff0*/  ISETP.NE.AND P0, PT, R18, RZ, PT ;  /* 0x000000ff1200720c */ /* 0x000fe20003f05270 */
[----:B0-----:R-:W-:Y:S01]  /*2000*/  IMAD.MOV.U32 R4, RZ, RZ, -0x800001 ;  /* 0xff7fffffff047424 */ /* 0x001fe200078e00ff */
[----:B------:R-:W0:Y:S04]  /*2010*/  @!P1 LDS R7, [R8+0x8] ;  /* 0x0000080008079984 */ /* 0x000e280000000800 */
[----:B0-----:R-:W0:Y:S02]  /*2020*/  SHFL.BFLY PT, R0, R7, 0x1, 0x1f ;  /* 0x0c201f0007007f89 */ /* 0x001e2400000e0000 */
[----:B0-----:R-:W-:Y:S01]  /*2030*/  FADD.FTZ R3, R0, R7 ;  /* 0x0000000700037221 */ /* 0x001fe20000010000 */
[----:B------:R-:W-:-:S04]  /*2040*/  IMAD.U32 R0, RZ, RZ, UR7 ;  /* 0x00000007ff007e24 */ /* 0x000fc8000f8e00ff */
[----:B------:R0:W4:Y:S01]  /*2050*/  SHFL.IDX PT, R5, R3, RZ, 0x1f ;  /* 0x00001fff03057589 */ /* 0x00012200000e0000 */
[----:B------:R-:W-:-:S05]  /*2060*/  VIADDMNMX R9, R16, -R0, RZ, !PT ;  /* 0x8000000010097246 */ /* 0x000fca00078001ff */
[----:B------:R1:W-:Y:S01]  /*2070*/  STL [R1+0x260], R9 ;  /* 0x0002600901007387 */ /* 0x0003e20000100800 */
[----:B------:R-:W-:Y:S01]  /*2080*/  IMAD.IADD R6, R19, 0x1, -R9 ;  /* 0x0000000113067824 */ /* 0x000fe200078e0a09 */
[----:B0-----:R-:W-:Y:S02]  /*2090*/  MOV R3, UR6 ;  /* 0x0000000600037c02 */ /* 0x001fe40008000f00 */
[----:B------:R1:W-:Y:S04]  /*20a0*/  STL [R1], R4 ;  /* 0x0000000401007387 */ /* 0x0003e80000100800 */
[----:B------:R1:W-:Y:S01]  /*20b0*/  STL [R1+0x264], R3 ;  /* 0x0002640301007387 */ /* 0x0003e20000100800 */
[----:B------:R-:W-:Y:S05]  /*20c0*/  @P0 BRA `(.L_x_2290) ;  /* 0x0000000000500947 */ /* 0x000fea0003800000 */
[----:B------:R-:W-:Y:S01]  /*20d0*/  ULDC.64 UR6, c[0x0][0x2c8] ;  /* 0x0000b20000067ab9 */ /* 0x000fe20000000a00 */
[----:B-1----:R-:W-:Y:S01]  /*20e0*/  IMAD R3, R6, 0x4, R3 ;  /* 0x0000000406037824 */ /* 0x002fe200078e0203 */
[----:B------:R-:W-:Y:S01]  /*20f0*/  ISETP.NE.U32.AND P0, PT, RZ, UR6, PT ;  /* 0x00000006ff007c0c */ /* 0x000fe2000bf05070 */
[----:B------:R-:W-:Y:S02]  /*2100*/  ULDC UR6, c[0x0][0x2a0] ;  /* 0x0000a80000067ab9 */ /* 0x000fe40000000800 */
[----:B----4-:R-:W-:Y:S01]  /*2110*/  FMUL.FTZ R4, R5, UR6 ;  /* 0x0000000605047c20 */ /* 0x010fe20008410000 */
[----:B------:R-:W-:-:S04]  /*2120*/  ISETP.NE.AND.EX P0, PT, RZ, UR7, PT, P0 ;  /* 0x00000007ff007c0c */ /* 0x000fc8000bf05300 */
[----:B------:R0:W-:Y:S09]  /*2130*/  STL [R1], R4 ;  /* 0x0000000401007387 */ /* 0x0001f20000100800 */
[----:B------:R-:W-:Y:S05]  /*2140*/  @!P0 BRA `(.L_x_2291) ;  /* 0x0000000000288947 */ /* 0x000fea0003800000 */
[----:B------:R-:W-:Y:S01]  /*2150*/  IMAD.MOV.U32 R7, RZ, RZ, R4 ;  /* 0x000000ffff077224 */ /* 0x000fe200078e0004 */
[----:B------:R-:W-:Y:S01]  /*2160*/  IADD3 R19, R19, -R44, RZ ;  /* 0x8000002c13137210 */ /* 0x000fe20007ffe0ff */
[----:B0-----:R-:W0:Y:S01]  /*2170*/  LDC.64 R4, c[0x0][0x2c8] ;  /* 0x0000b200ff047b82 */ /* 0x001e220000000a00 */
[----:B------:R-:W-:-:S03]  /*2180*/  ULDC UR6, c[0x0][0x2d0] ;  /* 0x0000b40000067ab9 */ /* 0x000fc60000000800 */
[----:B------:R-:W-:-:S04]  /*2190*/  IMAD R8, R252, UR6, R19 ;  /* 0x00000006fc087c24 */ /* 0x000fc8000f8e0213 */
[----:B------:R-:W-:-:S04]  /*21a0*/  IMAD R19, R8, UR6, R19 ;  /* 0x0000000608137c24 */ /* 0x000fc8000f8e0213 */
[----:B0-----:R-:W-:-:S06]  /*21b0*/  IMAD.WIDE R4, R19, 0x4, R4 ;  /* 0x0000000413047825 */ /* 0x001fcc00078e0204 */
[----:B------:R-:W4:Y:S02]  /*21c0*/  LDG.E R4, desc[UR36][R4.64] ;  /* 0x0000002404047981 */ /* 0x000f24000c1e1900 */
[----:B----4-:R-:W-:-:S05]  /*21d0*/  FADD.FTZ R7, R7, R4 ;  /* 0x0000000407077221 */ /* 0x010fca0000010000 */
[----:B------:R1:W-:Y:S02]  /*21e0*/  STL [R1], R7 ;  /* 0x0000000701007387 */ /* 0x0003e40000100800 */
.L_x_2291:
[----:B0-----:R-:W4:Y:S04]  /*21f0*/  LDL R4, [R1] ;  /* 0x0000000001047983 */ /* 0x001f280000100800 */
[----:B----4-:R0:W-:Y:S02]  /*2200*/  STS [R3], R4 ;  /* 0x0000000403007388 */ /* 0x0101e40000000800 */
.L_x_2290:
[----:B------:R-:W-:Y:S05]  /*2210*/  BSYNC B0 ;  /* 0x0000000000007941 */ /* 0x000fea0003800000 */
.L_x_2289:
[----:B------:R-:W-:Y:S01]  /*2220*/  BAR.SYNC.DEFER_BLOCKING 0x0 ;  /* 0x0000000000007b1d */ /* 0x000fe20000010000 */
[----:B------:R-:W-:Y:S01]  /*2230*/  LEA.HI R8, R18, R18, RZ, 0x1 ;  /* 0x0000001212087211 */ /* 0x000fe200078f08ff */
[----:B------:R-:W-:Y:S01]  /*2240*/  UIADD3 UR6, UR4, 0x20, URZ ;  /* 0x0000002004067890 */ /* 0x000fe2000fffe03f */
[----:B------:R-:W-:Y:S02]  /*2250*/  VIADD R6, R6, 0xf ;  /* 0x0000000f06067836 */ /* 0x000fe40000000000 */
[C---:B01----:R-:W-:Y:S01]  /*2260*/  LOP3.LUT R3, R8.reuse, 0xfffffffe, RZ, 0xc0, !PT ;  /* 0xfffffffe08037812 */ /* 0x043fe200078ec0ff */
[----:B------:R-:W-:Y:S01]  /*2270*/  ULEA UR6, UR5, UR6, 0x18 ;  /* 0x0000000605067291 */ /* 0x000fe2000f8ec03f */
[----:B------:R-:W-:Y:S01]  /*2280*/  LEA.HI.SX32 R8, R8, R9, 0x1f ;  /* 0x0000000908087211 */ /* 0x000fe200078ffaff */
[----:B------:R-:W-:Y:S01]  /*2290*/  ULDC UR10, c[0x0][0x29c] ;  /* 0x0000a700000a7ab9 */ /* 0x000fe20000000800 */
[----:B----4-:R-:W-:Y:S01]  /*22a0*/  SHF.R.S32.HI R5, RZ, 0x1f, R6 ;  /* 0x0000001fff057819 */ /* 0x010fe20000011406 */
[----:B------:R-:W-:Y:S01]  /*22b0*/  IMAD.IADD R4, R18, 0x1, -R3 ;  /* 0x0000000112047824 */ /* 0x000fe200078e0a03 */
[----:B------:R-:W-:Y:S01]  /*22c0*/  ULDC UR14, c[0x0][0x284] ;  /* 0x0000a100000e7ab9 */ /* 0x000fe20000000800 */
[----:B------:R-:W-:Y:S01]  /*22d0*/  ULDC UR11, c[0x0][0x2a0] ;  /* 0x0000a800000b7ab9 */ /* 0x000fe20000000800 */
[----:B------:R-:W-:-:S02]  /*22e0*/  LEA.HI R5, R5, R6, RZ, 0x4 ;  /* 0x0000000605057211 */ /* 0x000fc400078f20ff */
[----:B------:R-:W-:Y:S01]  /*22f0*/  LEA R3, R4, UR6, 0x3 ;  /* 0x0000000604037c11 */ /* 0x000fe2000f8e18ff */
[----:B------:R-:W-:Y:S01]  /*2300*/  ULDC UR6, c[0x0][0x29c] ;  /* 0x0000a70000067ab9 */ /* 0x000fe20000000800 */
[----:B------:R-:W-:Y:S02]  /*2310*/  LOP3.LUT R5, R5, 0xfffffff0, RZ, 0xc0, !PT ;  /* 0xfffffff005057812 */ /* 0x000fe400078ec0ff */
[----:B------:R-:W-:Y:S01]  /*2320*/  ISETP.NE.AND P1, PT, RZ, UR6, PT ;  /* 0x00000006ff007c0c */ /* 0x000fe2000bf25270 */
[----:B------:R-:W0:Y:S04]  /*2330*/  LDS.64 R10, [R3] ;  /* 0x00000000030a7984 */ /* 0x000e280000000a00 */
[----:B--23--:R-:W1:Y:S04]  /*2340*/  LDS.64 R14, [R3+0x10] ;  /* 0x00001000030e7984 */ /* 0x00ce680000000a00 */
[----:B------:R-:W2:Y:S04]  /*2350*/  LDS.64 R12, [R3+0x20] ;  /* 0x00002000030c7984 */ /* 0x000ea80000000a00 */
[----:B0-----:R-:W-:Y:S04]  /*2360*/  STL.64 [R1+0x258], R10 ;  /* 0x0002580a01007387 */ /* 0x001fe80000100a00 */
[----:B------:R-:W0:Y:S04]  /*2370*/  LDS.64 R10, [R3+0x30] ;  /* 0x00003000030a7984 */ /* 0x000e280000000a00 */
[----:B-1----:R-:W-:Y:S04]  /*2380*/  STL.64 [R1+0x250], R14 ;  /* 0x0002500e01007387 */ /* 0x002fe80000100a00 */
[----:B------:R-:W1:Y:S04]  /*2390*/  LDS.64 R14, [R3+0x40] ;  /* 0x00004000030e7984 */ /* 0x000e680000000a00 */
[----:B--2---:R-:W-:Y:S04]  /*23a0*/  STL.64 [R1+0x248], R12 ;  /* 0x0002480c01007387 */ /* 0x004fe80000100a00 */
        /* <DEDUP_REMOVED lines=116> */
[----:B------:R0:W3:Y:S04]  /*2af0*/  LDS.64 R10, [R3+0x3f0] ;  /* 0x0003f000030a7984 */ /* 0x0000e80000000a00 */
[----:B-1----:R1:W-:Y:S01]  /*2b00*/  STL.64 [R1+0x70], R14 ;  /* 0x0000700e01007387 */ /* 0x0023e20000100a00 */
[----:B0-----:R-:W-:-:S03]  /*2b10*/  IMAD.IADD R3, R5, 0x1, R9 ;  /* 0x0000000105037824 */ /* 0x001fc600078e0209 */
[----:B--2---:R1:W-:Y:S02]  /*2b20*/  STL.64 [R1+0x68], R12 ;  /* 0x0000680c01007387 */ /* 0x0043e40000100a00 */
[----:B------:R-:W-:Y:S02]  /*2b30*/  ISETP.GE.AND P0, PT, R8, R3, PT ;  /* 0x000000030800720c */ /* 0x000fe40003f06270 */
[----:B---3--:R1:W-:Y:S04]  /*2b40*/  STL.64 [R1+0x60], R10 ;  /* 0x0000600a01007387 */ /* 0x0083e80000100a00 */
[----:B------:R1:W-:Y:S01]  /*2b50*/  STL [R1+0x26c], R3 ;  /* 0x00026c0301007387 */ /* 0x0003e20000100800 */
[----:B------:R-:W-:Y:S06]  /*2b60*/  @P1 BRA `(.L_x_2292) ;  /* 0x0000000400381947 */ /* 0x000fec0003800000 */
[----:B------:R-:W-:-:S04]  /*2b70*/  UIADD3 UR4, UR4, 0x420, URZ ;  /* 0x0000042004047890 */ /* 0x000fc8000fffe03f */
[----:B------:R-:W-:-:S06]  /*2b80*/  ULEA UR4, UR5, UR4, 0x18 ;  /* 0x0000000405047291 */ /* 0x000fcc000f8ec03f */
[----:B-1----:R-:W-:-:S05]  /*2b90*/  LEA R3, R4, UR4, 0x3 ;  /* 0x0000000404037c11 */ /* 0x002fca000f8e18ff */
[----:B------:R-:W0:Y:S04]  /*2ba0*/  LDS.64 R10, [R3] ;  /* 0x00000000030a7984 */ /* 0x000e280000000a00 */
[----:B------:R-:W1:Y:S04]  /*2bb0*/  LDS.64 R6, [R3+0x10] ;  /* 0x0000100003067984 */ /* 0x000e680000000a00 */
[----:B------:R-:W2:Y:S04]  /*2bc0*/  LDS.64 R12, [R3+0x20] ;  /* 0x00002000030c7984 */ /* 0x000ea80000000a00 */
        /* <DEDUP_REMOVED lines=9> */
[----:B-1----:R-:W-:Y:S04]  /*2c60*/  STL.64 [R1+0x50], R6 ;  /* 0x0000500601007387 */ /* 0x002fe80000100a00 */
[----:B------:R-:W1:Y:S04]  /*2c70*/  LDS.64 R6, [R3+0x40] ;  /* 0x0000400003067984 */ /* 0x000e680000000a00 */
[----:B--2---:R-:W-:Y:S04]  /*2c80*/  STL.64 [R1+0x48], R12 ;  /* 0x0000480c01007387 */ /* 0x004fe80000100a00 */
[----:B------:R-:W2:Y:S04]  /*2c90*/  LDS.64 R12, [R3+0x50] ;  /* 0x00005000030c7984 */ /* 0x000ea80000000a00 */
        /* <DEDUP_REMOVED lines=20> */
[----:B------:R3:W4:Y:S04]  /*2de0*/  LDS.64 R88, [R3+0x1c0] ;  /* 0x0001c00003587984 */ /* 0x0007280000000a00 */
        /* <DEDUP_REMOVED lines=27> */
[----:B------:R3:W1:Y:S04]  /*2fa0*/  LDS.64 R32, [R3+0x380] ;  /* 0x0003800003207984 */ /* 0x0006680000000a00 */
[----:B------:R3:W3:Y:S04]  /*2fb0*/  LDS.64 R30, [R3+0x390] ;  /* 0x00039000031e7984 */ /* 0x0006e80000000a00 */
[----:B------:R0:W3:Y:S04]  /*2fc0*/  LDS.64 R28, [R3+0x3a0] ;  /* 0x0003a000031c7984 */ /* 0x0000e80000000a00 */
[----:B------:R0:W3:Y:S04]  /*2fd0*/  LDS.64 R26, [R3+0x3b0] ;  /* 0x0003b000031a7984 */ /* 0x0000e80000000a00 */
[----:B------:R0:W3:Y:S04]  /*2fe0*/  LDS.64 R24, [R3+0x3c0] ;  /* 0x0003c00003187984 */ /* 0x0000e80000000a00 */
[----:B------:R0:W3:Y:S04]  /*2ff0*/  LDS.64 R22, [R3+0x3d0] ;  /* 0x0003d00003167984 */ /* 0x0000e80000000a00 */
[----:B------:R0:W3:Y:S04]  /*3000*/  LDS.64 R20, [R3+0x3e0] ;  /* 0x0003e00003147984 */ /* 0x0000e80000000a00 */
[----:B------:R0:W3:Y:S04]  /*3010*/  LDS.64 R18, [R3+0x3f0] ;  /* 0x0003f00003127984 */ /* 0x0000e80000000a00 */
[----:B--2---:R2:W-:Y:S04]  /*3020*/  STL.64 [R1+0x18], R12 ;  /* 0x0000180c01007387 */ /* 0x0045e80000100a00 */
[----:B0-----:R2:W-:Y:S04]  /*3030*/  STL.64 [R1+0x10], R10 ;  /* 0x0000100a01007387 */ /* 0x0015e80000100a00 */
[----:B-1--4-:R2:W-:Y:S02]  /*3040*/  STL.64 [R1+0x8], R6 ;  /* 0x0000080601007387 */ /* 0x0125e40000100a00 */
.L_x_2292:
[----:B------:R-:W-:Y:S01]  /*3050*/  ULDC.64 UR8, c[0x0][0x248] ;  /* 0x0000920000087ab9 */ /* 0x000fe20000000a00 */
[----:B------:R-:W-:Y:S01]  /*3060*/  ULDC.64 UR6, c[0x0][0x2b0] ;  /* 0x0000ac0000067ab9 */ /* 0x000fe20000000a00 */
[----:B------:R-:W-:Y:S01]  /*3070*/  ULDC.64 UR12, c[0x0][0x2c8] ;  /* 0x0000b200000c7ab9 */ /* 0x000fe20000000a00 */
[----:B------:R-:W-:Y:S01]  /*3080*/  BSSY B0, `(.L_x_2293) ;  /* 0x0000a6c000007945 */ /* 0x000fe20003800000 */
[----:B-1-3--:R-:W-:-:S03]  /*3090*/  SHF.L.U32 R3, R4, 0x1, RZ ;  /* 0x0000000104037819 */ /* 0x00afc600000006ff */
[----:B------:R-:W-:Y:S05]  /*30a0*/  @P0 BRA `(.L_x_2294) ;  /* 0x000000a400a40947 */ /* 0x000fea0003800000 */
[----:B------:R-:W-:Y:S01]  /*30b0*/  IABS R4, R0 ;  /* 0x0000000000047213 */ /* 0x000fe20000000000 */
[----:B------:R-:W-:Y:S01]  /*30c0*/  IMAD R5, R113, 0xa0, RZ ;  /* 0x000000a071057824 */ /* 0x000fe200078e02ff */
[----:B------:R-:W-:-:S03]  /*30d0*/  ULDC UR4, c[0x0][0x298] ;  /* 0x0000a60000047ab9 */ /* 0x000fc60000000800 */
[----:B------:R-:W-:Y:S02]  /*30e0*/  IMAD.MOV.U32 R9, RZ, RZ, R4 ;  /* 0x000000ffff097224 */ /* 0x000fe400078e0004 */
[-CC-:B------:R-:W-:Y:S02]  /*30f0*/  IMAD R4, R112, R0.reuse, R3.reuse ;  /* 0x0000000070047224 */ /* 0x180fe400078e0203 */
[----:B--2---:R-:W0:Y:S01]  /*3100*/  I2F.RP R6, R9 ;  /* 0x0000000900067306 */ /* 0x004e220000209400 */
[----:B------:R-:W-:Y:S01]  /*3110*/  IMAD R5, R5, R0, R3 ;  /* 0x0000000005057224 */ /* 0x000fe200078e0203 */
[----:B------:R-:W-:Y:S06]  /*3120*/  STL [R1+0x4], R9 ;  /* 0x0000040901007387 */ /* 0x000fec0000100800 */
[----:B0-----:R-:W0:Y:S02]  /*3130*/  MUFU.RCP R6, R6 ;  /* 0x0000000600067308 */ /* 0x001e240000001000 */
[----:B0-----:R-:W-:-:S06]  /*3140*/  VIADD R6, R6, 0xffffffe ;  /* 0x0ffffffe06067836 */ /* 0x001fcc0000000000 */
[----:B------:R0:W1:Y:S02]  /*3150*/  F2I.FTZ.U32.TRUNC.NTZ R7, R6 ;  /* 0x0000000600077305 */ /* 0x000064000021f000 */
[----:B0-----:R-:W-:Y:S01]  /*3160*/  MOV R6, RZ ;  /* 0x000000ff00067202 */ /* 0x001fe20000000f00 */
[----:B-1----:R-:W-:-:S04]  /*3170*/  IMAD.MOV R0, RZ, RZ, -R7 ;  /* 0x000000ffff007224 */ /* 0x002fc800078e0a07 */
[----:B------:R-:W-:-:S04]  /*3180*/  IMAD R0, R0, R9, RZ ;  /* 0x0000000900007224 */ /* 0x000fc800078e02ff */
[----:B------:R-:W-:Y:S01]  /*3190*/  IMAD.HI.U32 R6, R7, R0, R6 ;  /* 0x0000000007067227 */ /* 0x000fe200078e0006 */
[----:B------:R-:W-:Y:S01]  /*31a0*/  SHF.R.S32.HI R7, RZ, 0x1f, R4 ;  /* 0x0000001fff077819 */ /* 0x000fe20000011404 */
[----:B------:R-:W0:Y:S03]  /*31b0*/  LDC R0, c[0x0][0x2c0] ;  /* 0x0000b000ff007b82 */ /* 0x000e260000000800 */
[----:B------:R1:W-:Y:S02]  /*31c0*/  STL [R1+0x270], R6 ;  /* 0x0002700601007387 */ /* 0x0003e40000100800 */
[----:B-1----:R-:W-:Y:S01]  /*31d0*/  IMAD.MOV.U32 R6, RZ, RZ, R8 ;  /* 0x000000ffff067224 */ /* 0x002fe200078e0008 */
[----:B------:R-:W-:Y:S01]  /*31e0*/  SHF.R.S32.HI R8, RZ, 0x1f, R5 ;  /* 0x0000001fff087819 */ /* 0x000fe20000011405 */
[----:B0-----:R-:W-:-:S07]  /*31f0*/  VIADD R0, R0, UR4 ;  /* 0x0000000400007c36 */ /* 0x001fce0008000000 */
.L_x_2554:
        /* <DEDUP_REMOVED lines=15> */
[----:B------:R-:W-:Y:S02]  /*32f0*/  ISETP.NE.AND P3, PT, R0, RZ, PT ;  /* 0x000000ff0000720c */ /* 0x000fe40003f65270 */
[----:B0-----:R-:W-:Y:S02]  /*3300*/  IABS R11, R0 ;  /* 0x00000000000b7213 */ /* 0x001fe40000000000 */
[----:B----4-:R-:W-:Y:S01]  /*3310*/  ISETP.NE.AND P0, PT, R10, RZ, P0 ;  /* 0x000000ff0a00720c */ /* 0x010fe20000705270 */
[----:B--2---:R-:W-:-:S05]  /*3320*/  IMAD.HI.U32 R10, R13, R9, RZ ;  /* 0x000000090d0a7227 */ /* 0x004fca00078e00ff */
[----:B------:R-:W-:-:S05]  /*3330*/  IADD3 R10, -R10, RZ, RZ ;  /* 0x000000ff0a0a7210 */ /* 0x000fca0007ffe1ff */
[----:B------:R-:W-:Y:S02]  /*3340*/  IMAD R9, R11, R10, R9 ;  /* 0x0000000a0b097224 */ /* 0x000fe400078e0209 */
[----:B------:R-:W-:-:S03]  /*3350*/  VIADD R10, R16, 0xffffffff ;  /* 0xffffffff100a7836 */ /* 0x000fc60000000000 */
[----:B---3--:R-:W-:-:S13]  /*3360*/  ISETP.GT.U32.AND P1, PT, R12, R9, PT ;  /* 0x000000090c00720c */ /* 0x008fda0003f24070 */
[----:B------:R-:W-:-:S05]  /*3370*/  @!P1 IMAD.IADD R9, R9, 0x1, -R11 ;  /* 0x0000000109099824 */ /* 0x000fca00078e0a0b */
[----:B------:R-:W-:-:S13]  /*3380*/  ISETP.GT.U32.AND P1, PT, R12, R9, PT ;  /* 0x000000090c00720c */ /* 0x000fda0003f24070 */
[----:B------:R-:W-:Y:S01]  /*3390*/  @!P1 IMAD.IADD R9, R9, 0x1, -R11 ;  /* 0x0000000109099824 */ /* 0x000fe200078e0a0b */
[----:B------:R-:W-:Y:S01]  /*33a0*/  ISETP.GE.AND P1, PT, R6, R10, PT ;  /* 0x0000000a0600720c */ /* 0x000fe20003f26270 */
[----:B------:R-:W-:-:S03]  /*33b0*/  IMAD R10, R0, 0xa0, RZ ;  /* 0x000000a0000a7824 */ /* 0x000fc600078e02ff */
[----:B------:R-:W-:Y:S02]  /*33c0*/  @!P2 IADD3 R9, -R9, RZ, RZ ;  /* 0x000000ff0909a210 */ /* 0x000fe40007ffe1ff */
[----:B------:R-:W-:-:S07]  /*33d0*/  @!P3 LOP3.LUT R9, RZ, R0, RZ, 0x33, !PT ;  /* 0x00000000ff09b212 */ /* 0x000fce00078e33ff */
[----:B------:R-:W-:Y:S05]  /*33e0*/  @P1 BRA `(.L_x_2296) ;  /* 0x0000000000801947 */ /* 0x000fea0003800000 */
[----:B------:R-:W-:Y:S01]  /*33f0*/  IMAD.SHL.U32 R11, R9, 0x4, RZ ;  /* 0x00000004090b7824 */ /* 0x000fe200078e00ff */
[----:B------:R-:W-:Y:S01]  /*3400*/  BSSY B2, `(.L_x_2297) ;  /* 0x000000a000027945 */ /* 0x000fe20003800000 */
[----:B------:R-:W-:Y:S02]  /*3410*/  ISETP.NE.AND P4, PT, RZ, UR10, PT ;  /* 0x0000000aff007c0c */ /* 0x000fe4000bf85270 */
        /* <DEDUP_REMOVED lines=8> */
.L_x_2298:
[----:B------:R-:W-:Y:S05]  /*34a0*/  BSYNC B2 ;  /* 0x0000000000027941 */ /* 0x000fea0003800000 */
.L_x_2297:
[----:B------:R-:W-:Y:S05]  /*34b0*/  @P4 BRA `(.L_x_2296) ;  /* 0x00000000004c4947 */ /* 0x000fea0003800000 */
[----:B------:R-:W-:Y:S01]  /*34c0*/  LOP3.LUT P3, RZ, R17, 0x10, RZ, 0xc0, !PT ;  /* 0x0000001011ff7812 */ /* 0x000fe2000786c0ff */
[----:B------:R-:W2:-:S12]  /*34d0*/  LDL R15, [R1+0x5c] ;  /* 0x00005c00010f7983 */ /* 0x000e980000100800 */
[----:B------:R-:W0:Y:S08]  /*34e0*/  @P3 LDC R14, c[0x0][0x288] ;  /* 0x0000a200ff0e3b82 */ /* 0x000e300000000800 */
[----:B------:R-:W1:Y:S01]  /*34f0*/  @P3 LDC.64 R12, c[0x0][0x2e0] ;  /* 0x0000b800ff0c3b82 */ /* 0x000e620000000a00 */
[----:B0-----:R-:W-:-:S04]  /*3500*/  @P3 IMAD R14, R2, R14, R252 ;  /* 0x0000000e020e3224 */ /* 0x001fc800078e02fc */
[----:B------:R-:W-:-:S04]  /*3510*/  @P3 IMAD R14, R14, 0xa0, R3 ;  /* 0x000000a00e0e3824 */ /* 0x000fc800078e0203 */
[----:B-1----:R-:W-:Y:S02]  /*3520*/  @P3 IMAD.WIDE R12, R14, 0x4, R12 ;  /* 0x000000040e0c3825 */ /* 0x002fe400078e020c */
[----:B------:R-:W3:Y:S04]  /*3530*/  LDL R14, [R1+0x58] ;  /* 0x00005800010e7983 */ /* 0x000ee80000100800 */
[----:B------:R-:W4:Y:S01]  /*3540*/  @P3 LDG.E.64 R12, desc[UR36][R12.64] ;  /* 0x000000240c0c3981 */ /* 0x000f22000c1e1b00 */
[----:B--2--5:R-:W-:Y:S01]  /*3550*/  FADD.FTZ R113, R15, R113 ;  /* 0x000000710f717221 */ /* 0x024fe20000010000 */
[----:B---3--:R-:W-:-:S04]  /*3560*/  FADD.FTZ R112, R14, R112 ;  /* 0x000000700e707221 */ /* 0x008fc80000010000 */
[----:B----4-:R-:W-:Y:S01]  /*3570*/  @P3 FMUL.FTZ R112, R112, R12 ;  /* 0x0000000c70703220 */ /* 0x010fe20000410000 */
[----:B------:R-:W-:Y:S01]  /*3580*/  @P3 FMUL.FTZ R113, R113, R13 ;  /* 0x0000000d71713220 */ /* 0x000fe20000410000 */
[----:B------:R-:W-:Y:S01]  /*3590*/  @!P2 IADD3 R14, P3, R4, R11, RZ ;  /* 0x0000000b040ea210 */ /* 0x000fe20007f7e0ff */
[----:B------:R-:W0:Y:S03]  /*35a0*/  @!P2 LDC.64 R12, c[0x0][0x248] ;  /* 0x00009200ff0cab82 */ /* 0x000e260000000a00 */
[----:B------:R-:W-:Y:S02]  /*35b0*/  @!P2 LEA.HI.X.SX32 R11, R11, R7, 0x1, P3 ;  /* 0x000000070b0ba211 */ /* 0x000fe400018f0eff */
[----:B0-----:R-:W-:-:S04]  /*35c0*/  @!P2 LEA R12, P3, R14, R12, 0x2 ;  /* 0x0000000c0e0ca211 */ /* 0x001fc800078610ff */
[----:B------:R-:W-:-:S05]  /*35d0*/  @!P2 LEA.HI.X R13, R14, R13, R11, 0x2, P3 ;  /* 0x0000000d0e0da211 */ /* 0x000fca00018f140b */
[----:B------:R0:W-:Y:S04]  /*35e0*/  @!P2 STG.E.64 desc[UR36][R12.64], R112 ;  /* 0x000000700c00a986 */ /* 0x0001e8000c101b24 */
.L_x_2296:
[----:B------:R-:W-:Y:S05]  /*35f0*/  BSYNC B1 ;  /* 0x0000000000017941 */ /* 0x000fea0003800000 */
.L_x_2295:
[----:B------:R-:W-:Y:S04]  /*3600*/  BSSY B1, `(.L_x_2299) ;  /* 0x0000024000017945 */ /* 0x000fe80003800000 */
[----:B------:R-:W-:Y:S05]  /*3610*/  @P1 BRA `(.L_x_2300) ;  /* 0x0000000000881947 */ /* 0x000fea0003800000 */
[----:B------:R-:W-:Y:S01]  /*3620*/  IMAD.IADD R11, R9, 0x1, R0 ;  /* 0x00000001090b7824 */ /* 0x000fe200078e0200 */
[----:B------:R-:W-:Y:S01]  /*3630*/  BSSY B2, `(.L_x_2301) ;  /* 0x000000b000027945 */ /* 0x000fe20003800000 */
[----:B------:R-:W-:Y:S02]  /*3640*/  ISETP.NE.AND P4, PT, RZ, UR10, PT ;  /* 0x0000000aff007c0c */ /* 0x000fe4000bf85270 */
[----:B------:R-:W-:Y:S01]  /*3650*/  CS2R R114, SRZ ;  /* 0x0000000000727805 */ /* 0x000fe2000001ff00 */
[----:B------:R-:W-:-:S05]  /*3660*/  IMAD.SHL.U32 R11, R11, 0x4, RZ ;  /* 0x000000040b0b7824 */ /* 0x000fca00078e00ff */
[----:B------:R-:W-:-:S13]  /*3670*/  ISETP.GE.AND P2, PT, R11, R10, PT ;  /* 0x0000000a0b00720c */ /* 0x000fda0003f46270 */
[----:B------:R-:W-:Y:S05]  /*3680*/  @P2 BRA `(.L_x_2302) ;  /* 0x0000000000142947 */ /* 0x000fea0003800000 */
[----:B0-----:R-:W-:-:S04]  /*3690*/  IADD3 R12, P3, R5, R11, RZ ;  /* 0x0000000b050c7210 */ /* 0x001fc80007f7e0ff */
[----:B------:R-:W-:Y:S02]  /*36a0*/  LEA.HI.X.SX32 R13, R11, R8, 0x1, P3 ;  /* 0x000000080b0d7211 */ /* 0x000fe400018f0eff */
[----:B------:R-:W-:-:S04]  /*36b0*/  LEA R114, P3, R12, UR8, 0x2 ;  /* 0x000000080c727c11 */ /* 0x000fc8000f8610ff */
[----:B------:R-:W-:-:S06]  /*36c0*/  LEA.HI.X R115, R12, UR9, R13, 0x2, P3 ;  /* 0x000000090c737c11 */ /* 0x000fcc00098f140d */
[----:B------:R-:W5:Y:S03]  /*36d0*/  LDG.E.64 R114, desc[UR36][R114.64] ;  /* 0x0000002472727981 */ /* 0x000f66000c1e1b00 */
.L_x_2302:
[----:B------:R-:W-:Y:S05]  /*36e0*/  BSYNC B2 ;  /* 0x0000000000027941 */ /* 0x000fea0003800000 */
.L_x_2301:
[----:B------:R-:W-:Y:S05]  /*36f0*/  @P4 BRA `(.L_x_2300) ;  /* 0x0000000000504947 */ /* 0x000fea0003800000 */
[----:B------:R-:W-:Y:S01]  /*3700*/  LOP3.LUT P3, RZ, R17, 0x10, RZ, 0xc0, !PT ;  /* 0x0000001011ff7812 */ /* 0x000fe2000786c0ff */
[----:B------:R-:W2:-:S12]  /*3710*/  LDL R15, [R1+0x54] ;  /* 0x00005400010f7983 */ /* 0x000e980000100800 */
[----:B------:R-:W1:Y:S08]  /*3720*/  @P3 LDC R14, c[0x0][0x288] ;  /* 0x0000a200ff0e3b82 */ /* 0x000e700000000800 */
[----:B0-----:R-:W0:Y:S01]  /*3730*/  @P3 LDC.64 R12, c[0x0][0x2e0] ;  /* 0x0000b800ff0c3b82 */ /* 0x001e220000000a00 */
[----:B-1----:R-:W-:-:S04]  /*3740*/  @P3 IMAD R14, R2, R14, R252 ;  /* 0x0000000e020e3224 */ /* 0x002fc800078e02fc */
[----:B------:R-:W-:-:S05]  /*3750*/  @P3 IMAD R14, R14, 0xa0, R3 ;  /* 0x000000a00e0e3824 */ /* 0x000fca00078e0203 */
[----:B------:R-:W-:-:S05]  /*3760*/  @P3 IADD3 R14, R14, 0x4, RZ ;  /* 0x000000040e0e3810 */ /* 0x000fca0007ffe0ff */
[----:B0-----:R-:W-:Y:S02]  /*3770*/  @P3 IMAD.WIDE R12, R14, 0x4, R12 ;  /* 0x000000040e0c3825 */ /* 0x001fe400078e020c */
        /* <DEDUP_REMOVED lines=12> */
.L_x_2300:
[----:B------:R-:W-:Y:S05]  /*3840*/  BSYNC B1 ;  /* 0x0000000000017941 */ /* 0x000fea0003800000 */
.L_x_2299:
[----:B------:R-:W-:Y:S04]  /*3850*/  BSSY B1, `(.L_x_2303) ;  /* 0x0000024000017945 */ /* 0x000fe80003800000 */
[----:B------:R-:W-:Y:S05]  /*3860*/  @P1 BRA `(.L_x_2304) ;  /* 0x0000000000881947 */ /* 0x000fea0003800000 */
[----:B------:R-:W-:Y:S01]  /*3870*/  IMAD R11, R0, 0x2, R9 ;  /* 0x00000002000b7824 */ /* 0x000fe200078e0209 */
[----:B------:R-:W-:Y:S01]  /*3880*/  BSSY B2, `(.L_x_2305) ;  /* 0x000000b000027945 */ /* 0x000fe20003800000 */
[----:B------:R-:W-:Y:S02]  /*3890*/  ISETP.NE.AND P4, PT, RZ, UR10, PT ;  /* 0x0000000aff007c0c */ /* 0x000fe4000bf85270 */
[----:B------:R-:W-:Y:S01]  /*38a0*/  CS2R R116, SRZ ;  /* 0x0000000000747805 */ /* 0x000fe2000001ff00 */
[----:B------:R-:W-:-:S05]  /*38b0*/  IMAD.SHL.U32 R11, R11, 0x4, RZ ;  /* 0x000000040b0b7824 */ /* 0x000fca00078e00ff */
[----:B------:R-:W-:-:S13]  /*38c0*/  ISETP.GE.AND P2, PT, R11, R10, PT ;  /* 0x0000000a0b00720c */ /* 0x000fda0003f46270 */
[----:B------:R-:W-:Y:S05]  /*38d0*/  @P2 BRA `(.L_x_2306) ;  /* 0x0000000000142947 */ /* 0x000fea0003800000 */
[----:B01----:R-:W-:-:S04]  /*38e0*/  IADD3 R12, P3, R5, R11, RZ ;  /* 0x0000000b050c7210 */ /* 0x003fc80007f7e0ff */
[----:B------:R-:W-:Y:S02]  /*38f0*/  LEA.HI.X.SX32 R13, R11, R8, 0x1, P3 ;  /* 0x000000080b0d7211 */ /* 0x000fe400018f0eff */
[----:B------:R-:W-:-:S04]  /*3900*/  LEA R116, P3, R12, UR8, 0x2 ;  /* 0x000000080c747c11 */ /* 0x000fc8000f8610ff */
[----:B------:R-:W-:-:S06]  /*3910*/  LEA.HI.X R117, R12, UR9, R13, 0x2, P3 ;  /* 0x000000090c757c11 */ /* 0x000fcc00098f140d */
[----:B------:R-:W5:Y:S03]  /*3920*/  LDG.E.64 R116, desc[UR36][R116.64] ;  /* 0x0000002474747981 */ /* 0x000f66000c1e1b00 */
.L_x_2306:
[----:B------:R-:W-:Y:S05]  /*3930*/  BSYNC B2 ;  /* 0x0000000000027941 */ /* 0x000fea0003800000 */
.L_x_2305:
[----:B------:R-:W-:Y:S05]  /*3940*/  @P4 BRA `(.L_x_2304) ;  /* 0x0000000000504947 */ /* 0x000fea0003800000 */
[----:B------:R-:W-:Y:S01]  /*3950*/  LOP3.LUT P3, RZ, R17, 0x10, RZ, 0xc0, !PT ;  /* 0x0000001011ff7812 */ /* 0x000fe2000786c0ff */
[----:B------:R-:W2:-:S12]  /*3960*/  LDL R15, [R1+0x4c] ;  /* 0x00004c00010f7983 */ /* 0x000e980000100800 */
[----:B------:R-:W3:Y:S08]  /*3970*/  @P3 LDC R14, c[0x0][0x288] ;  /* 0x0000a200ff0e3b82 */ /* 0x000ef00000000800 */
[----:B01----:R-:W0:Y:S01]  /*3980*/  @P3 LDC.64 R12, c[0x0][0x2e0] ;  /* 0x0000b800ff0c3b82 */ /* 0x003e220000000a00 */
[----:B---3--:R-:W-:-:S04]  /*3990*/  @P3 IMAD R14, R2, R14, R252 ;  /* 0x0000000e020e3224 */ /* 0x008fc800078e02fc */
[----:B------:R-:W-:-:S04]  /*39a0*/  @P3 IMAD R14, R14, 0xa0, R3 ;  /* 0x000000a00e0e3824 */ /* 0x000fc800078e0203 */
[----:B------:R-:W-:-:S04]  /*39b0*/  @P3 VIADD R14, R14, 0x8 ;  /* 0x000000080e0e3836 */ /* 0x000fc80000000000 */
        /* <DEDUP_REMOVED lines=13> */
.L_x_2304:
[----:B------:R-:W-:Y:S05]  /*3a90*/  BSYNC B1 ;  /* 0x0000000000017941 */ /* 0x000fea0003800000 */
.L_x_2303:
[----:B------:R-:W-:Y:S04]  /*3aa0*/  BSSY B1, `(.L_x_2307) ;  /* 0x0000024000017945 */ /* 0x000fe80003800000 */
[----:B------:R-:W-:Y:S05]  /*3ab0*/  @P1 BRA `(.L_x_2308) ;  /* 0x0000000000881947 */ /* 0x000fea0003800000 */
[----:B------:R-:W-:Y:S01]  /*3ac0*/  IMAD R11, R0, 0x3, R9 ;  /* 0x00000003000b7824 */ /* 0x000fe200078e0209 */
[----:B------:R-:W-:Y:S01]  /*3ad0*/  BSSY B2, `(.L_x_2309) ;  /* 0x000000b000027945 */ /* 0x000fe20003800000 */
[----:B------:R-:W-:Y:S02]  /*3ae0*/  ISETP.NE.AND P4, PT, RZ, UR10, PT ;  /* 0x0000000aff007c0c */ /* 0x000fe4000bf85270 */
[----:B------:R-:W-:Y:S02]  /*3af0*/  CS2R R118, SRZ ;  /* 0x0000000000767805 */ /* 0x000fe4000001ff00 */
[----:B------:R-:W-:-:S04]  /*3b00*/  SHF.L.U32 R11, R11, 0x2, RZ ;  /* 0x000000020b0b7819 */ /* 0x000fc800000006ff */
[----:B------:R-:W-:-:S13]  /*3b10*/  ISETP.GE.AND P2, PT, R11, R10, PT ;  /* 0x0000000a0b00720c */ /* 0x000fda0003f46270 */
[----:B------:R-:W-:Y:S05]  /*3b20*/  @P2 BRA `(.L_x_2310) ;  /* 0x0000000000142947 */ /* 0x000fea0003800000 */
[----:B012---:R-:W-:-:S04]  /*3b30*/  IADD3 R12, P3, R5, R11, RZ ;  /* 0x0000000b050c7210 */ /* 0x007fc80007f7e0ff */
[----:B------:R-:W-:Y:S02]  /*3b40*/  LEA.HI.X.SX32 R13, R11, R8, 0x1, P3 ;  /* 0x000000080b0d7211 */ /* 0x000fe400018f0eff */
[----:B------:R-:W-:-:S04]  /*3b50*/  LEA R118, P3, R12, UR8, 0x2 ;  /* 0x000000080c767c11 */ /* 0x000fc8000f8610ff */
[----:B------:R-:W-:-:S06]  /*3b60*/  LEA.HI.X R119, R12, UR9, R13, 0x2, P3 ;  /* 0x000000090c777c11 */ /* 0x000fcc00098f140d */
[----:B------:R-:W5:Y:S03]  /*3b70*/  LDG.E.64 R118, desc[UR36][R118.64] ;  /* 0x0000002476767981 */ /* 0x000f66000c1e1b00 */
.L_x_2310:
[----:B------:R-:W-:Y:S05]  /*3b80*/  BSYNC B2 ;  /* 0x0000000000027941 */ /* 0x000fea0003800000 */
.L_x_2309:
[----:B------:R-:W-:Y:S05]  /*3b90*/  @P4 BRA `(.L_x_2308) ;  /* 0x0000000000504947 */ /* 0x000fea0003800000 */
[----:B------:R-:W-:Y:S01]  /*3ba0*/  LOP3.LUT P3, RZ, R17, 0x10, RZ, 0xc0, !PT ;  /* 0x0000001011ff7812 */ /* 0x000fe2000786c0ff */
[----:B------:R-:W3:-:S12]  /*3bb0*/  LDL R15, [R1+0x44] ;  /* 0x00004400010f7983 */ /* 0x000ed80000100800 */
[----:B------:R-:W4:Y:S08]  /*3bc0*/  @P3 LDC R14, c[0x0][0x288] ;  /* 0x0000a200ff0e3b82 */ /* 0x000f300000000800 */
[----:B012---:R-:W0:Y:S01]  /*3bd0*/  @P3 LDC.64 R12, c[0x0][0x2e0] ;  /* 0x0000b800ff0c3b82 */ /* 0x007e220000000a00 */
[----:B----4-:R-:W-:-:S04]  /*3be0*/  @P3 IMAD R14, R2, R14, R252 ;  /* 0x0000000e020e3224 */ /* 0x010fc800078e02fc */
[----:B------:R-:W-:-:S04]  /*3bf0*/  @P3 IMAD R14, R14, 0xa0, R3 ;  /* 0x000000a00e0e3824 */ /* 0x000fc800078e0203 */
[----:B------:R-:W-:-:S04]  /*3c00*/  @P3 VIADD R14, R14, 0xc ;  /* 0x0000000c0e0e3836 */ /* 0x000fc80000000000 */
[----:B0-----:R-:W-:Y:S02]  /*3c10*/  @P3 IMAD.WIDE R12, R14, 0x4, R12 ;  /* 0x000000040e0c3825 */ /* 0x001fe400078e020c */
[----:B------:R-:W2:Y:S04]  /*3c20*/  LDL R14, [R1+0x40] ;  /* 0x00004000010e7983 */ /* 0x000ea80000100800 */
[----:B------:R-:W4:Y:S01]  /*3c30*/  @P3 LDG.E.64 R12, desc[UR36][R12.64] ;  /* 0x000000240c0c3981 */ /* 0x000f22000c1e1b00 */
[----:B---3-5:R-:W-:Y:S01]  /*3c40*/  FADD.FTZ R119, R15, R119 ;  /* 0x000000770f777221 */ /* 0x028fe20000010000 */
[----:B--2---:R-:W-:-:S04]  /*3c50*/  FADD.FTZ R118, R14, R118 ;  /* 0x000000760e767221 */ /* 0x004fc80000010000 */
        /* <DEDUP_REMOVED lines=8> */
.L_x_2308:
[----:B------:R-:W-:Y:S05]  /*3ce0*/  BSYNC B1 ;  /* 0x0000000000017941 */ /* 0x000fea0003800000 */
.L_x_2307:
        /* <DEDUP_REMOVED lines=9> */
[----:B0123--:R-:W-:-:S04]  /*3d80*/  IADD3 R12, P3, R5, R11, RZ ;  /* 0x0000000b050c7210 */ /* 0x00ffc80007f7e0ff */
[----:B------:R-:W-:Y:S02]  /*3d90*/  LEA.HI.X.SX32 R13, R11, R8, 0x1, P3 ;  /* 0x000000080b0d7211 */ /* 0x000fe400018f0eff */
[----:B------:R-:W-:-:S04]  /*3da0*/  LEA R120, P3, R12, UR8, 0x2 ;  /* 0x000000080c787c11 */ /* 0x000fc8000f8610ff */
[----:B------:R-:W-:-:S06]  /*3db0*/  LEA.HI.X R121, R12, UR9, R13, 0x2, P3 ;  /* 0x000000090c797c11 */ /* 0x000fcc00098f140d */
[----:B------:R-:W5:Y:S03]  /*3dc0*/  LDG.E.64 R120, desc[UR36][R120.64] ;  /* 0x0000002478787981 */ /* 0x000f66000c1e1b00 */
.L_x_2314:
[----:B------:R-:W-:Y:S05]  /*3dd0*/  BSYNC B2 ;  /* 0x0000000000027941 */ /* 0x000fea0003800000 */
.L_x_2313:
[----:B------:R-:W-:Y:S05]  /*3de0*/  @P4 BRA `(.L_x_2312) ;  /* 0x0000000000504947 */ /* 0x000fea0003800000 */
[----:B------:R-:W-:Y:S01]  /*3df0*/  LOP3.LUT P3, RZ, R17, 0x10, RZ, 0xc0, !PT ;  /* 0x0000001011ff7812 */ /* 0x000fe2000786c0ff */
[----:B------:R-:W4:-:S12]  /*3e00*/  LDL R15, [R1+0x3c] ;  /* 0x00003c00010f7983 */ /* 0x000f180000100800 */
[----:B------:R-:W0:Y:S08]  /*3e10*/  @P3 LDC R14, c[0x0][0x288] ;  /* 0x0000a200ff0e3b82 */ /* 0x000e300000000800 */
[----:B0123--:R-:W0:Y:S01]  /*3e20*/  @P3 LDC.64 R12, c[0x0][0x2e0] ;  /* 0x0000b800ff0c3b82 */ /* 0x00fe220000000a00 */
[----:B------:R-:W-:-:S04]  /*3e30*/  @P3 IMAD R14, R2, R14, R252 ;  /* 0x0000000e020e3224 */ /* 0x000fc800078e02fc */
[----:B------:R-:W-:-:S05]  /*3e40*/  @P3 IMAD R14, R14, 0xa0, R3 ;  /* 0x000000a00e0e3824 */ /* 0x000fca00078e0203 */
[----:B------:R-:W-:-:S05]  /*3e50*/  @P3 IADD3 R14, R14, 0x10, RZ ;  /* 0x000000100e0e3810 */ /* 0x000fca0007ffe0ff */
[----:B0-----:R-:W-:Y:S02]  /*3e60*/  @P3 IMAD.WIDE R12, R14, 0x4, R12 ;  /* 0x000000040e0c3825 */ /* 0x001fe400078e020c */
[----:B------:R-:W2:Y:S04]  /*3e70*/  LDL R14, [R1+0x38] ;  /* 0x00003800010e7983 */ /* 0x000ea80000100800 */
[----:B------:R-:W3:Y:S01]  /*3e80*/  @P3 LDG.E.64 R12, desc[UR36][R12.64] ;  /* 0x000000240c0c3981 */ /* 0x000ee2000c1e1b00 */
[----:B----45:R-:W-:Y:S01]  /*3e90*/  FADD.FTZ R121, R15, R121 ;  /* 0x000000790f797221 */ /* 0x030fe20000010000 */
[----:B--2---:R-:W-:-:S04]  /*3ea0*/  FADD.FTZ R120, R14, R120 ;  /* 0x000000780e787221 */ /* 0x004fc80000010000 */
[----:B---3--:R-:W-:Y:S01]  /*3eb0*/  @P3 FMUL.FTZ R120, R120, R12 ;  /* 0x0000000c78783220 */ /* 0x008fe20000410000 */
[----:B------:R-:W-:Y:S01]  /*3ec0*/  @P3 FMUL.FTZ R121, R121, R13 ;  /* 0x0000000d79793220 */ /* 0x000fe20000410000 */
[----:B------:R-:W-:Y:S01]  /*3ed0*/  @!P2 IADD3 R14, P3, R4, R11, RZ ;  /* 0x0000000b040ea210 */ /* 0x000fe20007f7e0ff */
[----:B------:R-:W0:Y:S03]  /*3ee0*/  @!P2 LDC.64 R12, c[0x0][0x248] ;  /* 0x00009200ff0cab82 */ /* 0x000e260000000a00 */
[----:B------:R-:W-:Y:S02]  /*3ef0*/  @!P2 LEA.HI.X.SX32 R11, R11, R7, 0x1, P3 ;  /* 0x000000070b0ba211 */ /* 0x000fe400018f0eff */
[----:B0-----:R-:W-:-:S04]  /*3f00*/  @!P2 LEA R12, P3, R14, R12, 0x2 ;  /* 0x0000000c0e0ca211 */ /* 0x001fc800078610ff */
[----:B------:R-:W-:-:S05]  /*3f10*/  @!P2 LEA.HI.X R13, R14, R13, R11, 0x2, P3 ;  /* 0x0000000d0e0da211 */ /* 0x000fca00018f140b */
[----:B------:R4:W-:Y:S04]  /*3f20*/  @!P2 STG.E.64 desc[UR36][R12.64], R120 ;  /* 0x000000780c00a986 */ /* 0x0009e8000c101b24 */
.L_x_2312:
[----:B------:R-:W-:Y:S05]  /*3f30*/  BSYNC B1 ;  /* 0x0000000000017941 */ /* 0x000fea0003800000 */
.L_x_2311:
        /* <DEDUP_REMOVED lines=9> */
[----:B01234-:R-:W-:-:S04]  /*3fd0*/  IADD3 R12, P3, R5, R11, RZ ;  /* 0x0000000b050c7210 */ /* 0x01ffc80007f7e0ff */
[----:B------:R-:W-:Y:S02]  /*3fe0*/  LEA.HI.X.SX32 R13, R11, R8, 0x1, P3 ;  /* 0x000000080b0d7211 */ /* 0x000fe400018f0eff */
[----:B------:R-:W-:-:S04]  /*3ff0*/  LEA R122, P3, R12, UR8, 0x2 ;  /* 0x000000080c7a7c11 */ /* 0x000fc8000f8610ff */
[----:B------:R-:W-:-:S06]  /*4000*/  LEA.HI.X R123, R12, UR9, R13, 0x2, P3 ;  /* 0x000000090c7b7c11 */ /* 0x000fcc00098f140d */
[----:B------:R-:W5:Y:S03]  /*4010*/  LDG.E.64 R122, desc[UR36][R122.64] ;  /* 0x000000247a7a7981 */ /* 0x000f66000c1e1b00 */
.L_x_2318:
[----:B------:R-:W-:Y:S05]  /*4020*/  BSYNC B2 ;  /* 0x0000000000027941 */ /* 0x000fea0003800000 */
.L_x_2317:
[----:B------:R-:W-:Y:S05]  /*4030*/  @P4 BRA `(.L_x_2316) ;  /* 0x0000000000504947 */ /* 0x000fea0003800000 */
[----:B------:R-:W-:Y:S01]  /*4040*/  LOP3.LUT P3, RZ, R17, 0x10, RZ, 0xc0, !PT ;  /* 0x0000001011ff7812 */ /* 0x000fe2000786c0ff */
[----:B------:R-:W2:-:S12]  /*4050*/  LDL R15, [R1+0x34] ;  /* 0x00003400010f7983 */ /* 0x000e980000100800 */
[----:B------:R-:W0:Y:S08]  /*4060*/  @P3 LDC R14, c[0x0][0x288] ;  /* 0x0000a200ff0e3b82 */ /* 0x000e300000000800 */
[----:B01234-:R-:W0:Y:S01]  /*4070*/  @P3 LDC.64 R12, c[0x0][0x2e0] ;  /* 0x0000b800ff0c3b82 */ /* 0x01fe220000000a00 */
[----:B------:R-:W-:-:S04]  /*4080*/  @P3 IMAD R14, R2, R14, R252 ;  /* 0x0000000e020e3224 */ /* 0x000fc800078e02fc */
[----:B------:R-:W-:-:S04]  /*4090*/  @P3 IMAD R14, R14, 0xa0, R3 ;  /* 0x000000a00e0e3824 */ /* 0x000fc800078e0203 */
[----:B------:R-:W-:-:S04]  /*40a0*/  @P3 VIADD R14, R14, 0x14 ;  /* 0x000000140e0e3836 */ /* 0x000fc80000000000 */
[----:B0-----:R-:W-:Y:S02]  /*40b0*/  @P3 IMAD.WIDE R12, R14, 0x4, R12 ;  /* 0x000000040e0c3825 */ /* 0x001fe400078e020c */
[----:B------:R-:W2:Y:S04]  /*40c0*/  LDL R14, [R1+0x30] ;  /* 0x00003000010e7983 */ /* 0x000ea80000100800 */
[----:B------:R-:W3:Y:S01]  /*40d0*/  @P3 LDG.E.64 R12, desc[UR36][R12.64] ;  /* 0x000000240c0c3981 */ /* 0x000ee2000c1e1b00 */
[----:B-----5:R-:W-:Y:S01]  /*40e0*/  FADD.FTZ R123, R15, R123 ;  /* 0x0000007b0f7b7221 */ /* 0x020fe20000010000 */
        /* <DEDUP_REMOVED lines=9> */
.L_x_2316:
[----:B------:R-:W-:Y:S05]  /*4180*/  BSYNC B1 ;  /* 0x0000000000017941 */ /* 0x000fea0003800000 */
.L_x_2315:
        /* <DEDUP_REMOVED lines=14> */
.L_x_2322:
[----:B------:R-:W-:Y:S05]  /*4270*/  BSYNC B2 ;  /* 0x0000000000027941 */ /* 0x000fea0003800000 */
.L_x_2321:
[----:B------:R-:W-:Y:S05]  /*4280*/  @P4 BRA `(.L_x_2320) ;  /* 0x0000000000504947 */ /* 0x000fea0003800000 */
[----:B------:R-:W-:Y:S01]  /*4290*/  LOP3.LUT P3, RZ, R17, 0x10, RZ, 0xc0, !PT ;  /* 0x0000001011ff7812 */ /* 0x000fe2000786c0ff */
[----:B------:R-:W2:-:S12]  /*42a0*/  LDL R15, [R1+0x2c] ;  /* 0x00002c00010f7983 */ /* 0x000e980000100800 */
[----:B------:R-:W0:Y:S08]  /*42b0*/  @P3 LDC R14, c[0x0][0x288] ;  /* 0x0000a200ff0e3b82 */ /* 0x000e300000000800 */
[----:B01234-:R-:W0:Y:S01]  /*42c0*/  @P3 LDC.64 R12, c[0x0][0x2e0] ;  /* 0x0000b800ff0c3b82 */ /* 0x01fe220000000a00 */
[----:B------:R-:W-:-:S04]  /*42d0*/  @P3 IMAD R14, R2, R14, R252 ;  /* 0x0000000e020e3224 */ /* 0x000fc800078e02fc */
[----:B------:R-:W-:-:S05]  /*42e0*/  @P3 IMAD R14, R14, 0xa0, R3 ;  /* 0x000000a00e0e3824 */ /* 0x000fca00078e0203 */
[----:B------:R-:W-:-:S05]  /*42f0*/  @P3 IADD3 R14, R14, 0x18, RZ ;  /* 0x000000180e0e3810 */ /* 0x000fca0007ffe0ff */
        /* <DEDUP_REMOVED lines=13> */
.L_x_2320:
[----:B------:R-:W-:Y:S05]  /*43d0*/  BSYNC B1 ;  /* 0x0000000000017941 */ /* 0x000fea0003800000 */
.L_x_2319:
        /* <DEDUP_REMOVED lines=14> */
.L_x_2326:
[----:B------:R-:W-:Y:S05]  /*44c0*/  BSYNC B2 ;  /* 0x0000000000027941 */ /* 0x000fea0003800000 */
.L_x_2325:
        /* <DEDUP_REMOVED lines=21> */
.L_x_2324:
[----:B------:R-:W-:Y:S05]  /*4620*/  BSYNC B1 ;  /* 0x0000000000017941 */ /* 0x000fea0003800000 */
.L_x_2323:
        /* <DEDUP_REMOVED lines=9> */
[----:B01234-:R-:W-:-:S04]  /*46c0*/  IADD3 R12, P3, R5, R11, RZ ;  /* 0x0000000b050c7210 */ /* 0x01ffc80007f7e0ff */
[----:B------:R-:W-:Y:S02]  /*46d0*/  LEA.HI.X.SX32 R13, R11, R8, 0x1, P3 ;  /* 0x000000080b0d7211 */ /* 0x000fe400018f0eff */
[----:B------:R-:W-:-:S04]  /*46e0*/  LEA R128, P3, R12, UR8, 0x2 ;  /* 0x000000080c807c11 */ /* 0x000fc8000f8610ff */
[----:B------:R-:W-:-:S06]  /*46f0*/  LEA.HI.X R129, R12, UR9, R13, 0x2, P3 ;  /* 0x000000090c817c11 */ /* 0x000fcc00098f140d */
[----:B------:R-:W5:Y:S03]  /*4700*/  LDG.E.64 R128, desc[UR36][R128.64] ;  /* 0x0000002480807981 */ /* 0x000f66000c1e1b00 */
.L_x_2330:
[----:B------:R-:W-:Y:S05]  /*4710*/  BSYNC B2 ;  /* 0x0000000000027941 */ /* 0x000fea0003800000 */
.L_x_2329:
        /* <DEDUP_REMOVED lines=21> */
.L_x_2328:
[----:B------:R-:W-:Y:S05]  /*4870*/  BSYNC B1 ;  /* 0x0000000000017941 */ /* 0x000fea0003800000 */
.L_x_2327:
        /* <DEDUP_REMOVED lines=14> */
.L_x_2334:
[----:B------:R-:W-:Y:S05]  /*4960*/  BSYNC B2 ;  /* 0x0000000000027941 */ /* 0x000fea0003800000 */
.L_x_2333:
        /* <DEDUP_REMOVED lines=21> */
.L_x_2332:
[----:B------:R-:W-:Y:S05]  /*4ac0*/  BSYNC B1 ;  /* 0x0000000000017941 */ /* 0x000fea0003800000 */
.L_x_2331:
        /* <DEDUP_REMOVED lines=14> */
.L_x_2338:
[----:B------:R-:W-:Y:S05]  /*4bb0*/  BSYNC B2 ;  /* 0x0000000000027941 */ /* 0x000fea0003800000 */
.L_x_2337:
        /* <DEDUP_REMOVED lines=21> */
.L_x_2336:
[----:B------:R-:W-:Y:S05]  /*4d10*/  BSYNC B1 ;  /* 0x0000000000017941 */ /* 0x000fea0003800000 */
.L_x_2335:
        /* <DEDUP_REMOVED lines=14> */
.L_x_2342:
[----:B------:R-:W-:Y:S05]  /*4e00*/  BSYNC B2 ;  /* 0x0000000000027941 */ /* 0x000fea0003800000 */
.L_x_2341:
[----:B------:R-:W-:Y:S05]  /*4e10*/  @P4 BRA `(.L_x_2340) ;  /* 0x0000000000484947 */ /* 0x000fea0003800000 */
[----:B------:R-:W-:-:S13]  /*4e20*/  LOP3.LUT P3, RZ, R17, 0x10, RZ, 0xc0, !PT ;  /* 0x0000001011ff7812 */ /* 0x000fda000786c0ff */
[----:B------:R-:W0:Y:S08]  /*4e30*/  @P3 LDC R14, c[0x0][0x288] ;  /* 0x0000a200ff0e3b82 */ /* 0x000e300000000800 */
[----:B01234-:R-:W0:Y:S01]  /*4e40*/  @P3 LDC.64 R12, c[0x0][0x2e0] ;  /* 0x0000b800ff0c3b82 */ /* 0x01fe220000000a00 */
[----:B------:R-:W-:-:S04]  /*4e50*/  @P3 IMAD R14, R2, R14, R252 ;  /* 0x0000000e020e3224 */ /* 0x000fc800078e02fc */
[----:B------:R-:W-:-:S04]  /*4e60*/  @P3 IMAD R14, R14, 0xa0, R3 ;  /* 0x000000a00e0e3824 */ /* 0x000fc800078e0203 */
[----:B------:R-:W-:-:S04]  /*4e70*/  @P3 VIADD R14, R14, 0x2c ;  /* 0x0000002c0e0e3836 */ /* 0x000fc80000000000 */
[----:B0-----:R-:W-:-:S06]  /*4e80*/  @P3 IMAD.WIDE R12, R14, 0x4, R12 ;  /* 0x000000040e0c3825 */ /* 0x001fcc00078e020c */
[----:B------:R-:W2:Y:S01]  /*4e90*/  @P3 LDG.E.64 R12, desc[UR36][R12.64] ;  /* 0x000000240c0c3981 */ /* 0x000ea2000c1e1b00 */
[----:B-----5:R-:W-:Y:S01]  /*4ea0*/  FADD.FTZ R134, R250, R134 ;  /* 0x00000086fa867221 */ /* 0x020fe20000010000 */
[----:B------:R-:W-:-:S03]  /*4eb0*/  FADD.FTZ R135, R251, R135 ;  /* 0x00000087fb877221 */ /* 0x000fc60000010000 */
[----:B--2---:R-:W-:Y:S01]  /*4ec0*/  @P3 FMUL.FTZ R134, R134, R12 ;  /* 0x0000000c86863220 */ /* 0x004fe20000410000 */
[----:B------:R-:W-:Y:S01]  /*4ed0*/  @P3 FMUL.FTZ R135, R135, R13 ;  /* 0x0000000d87873220 */ /* 0x000fe20000410000 */
[----:B------:R-:W-:Y:S01]  /*4ee0*/  @!P2 IADD3 R14, P3, R4, R11, RZ ;  /* 0x0000000b040ea210 */ /* 0x000fe20007f7e0ff */
[----:B------:R-:W0:Y:S03]  /*4ef0*/  @!P2 LDC.64 R12, c[0x0][0x248] ;  /* 0x00009200ff0cab82 */ /* 0x000e260000000a00 */
[----:B------:R-:W-:Y:S02]  /*4f00*/  @!P2 LEA.HI.X.SX32 R11, R11, R7, 0x1, P3 ;  /* 0x000000070b0ba211 */ /* 0x000fe400018f0eff */
[----:B0-----:R-:W-:-:S04]  /*4f10*/  @!P2 LEA R12, P3, R14, R12, 0x2 ;  /* 0x0000000c0e0ca211 */ /* 0x001fc800078610ff */
[----:B------:R-:W-:-:S05]  /*4f20*/  @!P2 LEA.HI.X R13, R14, R13, R11, 0x2, P3 ;  /* 0x0000000d0e0da211 */ /* 0x000fca00018f140b */
[----:B------:R0:W-:Y:S04]  /*4f30*/  @!P2 STG.E.64 desc[UR36][R12.64], R134 ;  /* 0x000000860c00a986 */ /* 0x0001e8000c101b24 */
.L_x_2340:
[----:B------:R-:W-:Y:S05]  /*4f40*/  BSYNC B1 ;  /* 0x0000000000017941 */ /* 0x000fea0003800000 */
.L_x_2339:
        /* <DEDUP_REMOVED lines=14> */
.L_x_2346:
[----:B------:R-:W-:Y:S05]  /*5030*/  BSYNC B2 ;  /* 0x0000000000027941 */ /* 0x000fea0003800000 */
.L_x_2345:
        /* <DEDUP_REMOVED lines=19> */
.L_x_2344:
[----:B------:R-:W-:Y:S05]  /*5170*/  BSYNC B1 ;  /* 0x0000000000017941 */ /* 0x000fea0003800000 */
.L_x_2343:
        /* <DEDUP_REMOVED lines=14> */
.L_x_2350:
[----:B------:R-:W-:Y:S05]  /*5260*/  BSYNC B2 ;  /* 0x0000000000027941 */ /* 0x000fea0003800000 */
.L_x_2349:
        /* <DEDUP_REMOVED lines=19> */
.L_x_2348:
[----:B------:R-:W-:Y:S05]  /*53a0*/  BSYNC B1 ;  /* 0x0000000000017941 */ /* 0x000fea0003800000 */
.L_x_2347:
        /* <DEDUP_REMOVED lines=14> */
.L_x_2354:
[----:B------:R-:W-:Y:S05]  /*5490*/  BSYNC B2 ;  /* 0x0000000000027941 */ /* 0x000fea0003800000 */
.L_x_2353:
        /* <DEDUP_REMOVED lines=19> */
.L_x_2352:
[----:B------:R-:W-:Y:S05]  /*55d0*/  BSYNC B1 ;  /* 0x0000000000017941 */ /* 0x000fea0003800000 */
.L_x_2351:
        /* <DEDUP_REMOVED lines=14> */
.L_x_2358:
[----:B------:R-:W-:Y:S05]  /*56c0*/  BSYNC B2 ;  /* 0x0000000000027941 */ /* 0x000fea0003800000 */
.L_x_2357:
        /* <DEDUP_REMOVED lines=19> */
.L_x_2356:
[----:B------:R-:W-:Y:S05]  /*5800*/  BSYNC B1 ;  /* 0x0000000000017941 */ /* 0x000fea0003800000 */
.L_x_2355:
[----:B------:R-:W-:Y:S04]  /*5810*/  BSSY B1, `(.L_x_2359) ;  /* 0x0000022000017945 */ /* 0x000fe80003800000 */
[----:B------:R-:W-:Y:S05]  /*5820*/  @P1 BRA `(.L_x_2360) ;  /* 0x0000000000801947 */ /* 0x000fea0003800000 */
[----:B------:R-:W-:Y:S01]  /*5830*/  LEA R11, R0, R9, 0x4 ;  /* 0x00000009000b7211 */ /* 0x000fe200078e20ff */
        /* <DEDUP_REMOVED lines=11> */
.L_x_2362:
[----:B------:R-:W-:Y:S05]  /*58f0*/  BSYNC B2 ;  /* 0x0000000000027941 */ /* 0x000fea0003800000 */
.L_x_2361:
        /* <DEDUP_REMOVED lines=19> */
.L_x_2360:
[----:B------:R-:W-:Y:S05]  /*5a30*/  BSYNC B1 ;  /* 0x0000000000017941 */ /* 0x000fea0003800000 */
.L_x_2359:
        /* <DEDUP_REMOVED lines=14> */
.L_x_2366:
[----:B------:R-:W-:Y:S05]  /*5b20*/  BSYNC B2 ;  /* 0x0000000000027941 */ /* 0x000fea0003800000 */
.L_x_2365:
[----:B------:R-:W-:Y:S05]  /*5b30*/  @P4 BRA `(.L_x_2364) ;  /* 0x0000000000484947 */ /* 0x000fea0003800000 */
[----:B------:R-:W-:-:S13]  /*5b40*/  LOP3.LUT P3, RZ, R17, 0x10, RZ, 0xc0, !PT ;  /* 0x0000001011ff7812 */ /* 0x000fda000786c0ff */
[----:B------:R-:W0:Y:S08]  /*5b50*/  @P3 LDC R14, c[0x0][0x288] ;  /* 0x0000a200ff0e3b82 */ /* 0x000e300000000800 */
[----:B01234-:R-:W0:Y:S01]  /*5b60*/  @P3 LDC.64 R12, c[0x0][0x2e0] ;  /* 0x0000b800ff0c3b82 */ /* 0x01fe220000000a00 */
[----:B------:R-:W-:-:S04]  /*5b70*/  @P3 IMAD R14, R2, R14, R252 ;  /* 0x0000000e020e3224 */ /* 0x000fc800078e02fc */
[----:B------:R-:W-:-:S05]  /*5b80*/  @P3 IMAD R14, R14, 0xa0, R3 ;  /* 0x000000a00e0e3824 */ /* 0x000fca00078e0203 */
[----:B------:R-:W-:-:S05]  /*5b90*/  @P3 IADD3 R14, R14, 0x44, RZ ;  /* 0x000000440e0e3810 */ /* 0x000fca0007ffe0ff */
        /* <DEDUP_REMOVED lines=12> */
.L_x_2364:
[----:B------:R-:W-:Y:S05]  /*5c60*/  BSYNC B1 ;  /* 0x0000000000017941 */ /* 0x000fea0003800000 */
.L_x_2363:
        /* <DEDUP_REMOVED lines=14> */
.L_x_2370:
[----:B------:R-:W-:Y:S05]  /*5d50*/  BSYNC B2 ;  /* 0x0000000000027941 */ /* 0x000fea0003800000 */
.L_x_2369:
        /* <DEDUP_REMOVED lines=19> */
.L_x_2368:
[----:B------:R-:W-:Y:S05]  /*5e90*/  BSYNC B1 ;  /* 0x0000000000017941 */ /* 0x000fea0003800000 */
.L_x_2367:
        /* <DEDUP_REMOVED lines=14> */
.L_x_2374:
[----:B------:R-:W-:Y:S05]  /*5f80*/  BSYNC B2 ;  /* 0x0000000000027941 */ /* 0x000fea0003800000 */
.L_x_2373:
        /* <DEDUP_REMOVED lines=19> */
.L_x_2372:
[----:B------:R-:W-:Y:S05]  /*60c0*/  BSYNC B1 ;  /* 0x0000000000017941 */ /* 0x000fea0003800000 */
.L_x_2371:
        /* <DEDUP_REMOVED lines=14> */
.L_x_2378:
[----:B------:R-:W-:Y:S05]  /*61b0*/  BSYNC B2 ;  /* 0x0000000000027941 */ /* 0x000fea0003800000 */
.L_x_2377:
        /* <DEDUP_REMOVED lines=19> */
.L_x_2376:
[----:B------:R-:W-:Y:S05]  /*62f0*/  BSYNC B1 ;  /* 0x0000000000017941 */ /* 0x000fea0003800000 */
.L_x_2375:
        /* <DEDUP_REMOVED lines=14> */
.L_x_2382:
[----:B------:R-:W-:Y:S05]  /*63e0*/  BSYNC B2 ;  /* 0x0000000000027941 */ /* 0x000fea0003800000 */
.L_x_2381:
        /* <DEDUP_REMOVED lines=19> */
.L_x_2380:
[----:B------:R-:W-:Y:S05]  /*6520*/  BSYNC B1 ;  /* 0x0000000000017941 */ /* 0x000fea0003800000 */
.L_x_2379:
        /* <DEDUP_REMOVED lines=14> */
.L_x_2386:
[----:B------:R-:W-:Y:S05]  /*6610*/  BSYNC B2 ;  /* 0x0000000000027941 */ /* 0x000fea0003800000 */
.L_x_2385:
        /* <DEDUP_REMOVED lines=19> */
.L_x_2384:
[----:B------:R-:W-:Y:S05]  /*6750*/  BSYNC B1 ;  /* 0x0000000000017941 */ /* 0x000fea0003800000 */
.L_x_2383:
        /* <DEDUP_REMOVED lines=14> */
.L_x_2390:
[----:B------:R-:W-:Y:S05]  /*6840*/  BSYNC B2 ;  /* 0x0000000000027941 */ /* 0x000fea0003800000 */
.L_x_2389:
        /* <DEDUP_REMOVED lines=19> */
.L_x_2388:
[----:B------:R-:W-:Y:S05]  /*6980*/  BSYNC B1 ;  /* 0x0000000000017941 */ /* 0x000fea0003800000 */
.L_x_2387:
        /* <DEDUP_REMOVED lines=14> */
.L_x_2394:
[----:B------:R-:W-:Y:S05]  /*6a70*/  BSYNC B2 ;  /* 0x0000000000027941 */ /* 0x000fea0003800000 */
.L_x_2393:
        /* <DEDUP_REMOVED lines=19> */
.L_x_2392:
[----:B------:R-:W-:Y:S05]  /*6bb0*/  BSYNC B1 ;  /* 0x0000000000017941 */ /* 0x000fea0003800000 */
.L_x_2391:
        /* <DEDUP_REMOVED lines=14> */
.L_x_2398:
[----:B------:R-:W-:Y:S05]  /*6ca0*/  BSYNC B2 ;  /* 0x0000000000027941 */ /* 0x000fea0003800000 */
.L_x_2397:
        /* <DEDUP_REMOVED lines=19> */
.L_x_2396:
[----:B------:R-:W-:Y:S05]  /*6de0*/  BSYNC B1 ;  /* 0x0000000000017941 */ /* 0x000fea0003800000 */
.L_x_2395:
        /* <DEDUP_REMOVED lines=14> */
.L_x_2402:
[----:B------:R-:W-:Y:S05]  /*6ed0*/  BSYNC B2 ;  /* 0x0000000000027941 */ /* 0x000fea0003800000 */
.L_x_2401:
        /* <DEDUP_REMOVED lines=19> */
.L_x_2400:
[----:B------:R-:W-:Y:S05]  /*7010*/  BSYNC B1 ;  /* 0x0000000000017941 */ /* 0x000fea0003800000 */
.L_x_2399:
        /* <DEDUP_REMOVED lines=14> */
.L_x_2406:
[----:B------:R-:W-:Y:S05]  /*7100*/  BSYNC B2 ;  /* 0x0000000000027941 */ /* 0x000fea0003800000 */
.L_x_2405:
        /* <DEDUP_REMOVED lines=19> */
.L_x_2404:
[----:B------:R-:W-:Y:S05]  /*7240*/  BSYNC B1 ;  /* 0x0000000000017941 */ /* 0x000fea0003800000 */
.L_x_2403:
        /* <DEDUP_REMOVED lines=14> */
.L_x_2410:
[----:B------:R-:W-:Y:S05]  /*7330*/  BSYNC B2 ;  /* 0x0000000000027941 */ /* 0x000fea0003800000 */
.L_x_2409:
        /* <DEDUP_REMOVED lines=19> */
.L_x_2408:
[----:B------:R-:W-:Y:S05]  /*7470*/  BSYNC B1 ;  /* 0x0000000000017941 */ /* 0x000fea0003800000 */
.L_x_2407:
        /* <DEDUP_REMOVED lines=14> */
.L_x_2414:
[----:B------:R-:W-:Y:S05]  /*7560*/  BSYNC B2 ;  /* 0x0000000000027941 */ /* 0x000fea0003800000 */
.L_x_2413:
        /* <DEDUP_REMOVED lines=19> */
.L_x_2412:
[----:B------:R-:W-:Y:S05]  /*76a0*/  BSYNC B1 ;  /* 0x0000000000017941 */ /* 0x000fea0003800000 */
.L_x_2411:
        /* <DEDUP_REMOVED lines=14> */
.L_x_2418:
[----:B------:R-:W-:Y:S05]  /*7790*/  BSYNC B2 ;  /* 0x0000000000027941 */ /* 0x000fea0003800000 */
.L_x_2417:
        /* <DEDUP_REMOVED lines=19> */
.L_x_2416:
[----:B------:R-:W-:Y:S05]  /*78d0*/  BSYNC B1 ;  /* 0x0000000000017941 */ /* 0x000fea0003800000 */
.L_x_2415:
        /* <DEDUP_REMOVED lines=14> */
.L_x_2422:
[----:B------:R-:W-:Y:S05]  /*79c0*/  BSYNC B2 ;  /* 0x0000000000027941 */ /* 0x000fea0003800000 */
.L_x_2421:
        /* <DEDUP_REMOVED lines=19> */
.L_x_2420:
[----:B------:R-:W-:Y:S05]  /*7b00*/  BSYNC B1 ;  /* 0x0000000000017941 */ /* 0x000fea0003800000 */
.L_x_2419:
        /* <DEDUP_REMOVED lines=14> */
.L_x_2426:
[----:B------:R-:W-:Y:S05]  /*7bf0*/  BSYNC B2 ;  /* 0x0000000000027941 */ /* 0x000fea0003800000 */
.L_x_2425:
        /* <DEDUP_REMOVED lines=19> */
.L_x_2424:
[----:B------:R-:W-:Y:S05]  /*7d30*/  BSYNC B1 ;  /* 0x0000000000017941 */ /* 0x000fea0003800000 */
.L_x_2423:
        /* <DEDUP_REMOVED lines=14> */
.L_x_2430:
[----:B------:R-:W-:Y:S05]  /*7e20*/  BSYNC B2 ;  /* 0x0000000000027941 */ /* 0x000fea0003800000 */
.L_x_2429:
        /* <DEDUP_REMOVED lines=19> */
.L_x_2428:
[----:B------:R-:W-:Y:S05]  /*7f60*/  BSYNC B1 ;  /* 0x0000000000017941 */ /* 0x000fea0003800000 */
.L_x_2427:
        /* <DEDUP_REMOVED lines=14> */
.L_x_2434:
[----:B------:R-:W-:Y:S05]  /*8050*/  BSYNC B2 ;  /* 0x0000000000027941 */ /* 0x000fea0003800000 */
.L_x_2433:
        /* <DEDUP_REMOVED lines=19> */
.L_x_2432:
[----:B------:R-:W-:Y:S05]  /*8190*/  BSYNC B1 ;  /* 0x0000000000017941 */ /* 0x000fea0003800000 */
.L_x_2431:
        /* <DEDUP_REMOVED lines=14> */
.L_x_2438:
[----:B------:R-:W-:Y:S05]  /*8280*/  BSYNC B2 ;  /* 0x0000000000027941 */ /* 0x000fea0003800000 */
.L_x_2437:
        /* <DEDUP_REMOVED lines=19> */
.L_x_2436:
[----:B------:R-:W-:Y:S05]  /*83c0*/  BSYNC B1 ;  /* 0x0000000000017941 */ /* 0x000fea0003800000 */
.L_x_2435:
        /* <DEDUP_REMOVED lines=14> */
.L_x_2442:
[----:B------:R-:W-:Y:S05]  /*84b0*/  BSYNC B2 ;  /* 0x0000000000027941 */ /* 0x000fea0003800000 */
.L_x_2441:
        /* <DEDUP_REMOVED lines=19> */
.L_x_2440:
[----:B------:R-:W-:Y:S05]  /*85f0*/  BSYNC B1 ;  /* 0x0000000000017941 */ /* 0x000fea0003800000 */
.L_x_2439:
        /* <DEDUP_REMOVED lines=14> */
.L_x_2446:
[----:B------:R-:W-:Y:S05]  /*86e0*/  BSYNC B2 ;  /* 0x0000000000027941 */ /* 0x000fea0003800000 */
.L_x_2445:
        /* <DEDUP_REMOVED lines=19> */
.L_x_2444:
[----:B------:R-:W-:Y:S05]  /*8820*/  BSYNC B1 ;  /* 0x0000000000017941 */ /* 0x000fea0003800000 */
.L_x_2443:
        /* <DEDUP_REMOVED lines=14> */
.L_x_2450:
[----:B------:R-:W-:Y:S05]  /*8910*/  BSYNC B2 ;  /* 0x0000000000027941 */ /* 0x000fea0003800000 */
.L_x_2449:
        /* <DEDUP_REMOVED lines=19> */
.L_x_2448:
[----:B------:R-:W-:Y:S05]  /*8a50*/  BSYNC B1 ;  /* 0x0000000000017941 */ /* 0x000fea0003800000 */
.L_x_2447:
        /* <DEDUP_REMOVED lines=14> */
.L_x_2454:
[----:B------:R-:W-:Y:S05]  /*8b40*/  BSYNC B2 ;  /* 0x0000000000027941 */ /* 0x000fea0003800000 */
.L_x_2453:
        /* <DEDUP_REMOVED lines=19> */
.L_x_2452:
[----:B------:R-:W-:Y:S05]  /*8c80*/  BSYNC B1 ;  /* 0x0000000000017941 */ /* 0x000fea0003800000 */
.L_x_2451:
        /* <DEDUP_REMOVED lines=14> */
.L_x_2458:
[----:B------:R-:W-:Y:S05]  /*8d70*/  BSYNC B2 ;  /* 0x0000000000027941 */ /* 0x000fea0003800000 */
.L_x_2457:
        /* <DEDUP_REMOVED lines=19> */
.L_x_2456:
[----:B------:R-:W-:Y:S05]  /*8eb0*/  BSYNC B1 ;  /* 0x0000000000017941 */ /* 0x000fea0003800000 */
.L_x_2455:
        /* <DEDUP_REMOVED lines=14> */
.L_x_2462:
[----:B------:R-:W-:Y:S05]  /*8fa0*/  BSYNC B2 ;  /* 0x0000000000027941 */ /* 0x000fea0003800000 */
.L_x_2461:
        /* <DEDUP_REMOVED lines=19> */
.L_x_2460:
[----:B------:R-:W-:Y:S05]  /*90e0*/  BSYNC B1 ;  /* 0x0000000000017941 */ /* 0x000fea0003800000 */
.L_x_2459:
        /* <DEDUP_REMOVED lines=14> */
.L_x_2466:
[----:B------:R-:W-:Y:S05]  /*91d0*/  BSYNC B2 ;  /* 0x0000000000027941 */ /* 0x000fea0003800000 */
.L_x_2465:
        /* <DEDUP_REMOVED lines=19> */
.L_x_2464:
[----:B------:R-:W-:Y:S05]  /*9310*/  BSYNC B1 ;  /* 0x0000000000017941 */ /* 0x000fea0003800000 */
.L_x_2463:
        /* <DEDUP_REMOVED lines=14> */
.L_x_2470:
[----:B------:R-:W-:Y:S05]  /*9400*/  BSYNC B2 ;  /* 0x0000000000027941 */ /* 0x000fea0003800000 */
.L_x_2469:
        /* <DEDUP_REMOVED lines=19> */
.L_x_2468:
[----:B------:R-:W-:Y:S05]  /*9540*/  BSYNC B1 ;  /* 0x0000000000017941 */ /* 0x000fea0003800000 */
.L_x_2467:
        /* <DEDUP_REMOVED lines=14> */
.L_x_2474:
[----:B------:R-:W-:Y:S05]  /*9630*/  BSYNC B2 ;  /* 0x0000000000027941 */ /* 0x000fea0003800000 */
.L_x_2473:
        /* <DEDUP_REMOVED lines=19> */
.L_x_2472:
[----:B------:R-:W-:Y:S05]  /*9770*/  BSYNC B1 ;  /* 0x0000000000017941 */ /* 0x000fea0003800000 */
.L_x_2471:
        /* <DEDUP_REMOVED lines=14> */
.L_x_2478:
[----:B------:R-:W-:Y:S05]  /*9860*/  BSYNC B2 ;  /* 0x0000000000027941 */ /* 0x000fea0003800000 */
.L_x_2477:
        /* <DEDUP_REMOVED lines=19> */
.L_x_2476:
[----:B------:R-:W-:Y:S05]  /*99a0*/  BSYNC B1 ;  /* 0x0000000000017941 */ /* 0x000fea0003800000 */
.L_x_2475:
        /* <DEDUP_REMOVED lines=14> */
.L_x_2482:
[----:B------:R-:W-:Y:S05]  /*9a90*/  BSYNC B2 ;  /* 0x0000000000027941 */ /* 0x000fea0003800000 */
.L_x_2481:
        /* <DEDUP_REMOVED lines=19> */
.L_x_2480:
[----:B------:R-:W-:Y:S05]  /*9bd0*/  BSYNC B1 ;  /* 0x0000000000017941 */ /* 0x000fea0003800000 */
.L_x_2479:
        /* <DEDUP_REMOVED lines=14> */
.L_x_2486:
[----:B------:R-:W-:Y:S05]  /*9cc0*/  BSYNC B2 ;  /* 0x0000000000027941 */ /* 0x000fea0003800000 */
.L_x_2485:
        /* <DEDUP_REMOVED lines=19> */
.L_x_2484:
[----:B------:R-:W-:Y:S05]  /*9e00*/  BSYNC B1 ;  /* 0x0000000000017941 */ /* 0x000fea0003800000 */
.L_x_2483:
        /* <DEDUP_REMOVED lines=14> */
.L_x_2490:
[----:B------:R-:W-:Y:S05]  /*9ef0*/  BSYNC B2 ;  /* 0x0000000000027941 */ /* 0x000fea0003800000 */
.L_x_2489:
        /* <DEDUP_REMOVED lines=19> */
.L_x_2488:
[----:B------:R-:W-:Y:S05]  /*a030*/  BSYNC B1 ;  /* 0x0000000000017941 */ /* 0x000fea0003800000 */
.L_x_2487:
        /* <DEDUP_REMOVED lines=14> */
.L_x_2494:
[----:B------:R-:W-:Y:S05]  /*a120*/  BSYNC B2 ;  /* 0x0000000000027941 */ /* 0x000fea0003800000 */
.L_x_2493:
        /* <DEDUP_REMOVED lines=19> */
.L_x_2492:
[----:B------:R-:W-:Y:S05]  /*a260*/  BSYNC B1 ;  /* 0x0000000000017941 */ /* 0x000fea0003800000 */
.L_x_2491:
        /* <DEDUP_REMOVED lines=14> */
.L_x_2498:
[----:B------:R-:W-:Y:S05]  /*a350*/  BSYNC B2 ;  /* 0x0000000000027941 */ /* 0x000fea0003800000 */
.L_x_2497:
        /* <DEDUP_REMOVED lines=19> */
.L_x_2496:
[----:B------:R-:W-:Y:S05]  /*a490*/  BSYNC B1 ;  /* 0x0000000000017941 */ /* 0x000fea0003800000 */
.L_x_2495:
        /* <DEDUP_REMOVED lines=14> */
.L_x_2502:
[----:B------:R-:W-:Y:S05]  /*a580*/  BSYNC B2 ;  /* 0x0000000000027941 */ /* 0x000fea0003800000 */
.L_x_2501:
        /* <DEDUP_REMOVED lines=19> */
.L_x_2500:
[----:B------:R-:W-:Y:S05]  /*a6c0*/  BSYNC B1 ;  /* 0x0000000000017941 */ /* 0x000fea0003800000 */
.L_x_2499:
        /* <DEDUP_REMOVED lines=14> */
.L_x_2506:
[----:B------:R-:W-:Y:S05]  /*a7b0*/  BSYNC B2 ;  /* 0x0000000000027941 */ /* 0x000fea0003800000 */
.L_x_2505:
        /* <DEDUP_REMOVED lines=19> */
.L_x_2504:
[----:B------:R-:W-:Y:S05]  /*a8f0*/  BSYNC B1 ;  /* 0x0000000000017941 */ /* 0x000fea0003800000 */
.L_x_2503:
        /* <DEDUP_REMOVED lines=14> */
.L_x_2510:
[----:B------:R-:W-:Y:S05]  /*a9e0*/  BSYNC B2 ;  /* 0x0000000000027941 */ /* 0x000fea0003800000 */
.L_x_2509:
        /* <DEDUP_REMOVED lines=19> */
.L_x_2508:
[----:B------:R-:W-:Y:S05]  /*ab20*/  BSYNC B1 ;  /* 0x0000000000017941 */ /* 0x000fea0003800000 */
.L_x_2507:
        /* <DEDUP_REMOVED lines=14> */
.L_x_2514:
[----:B------:R-:W-:Y:S05]  /*ac10*/  BSYNC B2 ;  /* 0x0000000000027941 */ /* 0x000fea0003800000 */
.L_x_2513:
        /* <DEDUP_REMOVED lines=19> */
.L_x_2512:
[----:B------:R-:W-:Y:S05]  /*ad50*/  BSYNC B1 ;  /* 0x0000000000017941 */ /* 0x000fea0003800000 */
.L_x_2511:
        /* <DEDUP_REMOVED lines=14> */
.L_x_2518:
[----:B------:R-:W-:Y:S05]  /*ae40*/  BSYNC B2 ;  /* 0x0000000000027941 */ /* 0x000fea0003800000 */
.L_x_2517:
        /* <DEDUP_REMOVED lines=19> */
.L_x_2516:
[----:B------:R-:W-:Y:S05]  /*af80*/  BSYNC B1 ;  /* 0x0000000000017941 */ /* 0x000fea0003800000 */
.L_x_2515:
        /* <DEDUP_REMOVED lines=14> */
.L_x_2522:
[----:B------:R-:W-:Y:S05]  /*b070*/  BSYNC B2 ;  /* 0x0000000000027941 */ /* 0x000fea0003800000 */
.L_x_2521:
        /* <DEDUP_REMOVED lines=19> */
.L_x_2520:
[----:B------:R-:W-:Y:S05]  /*b1b0*/  BSYNC B1 ;  /* 0x0000000000017941 */ /* 0x000fea0003800000 */
.L_x_2519:
        /* <DEDUP_REMOVED lines=14> */
.L_x_2526:
[----:B------:R-:W-:Y:S05]  /*b2a0*/  BSYNC B2 ;  /* 0x0000000000027941 */ /* 0x000fea0003800000 */
.L_x_2525:
        /* <DEDUP_REMOVED lines=19> */
.L_x_2524:
[----:B------:R-:W-:Y:S05]  /*b3e0*/  BSYNC B1 ;  /* 0x0000000000017941 */ /* 0x000fea0003800000 */
.L_x_2523:
        /* <DEDUP_REMOVED lines=14> */
.L_x_2530:
[----:B------:R-:W-:Y:S05]  /*b4d0*/  BSYNC B2 ;  /* 0x0000000000027941 */ /* 0x000fea0003800000 */
.L_x_2529:
        /* <DEDUP_REMOVED lines=19> */
.L_x_2528:
[----:B------:R-:W-:Y:S05]  /*b610*/  BSYNC B1 ;  /* 0x0000000000017941 */ /* 0x000fea0003800000 */
.L_x_2527:
        /* <DEDUP_REMOVED lines=14> */
.L_x_2534:
[----:B------:R-:W-:Y:S05]  /*b700*/  BSYNC B2 ;  /* 0x0000000000027941 */ /* 0x000fea0003800000 */
.L_x_2533:
        /* <DEDUP_REMOVED lines=19> */
.L_x_2532:
[----:B------:R-:W-:Y:S05]  /*b840*/  BSYNC B1 ;  /* 0x0000000000017941 */ /* 0x000fea0003800000 */
.L_x_2531:
        /* <DEDUP_REMOVED lines=14> */
.L_x_2538:
[----:B------:R-:W-:Y:S05]  /*b930*/  BSYNC B2 ;  /* 0x0000000000027941 */ /* 0x000fea0003800000 */
.L_x_2537:
        /* <DEDUP_REMOVED lines=19> */
.L_x_2536:
[----:B------:R-:W-:Y:S05]  /*ba70*/  BSYNC B1 ;  /* 0x0000000000017941 */ /* 0x000fea0003800000 */
.L_x_2535:
        /* <DEDUP_REMOVED lines=14> */
.L_x_2542:
[----:B------:R-:W-:Y:S05]  /*bb60*/  BSYNC B2 ;  /* 0x0000000000027941 */ /* 0x000fea0003800000 */
.L_x_2541:
        /* <DEDUP_REMOVED lines=19> */
.L_x_2540:
[----:B------:R-:W-:Y:S05]  /*bca0*/  BSYNC B1 ;  /* 0x0000000000017941 */ /* 0x000fea0003800000 */
.L_x_2539:
        /* <DEDUP_REMOVED lines=14> */
.L_x_2546:
[----:B------:R-:W-:Y:S05]  /*bd90*/  BSYNC B2 ;  /* 0x0000000000027941 */ /* 0x000fea0003800000 */
.L_x_2545:
        /* <DEDUP_REMOVED lines=19> */
.L_x_2544:
[----:B------:R-:W-:Y:S05]  /*bed0*/  BSYNC B1 ;  /* 0x0000000000017941 */ /* 0x000fea0003800000 */
.L_x_2543:
        /* <DEDUP_REMOVED lines=14> */
.L_x_2550:
[----:B------:R-:W-:Y:S05]  /*bfc0*/  BSYNC B2 ;  /* 0x0000000000027941 */ /* 0x000fea0003800000 */
.L_x_2549:
[----:B------:R-:W-:Y:S05]  /*bfd0*/  @P4 BRA `(.L_x_2548) ;  /* 0x0000000000484947 */ /* 0x000fea0003800000 */
[----:B------:R-:W-:-:S13]  /*bfe0*/  LOP3.LUT P3, RZ, R17, 0x10, RZ, 0xc0, !PT ;  /* 0x0000001011ff7812 */ /* 0x000fda000786c0ff */
[----:B01234-:R-:W0:Y:S08]  /*bff0*/  @P3 LDC R12, c[0x0][0x288] ;  /* 0x0000a200ff0c3b82 */ /* 0x01fe300000000800 */
[----:B------:R-:W1:Y:S01]  /*c000*/  @P3 LDC.64 R10, c[0x0][0x2e0] ;  /* 0x0000b800ff0a3b82 */ /* 0x000e620000000a00 */
[----:B0-----:R-:W-:-:S04]  /*c010*/  @P3 IMAD R12, R2, R12, R252 ;  /* 0x0000000c020c3224 */ /* 0x001fc800078e02fc */
[----:B------:R-:W-:-:S04]  /*c020*/  @P3 IMAD R12, R12, 0xa0, R3 ;  /* 0x000000a00c0c3824 */ /* 0x000fc800078e0203 */
[----:B------:R-:W-:-:S04]  /*c030*/  @P3 VIADD R12, R12, 0xfc ;  /* 0x000000fc0c0c3836 */ /* 0x000fc80000000000 */
[----:B-1----:R-:W-:-:S06]  /*c040*/  @P3 IMAD.WIDE R10, R12, 0x4, R10 ;  /* 0x000000040c0a3825 */ /* 0x002fcc00078e020a */
        /* <DEDUP_REMOVED lines=11> */
.L_x_2548:
[----:B------:R-:W-:Y:S05]  /*c100*/  BSYNC B1 ;  /* 0x0000000000017941 */ /* 0x000fea0003800000 */
.L_x_2547:
[----:B0-----:R-:W2:Y:S04]  /*c110*/  LDL R10, [R1+0x250] ;  /* 0x00025000010a7983 */ /* 0x001ea80000100800 */
[----:B------:R-:W2:Y:S04]  /*c120*/  LDL R9, [R1+0x254] ;  /* 0x0002540001097983 */ /* 0x000ea80000100800 */
[----:B------:R-:W2:Y:S04]  /*c130*/  LDL R252, [R1+0x220] ;  /* 0x0002200001fc7983 */ /* 0x000ea80000100800 */
[----:B------:R-:W2:Y:S04]  /*c140*/  LDL R15, [R1+0x224] ;  /* 0x00022400010f7983 */ /* 0x000ea80000100800 */
[----:B------:R-:W2:Y:S04]  /*c150*/  LDL R14, [R1+0x218] ;  /* 0x00021800010e7983 */ /* 0x000ea80000100800 */
[----:B-1234-:R-:W2:Y:S04]  /*c160*/  LDL R13, [R1+0x21c] ;  /* 0x00021c00010d7983 */ /* 0x01eea80000100800 */
[----:B------:R-:W3:Y:S04]  /*c170*/  LDL R12, [R1+0x210] ;  /* 0x00021000010c7983 */ /* 0x000ee80000100800 */
[----:B------:R-:W4:Y:S04]  /*c180*/  LDL R11, [R1+0x214] ;  /* 0x00021400010b7983 */ /* 0x000f280000100800 */
        /* <DEDUP_REMOVED lines=35> */
[----:B------:R1:W-:Y:S04]  /*c3c0*/  STL [R1+0x27c], R0 ;  /* 0x00027c0001007387 */ /* 0x0003e80000100800 */
[----:B0-----:R-:W3:Y:S04]  /*c3d0*/  LDL R19, [R1+0x1d4] ;  /* 0x0001d40001137983 */ /* 0x001ee80000100800 */
[----:B-1----:R-:W3:Y:S04]  /*c3e0*/  LDL R2, [R1+0x208] ;  /* 0x0002080001027983 */ /* 0x002ee80000100800 */
[----:B------:R-:W3:Y:S04]  /*c3f0*/  LDL R0, [R1+0x20c] ;  /* 0x00020c0001007983 */ /* 0x000ee80000100800 */
        /* <DEDUP_REMOVED lines=8> */
[----:B------:R-:W3:Y:S01]  /*c480*/  LDL R3, [R1+0x19c] ;  /* 0x00019c0001037983 */ /* 0x000ee20000100800 */
[----:B-----5:R-:W-:Y:S01]  /*c490*/  FMUL.FTZ R10, R10, R114 ;  /* 0x000000720a0a7220 */ /* 0x020fe20000410000 */
[----:B------:R-:W-:-:S04]  /*c4a0*/  FMUL.FTZ R9, R9, R115 ;  /* 0x0000007309097220 */ /* 0x000fc80000410000 */
[----:B----4-:R-:W-:Y:S02]  /*c4b0*/  FFMA.FTZ R9, R21, R113, R9 ;  /* 0x0000007115097223 */ /* 0x010fe40000010009 */
[----:B------:R-:W4:Y:S02]  /*c4c0*/  LDL R21, [R1+0x1dc] ;  /* 0x0001dc0001157983 */ /* 0x000f240000100800 */
[----:B--2---:R-:W-:Y:S02]  /*c4d0*/  FFMA.FTZ R9, R23, R117, R9 ;  /* 0x0000007517097223 */ /* 0x004fe40000010009 */
[----:B------:R-:W2:Y:S02]  /*c4e0*/  LDL R23, [R1+0x1e4] ;  /* 0x0001e40001177983 */ /* 0x000ea40000100800 */
[----:B------:R-:W-:Y:S02]  /*c4f0*/  FFMA.FTZ R9, R25, R119, R9 ;  /* 0x0000007719097223 */ /* 0x000fe40000010009 */
[----:B------:R-:W4:Y:S02]  /*c500*/  LDL R25, [R1+0x1ec] ;  /* 0x0001ec0001197983 */ /* 0x000f240000100800 */
[----:B------:R-:W-:Y:S01]  /*c510*/  FFMA.FTZ R9, R27, R121, R9 ;  /* 0x000000791b097223 */ /* 0x000fe20000010009 */
[----:B---3--:R-:W-:Y:S01]  /*c520*/  FFMA.FTZ R10, R20, R112, R10 ;  /* 0x00000070140a7223 */ /* 0x008fe2000001000a */
[----:B------:R-:W3:Y:S02]  /*c530*/  LDL R27, [R1+0x1f4] ;  /* 0x0001f400011b7983 */ /* 0x000ee40000100800 */
[----:B------:R-:W-:Y:S01]  /*c540*/  FFMA.FTZ R9, R29, R123, R9 ;  /* 0x0000007b1d097223 */ /* 0x000fe20000010009 */
[----:B------:R-:W-:Y:S01]  /*c550*/  FFMA.FTZ R10, R22, R116, R10 ;  /* 0x00000074160a7223 */ /* 0x000fe2000001000a */
[----:B------:R-:W2:Y:S02]  /*c560*/  LDL R29, [R1+0x1f8] ;  /* 0x0001f800011d7983 */ /* 0x000ea40000100800 */
[----:B------:R-:W-:Y:S01]  /*c570*/  FFMA.FTZ R9, R31, R125, R9 ;  /* 0x0000007d1f097223 */ /* 0x000fe20000010009 */
[----:B------:R-:W-:Y:S01]  /*c580*/  FFMA.FTZ R10, R24, R118, R10 ;  /* 0x00000076180a7223 */ /* 0x000fe2000001000a */
[----:B------:R-:W4:Y:S02]  /*c590*/  LDL R31, [R1+0x200] ;  /* 0x00020000011f7983 */ /* 0x000f240000100800 */
[----:B------:R-:W-:Y:S01]  /*c5a0*/  FFMA.FTZ R9, R15, R127, R9 ;  /* 0x0000007f0f097223 */ /* 0x000fe20000010009 */
[----:B------:R-:W-:Y:S01]  /*c5b0*/  FFMA.FTZ R10, R26, R120, R10 ;  /* 0x000000781a0a7223 */ /* 0x000fe2000001000a */
[----:B------:R-:W3:Y:S02]  /*c5c0*/  LDL R24, [R1+0x1e0] ;  /* 0x0001e00001187983 */ /* 0x000ee40000100800 */
[----:B------:R-:W-:Y:S01]  /*c5d0*/  FFMA.FTZ R9, R13, R129, R9 ;  /* 0x000000810d097223 */ /* 0x000fe20000010009 */
[----:B------:R-:W-:Y:S01]  /*c5e0*/  FFMA.FTZ R10, R28, R122, R10 ;  /* 0x0000007a1c0a7223 */ /* 0x000fe2000001000a */
[----:B------:R-:W3:Y:S02]  /*c5f0*/  LDL R26, [R1+0x1e8] ;  /* 0x0001e800011a7983 */ /* 0x000ee40000100800 */
[----:B------:R-:W-:Y:S01]  /*c600*/  FFMA.FTZ R9, R11, R131, R9 ;  /* 0x000000830b097223 */ /* 0x000fe20000010009 */
[----:B------:R-:W-:Y:S01]  /*c610*/  FFMA.FTZ R10, R30, R124, R10 ;  /* 0x0000007c1e0a7223 */ /* 0x000fe2000001000a */
[----:B------:R-:W3:Y:S03]  /*c620*/  LDL R28, [R1+0x1fc] ;  /* 0x0001fc00011c7983 */ /* 0x000ee60000100800 */
[----:B------:R-:W-:Y:S01]  /*c630*/  FFMA.FTZ R10, R252, R126, R10 ;  /* 0x0000007efc0a7223 */ /* 0x000fe2000001000a */
[----:B------:R-:W3:Y:S03]  /*c640*/  LDL R30, [R1+0x204] ;  /* 0x00020400011e7983 */ /* 0x000ee60000100800 */
[----:B------:R-:W-:Y:S01]  /*c650*/  FFMA.FTZ R10, R14, R128, R10 ;  /* 0x000000800e0a7223 */ /* 0x000fe2000001000a */
[----:B------:R-:W3:Y:S03]  /*c660*/  LDL R252, [R1+0x1f0] ;  /* 0x0001f00001fc7983 */ /* 0x000ee60000100800 */
[----:B------:R-:W-:Y:S01]  /*c670*/  FFMA.FTZ R10, R12, R130, R10 ;  /* 0x000000820c0a7223 */ /* 0x000fe2000001000a */
[----:B------:R-:W3:Y:S04]  /*c680*/  LDL R22, [R1+0x1d8] ;  /* 0x0001d80001167983 */ /* 0x000ee80000100800 */
[----:B------:R-:W3:Y:S04]  /*c690*/  LDL R20, [R1+0x1d0] ;  /* 0x0001d00001147983 */ /* 0x000ee80000100800 */
[----:B------:R-:W3:Y:S04]  /*c6a0*/  LDL R15, [R1+0x1c4] ;  /* 0x0001c400010f7983 */ /* 0x000ee80000100800 */
[----:B------:R-:W3:Y:S04]  /*c6b0*/  LDL R14, [R1+0x1b8] ;  /* 0x0001b800010e7983 */ /* 0x000ee80000100800 */
[----:B------:R-:W3:Y:S04]  /*c6c0*/  LDL R13, [R1+0x1bc] ;  /* 0x0001bc00010d7983 */ /* 0x000ee80000100800 */
[----:B------:R-:W3:Y:S04]  /*c6d0*/  LDL R12, [R1+0x1b0] ;  /* 0x0001b000010c7983 */ /* 0x000ee80000100800 */
[----:B------:R-:W3:Y:S01]  /*c6e0*/  LDL R11, [R1+0x1b4] ;  /* 0x0001b400010b7983 */ /* 0x000ee20000100800 */
[----:B------:R-:W-:Y:S01]  /*c6f0*/  FFMA.FTZ R10, R2, R132, R10 ;  /* 0x00000084020a7223 */ /* 0x000fe2000001000a */
[----:B------:R-:W-:-:S02]  /*c700*/  FFMA.FTZ R9, R0, R133, R9 ;  /* 0x0000008500097223 */ /* 0x000fc40000010009 */
[----:B------:R-:W3:Y:S04]  /*c710*/  LDL R2, [R1+0x190] ;  /* 0x0001900001027983 */ /* 0x000ee80000100800 */
[----:B------:R-:W3:Y:S01]  /*c720*/  LDL R0, [R1+0x194] ;  /* 0x0001940001007983 */ /* 0x000ee20000100800 */
[----:B----4-:R-:W-:-:S03]  /*c730*/  FFMA.FTZ R10, R31, R134, R10 ;  /* 0x000000861f0a7223 */ /* 0x010fc6000001000a */
[----:B------:R0:W5:Y:S01]  /*c740*/  LDL.LU R31, [R1+0x2d8] ;  /* 0x0002d800011f7983 */ /* 0x0001620000300800 */
[----:B--2---:R-:W-:Y:S01]  /*c750*/  FFMA.FTZ R10, R29, R136, R10 ;  /* 0x000000881d0a7223 */ /* 0x004fe2000001000a */
[----:B---3--:R-:W-:Y:S02]  /*c760*/  FFMA.FTZ R9, R30, R135, R9 ;  /* 0x000000871e097223 */ /* 0x008fe40000010009 */
[----:B------:R0:W5:Y:S02]  /*c770*/  LDL.LU R30, [R1+0x2d4] ;  /* 0x0002d400011e7983 */ /* 0x0001640000300800 */
[----:B------:R-:W-:Y:S01]  /*c780*/  FFMA.FTZ R9, R28, R137, R9 ;  /* 0x000000891c097223 */ /* 0x000fe20000010009 */
[----:B------:R-:W-:Y:S01]  /*c790*/  FFMA.FTZ R10, R252, R138, R10 ;  /* 0x0000008afc0a7223 */ /* 0x000fe2000001000a */
[----:B------:R0:W5:Y:S02]  /*c7a0*/  LDL.LU R29, [R1+0x2d0] ;  /* 0x0002d000011d7983 */ /* 0x0001640000300800 */
[----:B------:R-:W-:Y:S01]  /*c7b0*/  FFMA.FTZ R9, R27, R139, R9 ;  /* 0x0000008b1b097223 */ /* 0x000fe20000010009 */
[----:B------:R-:W-:Y:S01]  /*c7c0*/  FFMA.FTZ R10, R26, R140, R10 ;  /* 0x0000008c1a0a7223 */ /* 0x000fe2000001000a */
        /* <DEDUP_REMOVED lines=28> */
[----:B------:R-:W-:-:S02]  /*c990*/  FFMA.FTZ R9, R5, R159, R9 ;  /* 0x0000009f05097223 */ /* 0x000fc40000010009 */
        /* <DEDUP_REMOVED lines=28> */
[----:B------:R-:W2:Y:S01]  /*cb60*/  LDL R5, [R1+0x124] ;  /* 0x0001240001057983 */ /* 0x000ea20000100800 */
[----:B------:R-:W-:Y:S01]  /*cb70*/  FFMA.FTZ R10, R8, R168, R10 ;  /* 0x000000a8080a7223 */ /* 0x000fe2000001000a */
[----:B------:R-:W-:Y:S02]  /*cb80*/  FFMA.FTZ R9, R7, R169, R9 ;  /* 0x000000a907097223 */ /* 0x000fe40000010009 */
[----:B------:R-:W3:Y:S01]  /*cb90*/  LDL R8, [R1+0x118] ;  /* 0x0001180001087983 */ /* 0x000ee20000100800 */
[----:B------:R-:W-:-:S03]  /*cba0*/  FFMA.FTZ R10, R12, R170, R10 ;  /* 0x000000aa0c0a7223 */ /* 0x000fc6000001000a */
[----:B------:R-:W3:Y:S01]  /*cbb0*/  LDL R7, [R1+0x11c] ;  /* 0x00011c0001077983 */ /* 0x000ee20000100800 */
[----:B------:R-:W-:-:S03]  /*cbc0*/  FFMA.FTZ R9, R11, R171, R9 ;  /* 0x000000ab0b097223 */ /* 0x000fc60000010009 */
[----:B------:R-:W3:Y:S04]  /*cbd0*/  LDL R12, [R1+0x110] ;  /* 0x00011000010c7983 */ /* 0x000ee80000100800 */
[----:B------:R-:W3:Y:S01]  /*cbe0*/  LDL R11, [R1+0x114] ;  /* 0x00011400010b7983 */ /* 0x000ee20000100800 */
[----:B------:R-:W-:Y:S01]  /*cbf0*/  FFMA.FTZ R10, R26, R172, R10 ;  /* 0x000000ac1a0a7223 */ /* 0x000fe2000001000a */
[----:B------:R-:W-:Y:S02]  /*cc00*/  FFMA.FTZ R9, R25, R173, R9 ;  /* 0x000000ad19097223 */ /* 0x000fe40000010009 */
[----:B------:R-:W3:Y:S01]  /*cc10*/  LDL R26, [R1+0x10c] ;  /* 0x00010c00011a7983 */ /* 0x000ee20000100800 */
[----:B------:R-:W-:Y:S01]  /*cc20*/  FFMA.FTZ R10, R24, R174, R10 ;  /* 0x000000ae180a7223 */ /* 0x000fe2000001000a */
[----:B------:R-:W-:-:S02]  /*cc30*/  FFMA.FTZ R9, R23, R175, R9 ;  /* 0x000000af17097223 */ /* 0x000fc40000010009 */
[----:B------:R-:W3:Y:S01]  /*cc40*/  LDL R25, [R1+0x100] ;  /* 0x0001000001197983 */ /* 0x000ee20000100800 */
[----:B------:R-:W-:Y:S01]  /*cc50*/  FFMA.FTZ R10, R22, R176, R10 ;  /* 0x000000b0160a7223 */ /* 0x000fe2000001000a */
[----:B------:R-:W-:Y:S02]  /*cc60*/  FFMA.FTZ R9, R21, R177, R9 ;  /* 0x000000b115097223 */ /* 0x000fe40000010009 */
        /* <DEDUP_REMOVED lines=32> */
[----:B---3--:R-:W-:-:S03]  /*ce70*/  FFMA.FTZ R10, R8, R192, R10 ;  /* 0x000000c0080a7223 */ /* 0x008fc6000001000a */
[----:B------:R-:W3:Y:S01]  /*ce80*/  LDL R8, [R1+0xc0] ;  /* 0x0000c00001087983 */ /* 0x000ee20000100800 */
[----:B------:R-:W-:-:S03]  /*ce90*/  FFMA.FTZ R9, R7, R193, R9 ;  /* 0x000000c107097223 */ /* 0x000fc60000010009 */
[----:B------:R-:W4:Y:S01]  /*cea0*/  LDL R7, [R1+0xc4] ;  /* 0x0000c40001077983 */ /* 0x000f220000100800 */
[----:B------:R-:W-:-:S03]  /*ceb0*/  FFMA.FTZ R10, R12, R194, R10 ;  /* 0x000000c20c0a7223 */ /* 0x000fc6000001000a */
[----:B------:R-:W2:Y:S01]  /*cec0*/  LDL R12, [R1+0xc8] ;  /* 0x0000c800010c7983 */ /* 0x000ea20000100800 */
[----:B------:R-:W-:-:S03]  /*ced0*/  FFMA.FTZ R9, R11, R195, R9 ;  /* 0x000000c30b097223 */ /* 0x000fc60000010009 */
[----:B------:R-:W3:Y:S01]  /*cee0*/  LDL R11, [R1+0xcc] ;  /* 0x0000cc00010b7983 */ /* 0x000ee20000100800 */
[----:B------:R-:W-:Y:S01]  /*cef0*/  FFMA.FTZ R10, R27, R196, R10 ;  /* 0x000000c41b0a7223 */ /* 0x000fe2000001000a */
[----:B------:R-:W-:Y:S02]  /*cf00*/  FFMA.FTZ R9, R26, R197, R9 ;  /* 0x000000c51a097223 */ /* 0x000fe40000010009 */
        /* <DEDUP_REMOVED lines=11> */
[----:B------:R-:W-:Y:S01]  /*cfc0*/  FFMA.FTZ R9, R20, R203, R9 ;  /* 0x000000cb14097223 */ /* 0x000fe20000010009 */
[----:B------:R-:W-:Y:S02]  /*cfd0*/  FFMA.FTZ R10, R252, R204, R10 ;  /* 0x000000ccfc0a7223 */ /* 0x000fe4000001000a */
        /* <DEDUP_REMOVED lines=17> */
[----:B--2---:R-:W-:-:S03]  /*d0f0*/  FFMA.FTZ R10, R12, R212, R10 ;  /* 0x000000d40c0a7223 */ /* 0x004fc6000001000a */
[----:B------:R-:W2:Y:S01]  /*d100*/  LDL R12, [R1+0x60] ;  /* 0x00006000010c7983 */ /* 0x000ea20000100800 */
[----:B---3--:R-:W-:Y:S01]  /*d110*/  FFMA.FTZ R9, R11, R213, R9 ;  /* 0x000000d50b097223 */ /* 0x008fe20000010009 */
[----:B------:R-:W-:Y:S02]  /*d120*/  FFMA.FTZ R10, R8, R214, R10 ;  /* 0x000000d6080a7223 */ /* 0x000fe4000001000a */
[----:B------:R-:W3:Y:S01]  /*d130*/  LDL R11, [R1+0x64] ;  /* 0x00006400010b7983 */ /* 0x000ee20000100800 */
[----:B----4-:R-:W-:-:S03]  /*d140*/  FFMA.FTZ R9, R7, R215, R9 ;  /* 0x000000d707097223 */ /* 0x010fc60000010009 */
[----:B------:R-:W4:Y:S01]  /*d150*/  LDL R8, [R1+0x90] ;  /* 0x0000900001087983 */ /* 0x000f220000100800 */
[----:B------:R-:W-:-:S03]  /*d160*/  FFMA.FTZ R10, R6, R216, R10 ;  /* 0x000000d8060a7223 */ /* 0x000fc6000001000a */
[----:B------:R-:W2:Y:S01]  /*d170*/  LDL R7, [R1+0x94] ;  /* 0x0000940001077983 */ /* 0x000ea20000100800 */
        /* <DEDUP_REMOVED lines=19> */
[----:B----4-:R-:W-:-:S03]  /*d2b0*/  FFMA.FTZ R10, R8, R226, R10 ;  /* 0x000000e2080a7223 */ /* 0x010fc6000001000a */
[----:B------:R0:W5:Y:S01]  /*d2c0*/  LDL.LU R8, [R1+0x298] ;  /* 0x0002980001087983 */ /* 0x0001620000300800 */
[----:B--2---:R-:W-:-:S03]  /*d2d0*/  FFMA.FTZ R9, R7, R227, R9 ;  /* 0x000000e307097223 */ /* 0x004fc60000010009 */
[----:B------:R0:W5:Y:S01]  /*d2e0*/  LDL.LU R7, [R1+0x294] ;  /* 0x0002940001077983 */ /* 0x0001620000300800 */
[----:B---3--:R-:W-:-:S03]  /*d2f0*/  FFMA.FTZ R10, R6, R228, R10 ;  /* 0x000000e4060a7223 */ /* 0x008fc6000001000a */
        /* <DEDUP_REMOVED lines=12> */
[----:B------:R-:W-:-:S03]  /*d3c0*/  FFMA.FTZ R9, R15, R235, R9 ;  /* 0x000000eb0f097223 */ /* 0x000fc60000010009 */
[----:B------:R-:W-:Y:S01]  /*d3d0*/  FFMA.FTZ R10, R14, R236, R10 ;  /* 0x000000ec0e0a7223 */ /* 0x000fe2000001000a */
[----:B------:R-:W-:-:S03]  /*d3e0*/  FFMA.FTZ R9, R13, R237, R9 ;  /* 0x000000ed0d097223 */ /* 0x000fc60000010009 */
[----:B------:R-:W-:Y:S01]  /*d3f0*/  FFMA.FTZ R10, R12, R238, R10 ;  /* 0x000000ee0c0a7223 */ /* 0x000fe2000001000a */
[----:B------:R-:W-:-:S04]  /*d400*/  FFMA.FTZ R9, R11, R239, R9 ;  /* 0x000000ef0b097223 */ /* 0x000fc80000010009 */
[----:B------:R-:W-:Y:S02]  /*d410*/  FADD.FTZ R9, R10, R9 ;  /* 0x000000090a097221 */ /* 0x000fe40000010000 */
[----:B------:R-:W1:Y:S01]  /*d420*/  S2R R10, SR_TID.X ;  /* 0x00000000000a7919 */ /* 0x000e620000002100 */
[----:B------:R-:W2:Y:S01]  /*d430*/  S2R R252, SR_CTAID.X ;  /* 0x0000000000fc7919 */ /* 0x000ea20000002500 */
[----:B------:R-:W-:Y:S01]  /*d440*/  UMOV UR4, 0xffffffff ;  /* 0xffffffff00047882 */ /* 0x000fe20000000000 */
[----:B-1----:R-:W-:Y:S02]  /*d450*/  LOP3.LUT R10, R10, 0x1, RZ, 0xc0, !PT ;  /* 0x000000010a0a7812 */ /* 0x002fe400078ec0ff */
[----:B0-2---:R-:W-:Y:S05]  /*d460*/  BRA.DIV UR4, `(.L_x_2551) ;  /* 0x0000003204907947 */ /* 0x005fea000b800000 */
[----:B------:R0:W1:Y:S02]  /*d470*/  SHFL.BFLY PT, R14, R9, 0x1, 0x1f ;  /* 0x0c201f00090e7f89 */ /* 0x00006400000e0000 */
.L_x_2615:
[----:B------:R-:W-:Y:S01]  /*d480*/  ISETP.EQ.U32.OR P1, PT, R10, 0x1, P1 ;  /* 0x000000010a00780c */ /* 0x000fe20000f22470 */
[----:B01----:R-:W-:Y:S01]  /*d490*/  FADD.FTZ R9, R9, R14 ;  /* 0x0000000e09097221 */ /* 0x003fe20000010000 */
[----:B------:R-:W-:Y:S03]  /*d4a0*/  BSSY B1, `(.L_x_2552) ;  /* 0x0000025000017945 */ /* 0x000fe60003800000 */
[----:B------:R-:W-:-:S08]  /*d4b0*/  FMUL.FTZ R9, R9, UR11 ;  /* 0x0000000b09097c20 */ /* 0x000fd00008410000 */
[----:B------:R-:W-:Y:S05]  /*d4c0*/  @P1 BRA `(.L_x_2553) ;  /* 0x0000000000881947 */ /* 0x000fea0003800000 */
[----:B------:R-:W-:Y:S01]  /*d4d0*/  ISETP.NE.U32.AND P1, PT, RZ, UR12, PT ;  /* 0x0000000cff007c0c */ /* 0x000fe2000bf25070 */
[----:B------:R-:W-:Y:S01]  /*d4e0*/  ULDC UR4, c[0x0][0x298] ;  /* 0x0000a60000047ab9 */ /* 0x000fe20000000800 */
[----:B------:R-:W2:Y:S02]  /*d4f0*/  LDL R14, [R1+0x260] ;  /* 0x00026000010e7983 */ /* 0x000ea40000100800 */
[----:B------:R-:W-:Y:S02]  /*d500*/  ISETP.NE.AND.EX P1, PT, RZ, UR13, PT, P1 ;  /* 0x0000000dff007c0c */ /* 0x000fe4000bf25310 */
[----:B------:R-:W3:Y:S04]  /*d510*/  LDL R15, [R1+0x264] ;  /* 0x00026400010f7983 */ /* 0x000ee80000100800 */
[----:B------:R-:W4:Y:S07]  /*d520*/  LDL R13, [R1] ;  /* 0x00000000010d7983 */ /* 0x000f2e0000100800 */
[----:B------:R-:W0:Y:S02]  /*d530*/  @P1 LDC R12, c[0x0][0x2d0] ;  /* 0x0000b400ff0c1b82 */ /* 0x000e240000000800 */
[----:B0----5:R-:W-:-:S04]  /*d540*/  @P1 IMAD R10, R252, R12, R16 ;  /* 0x0000000cfc0a1224 */ /* 0x021fc800078e0210 */
[----:B------:R-:W-:-:S04]  /*d550*/  @P1 VIADD R10, R10, 0xffffffff ;  /* 0xffffffff0a0a1836 */ /* 0x000fc80000000000 */
[----:B------:R-:W-:Y:S02]  /*d560*/  @P1 IMAD R12, R10, R12, R6 ;  /* 0x0000000c0a0c1224 */ /* 0x000fe400078e0206 */
[----:B------:R-:W0:Y:S02]  /*d570*/  @P1 LDC.64 R10, c[0x0][0x2c8] ;  /* 0x0000b200ff0a1b82 */ /* 0x000e240000000a00 */
[----:B0-----:R-:W-:-:S06]  /*d580*/  @P1 IMAD.WIDE R10, R12, 0x4, R10 ;  /* 0x000000040c0a1825 */ /* 0x001fcc00078e020a */
[----:B------:R-:W0:Y:S01]  /*d590*/  LDC R12, c[0x0][0x2c0] ;  /* 0x0000b000ff0c7b82 */ /* 0x000e220000000800 */
[----:B------:R-:W2:Y:S01]  /*d5a0*/  @P1 LDG.E R10, desc[UR36][R10.64] ;  /* 0x000000240a0a1981 */ /* 0x000ea2000c1e1900 */
[----:B0-----:R-:W-:Y:S02]  /*d5b0*/  VIADD R12, R12, UR4 ;  /* 0x000000040c0c7c36 */ /* 0x001fe40008000000 */
[----:B--2---:R-:W-:-:S04]  /*d5c0*/  @P1 FADD.FTZ R9, R9, R10 ;  /* 0x0000000a09091221 */ /* 0x004fc80000010000 */
[----:B------:R-:W0:Y:S02]  /*d5d0*/  LDC.64 R10, c[0x0][0x2d8] ;  /* 0x0000b600ff0a7b82 */ /* 0x000e240000000a00 */
[----:B0-----:R-:W-:Y:S02]  /*d5e0*/  ISETP.NE.U32.AND P1, PT, R10, RZ, PT ;  /* 0x000000ff0a00720c */ /* 0x001fe40003f25070 */
[----:B------:R-:W2:Y:S02]  /*d5f0*/  LDL R10, [R1+0x268] ;  /* 0x00026800010a7983 */ /* 0x000ea40000100800 */
[----:B------:R-:W-:-:S13]  /*d600*/  ISETP.NE.AND.EX P1, PT, R11, RZ, PT, P1 ;  /* 0x000000ff0b00720c */ /* 0x000fda0003f25310 */
[C---:B------:R-:W-:Y:S02]  /*d610*/  @P1 ISETP.GE.AND P2, PT, R6.reuse, R12, PT ;  /* 0x0000000c0600120c */ /* 0x040fe40003f46270 */
[----:B------:R-:W-:Y:S02]  /*d620*/  @P1 IADD3 R12, R6, 0x1, -R16 ;  /* 0x00000001060c1810 */ /* 0x000fe40007ffe810 */
[----:B--2---:R-:W-:-:S04]  /*d630*/  @P1 SEL R10, R10, RZ, !P2 ;  /* 0x000000ff0a0a1207 */ /* 0x004fc80005000000 */
[----:B------:R-:W-:Y:S02]  /*d640*/  @P1 IADD3 R12, R10, R12, RZ ;  /* 0x0000000c0a0c1210 */ /* 0x000fe40007ffe0ff */
[----:B------:R-:W0:Y:S02]  /*d650*/  @P1 LDC.64 R10, c[0x0][0x2d8] ;  /* 0x0000b600ff0a1b82 */ /* 0x000e240000000a00 */
[----:B0-----:R-:W-:-:S06]  /*d660*/  @P1 IMAD.WIDE R10, R252, 0x4, R10 ;  /* 0x00000004fc0a1825 */ /* 0x001fcc00078e020a */
[----:B------:R-:W2:Y:S01]  /*d670*/  @P1 LDG.E R10, desc[UR36][R10.64] ;  /* 0x000000240a0a1981 */ /* 0x000ea2000c1e1900 */
[----:B------:R-:W-:-:S05]  /*d680*/  @P1 I2FP.F32.S32 R12, R12 ;  /* 0x0000000c000c1245 */ /* 0x000fca0000201400 */
[----:B--2---:R-:W-:Y:S01]  /*d690*/  @P1 FFMA.FTZ R9, R12, R10, R9 ;  /* 0x0000000a0c091223 */ /* 0x004fe20000010009 */
[----:B------:R-:W-:-:S04]  /*d6a0*/  IMAD.IADD R10, R6, 0x1, -R14 ;  /* 0x00000001060a7824 */ /* 0x000fc800078e0a0e */
[----:B---3--:R-:W-:Y:S01]  /*d6b0*/  IMAD R10, R10, 0x4, R15 ;  /* 0x000000040a0a7824 */ /* 0x008fe200078e020f */
[----:B----4-:R-:W-:-:S04]  /*d6c0*/  @!P0 FMNMX.FTZ R13, R13, R9, !PT ;  /* 0x000000090d0d8209 */ /* 0x010fc80007810000 */
[----:B------:R0:W-:Y:S04]  /*d6d0*/  STS [R10], R9 ;  /* 0x000000090a007388 */ /* 0x0001e80000000800 */
[----:B------:R0:W-:Y:S02]  /*d6e0*/  @!P0 STL [R1], R13 ;  /* 0x0000000d01008387 */ /* 0x0001e40000100800 */
.L_x_2553:
[----:B------:R-:W-:Y:S05]  /*d6f0*/  BSYNC B1 ;  /* 0x0000000000017941 */ /* 0x000fea0003800000 */
.L_x_2552:
[----:B0-----:R-:W2:Y:S01]  /*d700*/  LDL R9, [R1+0x26c] ;  /* 0x00026c0001097983 */ /* 0x001ea20000100800 */
[----:B-----5:R-:W-:-:S05]  /*d710*/  VIADD R6, R6, 0x40 ;  /* 0x0000004006067836 */ /* 0x020fca0000000000 */
[----:B--2---:R-:W-:-:S13]  /*d720*/  ISETP.GE.AND P0, PT, R6, R9, PT ;  /* 0x000000090600720c */ /* 0x004fda0003f06270 */
[----:B------:R-:W-:Y:S05]  /*d730*/  @!P0 BRA `(.L_x_2554) ;  /* 0xffffff5800b08947 */ /* 0x000fea000383ffff */
.L_x_2294:
[----:B------:R-:W-:Y:S05]  /*d740*/  BSYNC B0 ;  /* 0x0000000000007941 */ /* 0x000fea0003800000 */
.L_x_2293:
[----:B------:R-:W0:Y:S01]  /*d750*/  S2R R19, SR_TID.X ;  /* 0x0000000000137919 */ /* 0x000e220000002100 */
[----:B------:R-:W-:-:S03]  /*d760*/  UMOV UR4, 0xffffffff ;  /* 0xffffffff00047882 */ /* 0x000fc60000000000 */
[----:B------:R-:W-:Y:S05]  /*d770*/  BRA.DIV UR4, `(.L_x_2555) ;  /* 0x0000002e04f47947 */ /* 0x000fea000b800000 */
[----:B------:R-:W3:Y:S04]  /*d780*/  LDL.LU R3, [R1] ;  /* 0x0000000001037983 */ /* 0x000ee80000300800 */
[----:B---3--:R-:W2:Y:S02]  /*d790*/  SHFL.BFLY PT, R14, R3, 0x10, 0x1f ;  /* 0x0e001f00030e7f89 */ /* 0x008ea400000e0000 */
[----:B--2---:R-:W-:-:S05]  /*d7a0*/  FMNMX.FTZ R13, R14, R3, !PT ;  /* 0x000000030e0d7209 */ /* 0x004fca0007810000 */
[----:B------:R-:W1:Y:S02]  /*d7b0*/  SHFL.BFLY PT, R14, R13, 0x8, 0x1f ;  /* 0x0d001f000d0e7f89 */ /* 0x000e6400000e0000 */
[----:B-1----:R-:W-:-:S05]  /*d7c0*/  FMNMX.FTZ R3, R13, R14, !PT ;  /* 0x0000000e0d037209 */ /* 0x002fca0007810000 */
[----:B------:R-:W1:Y:S02]  /*d7d0*/  SHFL.BFLY PT, R14, R3, 0x4, 0x1f ;  /* 0x0c801f00030e7f89 */ /* 0x000e6400000e0000 */
[----:B-1----:R-:W-:-:S05]  /*d7e0*/  FMNMX.FTZ R4, R3, R14, !PT ;  /* 0x0000000e03047209 */ /* 0x002fca0007810000 */
[----:B------:R1:W2:Y:S02]  /*d7f0*/  SHFL.BFLY PT, R14, R4, 0x2, 0x1f ;  /* 0x0c401f00040e7f89 */ /* 0x0002a400000e0000 */
.L_x_2621:
        /* <DEDUP_REMOVED lines=20> */
[----:B-1----:R-:W-:Y:S01]  /*d940*/  @!P0 LEA R5, R4, R3, 0x18 ;  /* 0x0000000304058211 */ /* 0x002fe200078ec0ff */
        /* <DEDUP_REMOVED lines=19> */
[----:B------:R-:W2:Y:S01]  /*da80*/  LDL R13, [R1+0x264] ;  /* 0x00026400010d7983 */ /* 0x000ea20000100800 */
[----:B------:R-:W-:Y:S01]  /*da90*/  ULDC.64 UR4, c[0x0][0x2b0] ;  /* 0x0000ac0000047ab9 */ /* 0x000fe20000000a00 */
[--C-:B------:R-:W-:Y:S01]  /*daa0*/  SHF.R.S32.HI R5, RZ, 0x1f, R9.reuse ;  /* 0x0000001fff057819 */ /* 0x100fe20000011409 */
[----:B------:R-:W-:Y:S01]  /*dab0*/  IMAD.MOV.U32 R7, RZ, RZ, RZ ;  /* 0x000000ffff077224 */ /* 0x000fe200078e00ff */
[----:B------:R-:W0:Y:S01]  /*dac0*/  S2R R12, SR_CTAID.Y ;  /* 0x00000000000c7919 */ /* 0x000e220000002600 */
[----:B------:R-:W-:Y:S01]  /*dad0*/  ISETP.NE.U32.AND P0, PT, RZ, UR4, PT ;  /* 0x00000004ff007c0c */ /* 0x000fe2000bf05070 */
[----:B------:R-:W-:-:S03]  /*dae0*/  IMAD.MOV.U32 R11, RZ, RZ, R9 ;  /* 0x000000ffff0b7224 */ /* 0x000fc600078e0009 */
[----:B------:R-:W-:Y:S01]  /*daf0*/  ISETP.NE.AND.EX P0, PT, RZ, UR5, PT, P0 ;  /* 0x00000005ff007c0c */ /* 0x000fe2000bf05300 */
[----:B0-----:R-:W-:-:S05]  /*db00*/  IMAD R0, R12, R0, RZ ;  /* 0x000000000c007224 */ /* 0x001fca00078e02ff */
[----:B------:R-:W-:Y:S02]  /*db10*/  SHF.R.S32.HI R6, RZ, 0x1f, R0 ;  /* 0x0000001fff067819 */ /* 0x000fe40000011400 */
[----:B------:R-:W-:Y:S02]  /*db20*/  IADD3 R12, P2, P3, R0, UR4, R9 ;  /* 0x00000004000c7c10 */ /* 0x000fe4000fb5e009 */
[----:B------:R-:W-:Y:S02]  /*db30*/  MOV R0, R4 ;  /* 0x0000000400007202 */ /* 0x000fe40000000f00 */
[----:B------:R-:W-:Y:S01]  /*db40*/  IADD3.X R5, R6, UR5, R5, P2, P3 ;  /* 0x0000000506057c10 */ /* 0x000fe200097e6405 */
[----:B--2---:R-:W-:-:S08]  /*db50*/  IMAD R6, R19, 0x4, R13 ;  /* 0x0000000413067824 */ /* 0x004fd000078e020d */
.L_x_2563:
[----:B------:R-:W-:Y:S04]  /*db60*/  BSSY B2, `(.L_x_2560) ;  /* 0x000000b000027945 */ /* 0x000fe80003800000 */
[----:B0-----:R-:W-:Y:S05]  /*db70*/  @!P0 BRA `(.L_x_2561) ;  /* 0x0000000000148947 */ /* 0x001fea0003800000 */
[----:B------:R-:W-:-:S06]  /*db80*/  MOV R4, R12 ;  /* 0x0000000c00047202 */ /* 0x000fcc0000000f00 */
[----:B------:R-:W2:Y:S01]  /*db90*/  LDG.E.U8 R4, desc[UR36][R4.64] ;  /* 0x0000002404047981 */ /* 0x000ea2000c1e1100 */
[----:B------:R-:W-:Y:S01]  /*dba0*/  IMAD.MOV.U32 R10, RZ, RZ, RZ ;  /* 0x000000ffff0a7224 */ /* 0x000fe200078e00ff */
[----:B--2---:R-:W-:-:S13]  /*dbb0*/  ISETP.NE.AND P2, PT, R4, RZ, PT ;  /* 0x000000ff0400720c */ /* 0x004fda0003f45270 */
[----:B------:R-:W-:Y:S05]  /*dbc0*/  @P2 BRA `(.L_x_2562) ;  /* 0x0000000000102947 */ /* 0x000fea0003800000 */
.L_x_2561:
[----:B------:R-:W0:Y:S02]  /*dbd0*/  LDS R4, [R6] ;  /* 0x0000000006047984 */ /* 0x000e240000000800 */
[----:B0-----:R-:W-:-:S04]  /*dbe0*/  FADD.FTZ R4, -R14, R4 ;  /* 0x000000040e047221 */ /* 0x001fc80000010100 */
[----:B------:R-:W-:-:S04]  /*dbf0*/  FMUL.FTZ R4, R4, 1.4426950216293334961 ;  /* 0x3fb8aa3b04047820 */ /* 0x000fc80000410000 */
[----:B------:R0:W1:Y:S03]  /*dc00*/  MUFU.EX2 R10, R4 ;  /* 0x00000004000a7308 */ /* 0x0000660000000800 */
.L_x_2562:
[----:B------:R-:W-:Y:S05]  /*dc10*/  BSYNC B2 ;  /* 0x0000000000027941 */ /* 0x000fea0003800000 */
.L_x_2560:
[----:B------:R-:W-:Y:S01]  /*dc20*/  VIADD R0, R0, 0xffffffff ;  /* 0xffffffff00007836 */ /* 0x000fe20000000000 */
[----:B------:R-:W-:Y:S01]  /*dc30*/  IADD3 R12, P3, R12, 0x80, RZ ;  /* 0x000000800c0c7810 */ /* 0x000fe20007f7e0ff */
[----:B-1----:R1:W-:Y:S01]  /*dc40*/  STS [R6], R10 ;  /* 0x0000000a06007388 */ /* 0x0023e20000000800 */
[----:B------:R-:W-:Y:S01]  /*dc50*/  FADD.FTZ R7, R10, R7 ;  /* 0x000000070a077221 */ /* 0x000fe20000010000 */
[----:B------:R-:W-:Y:S01]  /*dc60*/  VIADD R11, R11, 0x80 ;  /* 0x000000800b0b7836 */ /* 0x000fe20000000000 */
[----:B------:R-:W-:Y:S01]  /*dc70*/  ISETP.NE.AND P2, PT, R0, RZ, PT ;  /* 0x000000ff0000720c */ /* 0x000fe20003f45270 */
[----:B------:R-:W-:Y:S01]  /*dc80*/  IMAD.X R5, RZ, RZ, R5, P3 ;  /* 0x000000ffff057224 */ /* 0x000fe200018e0605 */
[----:B-1----:R-:W-:-:S11]  /*dc90*/  IADD3 R6, R6, 0x200, RZ ;  /* 0x0000020006067810 */ /* 0x002fd60007ffe0ff */
[----:B------:R-:W-:Y:S05]  /*dca0*/  @P2 BRA `(.L_x_2563) ;  /* 0xfffffffc00ac2947 */ /* 0x000fea000383ffff */
.L_x_2559:
[----:B------:R-:W-:Y:S05]  /*dcb0*/  BSYNC B1 ;  /* 0x0000000000017941 */ /* 0x000fea0003800000 */
.L_x_2558:
        /* <DEDUP_REMOVED lines=14> */
[----:B------:R-:W-:Y:S01]  /*dda0*/  SHF.R.S32.HI R6, RZ, 0x1f, R6 ;  /* 0x0000001fff067819 */ /* 0x000fe20000011406 */
[----:B---3--:R-:W-:-:S03]  /*ddb0*/  IMAD.IADD R0, R10, 0x1, R0 ;  /* 0x000000010a007824 */ /* 0x008fc600078e0200 */
[----:B------:R-:W-:-:S07]  /*ddc0*/  IADD3.X R5, R3, UR7, R6, P2, P3 ;  /* 0x0000000703057c10 */ /* 0x000fce00097e6406 */
.L_x_2576:
[----:B------:R-:W-:Y:S04]  /*ddd0*/  BSSY B1, `(.L_x_2564) ;  /* 0x000000a000017945 */ /* 0x000fe80003800000 */
[----:B------:R-:W-:Y:S05]  /*dde0*/  @!P0 BRA `(.L_x_2565) ;  /* 0x0000000000108947 */ /* 0x000fea0003800000 */
[----:B------:R-:W2:Y:S02]  /*ddf0*/  LDG.E.U8 R3, desc[UR36][R4.64] ;  /* 0x0000002404037981 */ /* 0x000ea4000c1e1100 */
[----:B--2---:R-:W-:-:S13]  /*de00*/  ISETP.NE.AND P2, PT, R3, RZ, PT ;  /* 0x000000ff0300720c */ /* 0x004fda0003f45270 */
[----:B------:R-:W-:Y:S01]  /*de10*/  @P2 IMAD.MOV.U32 R3, RZ, RZ, RZ ;  /* 0x000000ffff032224 */ /* 0x000fe200078e00ff */
[----:B------:R-:W-:Y:S06]  /*de20*/  @P2 BRA `(.L_x_2566) ;  /* 0x0000000000102947 */ /* 0x000fec0003800000 */
.L_x_2565:
[----:B------:R-:W0:Y:S02]  /*de30*/  LDS R3, [R0+-0x400] ;  /* 0xfffc000000037984 */ /* 0x000e240000000800 */
[----:B0-----:R-:W-:-:S04]  /*de40*/  FADD.FTZ R3, -R14, R3 ;  /* 0x000000030e037221 */ /* 0x001fc80000010100 */
[----:B------:R-:W-:-:S06]  /*de50*/  FMUL.FTZ R3, R3, 1.4426950216293334961 ;  /* 0x3fb8aa3b03037820 */ /* 0x000fcc0000410000 */
[----:B------:R-:W0:Y:S02]  /*de60*/  MUFU.EX2 R3, R3 ;  /* 0x0000000300037308 */ /* 0x000e240000000800 */
.L_x_2566:
[----:B------:R-:W-:Y:S05]  /*de70*/  BSYNC B1 ;  /* 0x0000000000017941 */ /* 0x000fea0003800000 */
.L_x_2564:
        /* <DEDUP_REMOVED lines=8> */
.L_x_2568:
[----:B0-----:R-:W0:Y:S02]  /*df00*/  LDS R3, [R0+-0x200] ;  /* 0xfffe000000037984 */ /* 0x001e240000000800 */
[----:B0-----:R-:W-:-:S04]  /*df10*/  FADD.FTZ R3, -R14, R3 ;  /* 0x000000030e037221 */ /* 0x001fc80000010100 */
[----:B------:R-:W-:-:S06]  /*df20*/  FMUL.FTZ R3, R3, 1.4426950216293334961 ;  /* 0x3fb8aa3b03037820 */ /* 0x000fcc0000410000 */
[----:B------:R-:W0:Y:S02]  /*df30*/  MUFU.EX2 R3, R3 ;  /* 0x0000000300037308 */ /* 0x000e240000000800 */
.L_x_2569:
[----:B------:R-:W-:Y:S05]  /*df40*/  BSYNC B1 ;  /* 0x0000000000017941 */ /* 0x000fea0003800000 */
.L_x_2567:
        /* <DEDUP_REMOVED lines=8> */
.L_x_2571:
[----:B0-----:R-:W0:Y:S02]  /*dfd0*/  LDS R3, [R0] ;  /* 0x0000000000037984 */ /* 0x001e240000000800 */
[----:B0-----:R-:W-:-:S04]  /*dfe0*/  FADD.FTZ R3, -R14, R3 ;  /* 0x000000030e037221 */ /* 0x001fc80000010100 */
[----:B------:R-:W-:-:S06]  /*dff0*/  FMUL.FTZ R3, R3, 1.4426950216293334961 ;  /* 0x3fb8aa3b03037820 */ /* 0x000fcc0000410000 */
[----:B------:R-:W0:Y:S02]  /*e000*/  MUFU.EX2 R3, R3 ;  /* 0x0000000300037308 */ /* 0x000e240000000800 */
.L_x_2572:
[----:B------:R-:W-:Y:S05]  /*e010*/  BSYNC B1 ;  /* 0x0000000000017941 */ /* 0x000fea0003800000 */
.L_x_2570:
        /* <DEDUP_REMOVED lines=8> */
.L_x_2574:
[----:B0-----:R-:W0:Y:S02]  /*e0a0*/  LDS R3, [R0+0x200] ;  /* 0x0002000000037984 */ /* 0x001e240000000800 */
[----:B0-----:R-:W-:-:S04]  /*e0b0*/  FADD.FTZ R3, -R14, R3 ;  /* 0x000000030e037221 */ /* 0x001fc80000010100 */
[----:B------:R-:W-:-:S06]  /*e0c0*/  FMUL.FTZ R3, R3, 1.4426950216293334961 ;  /* 0x3fb8aa3b03037820 */ /* 0x000fcc0000410000 */
[----:B------:R-:W0:Y:S02]  /*e0d0*/  MUFU.EX2 R3, R3 ;  /* 0x0000000300037308 */ /* 0x000e240000000800 */
.L_x_2575:
[----:B------:R-:W-:Y:S05]  /*e0e0*/  BSYNC B1 ;  /* 0x0000000000017941 */ /* 0x000fea0003800000 */
.L_x_2573:
        /* <DEDUP_REMOVED lines=8> */
.L_x_2557:
[----:B------:R-:W-:Y:S05]  /*e170*/  BSYNC B0 ;  /* 0x0000000000007941 */ /* 0x000fea0003800000 */
.L_x_2556:
        /* <DEDUP_REMOVED lines=11> */
[----:B--2---:R-:W-:Y:S01]  /*e230*/  @!P0 LEA R11, R11, R6, 0x18 ;  /* 0x000000060b0b8211 */ /* 0x004fe200078ec0ff */
[----:B------:R-:W-:Y:S01]  /*e240*/  @!P2 IMAD.SHL.U32 R6, R19, 0x4, RZ ;  /* 0x000000041306a824 */ /* 0x000fe200078e00ff */
        /* <DEDUP_REMOVED lines=35> */
.L_x_2577:
        /* <DEDUP_REMOVED lines=16> */
[----:B------:R-:W-:Y:S01]  /*e580*/  LEA.HI.X R11, R11, UR7, R6, 0x2, P3 ;  /* 0x000000070b0b7c11 */ /* 0x000fe200098f1406 */
[----:B--2---:R-:W-:-:S07]  /*e590*/  IMAD R3, R19, 0x4, R7 ;  /* 0x0000000413037824 */ /* 0x004fce00078e0207 */
.L_x_2582:
[----:B--2---:R-:W1:Y:S01]  /*e5a0*/  LDS R6, [R3] ;  /* 0x0000000003067984 */ /* 0x004e620000000800 */
[----:B------:R-:W-:Y:S01]  /*e5b0*/  @P0 MOV R7, R11 ;  /* 0x0000000b00070202 */ /* 0x000fe20000000f00 */
[----:B------:R-:W-:Y:S02]  /*e5c0*/  VIADD R0, R0, 0xffffffff ;  /* 0xffffffff00007836 */ /* 0x000fe40000000000 */
[----:B------:R-:W-:-:S03]  /*e5d0*/  VIADD R9, R9, 0x80 ;  /* 0x0000008009097836 */ /* 0x000fc60000000000 */
        /* <DEDUP_REMOVED lines=9> */
.L_x_2581:
[----:B------:R-:W-:Y:S05]  /*e670*/  BSYNC B1 ;  /* 0x0000000000017941 */ /* 0x000fea0003800000 */
.L_x_2580:
        /* <DEDUP_REMOVED lines=12> */
.L_x_2583:
[----:B------:R-:W1:Y:S01]  /*e740*/  LDS R3, [R0+-0x400] ;  /* 0xfffc000000037984 */ /* 0x000e620000000800 */
[----:B------:R-:W-:Y:S01]  /*e750*/  IMAD.MOV.U32 R4, RZ, RZ, R11 ;  /* 0x000000ffff047224 */ /* 0x000fe200078e000b */
[----:B------:R-:W-:Y:S01]  /*e760*/  IADD3 R9, R9, 0x200, RZ ;  /* 0x0000020009097810 */ /* 0x000fe20007ffe0ff */
[----:B------:R-:W-:Y:S01]  /*e770*/  IMAD.MOV.U32 R5, RZ, RZ, R12 ;  /* 0x000000ffff057224 */ /* 0x000fe200078e000c */
[----:B------:R-:W2:Y:S02]  /*e780*/  LDS R6, [R0+-0x200] ;  /* 0xfffe000000067984 */ /* 0x000ea40000000800 */
[----:B------:R-:W-:Y:S02]  /*e790*/  ISETP.GE.AND P0, PT, R9, R16, PT ;  /* 0x000000100900720c */ /* 0x000fe40003f06270 */
[----:B------:R-:W3:Y:S01]  /*e7a0*/  LDS R7, [R0] ;  /* 0x0000000000077984 */ /* 0x000ee20000000800 */
[----:B------:R-:W-:-:S03]  /*e7b0*/  IADD3 R11, P1, R4, 0x800, RZ ;  /* 0x00000800040b7810 */ /* 0x000fc60007f3e0ff */
[----:B0-----:R-:W0:Y:S02]  /*e7c0*/  LDS R10, [R0+0x200] ;  /* 0x00020000000a7984 */ /* 0x001e240000000800 */
[----:B------:R-:W-:Y:S02]  /*e7d0*/  IMAD.X R12, RZ, RZ, R5, P1 ;  /* 0x000000ffff0c7224 */ /* 0x000fe400008e0605 */
        /* <DEDUP_REMOVED lines=12> */
[----:B0-----:R-:W-:Y:S01]  /*e8a0*/  VIADD R0, R0, 0x800 ;  /* 0x0000080000007836 */ /* 0x001fe20000000000 */
[----:B------:R-:W-:Y:S06]  /*e8b0*/  @!P0 BRA `(.L_x_2583) ;  /* 0xfffffffc00a08947 */ /* 0x000fec000383ffff */
.L_x_2579:
[----:B------:R-:W-:Y:S05]  /*e8c0*/  BSYNC B0 ;  /* 0x0000000000007941 */ /* 0x000fea0003800000 */
.L_x_2578:
[----:B------:R-:W3:Y:S01]  /*e8d0*/  LDL.LU R5, [R1+0x274] ;  /* 0x0002740001057983 */ /* 0x000ee20000300800 */
[-C--:B------:R-:W-:Y:S01]  /*e8e0*/  LEA.HI R8, R8, R19.reuse, RZ, 0x6 ;  /* 0x0000001308087211 */ /* 0x080fe200078f30ff */
[----:B------:R-:W-:Y:S01]  /*e8f0*/  VIADD R20, R16, 0xffffffff ;  /* 0xffffffff10147836 */ /* 0x000fe20000000000 */
[----:B------:R-:W4:Y:S01]  /*e900*/  S2UR UR5, SR_CgaCtaId ;  /* 0x00000000000579c3 */ /* 0x000f220000008800 */
[----:B------:R-:W5:Y:S01]  /*e910*/  S2R R15, SR_CTAID.X ;  /* 0x00000000000f7919 */ /* 0x000f620000002500 */
[----:B------:R-:W-:Y:S01]  /*e920*/  LOP3.LUT R0, R8, 0xffffffc0, RZ, 0xc0, !PT ;  /* 0xffffffc008007812 */ /* 0x000fe200078ec0ff */
[----:B------:R-:W-:Y:S01]  /*e930*/  ULDC UR7, c[0x0][0x29c] ;  /* 0x0000a70000077ab9 */ /* 0x000fe20000000800 */
[----:B------:R-:W-:Y:S01]  /*e940*/  LEA.HI R3, R20, R20, RZ, 0x1 ;  /* 0x0000001414037211 */ /* 0x000fe200078f08ff */
[----:B------:R-:W5:Y:S01]  /*e950*/  S2R R4, SR_CTAID.Y ;  /* 0x0000000000047919 */ /* 0x000f620000002600 */
[----:B------:R-:W-:Y:S01]  /*e960*/  IADD3 R21, -R0, R19, RZ ;  /* 0x0000001300157210 */ /* 0x000fe20007ffe1ff */
[----:B------:R-:W-:Y:S01]  /*e970*/  ULDC UR6, c[0x0][0x288] ;  /* 0x0000a20000067ab9 */ /* 0x000fe20000000800 */
[----:B------:R-:W-:Y:S01]  /*e980*/  LOP3.LUT R3, R3, 0xfffffffe, RZ, 0xc0, !PT ;  /* 0xfffffffe03037812 */ /* 0x000fe200078ec0ff */
[----:B------:R-:W-:Y:S01]  /*e990*/  UMOV UR4, 0x400 ;  /* 0x0000040000047882 */ /* 0x000fe20000000000 */
[C---:B------:R-:W-:Y:S01]  /*e9a0*/  ISETP.GT.AND P2, PT, R21.reuse, 0x27, PT ;  /* 0x000000271500780c */ /* 0x040fe20003f44270 */
[----:B------:R-:W-:Y:S01]  /*e9b0*/  ULDC.64 UR8, c[0x0][0x280] ;  /* 0x0000a00000087ab9 */ /* 0x000fe20000000a00 */
[----:B-1----:R-:W-:Y:S01]  /*e9c0*/  SHF.R.S32.HI R13, RZ, 0x6, R8 ;  /* 0x00000006ff0d7819 */ /* 0x002fe20000011408 */
[----:B------:R-:W-:Y:S01]  /*e9d0*/  IMAD.IADD R0, R20, 0x1, -R3 ;  /* 0x0000000114007824 */ /* 0x000fe200078e0a03 */
[----:B------:R-:W-:Y:S01]  /*e9e0*/  ISETP.NE.OR P1, PT, RZ, UR7, P2 ;  /* 0x00000007ff007c0c */ /* 0x000fe20009725670 */
[----:B------:R-:W-:Y:S01]  /*e9f0*/  UIADD3 UR4, UR4, 0x420, URZ ;  /* 0x0000042004047890 */ /* 0x000fe2000fffe03f */
[----:B------:R-:W-:Y:S01]  /*ea00*/  IMAD.SHL.U32 R3, R21, 0x4, RZ ;  /* 0x0000000415037824 */ /* 0x000fe200078e00ff */
[----:B------:R-:W-:Y:S01]  /*ea10*/  UIMAD UR10, UR9, 0xa0, URZ ;  /* 0x000000a0090a78a4 */ /* 0x000fe2000f8e023f */
[CC--:B------:R-:W-:Y:S01]  /*ea20*/  ISETP.NE.OR P1, PT, R13.reuse, R0.reuse, P1 ;  /* 0x000000000d00720c */ /* 0x0c0fe20000f25670 */
[----:B------:R-:W-:Y:S01]  /*ea30*/  BSSY B0, `(.L_x_2584) ;  /* 0x000001a000007945 */ /* 0x000fe20003800000 */
[----:B------:R-:W-:Y:S01]  /*ea40*/  ISETP.NE.AND P0, PT, R13, R0, PT ;  /* 0x000000000d00720c */ /* 0x000fe20003f05270 */
[----:B------:R-:W-:Y:S01]  /*ea50*/  IMAD.MOV.U32 R11, RZ, RZ, RZ ;  /* 0x000000ffff0b7224 */ /* 0x000fe200078e00ff */
[----:B--2---:R-:W-:Y:S01]  /*ea60*/  CS2R R6, SRZ ;  /* 0x0000000000067805 */ /* 0x004fe2000001ff00 */
[----:B----4-:R-:W-:-:S06]  /*ea70*/  ULEA UR4, UR5, UR4, 0x18 ;  /* 0x0000000405047291 */ /* 0x010fcc000f8ec03f */
[----:B------:R-:W-:Y:S01]  /*ea80*/  LEA R30, R21, UR4, 0x4 ;  /* 0x00000004151e7c11 */ /* 0x000fe2000f8e20ff */
[----:B-----5:R-:W-:-:S04]  /*ea90*/  IMAD R12, R4, UR6, R15 ;  /* 0x00000006040c7c24 */ /* 0x020fc8000f8e020f */
[----:B------:R-:W-:-:S05]  /*eaa0*/  IMAD R14, R12, UR10, R3 ;  /* 0x0000000a0c0e7c24 */ /* 0x000fca000f8e0203 */
[----:B------:R-:W-:Y:S01]  /*eab0*/  SHF.R.S32.HI R18, RZ, 0x1f, R14 ;  /* 0x0000001fff127819 */ /* 0x000fe2000001140e */
[----:B---3--:R-:W-:Y:S01]  /*eac0*/  IMAD R0, R5, UR6, RZ ;  /* 0x0000000605007c24 */ /* 0x008fe2000f8e02ff */
        /* <DEDUP_REMOVED lines=11> */
[----:B------:R-:W1:Y:S01]  /*eb80*/  LDC.64 R4, c[0x0][0x240] ;  /* 0x00009000ff047b82 */ /* 0x000e620000000a00 */
[----:B------:R-:W-:-:S04]  /*eb90*/  IMAD R7, R15, 0xa0, R3 ;  /* 0x000000a00f077824 */ /* 0x000fc800078e0203 */
[----:B-1----:R-:W-:-:S06]  /*eba0*/  IMAD.WIDE R4, R7, 0x4, R4 ;  /* 0x0000000407047825 */ /* 0x002fcc00078e0204 */
[----:B------:R-:W5:Y:S02]  /*ebb0*/  LDG.E.128 R4, desc[UR36][R4.64] ;  /* 0x0000002404047981 */ /* 0x000f64000c1e1d00 */
.L_x_2586:
[----:B-----5:R1:W-:Y:S02]  /*ebc0*/  STS.128 [R30], R4 ;  /* 0x000000041e007388 */ /* 0x0203e40000000c00 */
.L_x_2585:
[----:B------:R-:W-:Y:S05]  /*ebd0*/  BSYNC B0 ;  /* 0x0000000000007941 */ /* 0x000fea0003800000 */
.L_x_2584:
[----:B------:R-:W-:Y:S01]  /*ebe0*/  BAR.SYNC.DEFER_BLOCKING 0x0 ;  /* 0x0000000000007b1d */ /* 0x000fe20000010000 */
[----:B0-----:R-:W-:Y:S01]  /*ebf0*/  HFMA2.MMA R10, -RZ, RZ, 0, 0 ;  /* 0x00000000ff0a7435 */ /* 0x001fe200000001ff */
[----:B------:R-:W-:-:S04]  /*ec00*/  CS2R R8, SRZ ;  /* 0x0000000000087805 */ /* 0x000fc8000001ff00 */
[----:B------:R-:W-:Y:S04]  /*ec10*/  BSSY B0, `(.L_x_2587) ;  /* 0x000013f000007945 */ /* 0x000fe80003800000 */
[----:B------:R-:W-:Y:S05]  /*ec20*/  @P2 BRA `(.L_x_2588) ;  /* 0x0000001000f42947 */ /* 0x000fea0003800000 */
[----:B------:R-:W2:Y:S01]  /*ec30*/  LDL R26, [R1+0x260] ;  /* 0x00026000011a7983 */ /* 0x000ea20000100800 */
[----:B------:R-:W0:Y:S03]  /*ec40*/  LDC.64 R44, c[0x0][0x250] ;  /* 0x00009400ff2c7b82 */ /* 0x000e260000000a00 */
[----:B------:R-:W3:Y:S01]  /*ec50*/  LDL R46, [R1+0x264] ;  /* 0x00026400012e7983 */ /* 0x000ee20000100800 */
[----:B------:R-:W-:Y:S01]  /*ec60*/  VIMNMX R31, R20, UR9, PT ;  /* 0x00000009141f7c48 */ /* 0x000fe2000bfe0100 */
[----:B------:R-:W-:Y:S01]  /*ec70*/  BSSY B1, `(.L_x_2589) ;  /* 0x0000074000017945 */ /* 0x000fe20003800000 */
[----:B------:R-:W-:Y:S01]  /*ec80*/  CS2R R10, SRZ ;  /* 0x00000000000a7805 */ /* 0x000fe2000001ff00 */
[----:B--2---:R-:W-:-:S04]  /*ec90*/  IMAD.IADD R33, R13, 0x1, R26 ;  /* 0x000000010d217824 */ /* 0x004fc800078e021a */
[----:B------:R-:W-:Y:S02]  /*eca0*/  IMAD R25, R33, 0xa0, RZ ;  /* 0x000000a021197824 */ /* 0x000fe400078e02ff */
[----:B---3--:R-:W-:-:S03]  /*ecb0*/  IMAD R32, R13, 0x4, R46 ;  /* 0x000000040d207824 */ /* 0x008fc600078e022e */
[----:B------:R-:W-:Y:S02]  /*ecc0*/  SHF.R.S32.HI R27, RZ, 0x1f, R25 ;  /* 0x0000001fff1b7819 */ /* 0x000fe40000011419 */
[----:B------:R-:W-:-:S04]  /*ecd0*/  IADD3 R0, P1, R14, R25, RZ ;  /* 0x000000190e007210 */ /* 0x000fc80007f3e0ff */
[----:B0-----:R-:W-:Y:S01]  /*ece0*/  LEA R22, P3, R0, R44, 0x2 ;  /* 0x0000002c00167211 */ /* 0x001fe200078610ff */
[----:B------:R-:W-:Y:S01]  /*ecf0*/  IMAD.X R8, R18, 0x1, R27, P1 ;  /* 0x0000000112087824 */ /* 0x000fe200008e061b */
[----:B------:R-:W-:-:S04]  /*ed00*/  ISETP.GE.AND P1, PT, R33, R31, PT ;  /* 0x0000001f2100720c */ /* 0x000fc80003f26270 */
[----:B------:R-:W-:Y:S02]  /*ed10*/  LEA.HI.X R23, R0, R45, R8, 0x2, P3 ;  /* 0x0000002d00177211 */ /* 0x000fe400018f1408 */
[----:B------:R-:W-:-:S07]  /*ed20*/  CS2R R8, SRZ ;  /* 0x0000000000087805 */ /* 0x000fce000001ff00 */
[----:B------:R-:W-:Y:S05]  /*ed30*/  @P1 BRA `(.L_x_2590) ;  /* 0x00000004009c1947 */ /* 0x000fea0003800000 */
[----:B------:R-:W-:Y:S01]  /*ed40*/  ULOP3.LUT UR4, URZ, UR9, URZ, 0x33, !UPT ;  /* 0x000000093f047292 */ /* 0x000fe2000f8e333f */
[----:B------:R-:W-:Y:S01]  /*ed50*/  IADD3 R11, -R16, RZ, RZ ;  /* 0x000000ff100b7210 */ /* 0x000fe20007ffe1ff */
[----:B------:R-:W0:Y:S01]  /*ed60*/  LDC.64 R8, c[0x0][0x2e8] ;  /* 0x0000ba00ff087b82 */ /* 0x000e220000000a00 */
[----:B------:R-:W-:Y:S01]  /*ed70*/  IADD3 R0, -R26, -0x2, -R13 ;  /* 0xfffffffe1a007810 */ /* 0x000fe20007ffe90d */
[----:B------:R-:W-:Y:S01]  /*ed80*/  IMAD R10, R2, UR6, R15 ;  /* 0x00000006020a7c24 */ /* 0x000fe2000f8e020f */
[----:B------:R-:W-:Y:S01]  /*ed90*/  BSSY B2, `(.L_x_2591) ;  /* 0x0000023000027945 */ /* 0x000fe20003800000 */
[----:B------:R-:W-:Y:S02]  /*eda0*/  VIMNMX R11, R11, UR4, !PT ;  /* 0x000000040b0b7c48 */ /* 0x000fe4000ffe0100 */
[----:B------:R-:W-:-:S03]  /*edb0*/  IMAD R29, R10, 0xa0, R3 ;  /* 0x000000a00a1d7824 */ /* 0x000fc600078e0203 */
[----:B------:R-:W-:Y:S01]  /*edc0*/  IMAD.IADD R24, R0, 0x1, -R11 ;  /* 0x0000000100187824 */ /* 0x000fe200078e0a0b */
[----:B------:R-:W-:Y:S01]  /*edd0*/  CS2R R10, SRZ ;  /* 0x00000000000a7805 */ /* 0x000fe2000001ff00 */
[----:B------:R-:W-:-:S03]  /*ede0*/  IMAD.MOV.U32 R0, RZ, RZ, R33 ;  /* 0x000000ffff007224 */ /* 0x000fc600078e0021 */
[----:B------:R-:W-:Y:S01]  /*edf0*/  LOP3.LUT P1, RZ, R24, 0x2, RZ, 0xc0, !PT ;  /* 0x0000000218ff7812 */ /* 0x000fe2000782c0ff */
[----:B0-----:R-:W-:Y:S01]  /*ee00*/  IMAD.WIDE R28, R29, 0x4, R8 ;  /* 0x000000041d1c7825 */ /* 0x001fe200078e0208 */
[----:B------:R-:W-:-:S11]  /*ee10*/  CS2R R8, SRZ ;  /* 0x0000000000087805 */ /* 0x000fd6000001ff00 */
[----:B------:R-:W-:Y:S05]  /*ee20*/  @P1 BRA `(.L_x_2592) ;  /* 0x0000000000641947 */ /* 0x000fea0003800000 */
[----:B------:R-:W-:-:S05]  /*ee30*/  IADD3 R25, P1, R49, R25, RZ ;  /* 0x0000001931197210 */ /* 0x000fca0007f3e0ff */
[----:B------:R-:W-:Y:S01]  /*ee40*/  IMAD.X R0, R51, 0x1, R27, P1 ;  /* 0x0000000133007824 */ /* 0x000fe200008e061b */
[----:B------:R-:W-:-:S04]  /*ee50*/  LEA R8, P1, R25, R44, 0x2 ;  /* 0x0000002c19087211 */ /* 0x000fc800078210ff */
[----:B------:R-:W-:Y:S02]  /*ee60*/  LEA.HI.X R9, R25, R45, R0, 0x2, P1 ;  /* 0x0000002d19097211 */ /* 0x000fe400008f1400 */
[----:B------:R0:W2:Y:S04]  /*ee70*/  LDS R0, [R32] ;  /* 0x0000000020007984 */ /* 0x0000a80000000800 */
[----:B------:R-:W5:Y:S01]  /*ee80*/  LDG.E.128 R8, desc[UR36][R8.64] ;  /* 0x0000002408087981 */ /* 0x000f62000c1e1d00 */
[----:B------:R-:W-:-:S13]  /*ee90*/  ISETP.NE.AND P1, PT, RZ, UR7, PT ;  /* 0x00000007ff007c0c */ /* 0x000fda000bf25270 */
[----:B0-----:R-:W-:Y:S05]  /*eea0*/  @P1 BRA `(.L_x_2593) ;  /* 0x0000000000301947 */ /* 0x001fea0003800000 */
[----:B------:R-:W-:Y:S01]  /*eeb0*/  LOP3.LUT P4, RZ, R17, 0x10, RZ, 0xc0, !PT ;  /* 0x0000001011ff7812 */ /* 0x000fe2000788c0ff */
[----:B------:R-:W0:-:S12]  /*eec0*/  LDS.128 R36, [R30] ;  /* 0x000000001e247984 */ /* 0x000e180000000c00 */
[----:B------:R-:W3:Y:S01]  /*eed0*/  @P4 LDG.E.128 R40, desc[UR36][R28.64] ;  /* 0x000000241c284981 */ /* 0x000ee2000c1e1d00 */
[----:B0----5:R-:W-:Y:S01]  /*eee0*/  FADD.FTZ R8, R8, R36 ;  /* 0x0000002408087221 */ /* 0x021fe20000010000 */
        /* <DEDUP_REMOVED lines=8> */
.L_x_2593:
[C---:B0-2--5:R-:W-:Y:S01]  /*ef70*/  FFMA.FTZ R8, R0.reuse, R8, RZ ;  /* 0x0000000800087223 */ /* 0x065fe200000100ff */
[C---:B------:R-:W-:Y:S01]  /*ef80*/  FFMA.FTZ R9, R0.reuse, R9, RZ ;  /* 0x0000000900097223 */ /* 0x040fe200000100ff */
[C---:B------:R-:W-:Y:S01]  /*ef90*/  FFMA.FTZ R10, R0.reuse, R10, RZ ;  /* 0x0000000a000a7223 */ /* 0x040fe200000100ff */
[----:B------:R-:W-:Y:S01]  /*efa0*/  FFMA.FTZ R11, R0, R11, RZ ;  /* 0x0000000b000b7223 */ /* 0x000fe200000100ff */
[----:B------:R-:W-:-:S07]  /*efb0*/  IADD3 R0, R33, 0x2, RZ ;  /* 0x0000000221007810 */ /* 0x000fce0007ffe0ff */
.L_x_2592:
[----:B------:R-:W-:Y:S05]  /*efc0*/  BSYNC B2 ;  /* 0x0000000000027941 */ /* 0x000fea0003800000 */
.L_x_2591:
[----:B------:R-:W-:-:S13]  /*efd0*/  LOP3.LUT P1, RZ, R24, 0xfffffffe, RZ, 0xc0, !PT ;  /* 0xfffffffe18ff7812 */ /* 0x000fda000782c0ff */
[----:B------:R-:W-:Y:S05]  /*efe0*/  @!P1 BRA `(.L_x_2590) ;  /* 0x0000000000f09947 */ /* 0x000fea0003800000 */
[C---:B------:R-:W-:Y:S01]  /*eff0*/  IMAD R25, R0.reuse, 0xa0, RZ ;  /* 0x000000a000197824 */ /* 0x040fe200078e02ff */
[----:B------:R-:W-:Y:S02]  /*f000*/  LEA R24, R0, 0x8, 0x2 ;  /* 0x0000000800187811 */ /* 0x000fe400078e10ff */
[----:B------:R-:W-:Y:S02]  /*f010*/  ISETP.NE.AND P1, PT, RZ, UR7, PT ;  /* 0x00000007ff007c0c */ /* 0x000fe4000bf25270 */
[----:B------:R-:W-:Y:S01]  /*f020*/  SHF.R.S32.HI R27, RZ, 0x1f, R25 ;  /* 0x0000001fff1b7819 */ /* 0x000fe20000011419 */
[----:B------:R-:W-:Y:S01]  /*f030*/  IMAD R24, R26, -0x4, R24 ;  /* 0xfffffffc1a187824 */ /* 0x000fe200078e0218 */
[-C--:B------:R-:W-:Y:S02]  /*f040*/  IADD3 R36, P4, R14, R25.reuse, RZ ;  /* 0x000000190e247210 */ /* 0x080fe40007f9e0ff */
[----:B------:R-:W-:-:S03]  /*f050*/  IADD3 R34, P3, R49, R25, RZ ;  /* 0x0000001931227210 */ /* 0x000fc60007f7e0ff */
[--C-:B------:R-:W-:Y:S01]  /*f060*/  IMAD.X R25, R18, 0x1, R27.reuse, P4 ;  /* 0x0000000112197824 */ /* 0x100fe200020e061b */
[-C--:B------:R-:W-:Y:S01]  /*f070*/  LEA R26, P5, R34, R44.reuse, 0x2 ;  /* 0x0000002c221a7211 */ /* 0x080fe200078a10ff */
[----:B------:R-:W-:Y:S01]  /*f080*/  IMAD.X R27, R51, 0x1, R27, P3 ;  /* 0x00000001331b7824 */ /* 0x000fe200018e061b */
[----:B------:R-:W-:-:S04]  /*f090*/  LEA R35, P4, R36, R44, 0x2 ;  /* 0x0000002c24237211 */ /* 0x000fc800078810ff */
[-C--:B------:R-:W-:Y:S01]  /*f0a0*/  LEA.HI.X R27, R34, R45.reuse, R27, 0x2, P5 ;  /* 0x0000002d221b7211 */ /* 0x080fe200028f141b */
[----:B------:R-:W-:Y:S01]  /*f0b0*/  IMAD.IADD R34, R46, 0x1, R24 ;  /* 0x000000012e227824 */ /* 0x000fe200078e0218 */
[----:B------:R-:W-:-:S07]  /*f0c0*/  LEA.HI.X R25, R36, R45, R25, 0x2, P4 ;  /* 0x0000002d24197211 */ /* 0x000fce00020f1419 */
.L_x_2596:
[----:B------:R0:W5:Y:S01]  /*f0d0*/  LDG.E.128 R36, desc[UR36][R26.64] ;  /* 0x000000241a247981 */ /* 0x000162000c1e1d00 */
[----:B------:R-:W-:Y:S02]  /*f0e0*/  LOP3.LUT P3, RZ, R17, 0x10, RZ, 0xc0, !PT ;  /* 0x0000001011ff7812 */ /* 0x000fe4000786c0ff */
[----:B------:R-:W-:Y:S01]  /*f0f0*/  MOV R24, R35 ;  /* 0x0000002300187202 */ /* 0x000fe20000000f00 */
[----:B------:R-:W-:Y:S10]  /*f100*/  @P1 BRA `(.L_x_2594) ;  /* 0x00000000002c1947 */ /* 0x000ff40003800000 */
        /* <DEDUP_REMOVED lines=11> */
.L_x_2594:
[----:B------:R3:W5:Y:S04]  /*f1c0*/  LDG.E.128 R40, desc[UR36][R26.64+0x500] ;  /* 0x000500241a287981 */ /* 0x000768000c1e1d00 */
[----:B------:R-:W4:Y:S02]  /*f1d0*/  LDS R35, [R34+-0x8] ;  /* 0xfffff80022237984 */ /* 0x000f240000000800 */
[C---:B----45:R-:W-:Y:S01]  /*f1e0*/  FFMA.FTZ R44, R35.reuse, R37, R9 ;  /* 0x00000025232c7223 */ /* 0x070fe20000010009 */
[C---:B--2---:R-:W-:Y:S01]  /*f1f0*/  FFMA.FTZ R37, R35.reuse, R38, R10 ;  /* 0x0000002623257223 */ /* 0x044fe2000001000a */
[C---:B------:R-:W-:Y:S01]  /*f200*/  FFMA.FTZ R36, R35.reuse, R36, R8 ;  /* 0x0000002423247223 */ /* 0x040fe20000010008 */
[----:B------:R-:W-:Y:S01]  /*f210*/  FFMA.FTZ R38, R35, R39, R11 ;  /* 0x0000002723267223 */ /* 0x000fe2000001000b */
[----:B---3--:R-:W-:Y:S06]  /*f220*/  @P1 BRA `(.L_x_2595) ;  /* 0x00000000002c1947 */ /* 0x008fec0003800000 */
[----:B------:R-:W2:Y:S04]  /*f230*/  @P3 LDG.E.128 R8, desc[UR36][R28.64] ;  /* 0x000000241c083981 */ /* 0x000ea8000c1e1d00 */
[----:B------:R-:W3:Y:S02]  /*f240*/  LDS.128 R52, [R30] ;  /* 0x000000001e347984 */ /* 0x000ee40000000c00 */
[----:B---3--:R-:W-:Y:S01]  /*f250*/  FADD.FTZ R40, R52, R40 ;  /* 0x0000002834287221 */ /* 0x008fe20000010000 */
        /* <DEDUP_REMOVED lines=8> */
.L_x_2595:
[----:B------:R3:W4:Y:S01]  /*f2e0*/  LDS R11, [R34] ;  /* 0x00000000220b7984 */ /* 0x0007220000000800 */
[----:B------:R-:W-:Y:S01]  /*f2f0*/  IADD3 R35, P3, R24, 0xa00, RZ ;  /* 0x00000a0018237810 */ /* 0x000fe20007f7e0ff */
[----:B------:R-:W-:Y:S01]  /*f300*/  VIADD R0, R0, 0x4 ;  /* 0x0000000400007836 */ /* 0x000fe20000000000 */
[----:B0-----:R-:W-:-:S03]  /*f310*/  IADD3 R26, P4, R26, 0xa00, RZ ;  /* 0x00000a001a1a7810 */ /* 0x001fc60007f9e0ff */
[----:B--2---:R-:W-:Y:S01]  /*f320*/  IMAD.X R25, RZ, RZ, R25, P3 ;  /* 0x000000ffff197224 */ /* 0x004fe200018e0619 */
[----:B------:R-:W-:Y:S01]  /*f330*/  ISETP.GE.AND P3, PT, R0, R31, PT ;  /* 0x0000001f0000720c */ /* 0x000fe20003f66270 */
[----:B------:R-:W-:Y:S01]  /*f340*/  IMAD.X R27, RZ, RZ, R27, P4 ;  /* 0x000000ffff1b7224 */ /* 0x000fe200020e061b */
[----:B---3--:R-:W-:Y:S01]  /*f350*/  IADD3 R34, R34, 0x10, RZ ;  /* 0x0000001022227810 */ /* 0x008fe20007ffe0ff */
[C---:B----4-:R-:W-:Y:S01]  /*f360*/  FFMA.FTZ R8, R11.reuse, R40, R36 ;  /* 0x000000280b087223 */ /* 0x050fe20000010024 */
[C---:B------:R-:W-:Y:S01]  /*f370*/  FFMA.FTZ R9, R11.reuse, R41, R44 ;  /* 0x000000290b097223 */ /* 0x040fe2000001002c */
[C---:B------:R-:W-:Y:S01]  /*f380*/  FFMA.FTZ R10, R11.reuse, R42, R37 ;  /* 0x0000002a0b0a7223 */ /* 0x040fe20000010025 */
[----:B------:R-:W-:-:S07]  /*f390*/  FFMA.FTZ R11, R11, R43, R38 ;  /* 0x0000002b0b0b7223 */ /* 0x000fce0000010026 */
[----:B------:R-:W-:Y:S05]  /*f3a0*/  @!P3 BRA `(.L_x_2596) ;  /* 0xfffffffc0048b947 */ /* 0x000fea000383ffff */
.L_x_2590:
[----:B------:R-:W-:Y:S05]  /*f3b0*/  BSYNC B1 ;  /* 0x0000000000017941 */ /* 0x000fea0003800000 */
.L_x_2589:
[----:B------:R-:W-:-:S13]  /*f3c0*/  ISETP.GE.AND P1, PT, R33, R20, PT ;  /* 0x000000142100720c */ /* 0x000fda0003f26270 */
[----:B------:R-:W-:Y:S05]  /*f3d0*/  @P1 BRA `(.L_x_2588) ;  /* 0x0000000c00081947 */ /* 0x000fea0003800000 */
[----:B------:R-:W2:Y:S01]  /*f3e0*/  LDL R48, [R1+0x260] ;  /* 0x0002600001307983 */ /* 0x000ea20000100800 */
[----:B------:R-:W-:Y:S01]  /*f3f0*/  IADD3 R0, -R13, -0x2, R16 ;  /* 0xfffffffe0d007810 */ /* 0x000fe20007ffe110 */
[----:B------:R-:W0:Y:S01]  /*f400*/  LDC.64 R24, c[0x0][0x2e8] ;  /* 0x0000ba00ff187b82 */ /* 0x000e220000000a00 */
[----:B------:R-:W-:Y:S01]  /*f410*/  ULDC UR4, c[0x0][0x288] ;  /* 0x0000a20000047ab9 */ /* 0x000fe20000000800 */
[----:B------:R-:W-:Y:S01]  /*f420*/  BSSY B1, `(.L_x_2597) ;  /* 0x000003e000017945 */ /* 0x000fe20003800000 */
[----:B------:R-:W-:-:S04]  /*f430*/  IMAD R26, R2, UR4, R15 ;  /* 0x00000004021a7c24 */ /* 0x000fc8000f8e020f */
[----:B------:R-:W-:-:S04]  /*f440*/  IMAD R27, R26, 0xa0, R3 ;  /* 0x000000a01a1b7824 */ /* 0x000fc800078e0203 */
[----:B0-----:R-:W-:-:S04]  /*f450*/  IMAD.WIDE R26, R27, 0x4, R24 ;  /* 0x000000041b1a7825 */ /* 0x001fc800078e0218 */
[----:B--2---:R-:W-:-:S05]  /*f460*/  IMAD.IADD R0, R0, 0x1, -R48 ;  /* 0x0000000100007824 */ /* 0x004fca00078e0a30 */
[----:B------:R-:W-:-:S13]  /*f470*/  LOP3.LUT P1, RZ, R0, 0x2, RZ, 0xc0, !PT ;  /* 0x0000000200ff7812 */ /* 0x000fda000782c0ff */
[----:B------:R-:W-:Y:S05]  /*f480*/  @P1 BRA `(.L_x_2598) ;  /* 0x0000000000dc1947 */ /* 0x000fea0003800000 */
[----:B------:R-:W0:Y:S01]  /*f490*/  LDC R28, c[0x0][0x284] ;  /* 0x0000a100ff1c7b82 */ /* 0x000e220000000800 */
[----:B------:R-:W-:Y:S01]  /*f4a0*/  BSSY B2, `(.L_x_2599) ;  /* 0x0000034000027945 */ /* 0x000fe20003800000 */
[----:B0-----:R-:W-:-:S13]  /*f4b0*/  ISETP.GE.AND P1, PT, R33, R28, PT ;  /* 0x0000001c2100720c */ /* 0x001fda0003f26270 */
        /* <DEDUP_REMOVED lines=10> */
[----:B0-----:R-:W-:-:S04]  /*f560*/  IMAD.MOV R24, RZ, RZ, -R25 ;  /* 0x000000ffff187224 */ /* 0x001fc800078e0a19 */
[----:B------:R-:W-:Y:S01]  /*f570*/  IMAD R35, R24, R29, RZ ;  /* 0x0000001d18237224 */ /* 0x000fe200078e02ff */
[----:B------:R-:W-:-:S10]  /*f580*/  HFMA2.MMA R24, -RZ, RZ, 0, 0 ;  /* 0x00000000ff187435 */ /* 0x000fd400000001ff */
[----:B------:R-:W-:-:S04]  /*f590*/  IMAD.HI.U32 R24, R25, R35, R24 ;  /* 0x0000002319187227 */ /* 0x000fc800078e0018 */
[----:B------:R-:W-:-:S04]  /*f5a0*/  IMAD.MOV.U32 R25, RZ, RZ, R36 ;  /* 0x000000ffff197224 */ /* 0x000fc800078e0024 */
[----:B------:R-:W-:-:S04]  /*f5b0*/  IMAD.HI.U32 R24, R24, R25, RZ ;  /* 0x0000001918187227 */ /* 0x000fc800078e00ff */
[----:B------:R-:W-:-:S04]  /*f5c0*/  IMAD.MOV R24, RZ, RZ, -R24 ;  /* 0x000000ffff187224 */ /* 0x000fc800078e0a18 */
[----:B------:R-:W-:-:S05]  /*f5d0*/  IMAD R24, R29, R24, R25 ;  /* 0x000000181d187224 */ /* 0x000fca00078e0219 */
[----:B------:R-:W-:-:S13]  /*f5e0*/  ISETP.GT.U32.AND P1, PT, R29, R24, PT ;  /* 0x000000181d00720c */ /* 0x000fda0003f24070 */
[----:B------:R-:W-:-:S05]  /*f5f0*/  @!P1 IMAD.IADD R24, R24, 0x1, -R29 ;  /* 0x0000000118189824 */ /* 0x000fca00078e0a1d */
[----:B------:R-:W-:-:S13]  /*f600*/  ISETP.GT.U32.AND P1, PT, R29, R24, PT ;  /* 0x000000181d00720c */ /* 0x000fda0003f24070 */
[----:B------:R-:W-:Y:S02]  /*f610*/  @!P1 IADD3 R24, R24, -R29, RZ ;  /* 0x8000001d18189210 */ /* 0x000fe40007ffe0ff */
[----:B------:R0:W2:Y:S03]  /*f620*/  LDS R29, [R32] ;  /* 0x00000000201d7984 */ /* 0x0000a60000000800 */
[----:B------:R-:W-:Y:S01]  /*f630*/  @!P3 IMAD.MOV R24, RZ, RZ, -R24 ;  /* 0x000000ffff18b224 */ /* 0x000fe200078e0a18 */
[----:B------:R-:W-:-:S05]  /*f640*/  @!P4 LOP3.LUT R24, RZ, R28, RZ, 0x33, !PT ;  /* 0x0000001cff18c212 */ /* 0x000fca00078e33ff */
        /* <DEDUP_REMOVED lines=8> */
[----:B0-2---:R-:W-:Y:S05]  /*f6d0*/  @P1 BRA `(.L_x_2601) ;  /* 0x0000000000301947 */ /* 0x005fea0003800000 */
        /* <DEDUP_REMOVED lines=12> */
.L_x_2601:
[C---:B-----5:R-:W-:Y:S01]  /*f7a0*/  FFMA.FTZ R8, R29.reuse, R36, R8 ;  /* 0x000000241d087223 */ /* 0x060fe20000010008 */
[C---:B------:R-:W-:Y:S01]  /*f7b0*/  FFMA.FTZ R9, R29.reuse, R37, R9 ;  /* 0x000000251d097223 */ /* 0x040fe20000010009 */
[C---:B------:R-:W-:Y:S01]  /*f7c0*/  FFMA.FTZ R10, R29.reuse, R38, R10 ;  /* 0x000000261d0a7223 */ /* 0x040fe2000001000a */
[----:B------:R-:W-:-:S07]  /*f7d0*/  FFMA.FTZ R11, R29, R39, R11 ;  /* 0x000000271d0b7223 */ /* 0x000fce000001000b */
.L_x_2600:
[----:B------:R-:W-:Y:S05]  /*f7e0*/  BSYNC B2 ;  /* 0x0000000000027941 */ /* 0x000fea0003800000 */
.L_x_2599:
[----:B------:R-:W-:-:S07]  /*f7f0*/  VIADD R33, R33, 0x2 ;  /* 0x0000000221217836 */ /* 0x000fce0000000000 */
.L_x_2598:
[----:B------:R-:W-:Y:S05]  /*f800*/  BSYNC B1 ;  /* 0x0000000000017941 */ /* 0x000fea0003800000 */
.L_x_2597:
[----:B------:R-:W-:-:S13]  /*f810*/  LOP3.LUT P1, RZ, R0, 0xfffffffe, RZ, 0xc0, !PT ;  /* 0xfffffffe00ff7812 */ /* 0x000fda000782c0ff */
[----:B------:R-:W-:Y:S05]  /*f820*/  @!P1 BRA `(.L_x_2588) ;  /* 0x0000000400f49947 */ /* 0x000fea0003800000 */
[----:B0-----:R-:W2:Y:S01]  /*f830*/  LDL R22, [R1+0x264] ;  /* 0x0002640001167983 */ /* 0x001ea20000100800 */
[----:B------:R-:W-:Y:S01]  /*f840*/  IMAD.SHL.U32 R0, R48, 0x4, RZ ;  /* 0x0000000430007824 */ /* 0x000fe200078e00ff */
[----:B------:R-:W-:Y:S01]  /*f850*/  MOV R28, 0xa0 ;  /* 0x000000a0001c7802 */ /* 0x000fe20000000f00 */
[----:B------:R-:W-:Y:S02]  /*f860*/  IMAD.MOV.U32 R29, RZ, RZ, RZ ;  /* 0x000000ffff1d7224 */ /* 0x000fe400078e00ff */
[C---:B------:R-:W-:Y:S02]  /*f870*/  IMAD R0, R33.reuse, 0x4, -R0 ;  /* 0x0000000421007824 */ /* 0x040fe400078e0a00 */
[----:B------:R-:W-:Y:S02]  /*f880*/  IMAD R28, R33, R28, 0x140 ;  /* 0x00000140211c7424 */ /* 0x000fe400078e021c */
[----:B--2---:R-:W-:-:S07]  /*f890*/  IMAD.IADD R32, R22, 0x1, R0 ;  /* 0x0000000116207824 */ /* 0x004fce00078e0200 */
.L_x_2608:
[----:B0-----:R-:W0:Y:S01]  /*f8a0*/  LDC R48, c[0x0][0x284] ;  /* 0x0000a100ff307b82 */ /* 0x001e220000000800 */
[----:B------:R-:W-:Y:S01]  /*f8b0*/  IADD3 R23, R28, -0x140, RZ ;  /* 0xfffffec01c177810 */ /* 0x000fe20007ffe0ff */
[----:B------:R-:W-:Y:S01]  /*f8c0*/  BSSY B1, `(.L_x_2602) ;  /* 0x0000039000017945 */ /* 0x000fe20003800000 */
[----:B------:R-:W-:Y:S02]  /*f8d0*/  IMAD.IADD R34, R32, 0x1, R29 ;  /* 0x0000000120227824 */ /* 0x000fe400078e021d */
[----:B------:R-:W-:-:S03]  /*f8e0*/  IADD3 R0, P1, R14, R23, RZ ;  /* 0x000000170e007210 */ /* 0x000fc60007f3e0ff */
[----:B------:R-:W2:Y:S01]  /*f8f0*/  LDC.64 R52, c[0x0][0x250] ;  /* 0x00009400ff347b82 */ /* 0x000ea20000000a00 */
[----:B------:R-:W-:Y:S02]  /*f900*/  LEA.HI.X.SX32 R23, R23, R18, 0x1, P1 ;  /* 0x0000001217177211 */ /* 0x000fe400008f0eff */
[----:B0-----:R-:W-:Y:S02]  /*f910*/  ISETP.GE.AND P1, PT, R33, R48, PT ;  /* 0x000000302100720c */ /* 0x001fe40003f26270 */
[----:B--2---:R-:W-:-:S04]  /*f920*/  LEA R24, P3, R0, R52, 0x2 ;  /* 0x0000003400187211 */ /* 0x004fc800078610ff */
[----:B------:R-:W-:-:S07]  /*f930*/  LEA.HI.X R25, R0, R53, R23, 0x2, P3 ;  /* 0x0000003500197211 */ /* 0x000fce00018f1417 */
[----:B------:R-:W-:Y:S05]  /*f940*/  @!P1 BRA `(.L_x_2603) ;  /* 0x0000000000c09947 */ /* 0x000fea0003800000 */
[----:B------:R-:W-:Y:S01]  /*f950*/  IABS R31, R48 ;  /* 0x00000030001f7213 */ /* 0x000fe20000000000 */
[----:B------:R-:W-:Y:S01]  /*f960*/  HFMA2.MMA R22, -RZ, RZ, 0, 0 ;  /* 0x00000000ff167435 */ /* 0x000fe200000001ff */
[----:B------:R-:W-:Y:S01]  /*f970*/  ISETP.GE.AND P3, PT, R33, RZ, PT ;  /* 0x000000ff2100720c */ /* 0x000fe20003f66270 */
[----:B------:R-:W-:Y:S01]  /*f980*/  ULDC UR4, c[0x0][0x29c] ;  /* 0x0000a70000047ab9 */ /* 0x000fe20000000800 */
[----:B------:R-:W0:Y:S01]  /*f990*/  I2F.RP R35, R31 ;  /* 0x0000001f00237306 */ /* 0x000e220000209400 */
[----:B------:R-:W-:-:S07]  /*f9a0*/  ISETP.NE.AND P4, PT, R48, RZ, PT ;  /* 0x000000ff3000720c */ /* 0x000fce0003f85270 */
[----:B0-----:R-:W0:Y:S02]  /*f9b0*/  MUFU.RCP R35, R35 ;  /* 0x0000002300237308 */ /* 0x001e240000001000 */
[----:B0-----:R-:W-:-:S06]  /*f9c0*/  VIADD R36, R35, 0xffffffe ;  /* 0x0ffffffe23247836 */ /* 0x001fcc0000000000 */
[----:B------:R-:W0:Y:S02]  /*f9d0*/  F2I.FTZ.U32.TRUNC.NTZ R23, R36 ;  /* 0x0000002400177305 */ /* 0x000e24000021f000 */
[----:B0-----:R-:W-:-:S04]  /*f9e0*/  IMAD.MOV R0, RZ, RZ, -R23 ;  /* 0x000000ffff007224 */ /* 0x001fc800078e0a17 */
        /* <DEDUP_REMOVED lines=34> */
.L_x_2604:
[C---:B-----5:R-:W-:Y:S01]  /*fc10*/  FFMA.FTZ R8, R31.reuse, R36, R8 ;  /* 0x000000241f087223 */ /* 0x060fe20000010008 */
[C---:B------:R-:W-:Y:S01]  /*fc20*/  FFMA.FTZ R9, R31.reuse, R37, R9 ;  /* 0x000000251f097223 */ /* 0x040fe20000010009 */
[C---:B------:R-:W-:Y:S01]  /*fc30*/  FFMA.FTZ R10, R31.reuse, R38, R10 ;  /* 0x000000261f0a7223 */ /* 0x040fe2000001000a */
[----:B------:R-:W-:-:S07]  /*fc40*/  FFMA.FTZ R11, R31, R39, R11 ;  /* 0x000000271f0b7223 */ /* 0x000fce000001000b */
.L_x_2603:
[----:B------:R-:W-:Y:S05]  /*fc50*/  BSYNC B1 ;  /* 0x0000000000017941 */ /* 0x000fea0003800000 */
.L_x_2602:
[----:B------:R-:W-:Y:S01]  /*fc60*/  VIADD R31, R33, 0x2 ;  /* 0x00000002211f7836 */ /* 0x000fe20000000000 */
[----:B------:R-:W-:Y:S04]  /*fc70*/  BSSY B1, `(.L_x_2605) ;  /* 0x0000033000017945 */ /* 0x000fe80003800000 */
[----:B------:R-:W-:-:S13]  /*fc80*/  ISETP.GE.AND P1, PT, R31, R48, PT ;  /* 0x000000301f00720c */ /* 0x000fda0003f26270 */
[----:B------:R-:W-:Y:S05]  /*fc90*/  @!P1 BRA `(.L_x_2606) ;  /* 0x0000000000c09947 */ /* 0x000fea0003800000 */
[----:B------:R-:W-:Y:S01]  /*fca0*/  IABS R35, R48 ;  /* 0x0000003000237213 */ /* 0x000fe20000000000 */
[----:B------:R-:W-:Y:S01]  /*fcb0*/  IMAD.MOV.U32 R22, RZ, RZ, RZ ;  /* 0x000000ffff167224 */ /* 0x000fe200078e00ff */
[----:B------:R-:W-:Y:S01]  /*fcc0*/  ISETP.GE.AND P3, PT, R31, RZ, PT ;  /* 0x000000ff1f00720c */ /* 0x000fe20003f66270 */
[----:B------:R-:W-:Y:S01]  /*fcd0*/  ULDC UR4, c[0x0][0x29c] ;  /* 0x0000a70000047ab9 */ /* 0x000fe20000000800 */
[----:B0-----:R-:W0:Y:S01]  /*fce0*/  I2F.RP R36, R35 ;  /* 0x0000002300247306 */ /* 0x001e220000209400 */
[----:B------:R-:W-:-:S07]  /*fcf0*/  ISETP.NE.AND P4, PT, R48, RZ, PT ;  /* 0x000000ff3000720c */ /* 0x000fce0003f85270 */
[----:B0-----:R-:W0:Y:S02]  /*fd00*/  MUFU.RCP R36, R36 ;  /* 0x0000002400247308 */ /* 0x001e240000001000 */
[----:B0-----:R-:W-:-:S06]  /*fd10*/  VIADD R37, R36, 0xffffffe ;  /* 0x0ffffffe24257836 */ /* 0x001fcc0000000000 */
[----:B------:R-:W0:Y:S02]  /*fd20*/  F2I.FTZ.U32.TRUNC.NTZ R23, R37 ;  /* 0x0000002500177305 */ /* 0x000e24000021f000 */
[----:B0-----:R-:W-:-:S05]  /*fd30*/  IADD3 R0, RZ, -R23, RZ ;  /* 0x80000017ff007210 */ /* 0x001fca0007ffe0ff */
[----:B------:R-:W-:Y:S01]  /*fd40*/  IMAD R39, R0, R35, RZ ;  /* 0x0000002300277224 */ /* 0x000fe200078e02ff */
[----:B------:R-:W-:Y:S02]  /*fd50*/  IABS R0, R31 ;  /* 0x0000001f00007213 */ /* 0x000fe40000000000 */
[----:B------:R0:W2:Y:S01]  /*fd60*/  LDS R31, [R34+0x8] ;  /* 0x00000800221f7984 */ /* 0x0000a20000000800 */
        /* <DEDUP_REMOVED lines=8> */
[----:B------:R-:W-:-:S04]  /*fdf0*/  @!P1 IMAD.IADD R0, R0, 0x1, -R35 ;  /* 0x0000000100009824 */ /* 0x000fc800078e0a23 */
        /* <DEDUP_REMOVED lines=22> */
.L_x_2607:
[C---:B-----5:R-:W-:Y:S01]  /*ff60*/  FFMA.FTZ R8, R31.reuse, R36, R8 ;  /* 0x000000241f087223 */ /* 0x060fe20000010008 */
[C---:B------:R-:W-:Y:S01]  /*ff70*/  FFMA.FTZ R9, R31.reuse, R37, R9 ;  /* 0x000000251f097223 */ /* 0x040fe20000010009 */
[C---:B------:R-:W-:Y:S01]  /*ff80*/  FFMA.FTZ R10, R31.reuse, R38, R10 ;  /* 0x000000261f0a7223 */ /* 0x040fe2000001000a */
[----:B------:R-:W-:-:S07]  /*ff90*/  FFMA.FTZ R11, R31, R39, R11 ;  /* 0x000000271f0b7223 */ /* 0x000fce000001000b */
.L_x_2606:
[----:B------:R-:W-:Y:S05]  /*ffa0*/  BSYNC B1 ;  /* 0x0000000000017941 */ /* 0x000fea0003800000 */
.L_x_2605:
[----:B------:R-:W-:Y:S01]  /*ffb0*/  VIADD R33, R33, 0x4 ;  /* 0x0000000421217836 */ /* 0x000fe20000000000 */
[----:B------:R-:W-:Y:S01]  /*ffc0*/  IADD3 R29, R29, 0x10, RZ ;  /* 0x000000101d1d7810 */ /* 0x000fe20007ffe0ff */
[----:B------:R-:W-:-:S03]  /*ffd0*/  VIADD R28, R28, 0x280 ;  /* 0x000002801c1c7836 */ /* 0x000fc60000000000 */
[----:B------:R-:W-:-:S13]  /*ffe0*/  ISETP.GE.AND P1, PT, R33, R20, PT ;  /* 0x000000142100720c */ /* 0x000fda0003f26270 */
[----:B------:R-:W-:Y:S05]  /*fff0*/  @!P1 BRA `(.L_x_2608) ;  /* 0xfffffff800289947 */ /* 0x000fea000383ffff */
.L_x_2588:
[----:B------:R-:W-:Y:S05]  /*10000*/  BSYNC B0 ;  /* 0x0000000000007941 */ /* 0x000fea0003800000 */
.L_x_2587:
[----:B------:R-:W-:Y:S01]  /*10010*/  ISETP.GT.OR P0, PT, R21, 0x27, P0 ;  /* 0x000000271500780c */ /* 0x000fe20000704670 */
[----:B------:R-:W-:-:S12]  /*10020*/  BSSY B0, `(.L_x_2609) ;  /* 0x0000031000007945 */ /* 0x000fd80003800000 */
[----:B------:R-:W-:Y:S05]  /*10030*/  @P0 BRA `(.L_x_2610) ;  /* 0x0000000000bc0947 */ /* 0x000fea0003800000 */
[----:B------:R-:W2:Y:S01]  /*10040*/  LDL.LU R31, [R1+0x260] ;  /* 0x00026000011f7983 */ /* 0x000ea20000300800 */
[----:B------:R-:W-:Y:S01]  /*10050*/  IMAD.MOV.U32 R21, RZ, RZ, 0xa0 ;  /* 0x000000a0ff157424 */ /* 0x000fe200078e00ff */
[----:B------:R-:W-:-:S03]  /*10060*/  ULDC.64 UR6, c[0x0][0x250] ;  /* 0x0000940000067ab9 */ /* 0x000fc60000000a00 */
[----:B------:R-:W-:-:S05]  /*10070*/  IMAD R21, R16, R21, -0xa0 ;  /* 0xffffff6010157424 */ /* 0x000fca00078e0215 */
[----:B------:R-:W-:-:S04]  /*10080*/  IADD3 R0, P0, R14, R21, RZ ;  /* 0x000000150e007210 */ /* 0x000fc80007f1e0ff */
[----:B------:R-:W-:Y:S02]  /*10090*/  LEA.HI.X.SX32 R21, R21, R18, 0x1, P0 ;  /* 0x0000001215157211 */ /* 0x000fe400000f0eff */
[----:B0-----:R-:W-:-:S04]  /*100a0*/  LEA R22, P0, R0, UR6, 0x2 ;  /* 0x0000000600167c11 */ /* 0x001fc8000f8010ff */
[----:B------:R-:W-:-:S05]  /*100b0*/  LEA.HI.X R23, R0, UR7, R21, 0x2, P0 ;  /* 0x0000000700177c11 */ /* 0x000fca00080f1415 */
[----:B------:R0:W5:Y:S01]  /*100c0*/  LDG.E.128 R24, desc[UR36][R22.64] ;  /* 0x0000002416187981 */ /* 0x000162000c1e1d00 */
[----:B------:R-:W3:Y:S01]  /*100d0*/  S2UR UR5, SR_CgaCtaId ;  /* 0x00000000000579c3 */ /* 0x000ee20000008800 */
[----:B------:R-:W-:Y:S02]  /*100e0*/  UMOV UR4, 0x400 ;  /* 0x0000040000047882 */ /* 0x000fe40000000000 */
[----:B------:R-:W-:-:S04]  /*100f0*/  UIADD3 UR4, UR4, 0x820, URZ ;  /* 0x0000082004047890 */ /* 0x000fc8000fffe03f */
[----:B---3--:R-:W-:-:S06]  /*10100*/  ULEA UR4, UR5, UR4, 0x18 ;  /* 0x0000000405047291 */ /* 0x008fcc000f8ec03f */
[----:B------:R-:W-:Y:S01]  /*10110*/  MOV R0, UR4 ;  /* 0x0000000400007c02 */ /* 0x000fe20008000f00 */
[----:B------:R-:W-:Y:S02]  /*10120*/  ULDC UR4, c[0x0][0x29c] ;  /* 0x0000a70000047ab9 */ /* 0x000fe40000000800 */
[----:B------:R-:W-:Y:S02]  /*10130*/  ISETP.NE.AND P0, PT, RZ, UR4, PT ;  /* 0x00000004ff007c0c */ /* 0x000fe4000bf05270 */
[----:B------:R0:W-:Y:S01]  /*10140*/  STL [R1+0x264], R0 ;  /* 0x0002640001007387 */ /* 0x0001e20000100800 */
[----:B--2---:R-:W-:-:S04]  /*10150*/  IMAD.IADD R20, R20, 0x1, -R31 ;  /* 0x0000000114147824 */ /* 0x004fc800078e0a1f */
[----:B------:R-:W-:-:S05]  /*10160*/  IMAD R20, R20, 0x4, R0 ;  /* 0x0000000414147824 */ /* 0x000fca00078e0200 */
[----:B------:R0:W2:Y:S01]  /*10170*/  LDS R29, [R20] ;  /* 0x00000000141d7984 */ /* 0x0000a20000000800 */
[----:B------:R-:W-:Y:S05]  /*10180*/  @P0 BRA `(.L_x_2611) ;  /* 0x0000000000580947 */ /* 0x000fea0003800000 */
[----:B------:R-:W-:Y:S01]  /*10190*/  LOP3.LUT P1, RZ, R17, 0x10, RZ, 0xc0, !PT ;  /* 0x0000001011ff7812 */ /* 0x000fe2000782c0ff */
[----:B------:R-:W3:-:S12]  /*101a0*/  LDL.LU R31, [R1+0x278] ;  /* 0x00027800011f7983 */ /* 0x000ed80000300800 */
[----:B0-----:R-:W0:Y:S08]  /*101b0*/  @P1 LDC R0, c[0x0][0x288] ;  /* 0x0000a200ff001b82 */ /* 0x001e300000000800 */
[----:B------:R-:W4:Y:S01]  /*101c0*/  @P1 LDC.64 R16, c[0x0][0x2e8] ;  /* 0x0000ba00ff101b82 */ /* 0x000f220000000a00 */
[----:B0-----:R-:W-:-:S04]  /*101d0*/  @P1 IMAD R0, R2, R0, R15 ;  /* 0x0000000002001224 */ /* 0x001fc800078e020f */
[----:B------:R-:W-:-:S04]  /*101e0*/  @P1 IMAD R15, R0, 0xa0, R3 ;  /* 0x000000a0000f1824 */ /* 0x000fc800078e0203 */
[----:B----4-:R-:W-:-:S05]  /*101f0*/  @P1 IMAD.WIDE R16, R15, 0x4, R16 ;  /* 0x000000040f101825 */ /* 0x010fca00078e0210 */
[----:B------:R-:W4:Y:S01]  /*10200*/  @P1 LDG.E.128 R20, desc[UR36][R16.64] ;  /* 0x0000002410141981 */ /* 0x000f22000c1e1d00 */
[----:B-----5:R-:W-:Y:S01]  /*10210*/  FADD.FTZ R24, R24, R4 ;  /* 0x0000000418187221 */ /* 0x020fe20000010000 */
[----:B------:R-:W-:Y:S01]  /*10220*/  FADD.FTZ R25, R25, R5 ;  /* 0x0000000519197221 */ /* 0x000fe20000010000 */
[----:B------:R-:W-:Y:S01]  /*10230*/  FADD.FTZ R26, R26, R6 ;  /* 0x000000061a1a7221 */ /* 0x000fe20000010000 */
[----:B------:R-:W-:Y:S01]  /*10240*/  FADD.FTZ R27, R27, R7 ;  /* 0x000000071b1b7221 */ /* 0x000fe20000010000 */
[----:B---3--:R-:W-:-:S05]  /*10250*/  IMAD R15, R31, 0xa0, RZ ;  /* 0x000000a01f0f7824 */ /* 0x008fca00078e02ff */
[----:B------:R-:W-:-:S04]  /*10260*/  IADD3 R14, P0, R14, R15, RZ ;  /* 0x0000000f0e0e7210 */ /* 0x000fc80007f1e0ff */
[----:B------:R-:W-:Y:S02]  /*10270*/  LEA.HI.X.SX32 R15, R15, R18, 0x1, P0 ;  /* 0x000000120f0f7211 */ /* 0x000fe400000f0eff */
[----:B-1----:R-:W-:-:S04]  /*10280*/  LEA R4, P0, R14, UR6, 0x2 ;  /* 0x000000060e047c11 */ /* 0x002fc8000f8010ff */
[----:B------:R-:W-:Y:S01]  /*10290*/  LEA.HI.X R5, R14, UR7, R15, 0x2, P0 ;  /* 0x000000070e057c11 */ /* 0x000fe200080f140f */
[----:B----4-:R-:W-:Y:S01]  /*102a0*/  @P1 FMUL.FTZ R24, R24, R20 ;  /* 0x0000001418181220 */ /* 0x010fe20000410000 */
[----:B------:R-:W-:Y:S01]  /*102b0*/  @P1 FMUL.FTZ R25, R25, R21 ;  /* 0x0000001519191220 */ /* 0x000fe20000410000 */
[----:B------:R-:W-:Y:S01]  /*102c0*/  @P1 FMUL.FTZ R26, R26, R22 ;  /* 0x000000161a1a1220 */ /* 0x000fe20000410000 */
[----:B------:R-:W-:-:S05]  /*102d0*/  @P1 FMUL.FTZ R27, R27, R23 ;  /* 0x000000171b1b1220 */ /* 0x000fca0000410000 */
[----:B------:R3:W-:Y:S02]  /*102e0*/  STG.E.128 desc[UR36][R4.64], R24 ;  /* 0x0000001804007986 */ /* 0x0007e4000c101d24 */
.L_x_2611:
[C---:B--2--5:R-:W-:Y:S01]  /*102f0*/  FFMA.FTZ R8, R29.reuse, R24, R8 ;  /* 0x000000181d087223 */ /* 0x064fe20000010008 */
[C---:B------:R-:W-:Y:S01]  /*10300*/  FFMA.FTZ R9, R29.reuse, R25, R9 ;  /* 0x000000191d097223 */ /* 0x040fe20000010009 */
[C---:B------:R-:W-:Y:S01]  /*10310*/  FFMA.FTZ R10, R29.reuse, R26, R10 ;  /* 0x0000001a1d0a7223 */ /* 0x040fe2000001000a */
[----:B------:R-:W-:-:S07]  /*10320*/  FFMA.FTZ R11, R29, R27, R11 ;  /* 0x0000001b1d0b7223 */ /* 0x000fce000001000b */
.L_x_2610:
[----:B------:R-:W-:Y:S05]  /*10330*/  BSYNC B0 ;  /* 0x0000000000007941 */ /* 0x000fea0003800000 */
.L_x_2609:
[----:B0-----:R-:W-:Y:S01]  /*10340*/  VIADD R0, R19, 0x3f ;  /* 0x0000003f13007836 */ /* 0x001fe20000000000 */
[----:B------:R-:W-:Y:S04]  /*10350*/  BAR.SYNC.DEFER_BLOCKING 0x0 ;  /* 0x0000000000007b1d */ /* 0x000fe80000010000 */
[----:B------:R-:W-:Y:S02]  /*10360*/  ISETP.GT.U32.OR P0, PT, R0, 0x7e, P2 ;  /* 0x0000007e0000780c */ /* 0x000fe40001704470 */
[----:B------:R-:W-:Y:S11]  /*10370*/  @P2 BRA `(.L_x_2612) ;  /* 0x00000000003c2947 */ /* 0x000ff60003800000 */
[----:B------:R-:W2:Y:S01]  /*10380*/  LDL.LU R2, [R1+0x264] ;  /* 0x0002640001027983 */ /* 0x000ea20000300800 */
[----:B------:R-:W-:Y:S01]  /*10390*/  LOP3.LUT R0, R19, 0xffffffc0, RZ, 0xc0, !PT ;  /* 0xffffffc013007812 */ /* 0x000fe200078ec0ff */
[----:B------:R-:W-:Y:S01]  /*103a0*/  IMAD R13, R13, 0xa0, R3 ;  /* 0x000000a00d0d7824 */ /* 0x000fe200078e0203 */
[----:B------:R-:W-:Y:S05]  /*103b0*/  WARPSYNC.ALL ;  /* 0x0000000000007948 */ /* 0x000fea0003800000 */
[----:B------:R-:W-:Y:S02]  /*103c0*/  ISETP.NE.AND P1, PT, R0, 0x40, PT ;  /* 0x000000400000780c */ /* 0x000fe40003f25270 */
[----:B------:R-:W-:Y:S01]  /*103d0*/  ISETP.GT.AND P2, PT, R19, 0x3f, PT ;  /* 0x0000003f1300780c */ /* 0x000fe20003f44270 */
[----:B--2---:R-:W-:-:S10]  /*103e0*/  IMAD R13, R13, 0x4, R2 ;  /* 0x000000040d0d7824 */ /* 0x004fd400078e0202 */
[----:B------:R-:W-:Y:S01]  /*103f0*/  @!P1 STS.128 [R13+-0x280], R8 ;  /* 0xfffd80080d009388 */ /* 0x000fe20000000c00 */
[----:B------:R-:W-:Y:S06]  /*10400*/  BAR.SYNC.DEFER_BLOCKING 0x0 ;  /* 0x0000000000007b1d */ /* 0x000fec0000010000 */
[----:B-1-3--:R-:W0:Y:S02]  /*10410*/  @!P2 LDS.128 R4, [R13] ;  /* 0x000000000d04a984 */ /* 0x00ae240000000c00 */
[----:B0-----:R-:W-:Y:S01]  /*10420*/  @!P2 FADD.FTZ R8, R8, R4 ;  /* 0x000000040808a221 */ /* 0x001fe20000010000 */
[----:B------:R-:W-:Y:S01]  /*10430*/  @!P2 FADD.FTZ R9, R9, R5 ;  /* 0x000000050909a221 */ /* 0x000fe20000010000 */
[----:B------:R-:W-:Y:S01]  /*10440*/  @!P2 FADD.FTZ R10, R10, R6 ;  /* 0x000000060a0aa221 */ /* 0x000fe20000010000 */
[----:B------:R-:W-:Y:S01]  /*10450*/  @!P2 FADD.FTZ R11, R11, R7 ;  /* 0x000000070b0ba221 */ /* 0x000fe20000010000 */
[----:B------:R-:W-:Y:S06]  /*10460*/  BAR.SYNC.DEFER_BLOCKING 0x0 ;  /* 0x0000000000007b1d */ /* 0x000fec0000010000 */
.L_x_2612:
[----:B------:R-:W-:Y:S05]  /*10470*/  @P0 EXIT ;  /* 0x000000000000094d */ /* 0x000fea0003800000 */
[----:B------:R-:W0:Y:S02]  /*10480*/  LDC R0, c[0x0][0x308] ;  /* 0x0000c200ff007b82 */ /* 0x000e240000000800 */
[----:B0-----:R-:W-:-:S13]  /*10490*/  ISETP.NE.AND P0, PT, R0, 0x2, PT ;  /* 0x000000020000780c */ /* 0x001fda0003f05270 */
[----:B-1-3--:R-:W0:Y:S01]  /*104a0*/  @P0 LDC.64 R4, c[0x0][0x210] ;  /* 0x00008400ff040b82 */ /* 0x00ae220000000a00 */
        /* <DEDUP_REMOVED lines=32> */
.L_x_2551:
[----:B------:R-:W-:Y:S01]  /*106b0*/  BSSY B1, `(.L_x_2613) ;  /* 0x0000008000017945 */ /* 0x000fe20003800000 */
[----:B------:R-:W-:Y:S01]  /*106c0*/  MOV R13, R9 ;  /* 0x00000009000d7202 */ /* 0x000fe20000000f00 */
[----:B------:R-:W-:Y:S02]  /*106d0*/  IMAD.MOV.U32 R12, RZ, RZ, 0x1 ;  /* 0x00000001ff0c7424 */ /* 0x000fe400078e00ff */
[----:B------:R-:W-:Y:S02]  /*106e0*/  IMAD.MOV.U32 R11, RZ, RZ, 0x1f ;  /* 0x0000001fff0b7424 */ /* 0x000fe400078e00ff */
[----:B------:R-:W-:-:S07]  /*106f0*/  IMAD.MOV.U32 R15, RZ, RZ, -0x1 ;  /* 0xffffffffff0f7424 */ /* 0x000fce00078e00ff */
[----:B-----5:R-:W-:Y:S05]  /*10700*/  WARPSYNC.COLLECTIVE R15, `(.L_x_2614) ;  /* 0x000000000f087348 */ /* 0x020fea0003c00000 */
[----:B------:R0:W1:Y:S02]  /*10710*/  SHFL.BFLY P6, R14, R13, R12, R11 ;  /* 0x0c00000c0d0e7389 */ /* 0x00006400000c000b */
[----:B01---5:R-:W-:Y:S01]  /*10720*/  ENDCOLLECTIVE ;  /* 0x000000000000791b */ /* 0x023fe20003800000 */
.L_x_2614:
[----:B------:R-:W-:Y:S05]  /*10730*/  BSYNC B1 ;  /* 0x0000000000017941 */ /* 0x000fea0003800000 */
.L_x_2613:
[----:B------:R-:W-:Y:S05]  /*10740*/  BRA `(.L_x_2615) ;  /* 0xffffffcc004c7947 */ /* 0x000fea000383ffff */
.L_x_2555:
[----:B------:R-:W3:Y:S01]  /*10750*/  LDL R9, [R1] ;  /* 0x0000000001097983 */ /* 0x000ee20000100800 */
[----:B------:R-:W-:Y:S01]  /*10760*/  BSSY B0, `(.L_x_2616) ;  /* 0x0000008000007945 */ /* 0x000fe20003800000 */
[----:B--2---:R-:W-:Y:S02]  /*10770*/  IMAD.MOV.U32 R12, RZ, RZ, 0x10 ;  /* 0x00000010ff0c7424 */ /* 0x004fe400078e00ff */
[----:B------:R-:W-:Y:S02]  /*10780*/  IMAD.MOV.U32 R11, RZ, RZ, 0x1f ;  /* 0x0000001fff0b7424 */ /* 0x000fe400078e00ff */
[----:B------:R-:W-:Y:S01]  /*10790*/  IMAD.MOV.U32 R15, RZ, RZ, -0x1 ;  /* 0xffffffffff0f7424 */ /* 0x000fe200078e00ff */
[----:B---3--:R-:W-:-:S07]  /*107a0*/  MOV R13, R9 ;  /* 0x00000009000d7202 */ /* 0x008fce0000000f00 */
[----:B0-----:R-:W-:Y:S05]  /*107b0*/  WARPSYNC.COLLECTIVE R15, `(.L_x_2617) ;  /* 0x000000000f087348 */ /* 0x001fea0003c00000 */
[----:B------:R1:W2:Y:S02]  /*107c0*/  SHFL.BFLY P6, R14, R13, R12, R11 ;  /* 0x0c00000c0d0e7389 */ /* 0x0002a400000c000b */
[----:B012---:R-:W-:Y:S01]  /*107d0*/  ENDCOLLECTIVE ;  /* 0x000000000000791b */ /* 0x007fe20003800000 */
.L_x_2617:
[----:B------:R-:W-:Y:S05]  /*107e0*/  BSYNC B0 ;  /* 0x0000000000007941 */ /* 0x000fea0003800000 */
.L_x_2616:
[----:B------:R-:W-:Y:S01]  /*107f0*/  HFMA2.MMA R12, -RZ, RZ, 0, 4.76837158203125e-07 ;  /* 0x00000008ff0c7435 */ /* 0x000fe200000001ff */
[----:B------:R-:W-:Y:S01]  /*10800*/  FMNMX.FTZ R13, R14, R9, !PT ;  /* 0x000000090e0d7209 */ /* 0x000fe20007810000 */
[----:B------:R-:W-:Y:S02]  /*10810*/  IMAD.MOV.U32 R11, RZ, RZ, 0x1f ;  /* 0x0000001fff0b7424 */ /* 0x000fe400078e00ff */
[----:B------:R-:W-:-:S07]  /*10820*/  IMAD.MOV.U32 R15, RZ, RZ, -0x1 ;  /* 0xffffffffff0f7424 */ /* 0x000fce00078e00ff */
[----:B------:R-:W-:Y:S05]  /*10830*/  WARPSYNC.COLLECTIVE R15, `(.L_x_2618) ;  /* 0x000000000f087348 */ /* 0x000fea0003c00000 */
[----:B------:R0:W1:Y:S02]  /*10840*/  SHFL.BFLY P6, R14, R13, R12, R11 ;  /* 0x0c00000c0d0e7389 */ /* 0x00006400000c000b */
[----:B01----:R-:W-:Y:S01]  /*10850*/  ENDCOLLECTIVE ;  /* 0x000000000000791b */ /* 0x003fe20003800000 */
.L_x_2618:
[----:B------:R-:W-:Y:S02]  /*10860*/  MOV R12, 0x4 ;  /* 0x00000004000c7802 */ /* 0x000fe40000000f00 */
[----:B------:R-:W-:-:S05]  /*10870*/  FMNMX.FTZ R3, R13, R14, !PT ;  /* 0x0000000e0d037209 */ /* 0x000fca0007810000 */
[----:B------:R-:W-:-:S07]  /*10880*/  IMAD.MOV.U32 R13, RZ, RZ, R3 ;  /* 0x000000ffff0d7224 */ /* 0x000fce00078e0003 */
[----:B------:R-:W-:Y:S05]  /*10890*/  WARPSYNC.COLLECTIVE R15, `(.L_x_2619) ;  /* 0x000000000f087348 */ /* 0x000fea0003c00000 */
[----:B------:R0:W1:Y:S02]  /*108a0*/  SHFL.BFLY P6, R14, R13, R12, R11 ;  /* 0x0c00000c0d0e7389 */ /* 0x00006400000c000b */
[----:B01----:R-:W-:Y:S01]  /*108b0*/  ENDCOLLECTIVE ;  /* 0x000000000000791b */ /* 0x003fe20003800000 */
.L_x_2619:
[----:B------:R-:W-:Y:S01]  /*108c0*/  IMAD.MOV.U32 R12, RZ, RZ, 0x2 ;  /* 0x00000002ff0c7424 */ /* 0x000fe200078e00ff */
[----:B------:R-:W-:-:S05]  /*108d0*/  FMNMX.FTZ R4, R3, R14, !PT ;  /* 0x0000000e03047209 */ /* 0x000fca0007810000 */
[----:B------:R-:W-:-:S07]  /*108e0*/  IMAD.MOV.U32 R13, RZ, RZ, R4 ;  /* 0x000000ffff0d7224 */ /* 0x000fce00078e0004 */
[----:B------:R-:W-:Y:S05]  /*108f0*/  WARPSYNC.COLLECTIVE R15, `(.L_x_2620) ;  /* 0x000000000f087348 */ /* 0x000fea0003c00000 */
[----:B------:R0:W1:Y:S02]  /*10900*/  SHFL.BFLY P6, R14, R13, R12, R11 ;  /* 0x0c00000c0d0e7389 */ /* 0x00006400000c000b */
[----:B01----:R-:W-:Y:S01]  /*10910*/  ENDCOLLECTIVE ;  /* 0x000000000000791b */ /* 0x003fe20003800000 */
.L_x_2620:
[----:B------:R-:W-:Y:S05]  /*10920*/  BRA `(.L_x_2621) ;  /* 0xffffffcc00b47947 */ /* 0x000fea000383ffff */
.L_x_2622:
        /* <DEDUP_REMOVED lines=13> */
.L_x_4248:


//--------------------- .text._ZN4mmha33masked_multihead_attention_kernelIfLi160ELi256ELi4ELi64ELi64ELb1ELb0EEEv26Multihead_attention_paramsIT_XT5_EE --------------------------
	.section	.text._ZN4mmha33masked_multihead_attention_kernelIfLi160ELi256ELi4ELi64ELi64ELb1ELb0EEEv26Multihead_attention_paramsIT_XT5_EE,"ax",@progbits
	.align	128
        .global         _ZN4mmha33masked_multihead_attention_kernelIfLi160ELi256ELi4ELi64ELi64ELb1ELb0EEEv26Multihead_attention_paramsIT_XT5_EE
        .type           _ZN4mmha33masked_multihead_attention_kernelIfLi160ELi256ELi4ELi64ELi64ELb1ELb0EEEv26Multihead_attention_paramsIT_XT5_EE,@function
        .size           _ZN4mmha33masked_multihead_attention_kernelIfLi160ELi256ELi4ELi64ELi64ELb1ELb0EEEv26Multihead_attention_paramsIT_XT5_EE,(.L_x_4249 - _ZN4mmha33masked_multihead_attention_kernelIfLi160ELi256ELi4ELi64ELi64ELb1ELb0EEEv26Multihead_attention_paramsIT_XT5_EE)
        .other          _ZN4mmha33masked_multihead_attention_kernelIfLi160ELi256ELi4ELi64ELi64ELb1ELb0EEEv26Multihead_attention_paramsIT_XT5_EE,@"STO_CUDA_ENTRY STV_DEFAULT"
_ZN4mmha33masked_multihead_attention_kernelIfLi160ELi256ELi4ELi64ELi64ELb1ELb0EEEv26Multihead_attention_paramsIT_XT5_EE:
.text._ZN4mmha33masked_multihead_attention_kernelIfLi160ELi256ELi4ELi64ELi64ELb1ELb0EEEv26Multihead_attention_paramsIT_XT5_EE:
        /* <DEDUP_REMOVED lines=12> */
.L_x_2623:
        /* <DEDUP_REMOVED lines=15> */
[----:B------:R-:W-:Y:S01]  /*01b0*/  BSSY B0, `(.L_x_2624) ;  /* 0x0000040000007945 */ /* 0x000fe20003800000 */
[----:B------:R-:W-:Y:S02]  /*01c0*/  CS2R R38, SRZ ;  /* 0x0000000000267805 */ /* 0x000fe4000001ff00 */
[----:B------:R-:W-:Y:S01]  /*01d0*/  CS2R R36, SRZ ;  /* 0x0000000000247805 */ /* 0x000fe2000001ff00 */
[----:B------:R-:W-:-:S07]  /*01e0*/  IMAD.SHL.U32 R14, R23, 0x4, RZ ;  /* 0x00000004170e7824 */ /* 0x000fce00078e00ff */
        /* <DEDUP_REMOVED lines=9> */
[----:B------:R-:W1:Y:S02]  /*0280*/  LDC.64 R4, c[0x0][0x328] ;  /* 0x0000ca00ff047b82 */ /* 0x000e640000000a00 */
[----:B------:R-:W-:-:S04]  /*0290*/  IMAD.MOV R0, RZ, RZ, -R16 ;  /* 0x000000ffff007224 */ /* 0x000fc800078e0a10 */
[C---:B------:R-:W-:Y:S02]  /*02a0*/  IMAD R0, R3.reuse, R0, R6 ;  /* 0x0000000003007224 */ /* 0x040fe400078e0206 */
[----:B------:R-:W2:Y:S03]  /*02b0*/  @P3 LDC.64 R6, c[0x0][0x2f0] ;  /* 0x0000bc00ff063b82 */ /* 0x000ea60000000a00 */
[----:B------:R-:W-:-:S13]  /*02c0*/  ISETP.GT.U32.AND P1, PT, R3, R0, PT ;  /* 0x000000000300720c */ /* 0x000fda0003f24070 */
[----:B------:R-:W-:Y:S02]  /*02d0*/  @!P1 IMAD.IADD R0, R0, 0x1, -R3 ;  /* 0x0000000100009824 */ /* 0x000fe400078e0a03 */
[----:B------:R-:W-:Y:S01]  /*02e0*/  @!P1 VIADD R16, R16, 0x1 ;  /* 0x0000000110109836 */ /* 0x000fe20000000000 */
[----:B------:R-:W-:Y:S01]  /*02f0*/  ISETP.NE.AND P1, PT, R59, RZ, PT ;  /* 0x000000ff3b00720c */ /* 0x000fe20003f25270 */
[----:B-1----:R-:W-:Y:S01]  /*0300*/  IMAD.WIDE R4, R2, 0x4, R4 ;  /* 0x0000000402047825 */ /* 0x002fe200078e0204 */
[----:B------:R-:W-:Y:S02]  /*0310*/  ISETP.GE.U32.AND P0, PT, R0, R3, PT ;  /* 0x000000030000720c */ /* 0x000fe40003f06070 */
[C---:B------:R-:W-:Y:S01]  /*0320*/  LOP3.LUT R0, R2.reuse, R59, RZ, 0x3c, !PT ;  /* 0x0000003b02007212 */ /* 0x040fe200078e3cff */
[----:B0-----:R-:W-:Y:S01]  /*0330*/  IMAD R22, R2, UR4, R19 ;  /* 0x0000000402167c24 */ /* 0x001fe2000f8e0213 */
[----:B------:R0:W5:Y:S02]  /*0340*/  LDG.E R18, desc[UR36][R4.64] ;  /* 0x0000002404127981 */ /* 0x000164000c1e1900 */
[----:B------:R-:W-:-:S02]  /*0350*/  ISETP.GE.AND P2, PT, R0, RZ, PT ;  /* 0x000000ff0000720c */ /* 0x000fc40003f46270 */
[----:B------:R-:W1:Y:S05]  /*0360*/  LDC R0, c[0x0][0x278] ;  /* 0x00009e00ff007b82 */ /* 0x000e6a0000000800 */
[----:B------:R-:W-:-:S06]  /*0370*/  @P0 VIADD R16, R16, 0x1 ;  /* 0x0000000110100836 */ /* 0x000fcc0000000000 */
[----:B------:R-:W-:Y:S01]  /*0380*/  @!P2 IMAD.MOV R16, RZ, RZ, -R16 ;  /* 0x000000ffff10a224 */ /* 0x000fe200078e0a10 */
[----:B------:R-:W-:-:S05]  /*0390*/  @!P1 LOP3.LUT R16, RZ, R59, RZ, 0x33, !PT ;  /* 0x0000003bff109212 */ /* 0x000fca00078e33ff */
[----:B--2---:R-:W-:-:S05]  /*03a0*/  @P3 IMAD.WIDE R6, R16, 0x4, R6 ;  /* 0x0000000410063825 */ /* 0x004fca00078e0206 */
[----:B------:R2:W5:Y:S01]  /*03b0*/  @P3 LDG.E R17, desc[UR36][R6.64] ;  /* 0x0000002406113981 */ /* 0x000562000c1e1900 */
[----:B------:R-:W-:Y:S01]  /*03c0*/  ISETP.GT.AND P0, PT, R23, 0x27, PT ;  /* 0x000000271700780c */ /* 0x000fe20003f04270 */
[----:B------:R-:W-:Y:S01]  /*03d0*/  IMAD R3, R19, 0xa0, RZ ;  /* 0x000000a013037824 */ /* 0x000fe200078e02ff */
[----:B-1----:R-:W-:Y:S01]  /*03e0*/  ISETP.NE.AND P1, PT, R0, RZ, PT ;  /* 0x000000ff0000720c */ /* 0x002fe20003f25270 */
[----:B------:R-:W-:Y:S02]  /*03f0*/  IMAD R58, R22, 0xa0, RZ ;  /* 0x000000a0163a7824 */ /* 0x000fe400078e02ff */
[----:B0-----:R-:W-:-:S05]  /*0400*/  IMAD R5, R2, R0, R3 ;  /* 0x0000000002057224 */ /* 0x001fca00078e0203 */
[----:B------:R-:W-:-:S03]  /*0410*/  SEL R5, R58, R5, !P1 ;  /* 0x000000053a057207 */ /* 0x000fc60004800000 */
[----:B--2-4-:R-:W-:Y:S05]  /*0420*/  @P0 BRA `(.L_x_2625) ;  /* 0x0000000000600947 */ /* 0x014fea0003800000 */
        /* <DEDUP_REMOVED lines=24> */
.L_x_2625:
[----:B------:R-:W-:Y:S05]  /*05b0*/  BSYNC B0 ;  /* 0x0000000000007941 */ /* 0x000fea0003800000 */
.L_x_2624:
[----:B------:R-:W0:Y:S01]  /*05c0*/  LDC R20, c[0x0][0x284] ;  /* 0x0000a100ff147b82 */ /* 0x000e220000000800 */
[----:B------:R-:W-:Y:S01]  /*05d0*/  ISETP.LT.AND P2, PT, R23, 0x40, P3 ;  /* 0x000000401700780c */ /* 0x000fe20001f41270 */
[----:B-----5:R-:W-:Y:S01]  /*05e0*/  VIADD R24, R18, 0xffffffff ;  /* 0xffffffff12187836 */ /* 0x020fe20000000000 */
[----:B------:R-:W-:Y:S01]  /*05f0*/  ISETP.NE.U32.AND P3, PT, R12, RZ, PT ;  /* 0x000000ff0c00720c */ /* 0x000fe20003f65070 */
[----:B------:R-:W-:Y:S01]  /*0600*/  IMAD.IADD R40, R58, 0x1, R14 ;  /* 0x000000013a287824 */ /* 0x000fe200078e020e */
[----:B------:R-:W-:Y:S01]  /*0610*/  SHF.R.S32.HI R0, RZ, 0x1f, R2 ;  /* 0x0000001fff007819 */ /* 0x000fe20000011402 */
[----:B------:R-:W-:Y:S01]  /*0620*/  @!P0 IMAD.SHL.U32 R11, R24, 0x4, RZ ;  /* 0x00000004180b8824 */ /* 0x000fe200078e00ff */
[----:B------:R-:W-:Y:S01]  /*0630*/  ISETP.NE.AND.EX P3, PT, R13, RZ, PT, P3 ;  /* 0x000000ff0d00720c */ /* 0x000fe20003f65330 */
[----:B------:R-:W1:Y:S01]  /*0640*/  @!P0 LDC.64 R4, c[0x0][0x248] ;  /* 0x00009200ff048b82 */ /* 0x000e620000000a00 */
[----:B------:R-:W-:Y:S01]  /*0650*/  ULDC.64 UR6, c[0x0][0x220] ;  /* 0x0000880000067ab9 */ /* 0x000fe20000000a00 */
[----:B------:R-:W-:Y:S01]  /*0660*/  IMAD.MOV.U32 R25, RZ, RZ, RZ ;  /* 0x000000ffff197224 */ /* 0x000fe200078e00ff */
[----:B------:R-:W-:-:S02]  /*0670*/  ISETP.EQ.U32.AND P1, PT, RZ, UR6, PT ;  /* 0x00000006ff007c0c */ /* 0x000fc4000bf22070 */
[----:B------:R-:W-:Y:S02]  /*0680*/  CS2R R28, SRZ ;  /* 0x00000000001c7805 */ /* 0x000fe4000001ff00 */
[----:B------:R-:W-:Y:S01]  /*0690*/  CS2R R30, SRZ ;  /* 0x00000000001e7805 */ /* 0x000fe2000001ff00 */
[----:B------:R-:W-:Y:S01]  /*06a0*/  IMAD.IADD R3, R3, 0x1, R14 ;  /* 0x0000000103037824 */ /* 0x000fe200078e020e */
[----:B------:R-:W-:Y:S01]  /*06b0*/  ISETP.EQ.OR.EX P1, PT, RZ, UR7, P0, P1 ;  /* 0x00000007ff007c0c */ /* 0x000fe20008722710 */
[----:B------:R-:W2:Y:S01]  /*06c0*/  @P2 LDC.64 R8, c[0x0][0x2e0] ;  /* 0x0000b800ff082b82 */ /* 0x000ea20000000a00 */
[----:B------:R-:W-:Y:S02]  /*06d0*/  CS2R R44, SRZ ;  /* 0x00000000002c7805 */ /* 0x000fe4000001ff00 */
[----:B------:R-:W-:Y:S02]  /*06e0*/  CS2R R46, SRZ ;  /* 0x00000000002e7805 */ /* 0x000fe4000001ff00 */
[----:B------:R-:W-:Y:S01]  /*06f0*/  @P3 LEA R10, P4, R2, R12, 0x2 ;  /* 0x0000000c020a3211 */ /* 0x000fe200078810ff */
[-C--:B0-----:R-:W-:Y:S01]  /*0700*/  @!P0 IMAD R11, R40, R20.reuse, R11 ;  /* 0x00000014280b8224 */ /* 0x081fe200078e020b */
[----:B------:R-:W-:-:S05]  /*0710*/  IABS R15, R20 ;  /* 0x00000014000f7213 */ /* 0x000fca0000000000 */
        /* <DEDUP_REMOVED lines=21> */
[----:B------:R-:W-:-:S04]  /*0870*/  IMAD.HI.U32 R13, R13, R26, RZ ;  /* 0x0000001a0d0d7227 */ /* 0x000fc800078e00ff */
[----:B------:R-:W-:-:S04]  /*0880*/  IMAD.MOV R13, RZ, RZ, -R13 ;  /* 0x000000ffff0d7224 */ /* 0x000fc800078e0a0d */
[----:B------:R-:W-:-:S05]  /*0890*/  IMAD R26, R15, R13, R26 ;  /* 0x0000000d0f1a7224 */ /* 0x000fca00078e021a */
[----:B------:R-:W-:Y:S02]  /*08a0*/  ISETP.GT.U32.AND P1, PT, R15, R26, PT ;  /* 0x0000001a0f00720c */ /* 0x000fe40003f24070 */
[----:B------:R-:W-:Y:S02]  /*08b0*/  ISETP.NE.AND P5, PT, R42, RZ, PT ;  /* 0x000000ff2a00720c */ /* 0x000fe40003fa5270 */
[----:B------:R-:W-:-:S09]  /*08c0*/  ISETP.GE.AND P4, PT, R24, RZ, PT ;  /* 0x000000ff1800720c */ /* 0x000fd20003f86270 */
[----:B------:R-:W-:-:S05]  /*08d0*/  @!P1 IMAD.IADD R26, R26, 0x1, -R15 ;  /* 0x000000011a1a9824 */ /* 0x000fca00078e0a0f */
[----:B------:R-:W-:Y:S02]  /*08e0*/  ISETP.GT.U32.AND P3, PT, R15, R26, PT ;  /* 0x0000001a0f00720c */ /* 0x000fe40003f64070 */
[----:B------:R-:W-:Y:S01]  /*08f0*/  ISETP.NE.AND P1, PT, R20, RZ, PT ;  /* 0x000000ff1400720c */ /* 0x000fe20003f25270 */
[----:B------:R-:W-:Y:S01]  /*0900*/  IMAD R0, R16, UR4, RZ ;  /* 0x0000000410007c24 */ /* 0x000fe2000f8e02ff */
[----:B------:R-:W-:Y:S02]  /*0910*/  CS2R R34, SRZ ;  /* 0x0000000000227805 */ /* 0x000fe4000001ff00 */
[----:B------:R-:W-:Y:S01]  /*0920*/  CS2R R32, SRZ ;  /* 0x0000000000207805 */ /* 0x000fe2000001ff00 */
[----:B------:R-:W-:Y:S01]  /*0930*/  IMAD R59, R0, R59, R19 ;  /* 0x0000003b003b7224 */ /* 0x000fe200078e0213 */
[----:B------:R-:W-:-:S05]  /*0940*/  P2R R0, PR, RZ, 0x20 ;  /* 0x00000020ff007803 */ /* 0x000fca0000000000 */
        /* <DEDUP_REMOVED lines=14> */
.L_x_2627:
[----:B------:R-:W-:Y:S05]  /*0a30*/  BSYNC B0 ;  /* 0x0000000000007941 */ /* 0x000fea0003800000 */
.L_x_2626:
[----:B------:R-:W-:Y:S01]  /*0a40*/  ISETP.NE.AND P1, PT, R42, RZ, PT ;  /* 0x000000ff2a00720c */ /* 0x000fe20003f25270 */
[----:B------:R-:W-:Y:S01]  /*0a50*/  ULDC.U8 UR4, c[0x0][0x294] ;  /* 0x0000a50000047ab9 */ /* 0x000fe20000000000 */
[----:B------:R-:W-:Y:S01]  /*0a60*/  ISETP.GT.AND P3, PT, R7, RZ, PT ;  /* 0x000000ff0700720c */ /* 0x000fe20003f64270 */
[----:B-----5:R-:W-:Y:S01]  /*0a70*/  @!P5 FADD.FTZ R28, R28, R32 ;  /* 0x000000201c1cd221 */ /* 0x020fe20000010000 */
[----:B------:R-:W-:Y:S01]  /*0a80*/  P2R R0, PR, RZ, 0x2 ;  /* 0x00000002ff007803 */ /* 0x000fe20000000000 */
[----:B------:R-:W-:Y:S01]  /*0a90*/  @!P5 FADD.FTZ R29, R29, R33 ;  /* 0x000000211d1dd221 */ /* 0x000fe20000010000 */
[----:B------:R-:W-:Y:S01]  /*0aa0*/  ISETP.NE.AND P1, PT, RZ, UR4, PT ;  /* 0x00000004ff007c0c */ /* 0x000fe2000bf25270 */
[----:B------:R-:W-:Y:S01]  /*0ab0*/  @!P5 FADD.FTZ R30, R30, R34 ;  /* 0x000000221e1ed221 */ /* 0x000fe20000010000 */
[----:B------:R-:W-:Y:S01]  /*0ac0*/  @!P5 FADD.FTZ R31, R31, R35 ;  /* 0x000000231f1fd221 */ /* 0x000fe20000010000 */
[----:B------:R-:W-:Y:S01]  /*0ad0*/  FADD.FTZ R36, R44, R36 ;  /* 0x000000242c247221 */ /* 0x000fe20000010000 */
[----:B------:R-:W-:Y:S01]  /*0ae0*/  FADD.FTZ R37, R45, R37 ;  /* 0x000000252d257221 */ /* 0x000fe20000010000 */
[----:B------:R-:W-:Y:S01]  /*0af0*/  FADD.FTZ R38, R46, R38 ;  /* 0x000000262e267221 */ /* 0x000fe20000010000 */
[----:B------:R-:W-:Y:S01]  /*0b00*/  FADD.FTZ R39, R47, R39 ;  /* 0x000000272f277221 */ /* 0x000fe20000010000 */
[----:B------:R-:W-:Y:S01]  /*0b10*/  ISETP.GE.AND P0, PT, R23, 0x40, PT ;  /* 0x000000401700780c */ /* 0x000fe20003f06270 */
[----:B------:R-:W-:Y:S01]  /*0b20*/  @P2 FMUL.FTZ R28, R28, R48 ;  /* 0x000000301c1c2220 */ /* 0x000fe20000410000 */
[----:B------:R-:W-:Y:S01]  /*0b30*/  @P2 FMUL.FTZ R29, R29, R49 ;  /* 0x000000311d1d2220 */ /* 0x000fe20000410000 */
[----:B------:R-:W-:Y:S01]  /*0b40*/  @P2 FMUL.FTZ R30, R30, R50 ;  /* 0x000000321e1e2220 */ /* 0x000fe20000410000 */
[----:B------:R-:W-:-:S02]  /*0b50*/  @P2 FMUL.FTZ R31, R31, R51 ;  /* 0x000000331f1f2220 */ /* 0x000fc40000410000 */
[----:B------:R-:W-:Y:S07]  /*0b60*/  @!P1 BRA P3, `(.L_x_2628) ;  /* 0x0000000c00009947 */ /* 0x000fee0001800000 */
        /* <DEDUP_REMOVED lines=30> */
[----:B------:R-:W-:-:S03]  /*0d50*/  P2R R45, PR, RZ, 0x2 ;  /* 0x00000002ff2d7803 */ /* 0x000fc60000000000 */
[----:B------:R-:W-:Y:S01]  /*0d60*/  @!P2 IMAD.MOV R44, RZ, RZ, -R44 ;  /* 0x000000ffff2ca224 */ /* 0x000fe200078e0a2c */
        /* <DEDUP_REMOVED lines=11> */
[----:B------:R-:W-:Y:S02]  /*0e20*/  IMAD.U32 R10, RZ, RZ, UR6 ;  /* 0x00000006ff0a7e24 */ /* 0x000fe4000f8e00ff */
[----:B------:R-:W-:Y:S02]  /*0e30*/  IMAD.U32 R6, RZ, RZ, UR4 ;  /* 0x00000004ff067e24 */ /* 0x000fe4000f8e00ff */
[----:B------:R-:W-:-:S02]  /*0e40*/  IMAD.U32 R7, RZ, RZ, UR5 ;  /* 0x00000005ff077e24 */ /* 0x000fc4000f8e00ff */
[----:B------:R-:W-:Y:S02]  /*0e50*/  IMAD.U32 R11, RZ, RZ, UR7 ;  /* 0x00000007ff0b7e24 */ /* 0x000fe4000f8e00ff */
[----:B------:R-:W-:Y:S02]  /*0e60*/  IMAD.MOV.U32 R8, RZ, RZ, 0x53f ;  /* 0x0000053fff087424 */ /* 0x000fe400078e00ff */
[----:B------:R-:W-:Y:S02]  /*0e70*/  IMAD.MOV.U32 R12, RZ, RZ, 0x1 ;  /* 0x00000001ff0c7424 */ /* 0x000fe400078e00ff */
[----:B0-----:R-:W-:-:S07]  /*0e80*/  IMAD.MOV.U32 R13, RZ, RZ, RZ ;  /* 0x000000ffff0d7224 */ /* 0x001fce00078e00ff */
[----:B------:R-:W-:-:S07]  /*0e90*/  LEPC R20, `(.L_x_2630) ;  /* 0x000000001014794e */ /* 0x000fce0000000000 */
[----:B-1----:R-:W-:Y:S05]  /*0ea0*/  CALL.ABS.NOINC R14 ;  /* 0x000000000e007343 */ /* 0x002fea0003c00000 */
.L_x_2630:
[----:B------:R-:W0:Y:S01]  /*0eb0*/  S2R R4, SR_CgaCtaId ;  /* 0x0000000000047919 */ /* 0x000e220000008800 */
[----:B------:R-:W1:Y:S01]  /*0ec0*/  LDC R6, c[0x0][0x290] ;  /* 0x0000a400ff067b82 */ /* 0x000e620000000800 */
[----:B------:R-:W-:Y:S02]  /*0ed0*/  MOV R0, 0x400 ;  /* 0x0000040000007802 */ /* 0x000fe40000000f00 */
[----:B------:R-:W-:-:S03]  /*0ee0*/  ISETP.NE.AND P6, PT, R45, RZ, PT ;  /* 0x000000ff2d00720c */ /* 0x000fc60003fc5270 */
[----:B------:R-:W-:Y:S02]  /*0ef0*/  VIADD R3, R0, 0x810 ;  /* 0x0000081000037836 */ /* 0x000fe40000000000 */
        /* <DEDUP_REMOVED lines=8> */
.L_x_2631:
        /* <DEDUP_REMOVED lines=13> */
[----:B------:R-:W-:Y:S02]  /*1050*/  BSSY B1, `(.L_x_2634) ;  /* 0x0000063000017945 */ /* 0x000fe40003800000 */
[----:B------:R-:W-:Y:S01]  /*1060*/  IMAD R20, R41, 0x4, R15 ;  /* 0x0000000429147824 */ /* 0x000fe200078e020f */
        /* <DEDUP_REMOVED lines=40> */
.L_x_2635:
[----:B------:R-:W-:Y:S01]  /*12f0*/  IMAD R21, R6, 0x4, R15 ;  /* 0x0000000406157824 */ /* 0x000fe200078e020f */
[----:B------:R-:W-:Y:S01]  /*1300*/  LEA.HI R0, R0, R0, RZ, 0x1 ;  /* 0x0000000000007211 */ /* 0x000fe200078f08ff */
[----:B------:R-:W-:Y:S01]  /*1310*/  IMAD R44, R6, 0x4, R20 ;  /* 0x00000004062c7824 */ /* 0x000fe200078e0214 */
[----:B------:R-:W-:Y:S02]  /*1320*/  BSSY B2, `(.L_x_2637) ;  /* 0x0000031000027945 */ /* 0x000fe40003800000 */
[----:B------:R0:W0:Y:S01]  /*1330*/  LDS R28, [R21] ;  /* 0x00000000151c7984 */ /* 0x0000220000000800 */
[----:B------:R-:W-:-:S03]  /*1340*/  IMAD.SHL.U32 R0, R0, 0x2, RZ ;  /* 0x0000000200007824 */ /* 0x000fc600078e00ff */
[----:B------:R0:W0:Y:S02]  /*1350*/  LDS R30, [R21+0x4] ;  /* 0x00000400151e7984 */ /* 0x0000240000000800 */
[----:B------:R-:W-:Y:S02]  /*1360*/  LOP3.LUT R5, R0, 0xfffffffc, RZ, 0xc0, !PT ;  /* 0xfffffffc00057812 */ /* 0x000fe400078ec0ff */
        /* <DEDUP_REMOVED lines=44> */
.L_x_2638:
[----:B------:R-:W-:Y:S05]  /*1630*/  BSYNC B2 ;  /* 0x0000000000027941 */ /* 0x000fea0003800000 */
.L_x_2637:
[----:B0-----:R0:W-:Y:S04]  /*1640*/  STS [R21], R28 ;  /* 0x0000001c15007388 */ /* 0x0011e80000000800 */
[----:B------:R0:W-:Y:S04]  /*1650*/  STS [R21+0x4], R30 ;  /* 0x0000041e15007388 */ /* 0x0001e80000000800 */
[----:B------:R0:W-:Y:S04]  /*1660*/  STS [R44], R29 ;  /* 0x0000001d2c007388 */ /* 0x0001e80000000800 */
[----:B------:R0:W-:Y:S02]  /*1670*/  STS [R44+0x4], R31 ;  /* 0x0000041f2c007388 */ /* 0x0001e40000000800 */
.L_x_2636:
[----:B------:R-:W-:Y:S05]  /*1680*/  BSYNC B1 ;  /* 0x0000000000017941 */ /* 0x000fea0003800000 */
.L_x_2634:
[----:B-1----:R1:W-:Y:S04]  /*1690*/  STS [R15], R36 ;  /* 0x000000240f007388 */ /* 0x0023e80000000800 */
[----:B--2---:R1:W-:Y:S04]  /*16a0*/  STS [R15+0x4], R38 ;  /* 0x000004260f007388 */ /* 0x0043e80000000800 */
[----:B---3--:R1:W-:Y:S04]  /*16b0*/  STS [R20], R37 ;  /* 0x0000002514007388 */ /* 0x0083e80000000800 */
[----:B----4-:R1:W-:Y:S02]  /*16c0*/  STS [R20+0x4], R39 ;  /* 0x0000042714007388 */ /* 0x0103e40000000800 */
.L_x_2633:
[----:B------:R-:W-:Y:S05]  /*16d0*/  BSYNC B0 ;  /* 0x0000000000007941 */ /* 0x000fea0003800000 */
.L_x_2632:
[----:B------:R-:W-:Y:S06]  /*16e0*/  BAR.SYNC.DEFER_BLOCKING 0x0 ;  /* 0x0000000000007b1d */ /* 0x000fec0000010000 */
[----:B------:R-:W-:Y:S04]  /*16f0*/  BSSY B0, `(.L_x_2639) ;  /* 0x0000005000007945 */ /* 0x000fe80003800000 */
[----:B------:R-:W-:Y:S05]  /*1700*/  @!P6 BRA `(.L_x_2640) ;  /* 0x00000000000ce947 */ /* 0x000fea0003800000 */
[----:B------:R-:W-:Y:S01]  /*1710*/  ISETP.NE.AND P0, PT, R42, RZ, PT ;  /* 0x000000ff2a00720c */ /* 0x000fe20003f05270 */
[----:B01----:R2:W3:-:S12]  /*1720*/  LDS.128 R36, [R13] ;  /* 0x000000000d247984 */ /* 0x0034d80000000c00 */
[----:B------:R2:W4:Y:S02]  /*1730*/  @!P0 LDS.128 R28, [R14] ;  /* 0x000000000e1c8984 */ /* 0x0005240000000c00 */
.L_x_2640:
[----:B------:R-:W-:Y:S05]  /*1740*/  BSYNC B0 ;  /* 0x0000000000007941 */ /* 0x000fea0003800000 */
.L_x_2639:
[----:B------:R-:W-:Y:S06]  /*1750*/  BAR.SYNC.DEFER_BLOCKING 0x0 ;  /* 0x0000000000007b1d */ /* 0x000fec0000010000 */
[----:B------:R-:W-:Y:S05]  /*1760*/  BRA `(.L_x_2629) ;  /* 0x0000000400307947 */ /* 0x000fea0003800000 */
.L_x_2628:
        /* <DEDUP_REMOVED lines=35> */
.L_x_2641:
        /* <DEDUP_REMOVED lines=40> */
.L_x_2642:
[----:B------:R-:W-:Y:S05]  /*1c20*/  BSYNC B0 ;  /* 0x0000000000007941 */ /* 0x000fea0003800000 */
.L_x_2629:
[----:B------:R-:W-:Y:S01]  /*1c30*/  ISETP.GT.AND P0, PT, R23, 0x3f, PT ;  /* 0x0000003f1700780c */ /* 0x000fe20003f04270 */
[----:B------:R-:W-:Y:S01]  /*1c40*/  BSSY B0, `(.L_x_2643) ;  /* 0x000001a000007945 */ /* 0x000fe20003800000 */
[----:B------:R-:W-:-:S11]  /*1c50*/  IMAD.MOV.U32 R0, RZ, RZ, RZ ;  /* 0x000000ffff007224 */ /* 0x000fd600078e00ff */
[----:B------:R-:W-:Y:S05]  /*1c60*/  @P0 BRA `(.L_x_2644) ;  /* 0x00000000005c0947 */ /* 0x000fea0003800000 */
[----:B------:R-:W5:Y:S01]  /*1c70*/  LDC R0, c[0x0][0x29c] ;  /* 0x0000a700ff007b82 */ /* 0x000f620000000800 */
[----:B------:R-:W0:Y:S01]  /*1c80*/  S2R R6, SR_CgaCtaId ;  /* 0x0000000000067919 */ /* 0x000e220000008800 */
[----:B------:R-:W-:Y:S02]  /*1c90*/  MOV R3, 0x400 ;  /* 0x0000040000037802 */ /* 0x000fe40000000f00 */
[----:B-----5:R-:W-:-:S03]  /*1ca0*/  ISETP.NE.AND P1, PT, R0, RZ, PT ;  /* 0x000000ff0000720c */ /* 0x020fc60003f25270 */
[----:B------:R-:W-:Y:S01]  /*1cb0*/  VIADD R0, R3, 0x10 ;  /* 0x0000001003007836 */ /* 0x000fe20000000000 */
[----:B------:R-:W-:-:S04]  /*1cc0*/  ISETP.GT.OR P0, PT, R23, 0x27, P1 ;  /* 0x000000271700780c */ /* 0x000fc80000f04670 */
[----:B0-----:R-:W-:-:S05]  /*1cd0*/  LEA R0, R6, R0, 0x18 ;  /* 0x0000000006007211 */ /* 0x001fca00078ec0ff */
[----:B------:R-:W-:-:S04]  /*1ce0*/  @!P1 VIADD R3, R3, 0x410 ;  /* 0x0000041003039836 */ /* 0x000fc80000000000 */
[----:B------:R-:W0:Y:S01]  /*1cf0*/  @!P0 LDC R8, c[0x0][0x284] ;  /* 0x0000a100ff088b82 */ /* 0x000e220000000800 */
[----:B------:R-:W-:Y:S01]  /*1d00*/  @!P0 IMAD.SHL.U32 R7, R26, 0x4, RZ ;  /* 0x000000041a078824 */ /* 0x000fe200078e00ff */
[----:B------:R-:W-:Y:S01]  /*1d10*/  @!P1 LEA R6, R6, R3, 0x18 ;  /* 0x0000000306069211 */ /* 0x000fe200078ec0ff */
[C---:B------:R-:W-:Y:S02]  /*1d20*/  IMAD R3, R23.reuse, 0x10, R0 ;  /* 0x0000001017037824 */ /* 0x040fe400078e0200 */
[----:B---34-:R-:W-:Y:S02]  /*1d30*/  FMUL.FTZ R0, R36, R28 ;  /* 0x0000001c24007220 */ /* 0x018fe40000410000 */
[----:B------:R-:W-:Y:S01]  /*1d40*/  @!P1 IMAD R6, R23, 0x10, R6 ;  /* 0x0000001017069824 */ /* 0x000fe200078e0206 */
[----:B------:R-:W3:Y:S01]  /*1d50*/  @!P0 LDC.64 R4, c[0x0][0x248] ;  /* 0x00009200ff048b82 */ /* 0x000ee20000000a00 */
[----:B------:R4:W-:Y:S04]  /*1d60*/  STS.128 [R3], R36 ;  /* 0x0000002403007388 */ /* 0x0009e80000000c00 */
[----:B------:R4:W-:Y:S01]  /*1d70*/  @!P1 STS.128 [R6], R32 ;  /* 0x0000002006009388 */ /* 0x0009e20000000c00 */
[----:B0-----:R-:W-:-:S04]  /*1d80*/  @!P0 IMAD R7, R40, R8, R7 ;  /* 0x0000000828078224 */ /* 0x001fc800078e0207 */
[----:B---3--:R-:W-:-:S04]  /*1d90*/  @!P0 IMAD.WIDE R4, R7, 0x4, R4 ;  /* 0x0000000407048825 */ /* 0x008fc800078e0204 */
[----:B------:R-:W-:Y:S01]  /*1da0*/  FFMA.FTZ R7, R37, R29, R0 ;  /* 0x0000001d25077223 */ /* 0x000fe20000010000 */
[----:B------:R4:W-:Y:S03]  /*1db0*/  @!P0 STG.E.128 desc[UR36][R4.64], R28 ;  /* 0x0000001c04008986 */ /* 0x0009e6000c101d24 */
[----:B------:R-:W-:-:S04]  /*1dc0*/  FFMA.FTZ R0, R38, R30, R7 ;  /* 0x0000001e26007223 */ /* 0x000fc80000010007 */
[----:B------:R-:W-:-:S07]  /*1dd0*/  FFMA.FTZ R0, R39, R31, R0 ;  /* 0x0000001f27007223 */ /* 0x000fce0000010000 */
.L_x_2644:
[----:B------:R-:W-:Y:S05]  /*1de0*/  BSYNC B0 ;  /* 0x0000000000007941 */ /* 0x000fea0003800000 */
.L_x_2643:
[----:B----4-:R-:W4:Y:S01]  /*1df0*/  SHFL.BFLY PT, R3, R0, 0x10, 0x1f ;  /* 0x0e001f0000037f89 */ /* 0x010f2200000e0000 */
        /* <DEDUP_REMOVED lines=9> */
[----:B----4-:R-:W-:Y:S01]  /*1e90*/  FADD.FTZ R3, R3, R0 ;  /* 0x0000000003037221 */ /* 0x010fe20000010000 */
[----:B------:R-:W-:Y:S01]  /*1ea0*/  @!P0 SHF.R.U32.HI R0, RZ, 0x3, R23 ;  /* 0x00000003ff008819 */ /* 0x000fe20000011617 */
[----:B-----5:R-:W-:-:S03]  /*1eb0*/  @!UP0 ULEA UR6, UR5, UR4, 0x18 ;  /* 0x0000000405068291 */ /* 0x020fc6000f8ec03f */
[----:B------:R-:W4:Y:S01]  /*1ec0*/  SHFL.BFLY PT, R4, R3, 0x8, 0x1f ;  /* 0x0d001f0003047f89 */ /* 0x000f2200000e0000 */
[----:B------:R-:W-:Y:S01]  /*1ed0*/  @!P0 LOP3.LUT R0, R0, 0x1ffffffc, RZ, 0xc0, !PT ;  /* 0x1ffffffc00008812 */ /* 0x000fe200078ec0ff */
[----:B----4-:R-:W-:Y:S01]  /*1ee0*/  FADD.FTZ R4, R3, R4 ;  /* 0x0000000403047221 */ /* 0x010fe20000010000 */
[----:B------:R-:W-:-:S04]  /*1ef0*/  @!P1 MOV R3, 0x400 ;  /* 0x0000040000039802 */ /* 0x000fc80000000f00 */
[----:B------:R-:W4:Y:S01]  /*1f00*/  SHFL.BFLY PT, R5, R4, 0x4, 0x1f ;  /* 0x0c801f0004057f89 */ /* 0x000f2200000e0000 */
[----:B0-----:R-:W-:-:S05]  /*1f10*/  @!P1 LEA R3, R10, R3, 0x18 ;  /* 0x000000030a039211 */ /* 0x001fca00078ec0ff */
[----:B------:R-:W-:Y:S02]  /*1f20*/  @!P1 IMAD R8, R8, 0x4, R3 ;  /* 0x0000000408089824 */ /* 0x000fe400078e0203 */
[----:B------:R-:W-:Y:S02]  /*1f30*/  IMAD.U32 R3, RZ, RZ, UR7 ;  /* 0x00000007ff037e24 */ /* 0x000fe4000f8e00ff */
[----:B----4-:R-:W-:-:S05]  /*1f40*/  FADD.FTZ R5, R4, R5 ;  /* 0x0000000504057221 */ /* 0x010fca0000010000 */
        /* <DEDUP_REMOVED lines=13> */
[----:B0-----:R-:W-:-:S06]  /*2020*/  FADD.FTZ R4, R4, R7 ;  /* 0x0000000704047221 */ /* 0x001fcc0000010000 */
[----:B------:R-:W0:Y:S01]  /*2030*/  SHFL.IDX PT, R4, R4, RZ, 0x1f ;  /* 0x00001fff04047589 */ /* 0x000e2200000e0000 */
[----:B------:R-:W-:Y:S05]  /*2040*/  @P0 BRA `(.L_x_2646) ;  /* 0x0000000000400947 */ /* 0x000fea0003800000 */
[----:B------:R-:W-:Y:S01]  /*2050*/  ULDC.64 UR8, c[0x0][0x2c8] ;  /* 0x0000b20000087ab9 */ /* 0x000fe20000000a00 */
[----:B------:R-:W-:Y:S01]  /*2060*/  ULDC UR7, c[0x0][0x2a0] ;  /* 0x0000a80000077ab9 */ /* 0x000fe20000000800 */
[----:B------:R-:W-:Y:S01]  /*2070*/  ISETP.NE.U32.AND P0, PT, RZ, UR8, PT ;  /* 0x00000008ff007c0c */ /* 0x000fe2000bf05070 */
[----:B0-----:R-:W-:Y:S01]  /*2080*/  FMUL.FTZ R220, R4, UR7 ;  /* 0x0000000704dc7c20 */ /* 0x001fe20008410000 */
[----:B------:R-:W-:Y:S02]  /*2090*/  LEA R9, R0, UR6, 0x2 ;  /* 0x0000000600097c11 */ /* 0x000fe4000f8e10ff */
[----:B------:R-:W-:-:S13]  /*20a0*/  ISETP.NE.AND.EX P0, PT, RZ, UR9, PT, P0 ;  /* 0x00000009ff007c0c */ /* 0x000fda000bf05300 */
[----:B------:R-:W-:Y:S05]  /*20b0*/  @!P0 BRA `(.L_x_2647) ;  /* 0x0000000000208947 */ /* 0x000fea0003800000 */
[----:B------:R-:W0:Y:S01]  /*20c0*/  LDC.64 R6, c[0x0][0x2c8] ;  /* 0x0000b200ff067b82 */ /* 0x000e220000000a00 */
[----:B------:R-:W-:Y:S01]  /*20d0*/  IMAD.IADD R4, R24, 0x1, -R25 ;  /* 0x0000000118047824 */ /* 0x000fe200078e0a19 */
[----:B------:R-:W-:-:S03]  /*20e0*/  ULDC UR7, c[0x0][0x2d0] ;  /* 0x0000b40000077ab9 */ /* 0x000fc60000000800 */
[----:B------:R-:W-:-:S04]  /*20f0*/  IMAD R11, R19, UR7, R4 ;  /* 0x00000007130b7c24 */ /* 0x000fc8000f8e0204 */
[----:B------:R-:W-:-:S04]  /*2100*/  IMAD R11, R11, UR7, R4 ;  /* 0x000000070b0b7c24 */ /* 0x000fc8000f8e0204 */
[----:B0-----:R-:W-:-:S06]  /*2110*/  IMAD.WIDE R6, R11, 0x4, R6 ;  /* 0x000000040b067825 */ /* 0x001fcc00078e0206 */
[----:B------:R-:W4:Y:S02]  /*2120*/  LDG.E R7, desc[UR36][R6.64] ;  /* 0x0000002406077981 */ /* 0x000f24000c1e1900 */
[----:B----4-:R-:W-:-:S07]  /*2130*/  FADD.FTZ R220, R220, R7 ;  /* 0x00000007dcdc7221 */ /* 0x010fce0000010000 */
.L_x_2647:
[----:B------:R4:W-:Y:S02]  /*2140*/  STS [R9], R220 ;  /* 0x000000dc09007388 */ /* 0x0009e40000000800 */
.L_x_2646:
[----:B------:R-:W-:Y:S05]  /*2150*/  BSYNC B0 ;  /* 0x0000000000007941 */ /* 0x000fea0003800000 */
.L_x_2645:
        /* <DEDUP_REMOVED lines=8> */
[----:B------:R-:W-:-:S02]  /*21e0*/  LOP3.LUT R6, R4, 0xfffffffc, RZ, 0xc0, !PT ;  /* 0xfffffffc04067812 */ /* 0x000fc400078ec0ff */
[----:B------:R-:W-:Y:S02]  /*21f0*/  LEA.HI R7, R7, R0, RZ, 0x3 ;  /* 0x0000000007077211 */ /* 0x000fe400078f18ff */
[----:B--2---:R-:W-:Y:S01]  /*2200*/  LEA.HI.SX32 R13, R4, R5, 0x1e ;  /* 0x00000005040d7211 */ /* 0x004fe200078ff2ff */
[----:B------:R-:W-:Y:S01]  /*2210*/  IMAD.IADD R12, R23, 0x1, -R6 ;  /* 0x00000001170c7824 */ /* 0x000fe200078e0a06 */
[----:B------:R-:W-:-:S04]  /*2220*/  LOP3.LUT R0, R7, 0xfffffff8, RZ, 0xc0, !PT ;  /* 0xfffffff807007812 */ /* 0x000fc800078ec0ff */
[----:B------:R-:W-:Y:S01]  /*2230*/  LEA R6, R12, UR7, 0x2 ;  /* 0x000000070c067c11 */ /* 0x000fe2000f8e10ff */
[----:B------:R-:W-:Y:S01]  /*2240*/  ULDC UR7, c[0x0][0x29c] ;  /* 0x0000a70000077ab9 */ /* 0x000fe20000000800 */
[----:B------:R-:W-:Y:S01]  /*2250*/  IMAD.IADD R0, R0, 0x1, R5 ;  /* 0x0000000100007824 */ /* 0x000fe200078e0205 */
[----:B------:R-:W-:Y:S02]  /*2260*/  UISETP.NE.AND UP0, UPT, UR7, URZ, UPT ;  /* 0x0000003f0700728c */ /* 0x000fe4000bf05270 */
[----:B------:R0:W2:Y:S01]  /*2270*/  LDS R221, [R6] ;  /* 0x0000000006dd7984 */ /* 0x0000a20000000800 */
[----:B------:R-:W-:Y:S01]  /*2280*/  ULDC UR7, c[0x0][0x29c] ;  /* 0x0000a70000077ab9 */ /* 0x000fe20000000800 */
[----:B------:R-:W-:Y:S02]  /*2290*/  ISETP.GE.AND P0, PT, R13, R0, PT ;  /* 0x000000000d00720c */ /* 0x000fe40003f06270 */
[----:B------:R0:W0:Y:S01]  /*22a0*/  LDS R218, [R6+0x10] ;  /* 0x0000100006da7984 */ /* 0x0000220000000800 */
        /* <DEDUP_REMOVED lines=63> */
[----:B--2---:R-:W-:Y:S05]  /*26a0*/  @P1 BRA `(.L_x_2648) ;  /* 0x00000004000c1947 */ /* 0x004fea0003800000 */
        /* <DEDUP_REMOVED lines=34> */
[----:B----4-:R4:W0:Y:S04]  /*28d0*/  LDS R9, [R11+0x1f0] ;  /* 0x0001f0000b097984 */ /* 0x0108280000000800 */
[----:B------:R4:W0:Y:S04]  /*28e0*/  LDS R10, [R11+0x200] ;  /* 0x000200000b0a7984 */ /* 0x0008280000000800 */
[----:B-1----:R4:W1:Y:S04]  /*28f0*/  LDS R20, [R11+0x210] ;  /* 0x000210000b147984 */ /* 0x0028680000000800 */
        /* <DEDUP_REMOVED lines=29> */
[----:B-123--:R4:W0:Y:S02]  /*2ad0*/  LDS R56, [R11+0x3f0] ;  /* 0x0003f0000b387984 */ /* 0x00e8240000000800 */
.L_x_2648:
[----:B------:R-:W-:Y:S01]  /*2ae0*/  ULDC UR5, c[0x0][0x2a0] ;  /* 0x0000a80000057ab9 */ /* 0x000fe20000000800 */
[----:B------:R-:W-:Y:S01]  /*2af0*/  ULDC.64 UR10, c[0x0][0x248] ;  /* 0x00009200000a7ab9 */ /* 0x000fe20000000a00 */
[----:B------:R-:W-:Y:S01]  /*2b00*/  ULDC.64 UR8, c[0x0][0x2b0] ;  /* 0x0000ac0000087ab9 */ /* 0x000fe20000000a00 */
[----:B------:R-:W-:Y:S01]  /*2b10*/  ULDC.64 UR12, c[0x0][0x2c8] ;  /* 0x0000b200000c7ab9 */ /* 0x000fe20000000a00 */
[----:B------:R-:W-:Y:S04]  /*2b20*/  BSSY B0, `(.L_x_2649) ;  /* 0x00007a0000007945 */ /* 0x000fe80003800000 */
[----:B------:R-:W-:Y:S05]  /*2b30*/  @P0 BRA `(.L_x_2650) ;  /* 0x0000007800780947 */ /* 0x000fea0003800000 */
[-C--:B------:R-:W-:Y:S01]  /*2b40*/  IABS R57, R3.reuse ;  /* 0x0000000300397213 */ /* 0x080fe20000000000 */
[----:B------:R-:W2:Y:S01]  /*2b50*/  LDC.64 R222, c[0x0][0x2e0] ;  /* 0x0000b800ffde7b82 */ /* 0x000ea20000000a00 */
[----:B------:R-:W-:Y:S01]  /*2b60*/  ULDC UR4, c[0x0][0x288] ;  /* 0x0000a20000047ab9 */ /* 0x000fe20000000800 */
[----:B------:R-:W-:Y:S01]  /*2b70*/  IMAD R59, R59, 0xa0, RZ ;  /* 0x000000a03b3b7824 */ /* 0x000fe200078e02ff */
[----:B0---4-:R-:W0:Y:S01]  /*2b80*/  I2F.RP R11, R57 ;  /* 0x00000039000b7306 */ /* 0x011e220000209400 */
[----:B------:R-:W-:Y:S01]  /*2b90*/  IMAD R225, R17, UR4, R19 ;  /* 0x0000000411e17c24 */ /* 0x000fe2000f8e0213 */
[----:B------:R-:W-:Y:S01]  /*2ba0*/  ULDC UR4, c[0x0][0x298] ;  /* 0x0000a60000047ab9 */ /* 0x000fe20000000800 */
[--C-:B------:R-:W-:Y:S02]  /*2bb0*/  IMAD R58, R58, R3, R12.reuse ;  /* 0x000000033a3a7224 */ /* 0x100fe400078e020c */
[----:B------:R-:W4:Y:S01]  /*2bc0*/  LDC R64, c[0x0][0x2c0] ;  /* 0x0000b000ff407b82 */ /* 0x000f220000000800 */
[----:B------:R-:W-:-:S02]  /*2bd0*/  IMAD R225, R225, 0xa0, R12 ;  /* 0x000000a0e1e17824 */ /* 0x000fc400078e020c */
[----:B------:R-:W-:Y:S01]  /*2be0*/  IMAD R59, R59, R3, R12 ;  /* 0x000000033b3b7224 */ /* 0x000fe200078e020c */
[----:B------:R-:W-:Y:S01]  /*2bf0*/  SHF.R.S32.HI R63, RZ, 0x1f, R58 ;  /* 0x0000001fff3f7819 */ /* 0x000fe2000001143a */
[----:B------:R-:W-:-:S03]  /*2c00*/  IMAD R62, R3, 0xa0, RZ ;  /* 0x000000a0033e7824 */ /* 0x000fc600078e02ff */
[----:B------:R-:W-:Y:S01]  /*2c10*/  SHF.R.S32.HI R65, RZ, 0x1f, R59 ;  /* 0x0000001fff417819 */ /* 0x000fe2000001143b */
[----:B0-----:R-:W0:Y:S01]  /*2c20*/  MUFU.RCP R11, R11 ;  /* 0x0000000b000b7308 */ /* 0x001e220000001000 */
[----:B----4-:R-:W-:Y:S02]  /*2c30*/  VIADD R64, R64, UR4 ;  /* 0x0000000440407c36 */ /* 0x010fe40008000000 */
[----:B0-----:R-:W-:Y:S02]  /*2c40*/  VIADD R60, R11, 0xffffffe ;  /* 0x0ffffffe0b3c7836 */ /* 0x001fe40000000000 */
[----:B------:R-:W-:-:S03]  /*2c50*/  VIADD R11, R225, 0x4 ;  /* 0x00000004e10b7836 */ /* 0x000fc60000000000 */
[----:B------:R0:W4:Y:S01]  /*2c60*/  F2I.FTZ.U32.TRUNC.NTZ R61, R60 ;  /* 0x0000003c003d7305 */ /* 0x000122000021f000 */
[----:B--2---:R-:W-:-:S04]  /*2c70*/  IMAD.WIDE R224, R225, 0x4, R222 ;  /* 0x00000004e1e07825 */ /* 0x004fc800078e02de */
[----:B------:R-:W-:-:S04]  /*2c80*/  IMAD.WIDE R222, R11, 0x4, R222 ;  /* 0x000000040bde7825 */ /* 0x000fc800078e02de */
[----:B0-----:R-:W-:Y:S02]  /*2c90*/  IMAD.MOV.U32 R60, RZ, RZ, RZ ;  /* 0x000000ffff3c7224 */ /* 0x001fe400078e00ff */
[----:B----4-:R-:W-:-:S04]  /*2ca0*/  IMAD.MOV R14, RZ, RZ, -R61 ;  /* 0x000000ffff0e7224 */ /* 0x010fc800078e0a3d */
[----:B-1----:R-:W-:-:S04]  /*2cb0*/  IMAD R15, R14, R57, RZ ;  /* 0x000000390e0f7224 */ /* 0x002fc800078e02ff */
[----:B------:R-:W-:-:S04]  /*2cc0*/  IMAD.HI.U32 R60, R61, R15, R60 ;  /* 0x0000000f3d3c7227 */ /* 0x000fc800078e003c */
[----:B------:R-:W-:-:S07]  /*2cd0*/  IMAD.MOV.U32 R61, RZ, RZ, R13 ;  /* 0x000000ffff3d7224 */ /* 0x000fce00078e000d */
.L_x_2910:
[----:B------:R-:W-:Y:S01]  /*2ce0*/  ISETP.NE.U32.AND P0, PT, RZ, UR8, PT ;  /* 0x00000008ff007c0c */ /* 0x000fe2000bf05070 */
[----:B------:R-:W-:-:S03]  /*2cf0*/  IMAD.U32 R3, RZ, RZ, UR14 ;  /* 0x0000000eff037e24 */ /* 0x000fc6000f8e00ff */
[----:B------:R-:W-:-:S13]  /*2d00*/  ISETP.NE.AND.EX P0, PT, RZ, UR9, PT, P0 ;  /* 0x00000009ff007c0c */ /* 0x000fda000bf05300 */
[----:B------:R-:W-:Y:S01]  /*2d10*/  @P0 IMAD R12, R2, R3, RZ ;  /* 0x00000003020c0224 */ /* 0x000fe200078e02ff */
[----:B-1----:R-:W-:-:S04]  /*2d20*/  @P0 SHF.R.S32.HI R11, RZ, 0x1f, R61 ;  /* 0x0000001fff0b0819 */ /* 0x002fc8000001143d */
[--C-:B------:R-:W-:Y:S02]  /*2d30*/  @P0 SHF.R.S32.HI R14, RZ, 0x1f, R12.reuse ;  /* 0x0000001fff0e0819 */ /* 0x100fe4000001140c */
[----:B------:R-:W-:-:S04]  /*2d40*/  @P0 IADD3 R12, P2, P3, R61, UR8, R12 ;  /* 0x000000083d0c0c10 */ /* 0x000fc8000fb5e00c */
[----:B0-----:R-:W-:-:S06]  /*2d50*/  @P0 IADD3.X R13, R11, UR9, R14, P2, P3 ;  /* 0x000000090b0d0c10 */ /* 0x001fcc00097e640e */
        /* <DEDUP_REMOVED lines=13> */
[----:B------:R-:W-:-:S03]  /*2e30*/  ISETP.GE.AND P2, PT, R61, R24, PT ;  /* 0x000000183d00720c */ /* 0x000fc60003f46270 */
[----:B0-----:R-:W-:-:S04]  /*2e40*/  IMAD.MOV.U32 R12, RZ, RZ, R14 ;  /* 0x000000ffff0c7224 */ /* 0x001fc800078e000e */
[----:B------:R-:W-:Y:S01]  /*2e50*/  @!P3 IMAD.MOV R12, RZ, RZ, -R12 ;  /* 0x000000ffff0cb224 */ /* 0x000fe200078e0a0c */
[----:B------:R-:W-:Y:S02]  /*2e60*/  @!P4 LOP3.LUT R12, RZ, R3, RZ, 0x33, !PT ;  /* 0x00000003ff0cc212 */ /* 0x000fe400078e33ff */
[----:B--2---:R-:W-:-:S03]  /*2e70*/  ISETP.NE.AND P0, PT, R13, RZ, P0 ;  /* 0x000000ff0d00720c */ /* 0x004fc60000705270 */
[----:B------:R-:W-:Y:S10]  /*2e80*/  @P2 BRA `(.L_x_2652) ;  /* 0x0000000000602947 */ /* 0x000ff40003800000 */
        /* <DEDUP_REMOVED lines=10> */
.L_x_2654:
[----:B------:R-:W-:Y:S05]  /*2f30*/  BSYNC B2 ;  /* 0x0000000000027941 */ /* 0x000fea0003800000 */
.L_x_2653:
[----:B------:R-:W-:-:S06]  /*2f40*/  UISETP.NE.AND UP0, UPT, UR7, URZ, UPT ;  /* 0x0000003f0700728c */ /* 0x000fcc000bf05270 */
[----:B------:R-:W-:-:S13]  /*2f50*/  PLOP3.LUT P1, PT, PT, PT, UP0, 0x80, 0x0 ;  /* 0x000000000000781c */ /* 0x000fda0003f2f008 */
[----:B------:R-:W-:Y:S05]  /*2f60*/  @P1 BRA `(.L_x_2652) ;  /* 0x0000000000281947 */ /* 0x000fea0003800000 */
[----:B------:R-:W-:Y:S01]  /*2f70*/  LOP3.LUT P5, RZ, R27, 0x8, RZ, 0xc0, !PT ;  /* 0x000000081bff7812 */ /* 0x000fe200078ac0ff */
[----:B0-----:R-:W0:-:S12]  /*2f80*/  @!P3 LDC.64 R14, c[0x0][0x248] ;  /* 0x00009200ff0ebb82 */ /* 0x001e180000000a00 */
        /* <DEDUP_REMOVED lines=8> */
.L_x_2652:
[----:B------:R-:W-:Y:S05]  /*3010*/  BSYNC B1 ;  /* 0x0000000000017941 */ /* 0x000fea0003800000 */
.L_x_2651:
[----:B------:R-:W-:Y:S04]  /*3020*/  BSSY B1, `(.L_x_2655) ;  /* 0x000001e000017945 */ /* 0x000fe80003800000 */
[----:B------:R-:W-:Y:S05]  /*3030*/  @P2 BRA `(.L_x_2656) ;  /* 0x0000000000702947 */ /* 0x000fea0003800000 */
[----:B------:R-:W-:Y:S01]  /*3040*/  IMAD.IADD R11, R12, 0x1, R3 ;  /* 0x000000010c0b7824 */ /* 0x000fe200078e0203 */
[----:B------:R-:W-:Y:S01]  /*3050*/  BSSY B2, `(.L_x_2657) ;  /* 0x000000a000027945 */ /* 0x000fe20003800000 */
[----:B------:R-:W-:Y:S02]  /*3060*/  IMAD.MOV.U32 R67, RZ, RZ, RZ ;  /* 0x000000ffff437224 */ /* 0x000fe400078e00ff */
[----:B------:R-:W-:-:S05]  /*3070*/  IMAD.SHL.U32 R228, R11, 0x4, RZ ;  /* 0x000000040be47824 */ /* 0x000fca00078e00ff */
[----:B------:R-:W-:-:S13]  /*3080*/  ISETP.GE.AND P3, PT, R228, R62, PT ;  /* 0x0000003ee400720c */ /* 0x000fda0003f66270 */
[----:B------:R-:W-:Y:S05]  /*3090*/  @P3 BRA `(.L_x_2658) ;  /* 0x0000000000143947 */ /* 0x000fea0003800000 */
[----:B------:R-:W-:-:S04]  /*30a0*/  IADD3 R11, P1, R59, R228, RZ ;  /* 0x000000e43b0b7210 */ /* 0x000fc80007f3e0ff */
[----:B------:R-:W-:Y:S02]  /*30b0*/  LEA.HI.X.SX32 R226, R228, R65, 0x1, P1 ;  /* 0x00000041e4e27211 */ /* 0x000fe400008f0eff */
[----:B01----:R-:W-:-:S04]  /*30c0*/  LEA R14, P1, R11, UR10, 0x2 ;  /* 0x0000000a0b0e7c11 */ /* 0x003fc8000f8210ff */
[----:B------:R-:W-:-:S05]  /*30d0*/  LEA.HI.X R15, R11, UR11, R226, 0x2, P1 ;  /* 0x0000000b0b0f7c11 */ /* 0x000fca00088f14e2 */
[----:B------:R2:W5:Y:S04]  /*30e0*/  LDG.E R67, desc[UR36][R14.64] ;  /* 0x000000240e437981 */ /* 0x000568000c1e1900 */
.L_x_2658:
[----:B------:R-:W-:Y:S05]  /*30f0*/  BSYNC B2 ;  /* 0x0000000000027941 */ /* 0x000fea0003800000 */
.L_x_2657:
[----:B------:R-:W-:-:S06]  /*3100*/  UISETP.NE.AND UP0, UPT, UR7, URZ, UPT ;  /* 0x0000003f0700728c */ /* 0x000fcc000bf05270 */
[----:B------:R-:W-:-:S13]  /*3110*/  PLOP3.LUT P1, PT, PT, PT, UP0, 0x80, 0x0 ;  /* 0x000000000000781c */ /* 0x000fda0003f2f008 */
[----:B------:R-:W-:Y:S05]  /*3120*/  @P1 BRA `(.L_x_2656) ;  /* 0x0000000000341947 */ /* 0x000fea0003800000 */
[----:B------:R-:W-:Y:S01]  /*3130*/  LOP3.LUT P5, RZ, R27, 0x8, RZ, 0xc0, !PT ;  /* 0x000000081bff7812 */ /* 0x000fe200078ac0ff */
[----:B012---:R-:W0:-:S12]  /*3140*/  @!P3 LDC.64 R14, c[0x0][0x248] ;  /* 0x00009200ff0ebb82 */ /* 0x007e180000000a00 */
[----:B------:R-:W2:Y:S01]  /*3150*/  @P5 LDG.E R226, desc[UR36][R222.64] ;  /* 0x00000024dee25981 */ /* 0x000ea2000c1e1900 */
[----:B------:R-:W-:Y:S01]  /*3160*/  @!P3 IADD3 R13, P4, R58, R228, RZ ;  /* 0x000000e43a0db210 */ /* 0x000fe20007f9e0ff */
[----:B-----5:R-:W-:-:S03]  /*3170*/  FADD.FTZ R67, R152, R67 ;  /* 0x0000004398437221 */ /* 0x020fc60000010000 */
[----:B------:R-:W-:Y:S01]  /*3180*/  @!P3 LEA.HI.X.SX32 R228, R228, R63, 0x1, P4 ;  /* 0x0000003fe4e4b211 */ /* 0x000fe200020f0eff */
[----:B------:R-:W-:Y:S01]  /*3190*/  IMAD.MOV.U32 R11, RZ, RZ, R67 ;  /* 0x000000ffff0b7224 */ /* 0x000fe200078e0043 */
[----:B0-----:R-:W-:-:S04]  /*31a0*/  @!P3 LEA R14, P4, R13, R14, 0x2 ;  /* 0x0000000e0d0eb211 */ /* 0x001fc800078810ff */
[----:B------:R-:W-:Y:S01]  /*31b0*/  @!P3 LEA.HI.X R15, R13, R15, R228, 0x2, P4 ;  /* 0x0000000f0d0fb211 */ /* 0x000fe200020f14e4 */
[----:B--2---:R-:W-:-:S04]  /*31c0*/  @P5 FMUL.FTZ R11, R67, R226 ;  /* 0x000000e2430b5220 */ /* 0x004fc80000410000 */
[--C-:B------:R-:W-:Y:S01]  /*31d0*/  IMAD.MOV.U32 R67, RZ, RZ, R11.reuse ;  /* 0x000000ffff437224 */ /* 0x100fe200078e000b */
[----:B------:R4:W-:Y:S01]  /*31e0*/  @!P3 STG.E desc[UR36][R14.64], R11 ;  /* 0x0000000b0e00b986 */ /* 0x0009e2000c101924 */
[----:B------:R-:W-:-:S07]  /*31f0*/  @!P3 IMAD.MOV.U32 R67, RZ, RZ, R11 ;  /* 0x000000ffff43b224 */ /* 0x000fce00078e000b */
.L_x_2656:
[----:B------:R-:W-:Y:S05]  /*3200*/  BSYNC B1 ;  /* 0x0000000000017941 */ /* 0x000fea0003800000 */
.L_x_2655:
[----:B------:R-:W-:Y:S04]  /*3210*/  BSSY B1, `(.L_x_2659) ;  /* 0x000001b000017945 */ /* 0x000fe80003800000 */
[----:B------:R-:W-:Y:S05]  /*3220*/  @P2 BRA `(.L_x_2660) ;  /* 0x0000000000642947 */ /* 0x000fea0003800000 */
[----:B----4-:R-:W-:Y:S01]  /*3230*/  IMAD R11, R3, 0x2, R12 ;  /* 0x00000002030b7824 */ /* 0x010fe200078e020c */
        /* <DEDUP_REMOVED lines=10> */
.L_x_2662:
[----:B------:R-:W-:Y:S05]  /*32e0*/  BSYNC B2 ;  /* 0x0000000000027941 */ /* 0x000fea0003800000 */
.L_x_2661:
[----:B------:R-:W-:-:S06]  /*32f0*/  UISETP.NE.AND UP0, UPT, UR7, URZ, UPT ;  /* 0x0000003f0700728c */ /* 0x000fcc000bf05270 */
[----:B------:R-:W-:-:S13]  /*3300*/  PLOP3.LUT P1, PT, PT, PT, UP0, 0x80, 0x0 ;  /* 0x000000000000781c */ /* 0x000fda0003f2f008 */
[----:B------:R-:W-:Y:S05]  /*3310*/  @P1 BRA `(.L_x_2660) ;  /* 0x0000000000281947 */ /* 0x000fea0003800000 */
[----:B------:R-:W-:Y:S01]  /*3320*/  LOP3.LUT P5, RZ, R27, 0x8, RZ, 0xc0, !PT ;  /* 0x000000081bff7812 */ /* 0x000fe200078ac0ff */
[----:B012-4-:R-:W0:-:S12]  /*3330*/  @!P3 LDC.64 R14, c[0x0][0x248] ;  /* 0x00009200ff0ebb82 */ /* 0x017e180000000a00 */
        /* <DEDUP_REMOVED lines=8> */
.L_x_2660:
[----:B------:R-:W-:Y:S05]  /*33c0*/  BSYNC B1 ;  /* 0x0000000000017941 */ /* 0x000fea0003800000 */
.L_x_2659:
        /* <DEDUP_REMOVED lines=13> */
.L_x_2666:
[----:B------:R-:W-:Y:S05]  /*34a0*/  BSYNC B2 ;  /* 0x0000000000027941 */ /* 0x000fea0003800000 */
.L_x_2665:
        /* <DEDUP_REMOVED lines=13> */
.L_x_2664:
[----:B------:R-:W-:Y:S05]  /*3580*/  BSYNC B1 ;  /* 0x0000000000017941 */ /* 0x000fea0003800000 */
.L_x_2663:
        /* <DEDUP_REMOVED lines=13> */
.L_x_2670:
[----:B------:R-:W-:Y:S05]  /*3660*/  BSYNC B2 ;  /* 0x0000000000027941 */ /* 0x000fea0003800000 */
.L_x_2669:
        /* <DEDUP_REMOVED lines=13> */
.L_x_2668:
[----:B------:R-:W-:Y:S05]  /*3740*/  BSYNC B1 ;  /* 0x0000000000017941 */ /* 0x000fea0003800000 */
.L_x_2667:
        /* <DEDUP_REMOVED lines=13> */
.L_x_2674:
[----:B------:R-:W-:Y:S05]  /*3820*/  BSYNC B2 ;  /* 0x0000000000027941 */ /* 0x000fea0003800000 */
.L_x_2673:
        /* <DEDUP_REMOVED lines=13> */
.L_x_2672:
[----:B------:R-:W-:Y:S05]  /*3900*/  BSYNC B1 ;  /* 0x0000000000017941 */ /* 0x000fea0003800000 */
.L_x_2671:
        /* <DEDUP_REMOVED lines=13> */
.L_x_2678:
[----:B------:R-:W-:Y:S05]  /*39e0*/  BSYNC B2 ;  /* 0x0000000000027941 */ /* 0x000fea0003800000 */
.L_x_2677:
        /* <DEDUP_REMOVED lines=13> */
.L_x_2676:
[----:B------:R-:W-:Y:S05]  /*3ac0*/  BSYNC B1 ;  /* 0x0000000000017941 */ /* 0x000fea0003800000 */
.L_x_2675:
        /* <DEDUP_REMOVED lines=13> */
.L_x_2682:
[----:B------:R-:W-:Y:S05]  /*3ba0*/  BSYNC B2 ;  /* 0x0000000000027941 */ /* 0x000fea0003800000 */
.L_x_2681:
        /* <DEDUP_REMOVED lines=13> */
.L_x_2680:
[----:B------:R-:W-:Y:S05]  /*3c80*/  BSYNC B1 ;  /* 0x0000000000017941 */ /* 0x000fea0003800000 */
.L_x_2679:
        /* <DEDUP_REMOVED lines=13> */
.L_x_2686:
[----:B------:R-:W-:Y:S05]  /*3d60*/  BSYNC B2 ;  /* 0x0000000000027941 */ /* 0x000fea0003800000 */
.L_x_2685:
        /* <DEDUP_REMOVED lines=13> */
.L_x_2684:
[----:B------:R-:W-:Y:S05]  /*3e40*/  BSYNC B1 ;  /* 0x0000000000017941 */ /* 0x000fea0003800000 */
.L_x_2683:
        /* <DEDUP_REMOVED lines=13> */
.L_x_2690:
[----:B------:R-:W-:Y:S05]  /*3f20*/  BSYNC B2 ;  /* 0x0000000000027941 */ /* 0x000fea0003800000 */
.L_x_2689:
        /* <DEDUP_REMOVED lines=13> */
.L_x_2688:
[----:B------:R-:W-:Y:S05]  /*4000*/  BSYNC B1 ;  /* 0x0000000000017941 */ /* 0x000fea0003800000 */
.L_x_2687:
        /* <DEDUP_REMOVED lines=13> */
.L_x_2694:
[----:B------:R-:W-:Y:S05]  /*40e0*/  BSYNC B2 ;  /* 0x0000000000027941 */ /* 0x000fea0003800000 */
.L_x_2693:
        /* <DEDUP_REMOVED lines=13> */
.L_x_2692:
[----:B------:R-:W-:Y:S05]  /*41c0*/  BSYNC B1 ;  /* 0x0000000000017941 */ /* 0x000fea0003800000 */
.L_x_2691:
        /* <DEDUP_REMOVED lines=13> */
.L_x_2698:
[----:B------:R-:W-:Y:S05]  /*42a0*/  BSYNC B2 ;  /* 0x0000000000027941 */ /* 0x000fea0003800000 */
.L_x_2697:
        /* <DEDUP_REMOVED lines=13> */
.L_x_2696:
[----:B------:R-:W-:Y:S05]  /*4380*/  BSYNC B1 ;  /* 0x0000000000017941 */ /* 0x000fea0003800000 */
.L_x_2695:
        /* <DEDUP_REMOVED lines=13> */
.L_x_2702:
[----:B------:R-:W-:Y:S05]  /*4460*/  BSYNC B2 ;  /* 0x0000000000027941 */ /* 0x000fea0003800000 */
.L_x_2701:
        /* <DEDUP_REMOVED lines=13> */
.L_x_2700:
[----:B------:R-:W-:Y:S05]  /*4540*/  BSYNC B1 ;  /* 0x0000000000017941 */ /* 0x000fea0003800000 */
.L_x_2699:
        /* <DEDUP_REMOVED lines=13> */
.L_x_2706:
[----:B------:R-:W-:Y:S05]  /*4620*/  BSYNC B2 ;  /* 0x0000000000027941 */ /* 0x000fea0003800000 */
.L_x_2705:
        /* <DEDUP_REMOVED lines=13> */
.L_x_2704:
[----:B------:R-:W-:Y:S05]  /*4700*/  BSYNC B1 ;  /* 0x0000000000017941 */ /* 0x000fea0003800000 */
.L_x_2703:
        /* <DEDUP_REMOVED lines=13> */
.L_x_2710:
[----:B------:R-:W-:Y:S05]  /*47e0*/  BSYNC B2 ;  /* 0x0000000000027941 */ /* 0x000fea0003800000 */
.L_x_2709:
        /* <DEDUP_REMOVED lines=13> */
.L_x_2708:
[----:B------:R-:W-:Y:S05]  /*48c0*/  BSYNC B1 ;  /* 0x0000000000017941 */ /* 0x000fea0003800000 */
.L_x_2707:
        /* <DEDUP_REMOVED lines=13> */
.L_x_2714:
[----:B------:R-:W-:Y:S05]  /*49a0*/  BSYNC B2 ;  /* 0x0000000000027941 */ /* 0x000fea0003800000 */
.L_x_2713:
        /* <DEDUP_REMOVED lines=13> */
.L_x_2712:
[----:B------:R-:W-:Y:S05]  /*4a80*/  BSYNC B1 ;  /* 0x0000000000017941 */ /* 0x000fea0003800000 */
.L_x_2711:
        /* <DEDUP_REMOVED lines=13> */
.L_x_2718:
[----:B------:R-:W-:Y:S05]  /*4b60*/  BSYNC B2 ;  /* 0x0000000000027941 */ /* 0x000fea0003800000 */
.L_x_2717:
        /* <DEDUP_REMOVED lines=13> */
.L_x_2716:
[----:B------:R-:W-:Y:S05]  /*4c40*/  BSYNC B1 ;  /* 0x0000000000017941 */ /* 0x000fea0003800000 */
.L_x_2715:
        /* <DEDUP_REMOVED lines=13> */
.L_x_2722:
[----:B------:R-:W-:Y:S05]  /*4d20*/  BSYNC B2 ;  /* 0x0000000000027941 */ /* 0x000fea0003800000 */
.L_x_2721:
        /* <DEDUP_REMOVED lines=13> */
.L_x_2720:
[----:B------:R-:W-:Y:S05]  /*4e00*/  BSYNC B1 ;  /* 0x0000000000017941 */ /* 0x000fea0003800000 */
.L_x_2719:
        /* <DEDUP_REMOVED lines=13> */
.L_x_2726:
[----:B------:R-:W-:Y:S05]  /*4ee0*/  BSYNC B2 ;  /* 0x0000000000027941 */ /* 0x000fea0003800000 */
.L_x_2725:
        /* <DEDUP_REMOVED lines=13> */
.L_x_2724:
[----:B------:R-:W-:Y:S05]  /*4fc0*/  BSYNC B1 ;  /* 0x0000000000017941 */ /* 0x000fea0003800000 */
.L_x_2723:
        /* <DEDUP_REMOVED lines=13> */
.L_x_2730:
[----:B------:R-:W-:Y:S05]  /*50a0*/  BSYNC B2 ;  /* 0x0000000000027941 */ /* 0x000fea0003800000 */
.L_x_2729:
        /* <DEDUP_REMOVED lines=13> */
.L_x_2728:
[----:B------:R-:W-:Y:S05]  /*5180*/  BSYNC B1 ;  /* 0x0000000000017941 */ /* 0x000fea0003800000 */
.L_x_2727:
        /* <DEDUP_REMOVED lines=13> */
.L_x_2734:
[----:B------:R-:W-:Y:S05]  /*5260*/  BSYNC B2 ;  /* 0x0000000000027941 */ /* 0x000fea0003800000 */
.L_x_2733:
        /* <DEDUP_REMOVED lines=13> */
.L_x_2732:
[----:B------:R-:W-:Y:S05]  /*5340*/  BSYNC B1 ;  /* 0x0000000000017941 */ /* 0x000fea0003800000 */
.L_x_2731:
        /* <DEDUP_REMOVED lines=13> */
.L_x_2738:
[----:B------:R-:W-:Y:S05]  /*5420*/  BSYNC B2 ;  /* 0x0000000000027941 */ /* 0x000fea0003800000 */
.L_x_2737:
        /* <DEDUP_REMOVED lines=13> */
.L_x_2736:
[----:B------:R-:W-:Y:S05]  /*5500*/  BSYNC B1 ;  /* 0x0000000000017941 */ /* 0x000fea0003800000 */
.L_x_2735:
        /* <DEDUP_REMOVED lines=13> */
.L_x_2742:
[----:B------:R-:W-:Y:S05]  /*55e0*/  BSYNC B2 ;  /* 0x0000000000027941 */ /* 0x000fea0003800000 */
.L_x_2741:
        /* <DEDUP_REMOVED lines=13> */
.L_x_2740:
[----:B------:R-:W-:Y:S05]  /*56c0*/  BSYNC B1 ;  /* 0x0000000000017941 */ /* 0x000fea0003800000 */
.L_x_2739:
        /* <DEDUP_REMOVED lines=13> */
.L_x_2746:
[----:B------:R-:W-:Y:S05]  /*57a0*/  BSYNC B2 ;  /* 0x0000000000027941 */ /* 0x000fea0003800000 */
.L_x_2745:
        /* <DEDUP_REMOVED lines=13> */
.L_x_2744:
[----:B------:R-:W-:Y:S05]  /*5880*/  BSYNC B1 ;  /* 0x0000000000017941 */ /* 0x000fea0003800000 */
.L_x_2743:
        /* <DEDUP_REMOVED lines=13> */
.L_x_2750:
[----:B------:R-:W-:Y:S05]  /*5960*/  BSYNC B2 ;  /* 0x0000000000027941 */ /* 0x000fea0003800000 */
.L_x_2749:
        /* <DEDUP_REMOVED lines=13> */
.L_x_2748:
[----:B------:R-:W-:Y:S05]  /*5a40*/  BSYNC B1 ;  /* 0x0000000000017941 */ /* 0x000fea0003800000 */
.L_x_2747:
        /* <DEDUP_REMOVED lines=13> */
.L_x_2754:
[----:B------:R-:W-:Y:S05]  /*5b20*/  BSYNC B2 ;  /* 0x0000000000027941 */ /* 0x000fea0003800000 */
.L_x_2753:
        /* <DEDUP_REMOVED lines=13> */
.L_x_2752:
[----:B------:R-:W-:Y:S05]  /*5c00*/  BSYNC B1 ;  /* 0x0000000000017941 */ /* 0x000fea0003800000 */
.L_x_2751:
        /* <DEDUP_REMOVED lines=13> */
.L_x_2758:
[----:B------:R-:W-:Y:S05]  /*5ce0*/  BSYNC B2 ;  /* 0x0000000000027941 */ /* 0x000fea0003800000 */
.L_x_2757:
        /* <DEDUP_REMOVED lines=13> */
.L_x_2756:
[----:B------:R-:W-:Y:S05]  /*5dc0*/  BSYNC B1 ;  /* 0x0000000000017941 */ /* 0x000fea0003800000 */
.L_x_2755:
        /* <DEDUP_REMOVED lines=13> */
.L_x_2762:
[----:B------:R-:W-:Y:S05]  /*5ea0*/  BSYNC B2 ;  /* 0x0000000000027941 */ /* 0x000fea0003800000 */
.L_x_2761:
        /* <DEDUP_REMOVED lines=13> */
.L_x_2760:
[----:B------:R-:W-:Y:S05]  /*5f80*/  BSYNC B1 ;  /* 0x0000000000017941 */ /* 0x000fea0003800000 */
.L_x_2759:
        /* <DEDUP_REMOVED lines=13> */
.L_x_2766:
[----:B------:R-:W-:Y:S05]  /*6060*/  BSYNC B2 ;  /* 0x0000000000027941 */ /* 0x000fea0003800000 */
.L_x_2765:
        /* <DEDUP_REMOVED lines=13> */
.L_x_2764:
[----:B------:R-:W-:Y:S05]  /*6140*/  BSYNC B1 ;  /* 0x0000000000017941 */ /* 0x000fea0003800000 */
.L_x_2763:
        /* <DEDUP_REMOVED lines=13> */
.L_x_2770:
[----:B------:R-:W-:Y:S05]  /*6220*/  BSYNC B2 ;  /* 0x0000000000027941 */ /* 0x000fea0003800000 */
.L_x_2769:
        /* <DEDUP_REMOVED lines=13> */
.L_x_2768:
[----:B------:R-:W-:Y:S05]  /*6300*/  BSYNC B1 ;  /* 0x0000000000017941 */ /* 0x000fea0003800000 */
.L_x_2767:
        /* <DEDUP_REMOVED lines=13> */
.L_x_2774:
[----:B------:R-:W-:Y:S05]  /*63e0*/  BSYNC B2 ;  /* 0x0000000000027941 */ /* 0x000fea0003800000 */
.L_x_2773:
        /* <DEDUP_REMOVED lines=13> */
.L_x_2772:
[----:B------:R-:W-:Y:S05]  /*64c0*/  BSYNC B1 ;  /* 0x0000000000017941 */ /* 0x000fea0003800000 */
.L_x_2771:
        /* <DEDUP_REMOVED lines=13> */
.L_x_2778:
[----:B------:R-:W-:Y:S05]  /*65a0*/  BSYNC B2 ;  /* 0x0000000000027941 */ /* 0x000fea0003800000 */
.L_x_2777:
        /* <DEDUP_REMOVED lines=13> */
.L_x_2776:
[----:B------:R-:W-:Y:S05]  /*6680*/  BSYNC B1 ;  /* 0x0000000000017941 */ /* 0x000fea0003800000 */
.L_x_2775:
        /* <DEDUP_REMOVED lines=13> */
.L_x_2782:
[----:B------:R-:W-:Y:S05]  /*6760*/  BSYNC B2 ;  /* 0x0000000000027941 */ /* 0x000fea0003800000 */
.L_x_2781:
        /* <DEDUP_REMOVED lines=13> */
.L_x_2780:
[----:B------:R-:W-:Y:S05]  /*6840*/  BSYNC B1 ;  /* 0x0000000000017941 */ /* 0x000fea0003800000 */
.L_x_2779:
        /* <DEDUP_REMOVED lines=13> */
.L_x_2786:
[----:B------:R-:W-:Y:S05]  /*6920*/  BSYNC B2 ;  /* 0x0000000000027941 */ /* 0x000fea0003800000 */
.L_x_2785:
        /* <DEDUP_REMOVED lines=13> */
.L_x_2784:
[----:B------:R-:W-:Y:S05]  /*6a00*/  BSYNC B1 ;  /* 0x0000000000017941 */ /* 0x000fea0003800000 */
.L_x_2783:
        /* <DEDUP_REMOVED lines=13> */
.L_x_2790:
[----:B------:R-:W-:Y:S05]  /*6ae0*/  BSYNC B2 ;  /* 0x0000000000027941 */ /* 0x000fea0003800000 */
.L_x_2789:
        /* <DEDUP_REMOVED lines=13> */
.L_x_2788:
[----:B------:R-:W-:Y:S05]  /*6bc0*/  BSYNC B1 ;  /* 0x0000000000017941 */ /* 0x000fea0003800000 */
.L_x_2787:
        /* <DEDUP_REMOVED lines=13> */
.L_x_2794:
[----:B------:R-:W-:Y:S05]  /*6ca0*/  BSYNC B2 ;  /* 0x0000000000027941 */ /* 0x000fea0003800000 */
.L_x_2793:
        /* <DEDUP_REMOVED lines=13> */
.L_x_2792:
[----:B------:R-:W-:Y:S05]  /*6d80*/  BSYNC B1 ;  /* 0x0000000000017941 */ /* 0x000fea0003800000 */
.L_x_2791:
        /* <DEDUP_REMOVED lines=13> */
.L_x_2798:
[----:B------:R-:W-:Y:S05]  /*6e60*/  BSYNC B2 ;  /* 0x0000000000027941 */ /* 0x000fea0003800000 */
.L_x_2797:
        /* <DEDUP_REMOVED lines=13> */
.L_x_2796:
[----:B------:R-:W-:Y:S05]  /*6f40*/  BSYNC B1 ;  /* 0x0000000000017941 */ /* 0x000fea0003800000 */
.L_x_2795:
        /* <DEDUP_REMOVED lines=13> */
.L_x_2802:
[----:B------:R-:W-:Y:S05]  /*7020*/  BSYNC B2 ;  /* 0x0000000000027941 */ /* 0x000fea0003800000 */
.L_x_2801:
        /* <DEDUP_REMOVED lines=13> */
.L_x_2800:
[----:B------:R-:W-:Y:S05]  /*7100*/  BSYNC B1 ;  /* 0x0000000000017941 */ /* 0x000fea0003800000 */
.L_x_2799:
        /* <DEDUP_REMOVED lines=13> */
.L_x_2806:
[----:B------:R-:W-:Y:S05]  /*71e0*/  BSYNC B2 ;  /* 0x0000000000027941 */ /* 0x000fea0003800000 */
.L_x_2805:
        /* <DEDUP_REMOVED lines=13> */
.L_x_2804:
[----:B------:R-:W-:Y:S05]  /*72c0*/  BSYNC B1 ;  /* 0x0000000000017941 */ /* 0x000fea0003800000 */
.L_x_2803:
        /* <DEDUP_REMOVED lines=13> */
.L_x_2810:
[----:B------:R-:W-:Y:S05]  /*73a0*/  BSYNC B2 ;  /* 0x0000000000027941 */ /* 0x000fea0003800000 */
.L_x_2809:
        /* <DEDUP_REMOVED lines=13> */
.L_x_2808:
[----:B------:R-:W-:Y:S05]  /*7480*/  BSYNC B1 ;  /* 0x0000000000017941 */ /* 0x000fea0003800000 */
.L_x_2807:
        /* <DEDUP_REMOVED lines=13> */
.L_x_2814:
[----:B------:R-:W-:Y:S05]  /*7560*/  BSYNC B2 ;  /* 0x0000000000027941 */ /* 0x000fea0003800000 */
.L_x_2813:
        /* <DEDUP_REMOVED lines=13> */
.L_x_2812:
[----:B------:R-:W-:Y:S05]  /*7640*/  BSYNC B1 ;  /* 0x0000000000017941 */ /* 0x000fea0003800000 */
.L_x_2811:
        /* <DEDUP_REMOVED lines=13> */
.L_x_2818:
[----:B------:R-:W-:Y:S05]  /*7720*/  BSYNC B2 ;  /* 0x0000000000027941 */ /* 0x000fea0003800000 */
.L_x_2817:
        /* <DEDUP_REMOVED lines=13> */
.L_x_2816:
[----:B------:R-:W-:Y:S05]  /*7800*/  BSYNC B1 ;  /* 0x0000000000017941 */ /* 0x000fea0003800000 */
.L_x_2815:
        /* <DEDUP_REMOVED lines=13> */
.L_x_2822:
[----:B------:R-:W-:Y:S05]  /*78e0*/  BSYNC B2 ;  /* 0x0000000000027941 */ /* 0x000fea0003800000 */
.L_x_2821:
        /* <DEDUP_REMOVED lines=13> */
.L_x_2820:
[----:B------:R-:W-:Y:S05]  /*79c0*/  BSYNC B1 ;  /* 0x0000000000017941 */ /* 0x000fea0003800000 */
.L_x_2819:
        /* <DEDUP_REMOVED lines=13> */
.L_x_2826:
[----:B------:R-:W-:Y:S05]  /*7aa0*/  BSYNC B2 ;  /* 0x0000000000027941 */ /* 0x000fea0003800000 */
.L_x_2825:
[----:B------:R-:W-:-:S06]  /*7ab0*/  UISETP.NE.AND UP0, UPT, UR7, URZ, UPT ;  /* 0x0000003f0700728c */ /* 0x000fcc000bf05270 */
[----:B------:R-:W-:-:S13]  /*7ac0*/  PLOP3.LUT P1, PT, PT, PT, UP0, 0x80, 0x0 ;  /* 0x000000000000781c */ /* 0x000fda0003f2f008 */
[----:B------:R-:W-:Y:S05]  /*7ad0*/  @P1 BRA `(.L_x_2824) ;  /* 0x0000000000281947 */ /* 0x000fea0003800000 */
[----:B------:R-:W-:Y:S01]  /*7ae0*/  LOP3.LUT P5, RZ, R27, 0x8, RZ, 0xc0, !PT ;  /* 0x000000081bff7812 */ /* 0x000fe200078ac0ff */
[----:B012-4-:R-:W0:-:S12]  /*7af0*/  @!P3 LDC.64 R14, c[0x0][0x248] ;  /* 0x00009200ff0ebb82 */ /* 0x017e180000000a00 */
[----:B------:R-:W2:Y:S01]  /*7b00*/  @P5 LDG.E R226, desc[UR36][R222.64+0x2a0] ;  /* 0x0002a024dee25981 */ /* 0x000ea2000c1e1900 */
[----:B------:R-:W-:Y:S01]  /*7b10*/  @!P3 IADD3 R11, P4, R58, R228, RZ ;  /* 0x000000e43a0bb210 */ /* 0x000fe20007f9e0ff */
[----:B---3-5:R-:W-:-:S03]  /*7b20*/  FADD.FTZ R111, R36, R111 ;  /* 0x0000006f246f7221 */ /* 0x028fc60000010000 */
[----:B------:R-:W-:Y:S02]  /*7b30*/  @!P3 LEA.HI.X.SX32 R228, R228, R63, 0x1, P4 ;  /* 0x0000003fe4e4b211 */ /* 0x000fe400020f0eff */
[----:B0-----:R-:W-:-:S04]  /*7b40*/  @!P3 LEA R14, P4, R11, R14, 0x2 ;  /* 0x0000000e0b0eb211 */ /* 0x001fc800078810ff */
[----:B------:R-:W-:Y:S01]  /*7b50*/  @!P3 LEA.HI.X R15, R11, R15, R228, 0x2, P4 ;  /* 0x0000000f0b0fb211 */ /* 0x000fe200020f14e4 */
[----:B--2---:R-:W-:-:S05]  /*7b60*/  @P5 FMUL.FTZ R111, R111, R226 ;  /* 0x000000e26f6f5220 */ /* 0x004fca0000410000 */
[----:B------:R0:W-:Y:S03]  /*7b70*/  @!P3 STG.E desc[UR36][R14.64], R111 ;  /* 0x0000006f0e00b986 */ /* 0x0001e6000c101924 */
.L_x_2824:
[----:B------:R-:W-:Y:S05]  /*7b80*/  BSYNC B1 ;  /* 0x0000000000017941 */ /* 0x000fea0003800000 */
.L_x_2823:
        /* <DEDUP_REMOVED lines=13> */
.L_x_2830:
[----:B------:R-:W-:Y:S05]  /*7c60*/  BSYNC B2 ;  /* 0x0000000000027941 */ /* 0x000fea0003800000 */
.L_x_2829:
        /* <DEDUP_REMOVED lines=13> */
.L_x_2828:
[----:B------:R-:W-:Y:S05]  /*7d40*/  BSYNC B1 ;  /* 0x0000000000017941 */ /* 0x000fea0003800000 */
.L_x_2827:
        /* <DEDUP_REMOVED lines=13> */
.L_x_2834:
[----:B------:R-:W-:Y:S05]  /*7e20*/  BSYNC B2 ;  /* 0x0000000000027941 */ /* 0x000fea0003800000 */
.L_x_2833:
        /* <DEDUP_REMOVED lines=13> */
.L_x_2832:
[----:B------:R-:W-:Y:S05]  /*7f00*/  BSYNC B1 ;  /* 0x0000000000017941 */ /* 0x000fea0003800000 */
.L_x_2831:
        /* <DEDUP_REMOVED lines=13> */
.L_x_2838:
[----:B------:R-:W-:Y:S05]  /*7fe0*/  BSYNC B2 ;  /* 0x0000000000027941 */ /* 0x000fea0003800000 */
.L_x_2837:
        /* <DEDUP_REMOVED lines=13> */
.L_x_2836:
[----:B------:R-:W-:Y:S05]  /*80c0*/  BSYNC B1 ;  /* 0x0000000000017941 */ /* 0x000fea0003800000 */
.L_x_2835:
        /* <DEDUP_REMOVED lines=13> */
.L_x_2842:
[----:B------:R-:W-:Y:S05]  /*81a0*/  BSYNC B2 ;  /* 0x0000000000027941 */ /* 0x000fea0003800000 */
.L_x_2841:
        /* <DEDUP_REMOVED lines=13> */
.L_x_2840:
[----:B------:R-:W-:Y:S05]  /*8280*/  BSYNC B1 ;  /* 0x0000000000017941 */ /* 0x000fea0003800000 */
.L_x_2839:
        /* <DEDUP_REMOVED lines=13> */
.L_x_2846:
[----:B------:R-:W-:Y:S05]  /*8360*/  BSYNC B2 ;  /* 0x0000000000027941 */ /* 0x000fea0003800000 */
.L_x_2845:
        /* <DEDUP_REMOVED lines=13> */
.L_x_2844:
[----:B------:R-:W-:Y:S05]  /*8440*/  BSYNC B1 ;  /* 0x0000000000017941 */ /* 0x000fea0003800000 */
.L_x_2843:
        /* <DEDUP_REMOVED lines=13> */
.L_x_2850:
[----:B------:R-:W-:Y:S05]  /*8520*/  BSYNC B2 ;  /* 0x0000000000027941 */ /* 0x000fea0003800000 */
.L_x_2849:
        /* <DEDUP_REMOVED lines=13> */
.L_x_2848:
[----:B------:R-:W-:Y:S05]  /*8600*/  BSYNC B1 ;  /* 0x0000000000017941 */ /* 0x000fea0003800000 */
.L_x_2847:
        /* <DEDUP_REMOVED lines=13> */
.L_x_2854:
[----:B------:R-:W-:Y:S05]  /*86e0*/  BSYNC B2 ;  /* 0x0000000000027941 */ /* 0x000fea0003800000 */
.L_x_2853:
        /* <DEDUP_REMOVED lines=13> */
.L_x_2852:
[----:B------:R-:W-:Y:S05]  /*87c0*/  BSYNC B1 ;  /* 0x0000000000017941 */ /* 0x000fea0003800000 */
.L_x_2851:
        /* <DEDUP_REMOVED lines=13> */
.L_x_2858:
[----:B------:R-:W-:Y:S05]  /*88a0*/  BSYNC B2 ;  /* 0x0000000000027941 */ /* 0x000fea0003800000 */
.L_x_2857:
        /* <DEDUP_REMOVED lines=13> */
.L_x_2856:
[----:B------:R-:W-:Y:S05]  /*8980*/  BSYNC B1 ;  /* 0x0000000000017941 */ /* 0x000fea0003800000 */
.L_x_2855:
        /* <DEDUP_REMOVED lines=13> */
.L_x_2862:
[----:B------:R-:W-:Y:S05]  /*8a60*/  BSYNC B2 ;  /* 0x0000000000027941 */ /* 0x000fea0003800000 */
.L_x_2861:
        /* <DEDUP_REMOVED lines=13> */
.L_x_2860:
[----:B------:R-:W-:Y:S05]  /*8b40*/  BSYNC B1 ;  /* 0x0000000000017941 */ /* 0x000fea0003800000 */
.L_x_2859:
        /* <DEDUP_REMOVED lines=13> */
.L_x_2866:
[----:B------:R-:W-:Y:S05]  /*8c20*/  BSYNC B2 ;  /* 0x0000000000027941 */ /* 0x000fea0003800000 */
.L_x_2865:
        /* <DEDUP_REMOVED lines=13> */
.L_x_2864:
[----:B------:R-:W-:Y:S05]  /*8d00*/  BSYNC B1 ;  /* 0x0000000000017941 */ /* 0x000fea0003800000 */
.L_x_2863:
        /* <DEDUP_REMOVED lines=13> */
.L_x_2870:
[----:B------:R-:W-:Y:S05]  /*8de0*/  BSYNC B2 ;  /* 0x0000000000027941 */ /* 0x000fea0003800000 */
.L_x_2869:
        /* <DEDUP_REMOVED lines=13> */
.L_x_2868:
[----:B------:R-:W-:Y:S05]  /*8ec0*/  BSYNC B1 ;  /* 0x0000000000017941 */ /* 0x000fea0003800000 */
.L_x_2867:
        /* <DEDUP_REMOVED lines=13> */
.L_x_2874:
[----:B------:R-:W-:Y:S05]  /*8fa0*/  BSYNC B2 ;  /* 0x0000000000027941 */ /* 0x000fea0003800000 */
.L_x_2873:
        /* <DEDUP_REMOVED lines=13> */
.L_x_2872:
[----:B------:R-:W-:Y:S05]  /*9080*/  BSYNC B1 ;  /* 0x0000000000017941 */ /* 0x000fea0003800000 */
.L_x_2871:
        /* <DEDUP_REMOVED lines=13> */
.L_x_2878:
[----:B------:R-:W-:Y:S05]  /*9160*/  BSYNC B2 ;  /* 0x0000000000027941 */ /* 0x000fea0003800000 */
.L_x_2877:
        /* <DEDUP_REMOVED lines=13> */
.L_x_2876:
[----:B------:R-:W-:Y:S05]  /*9240*/  BSYNC B1 ;  /* 0x0000000000017941 */ /* 0x000fea0003800000 */
.L_x_2875:
        /* <DEDUP_REMOVED lines=13> */
.L_x_2882:
[----:B------:R-:W-:Y:S05]  /*9320*/  BSYNC B2 ;  /* 0x0000000000027941 */ /* 0x000fea0003800000 */
.L_x_2881:
        /* <DEDUP_REMOVED lines=13> */
.L_x_2880:
[----:B------:R-:W-:Y:S05]  /*9400*/  BSYNC B1 ;  /* 0x0000000000017941 */ /* 0x000fea0003800000 */
.L_x_2879:
        /* <DEDUP_REMOVED lines=13> */
.L_x_2886:
[----:B------:R-:W-:Y:S05]  /*94e0*/  BSYNC B2 ;  /* 0x0000000000027941 */ /* 0x000fea0003800000 */
.L_x_2885:
        /* <DEDUP_REMOVED lines=13> */
.L_x_2884:
[----:B------:R-:W-:Y:S05]  /*95c0*/  BSYNC B1 ;  /* 0x0000000000017941 */ /* 0x000fea0003800000 */
.L_x_2883:
        /* <DEDUP_REMOVED lines=13> */
.L_x_2890:
[----:B------:R-:W-:Y:S05]  /*96a0*/  BSYNC B2 ;  /* 0x0000000000027941 */ /* 0x000fea0003800000 */
.L_x_2889:
        /* <DEDUP_REMOVED lines=13> */
.L_x_2888:
[----:B------:R-:W-:Y:S05]  /*9780*/  BSYNC B1 ;  /* 0x0000000000017941 */ /* 0x000fea0003800000 */
.L_x_2887:
        /* <DEDUP_REMOVED lines=13> */
.L_x_2894:
[----:B------:R-:W-:Y:S05]  /*9860*/  BSYNC B2 ;  /* 0x0000000000027941 */ /* 0x000fea0003800000 */
.L_x_2893:
        /* <DEDUP_REMOVED lines=13> */
.L_x_2892:
[----:B------:R-:W-:Y:S05]  /*9940*/  BSYNC B1 ;  /* 0x0000000000017941 */ /* 0x000fea0003800000 */
.L_x_2891:
        /* <DEDUP_REMOVED lines=13> */
.L_x_2898:
[----:B------:R-:W-:Y:S05]  /*9a20*/  BSYNC B2 ;  /* 0x0000000000027941 */ /* 0x000fea0003800000 */
.L_x_2897:
        /* <DEDUP_REMOVED lines=13> */
.L_x_2896:
[----:B------:R-:W-:Y:S05]  /*9b00*/  BSYNC B1 ;  /* 0x0000000000017941 */ /* 0x000fea0003800000 */
.L_x_2895:
        /* <DEDUP_REMOVED lines=13> */
.L_x_2902:
[----:B------:R-:W-:Y:S05]  /*9be0*/  BSYNC B2 ;  /* 0x0000000000027941 */ /* 0x000fea0003800000 */
.L_x_2901:
        /* <DEDUP_REMOVED lines=13> */
.L_x_2900:
[----:B------:R-:W-:Y:S05]  /*9cc0*/  BSYNC B1 ;  /* 0x0000000000017941 */ /* 0x000fea0003800000 */
.L_x_2899:
        /* <DEDUP_REMOVED lines=8> */
[----:B----4-:R-:W-:-:S04]  /*9d50*/  IADD3 R11, P1, R59, R226, RZ ;  /* 0x000000e23b0b7210 */ /* 0x010fc80007f3e0ff */
[----:B012---:R-:W-:Y:S02]  /*9d60*/  LEA.HI.X.SX32 R14, R226, R65, 0x1, P1 ;  /* 0x00000041e20e7211 */ /* 0x007fe400008f0eff */
[----:B------:R-:W-:-:S04]  /*9d70*/  LEA R12, P1, R11, UR10, 0x2 ;  /* 0x0000000a0b0c7c11 */ /* 0x000fc8000f8210ff */
[----:B------:R-:W-:-:S05]  /*9d80*/  LEA.HI.X R13, R11, UR11, R14, 0x2, P1 ;  /* 0x0000000b0b0d7c11 */ /* 0x000fca00088f140e */
[----:B------:R0:W5:Y:S04]  /*9d90*/  LDG.E R129, desc[UR36][R12.64] ;  /* 0x000000240c817981 */ /* 0x000168000c1e1900 */
.L_x_2906:
[----:B------:R-:W-:Y:S05]  /*9da0*/  BSYNC B2 ;  /* 0x0000000000027941 */ /* 0x000fea0003800000 */
.L_x_2905:
        /* <DEDUP_REMOVED lines=13> */
.L_x_2904:
[----:B------:R-:W-:Y:S05]  /*9e80*/  BSYNC B1 ;  /* 0x0000000000017941 */ /* 0x000fea0003800000 */
.L_x_2903:
[----:B0----5:R-:W-:Y:S01]  /*9e90*/  FMUL.FTZ R12, R218, R67 ;  /* 0x00000043da0c7220 */ /* 0x021fe20000410000 */
[----:B------:R-:W-:Y:S01]  /*9ea0*/  UMOV UR4, 0xffffffff ;  /* 0xffffffff00047882 */ /* 0x000fe20000000000 */
[----:B------:R-:W-:Y:S02]  /*9eb0*/  LOP3.LUT P2, RZ, R23, 0x3, RZ, 0xc0, !PT ;  /* 0x0000000317ff7812 */ /* 0x000fe4000784c0ff */
[----:B------:R-:W-:-:S04]  /*9ec0*/  FFMA.FTZ R12, R221, R66, R12 ;  /* 0x00000042dd0c7223 */ /* 0x000fc8000001000c */
[----:B----4-:R-:W-:-:S04]  /*9ed0*/  FFMA.FTZ R11, R219, R68, R12 ;  /* 0x00000044db0b7223 */ /* 0x010fc8000001000c */
        /* <DEDUP_REMOVED lines=62> */
[----:B-12---:R-:W0:Y:S02]  /*a2c0*/  SHFL.BFLY PT, R14, R13, 0x2, 0x1f ;  /* 0x0c401f000d0e7f89 */ /* 0x006e2400000e0000 */
[----:B0-----:R-:W-:-:S05]  /*a2d0*/  FADD.FTZ R13, R13, R14 ;  /* 0x0000000e0d0d7221 */ /* 0x001fca0000010000 */
[----:B------:R0:W1:Y:S02]  /*a2e0*/  SHFL.BFLY PT, R14, R13, 0x1, 0x1f ;  /* 0x0c201f000d0e7f89 */ /* 0x00006400000e0000 */
.L_x_2972:
        /* <DEDUP_REMOVED lines=19> */
[----:B------:R-:W4:Y:S01]  /*a420*/  @P2 LDG.E R14, desc[UR36][R14.64] ;  /* 0x000000240e0e2981 */ /* 0x000f22000c1e1900 */
[C---:B------:R-:W-:Y:S02]  /*a430*/  @P2 ISETP.GE.AND P4, PT, R61.reuse, R64, PT ;  /* 0x000000403d00220c */ /* 0x040fe40003f86270 */
[----:B------:R-:W-:Y:S02]  /*a440*/  @P2 IADD3 R227, R61, 0x1, -R18 ;  /* 0x000000013de32810 */ /* 0x000fe40007ffe812 */
[----:B------:R-:W-:-:S05]  /*a450*/  @P2 SEL R226, R25, RZ, !P4 ;  /* 0x000000ff19e22207 */ /* 0x000fca0006000000 */
[----:B------:R-:W-:Y:S02]  /*a460*/  @P2 IMAD.IADD R226, R226, 0x1, R227 ;  /* 0x00000001e2e22824 */ /* 0x000fe400078e02e3 */
[----:B------:R-:W-:-:S03]  /*a470*/  IMAD.IADD R227, R61, 0x1, -R5 ;  /* 0x000000013de37824 */ /* 0x000fc600078e0a05 */
[----:B------:R-:W-:Y:S02]  /*a480*/  @P2 I2FP.F32.S32 R226, R226 ;  /* 0x000000e200e22245 */ /* 0x000fe40000201400 */
[----:B------:R-:W-:Y:S01]  /*a490*/  LEA R228, R227, UR6, 0x2 ;  /* 0x00000006e3e47c11 */ /* 0x000fe2000f8e10ff */
[----:B--2---:R-:W-:-:S04]  /*a4a0*/  @P3 FADD.FTZ R11, R11, R12 ;  /* 0x0000000c0b0b3221 */ /* 0x004fc80000010000 */
[----:B----4-:R-:W-:-:S05]  /*a4b0*/  @P2 FFMA.FTZ R11, R226, R14, R11 ;  /* 0x0000000ee20b2223 */ /* 0x010fca000001000b */
[----:B------:R1:W-:Y:S01]  /*a4c0*/  STS [R228], R11 ;  /* 0x0000000be4007388 */ /* 0x0003e20000000800 */
[----:B------:R-:W-:-:S07]  /*a4d0*/  @!P0 FMNMX.FTZ R220, R220, R11, !PT ;  /* 0x0000000bdcdc8209 */ /* 0x000fce0007810000 */
.L_x_2909:
[----:B------:R-:W-:Y:S05]  /*a4e0*/  BSYNC B1 ;  /* 0x0000000000017941 */ /* 0x000fea0003800000 */
.L_x_2908:
[----:B------:R-:W-:-:S05]  /*a4f0*/  VIADD R61, R61, 0x10 ;  /* 0x000000103d3d7836 */ /* 0x000fca0000000000 */
[----:B------:R-:W-:-:S13]  /*a500*/  ISETP.GE.AND P0, PT, R61, R0, PT ;  /* 0x000000003d00720c */ /* 0x000fda0003f06270 */
[----:B------:R-:W-:Y:S05]  /*a510*/  @!P0 BRA `(.L_x_2910) ;  /* 0xffffff8400f08947 */ /* 0x000fea000383ffff */
.L_x_2650:
[----:B------:R-:W-:Y:S05]  /*a520*/  BSYNC B0 ;  /* 0x0000000000007941 */ /* 0x000fea0003800000 */
.L_x_2649:
        /* <DEDUP_REMOVED lines=8> */
.L_x_2977:
[----:B------:R-:W-:Y:S01]  /*a5b0*/  LEA.HI R4, R4, R23, RZ, 0x5 ;  /* 0x0000001704047211 */ /* 0x000fe200078f28ff */
[----:B------:R-:W-:Y:S05]  /*a5c0*/  WARPSYNC.ALL ;  /* 0x0000000000007948 */ /* 0x000fea0003800000 */
[----:B------:R-:W-:-:S05]  /*a5d0*/  LOP3.LUT R6, R4, 0xffffffe0, RZ, 0xc0, !PT ;  /* 0xffffffe004067812 */ /* 0x000fca00078ec0ff */
[----:B------:R-:W-:-:S05]  /*a5e0*/  IMAD.IADD R6, R23, 0x1, -R6 ;  /* 0x0000000117067824 */ /* 0x000fca00078e0a06 */
[----:B------:R-:W-:-:S13]  /*a5f0*/  ISETP.NE.AND P0, PT, R6, RZ, PT ;  /* 0x000000ff0600720c */ /* 0x000fda0003f05270 */
[----:B------:R-:W4:Y:S01]  /*a600*/  @!P0 S2R R8, SR_CgaCtaId ;  /* 0x0000000000088919 */ /* 0x000f220000008800 */
[----:B------:R-:W-:Y:S02]  /*a610*/  @!P0 MOV R7, 0x400 ;  /* 0x0000040000078802 */ /* 0x000fe40000000f00 */
[----:B------:R-:W-:Y:S02]  /*a620*/  @!P0 SHF.R.S32.HI R4, RZ, 0x5, R4 ;  /* 0x00000005ff048819 */ /* 0x000fe40000011404 */
[----:B----4-:R-:W-:Y:S02]  /*a630*/  @!P0 LEA R9, R8, R7, 0x18 ;  /* 0x0000000708098211 */ /* 0x010fe400078ec0ff */
[----:B--2---:R-:W-:-:S03]  /*a640*/  FMNMX.FTZ R7, R0, R14, !PT ;  /* 0x0000000e00077209 */ /* 0x004fc60007810000 */
[----:B------:R-:W-:-:S05]  /*a650*/  @!P0 IMAD R4, R4, 0x4, R9 ;  /* 0x0000000404048824 */ /* 0x000fca00078e0209 */
[----:B------:R2:W-:Y:S01]  /*a660*/  @!P0 STS [R4], R7 ;  /* 0x0000000704008388 */ /* 0x0005e20000000800 */
[----:B------:R-:W-:Y:S01]  /*a670*/  BAR.SYNC.DEFER_BLOCKING 0x0 ;  /* 0x0000000000007b1d */ /* 0x000fe20000010000 */
[----:B------:R-:W-:Y:S01]  /*a680*/  ISETP.GT.AND P0, PT, R6, 0x1, PT ;  /* 0x000000010600780c */ /* 0x000fe20003f04270 */
[----:B-1----:R-:W-:Y:S02]  /*a690*/  IMAD.IADD R11, R23, 0x1, R5 ;  /* 0x00000001170b7824 */ /* 0x002fe400078e0205 */
[----:B--2---:R-:W-:Y:S02]  /*a6a0*/  IMAD.MOV.U32 R4, RZ, RZ, RZ ;  /* 0x000000ffff047224 */ /* 0x004fe400078e00ff */
        /* <DEDUP_REMOVED lines=14> */
[----:B------:R-:W-:Y:S02]  /*a790*/  IMAD.MOV.U32 R9, RZ, RZ, R11 ;  /* 0x000000ffff097224 */ /* 0x000fe400078e000b */
        /* <DEDUP_REMOVED lines=9> */
[----:B------:R-:W-:Y:S01]  /*a830*/  ISETP.NE.U32.AND P0, PT, RZ, UR4, PT ;  /* 0x00000004ff007c0c */ /* 0x000fe2000bf05070 */
[--C-:B------:R-:W-:Y:S01]  /*a840*/  IMAD.MOV.U32 R9, RZ, RZ, R11.reuse ;  /* 0x000000ffff097224 */ /* 0x100fe200078e000b */
[----:B0-----:R-:W-:Y:S02]  /*a850*/  SHF.R.S32.HI R7, RZ, 0x1f, R10 ;  /* 0x0000001fff077819 */ /* 0x001fe4000001140a */
[----:B------:R-:W-:Y:S02]  /*a860*/  IADD3 R10, P3, P4, R10, UR4, R11 ;  /* 0x000000040a0a7c10 */ /* 0x000fe4000fc7e00b */
[----:B------:R-:W-:-:S02]  /*a870*/  ISETP.NE.AND.EX P0, PT, RZ, UR5, PT, P0 ;  /* 0x00000005ff007c0c */ /* 0x000fc4000bf05300 */
[----:B------:R-:W-:Y:S01]  /*a880*/  IADD3.X R7, R7, UR5, R4, P3, P4 ;  /* 0x0000000507077c10 */ /* 0x000fe20009fe8404 */
[----:B------:R-:W-:Y:S01]  /*a890*/  IMAD.MOV.U32 R4, RZ, RZ, RZ ;  /* 0x000000ffff047224 */ /* 0x000fe200078e00ff */
[----:B------:R-:W-:-:S09]  /*a8a0*/  LEA R8, R23, UR6, 0x2 ;  /* 0x0000000617087c11 */ /* 0x000fd2000f8e10ff */
.L_x_2919:
[----:B------:R-:W-:Y:S04]  /*a8b0*/  BSSY B2, `(.L_x_2916) ;  /* 0x000000b000027945 */ /* 0x000fe80003800000 */
[----:B0-----:R-:W-:Y:S05]  /*a8c0*/  @!P0 BRA `(.L_x_2917) ;  /* 0x0000000000148947 */ /* 0x001fea0003800000 */
[----:B------:R-:W-:-:S06]  /*a8d0*/  IMAD.MOV.U32 R6, RZ, RZ, R10 ;  /* 0x000000ffff067224 */ /* 0x000fcc00078e000a */
[----:B------:R-:W2:Y:S01]  /*a8e0*/  LDG.E.U8 R6, desc[UR36][R6.64] ;  /* 0x0000002406067981 */ /* 0x000ea2000c1e1100 */
[----:B------:R-:W-:Y:S01]  /*a8f0*/  IMAD.MOV.U32 R13, RZ, RZ, RZ ;  /* 0x000000ffff0d7224 */ /* 0x000fe200078e00ff */
[----:B--2---:R-:W-:-:S13]  /*a900*/  ISETP.NE.AND P3, PT, R6, RZ, PT ;  /* 0x000000ff0600720c */ /* 0x004fda0003f65270 */
[----:B------:R-:W-:Y:S05]  /*a910*/  @P3 BRA `(.L_x_2918) ;  /* 0x0000000000103947 */ /* 0x000fea0003800000 */
.L_x_2917:
[----:B------:R-:W1:Y:S02]  /*a920*/  LDS R6, [R8] ;  /* 0x0000000008067984 */ /* 0x000e640000000800 */
[----:B-1----:R-:W-:-:S04]  /*a930*/  FADD.FTZ R6, -R12, R6 ;  /* 0x000000060c067221 */ /* 0x002fc80000010100 */
[----:B------:R-:W-:-:S04]  /*a940*/  FMUL.FTZ R6, R6, 1.4426950216293334961 ;  /* 0x3fb8aa3b06067820 */ /* 0x000fc80000410000 */
[----:B------:R0:W2:Y:S03]  /*a950*/  MUFU.EX2 R13, R6 ;  /* 0x00000006000d7308 */ /* 0x0000a60000000800 */
.L_x_2918:
[----:B------:R-:W-:Y:S05]  /*a960*/  BSYNC B2 ;  /* 0x0000000000027941 */ /* 0x000fea0003800000 */
.L_x_2916:
[----:B------:R-:W-:Y:S01]  /*a970*/  VIADD R3, R3, 0xffffffff ;  /* 0xffffffff03037836 */ /* 0x000fe20000000000 */
[----:B------:R-:W-:Y:S01]  /*a980*/  IADD3 R10, P4, R10, 0x40, RZ ;  /* 0x000000400a0a7810 */ /* 0x000fe20007f9e0ff */
[----:B--2---:R2:W-:Y:S01]  /*a990*/  STS [R8], R13 ;  /* 0x0000000d08007388 */ /* 0x0045e20000000800 */
[----:B------:R-:W-:Y:S01]  /*a9a0*/  FADD.FTZ R4, R13, R4 ;  /* 0x000000040d047221 */ /* 0x000fe20000010000 */
[----:B------:R-:W-:Y:S01]  /*a9b0*/  VIADD R9, R9, 0x40 ;  /* 0x0000004009097836 */ /* 0x000fe20000000000 */
[----:B------:R-:W-:Y:S01]  /*a9c0*/  ISETP.NE.AND P3, PT, R3, RZ, PT ;  /* 0x000000ff0300720c */ /* 0x000fe20003f65270 */
[----:B------:R-:W-:Y:S02]  /*a9d0*/  IMAD.X R7, RZ, RZ, R7, P4 ;  /* 0x000000ffff077224 */ /* 0x000fe400020e0607 */
[----:B--2---:R-:W-:-:S10]  /*a9e0*/  VIADD R8, R8, 0x100 ;  /* 0x0000010008087836 */ /* 0x004fd40000000000 */
[----:B------:R-:W-:Y:S05]  /*a9f0*/  @P3 BRA `(.L_x_2919) ;  /* 0xfffffffc00ac3947 */ /* 0x000fea000383ffff */
.L_x_2915:
[----:B------:R-:W-:Y:S05]  /*aa00*/  BSYNC B1 ;  /* 0x0000000000017941 */ /* 0x000fea0003800000 */
.L_x_2914:
        /* <DEDUP_REMOVED lines=14> */
.L_x_2932:
[----:B------:R-:W-:Y:S04]  /*aaf0*/  BSSY B1, `(.L_x_2920) ;  /* 0x000000a000017945 */ /* 0x000fe80003800000 */
[----:B------:R-:W-:Y:S05]  /*ab00*/  @!P0 BRA `(.L_x_2921) ;  /* 0x0000000000108947 */ /* 0x000fea0003800000 */
[----:B------:R-:W2:Y:S02]  /*ab10*/  LDG.E.U8 R3, desc[UR36][R6.64] ;  /* 0x0000002406037981 */ /* 0x000ea4000c1e1100 */
[----:B--2---:R-:W-:-:S13]  /*ab20*/  ISETP.NE.AND P3, PT, R3, RZ, PT ;  /* 0x000000ff0300720c */ /* 0x004fda0003f65270 */
[----:B------:R-:W-:Y:S01]  /*ab30*/  @P3 IMAD.MOV.U32 R3, RZ, RZ, RZ ;  /* 0x000000ffff033224 */ /* 0x000fe200078e00ff */
[----:B------:R-:W-:Y:S06]  /*ab40*/  @P3 BRA `(.L_x_2922) ;  /* 0x0000000000103947 */ /* 0x000fec0003800000 */
.L_x_2921:
[----:B------:R-:W1:Y:S02]  /*ab50*/  LDS R3, [R0+-0x200] ;  /* 0xfffe000000037984 */ /* 0x000e640000000800 */
[----:B-1----:R-:W-:-:S04]  /*ab60*/  FADD.FTZ R3, -R12, R3 ;  /* 0x000000030c037221 */ /* 0x002fc80000010100 */
[----:B------:R-:W-:-:S06]  /*ab70*/  FMUL.FTZ R3, R3, 1.4426950216293334961 ;  /* 0x3fb8aa3b03037820 */ /* 0x000fcc0000410000 */
[----:B------:R-:W0:Y:S02]  /*ab80*/  MUFU.EX2 R3, R3 ;  /* 0x0000000300037308 */ /* 0x000e240000000800 */
.L_x_2922:
[----:B------:R-:W-:Y:S05]  /*ab90*/  BSYNC B1 ;  /* 0x0000000000017941 */ /* 0x000fea0003800000 */
.L_x_2920:
[----:B0-----:R0:W-:Y:S01]  /*aba0*/  STS [R0+-0x200], R3 ;  /* 0xfffe000300007388 */ /* 0x0011e20000000800 */
[----:B------:R-:W-:Y:S01]  /*abb0*/  BSSY B1, `(.L_x_2923) ;  /* 0x000000b000017945 */ /* 0x000fe20003800000 */
[----:B------:R-:W-:-:S03]  /*abc0*/  FADD.FTZ R4, R3, R4 ;  /* 0x0000000403047221 */ /* 0x000fc60000010000 */
[----:B------:R-:W-:Y:S05]  /*abd0*/  @!P0 BRA `(.L_x_2924) ;  /* 0x0000000000108947 */ /* 0x000fea0003800000 */
[----:B0-----:R-:W2:Y:S02]  /*abe0*/  LDG.E.U8 R3, desc[UR36][R6.64+0x40] ;  /* 0x0000402406037981 */ /* 0x001ea4000c1e1100 */
[----:B--2---:R-:W-:-:S13]  /*abf0*/  ISETP.NE.AND P3, PT, R3, RZ, PT ;  /* 0x000000ff0300720c */ /* 0x004fda0003f65270 */
[----:B------:R-:W-:Y:S01]  /*ac00*/  @P3 IMAD.MOV.U32 R3, RZ, RZ, RZ ;  /* 0x000000ffff033224 */ /* 0x000fe200078e00ff */
[----:B------:R-:W-:Y:S06]  /*ac10*/  @P3 BRA `(.L_x_2925) ;  /* 0x0000000000103947 */ /* 0x000fec0003800000 */
.L_x_2924:
[----:B0-----:R-:W1:Y:S02]  /*ac20*/  LDS R3, [R0+-0x100] ;  /* 0xffff000000037984 */ /* 0x001e640000000800 */
[----:B-1----:R-:W-:-:S04]  /*ac30*/  FADD.FTZ R3, -R12, R3 ;  /* 0x000000030c037221 */ /* 0x002fc80000010100 */
[----:B------:R-:W-:-:S06]  /*ac40*/  FMUL.FTZ R3, R3, 1.4426950216293334961 ;  /* 0x3fb8aa3b03037820 */ /* 0x000fcc0000410000 */
[----:B------:R-:W0:Y:S02]  /*ac50*/  MUFU.EX2 R3, R3 ;  /* 0x0000000300037308 */ /* 0x000e240000000800 */
.L_x_2925:
[----:B------:R-:W-:Y:S05]  /*ac60*/  BSYNC B1 ;  /* 0x0000000000017941 */ /* 0x000fea0003800000 */
.L_x_2923:
        /* <DEDUP_REMOVED lines=8> */
.L_x_2927:
[----:B0-----:R-:W1:Y:S02]  /*acf0*/  LDS R3, [R0] ;  /* 0x0000000000037984 */ /* 0x001e640000000800 */
[----:B-1----:R-:W-:-:S04]  /*ad00*/  FADD.FTZ R3, -R12, R3 ;  /* 0x000000030c037221 */ /* 0x002fc80000010100 */
[----:B------:R-:W-:-:S06]  /*ad10*/  FMUL.FTZ R3, R3, 1.4426950216293334961 ;  /* 0x3fb8aa3b03037820 */ /* 0x000fcc0000410000 */
[----:B------:R-:W0:Y:S02]  /*ad20*/  MUFU.EX2 R3, R3 ;  /* 0x0000000300037308 */ /* 0x000e240000000800 */
.L_x_2928:
[----:B------:R-:W-:Y:S05]  /*ad30*/  BSYNC B1 ;  /* 0x0000000000017941 */ /* 0x000fea0003800000 */
.L_x_2926:
        /* <DEDUP_REMOVED lines=8> */
.L_x_2930:
[----:B0-----:R-:W1:Y:S02]  /*adc0*/  LDS R3, [R0+0x100] ;  /* 0x0001000000037984 */ /* 0x001e640000000800 */
[----:B-1----:R-:W-:-:S04]  /*add0*/  FADD.FTZ R3, -R12, R3 ;  /* 0x000000030c037221 */ /* 0x002fc80000010100 */
[----:B------:R-:W-:-:S06]  /*ade0*/  FMUL.FTZ R3, R3, 1.4426950216293334961 ;  /* 0x3fb8aa3b03037820 */ /* 0x000fcc0000410000 */
[----:B------:R-:W0:Y:S02]  /*adf0*/  MUFU.EX2 R3, R3 ;  /* 0x0000000300037308 */ /* 0x000e240000000800 */
.L_x_2931:
[----:B------:R-:W-:Y:S05]  /*ae00*/  BSYNC B1 ;  /* 0x0000000000017941 */ /* 0x000fea0003800000 */
.L_x_2929:
[----:B------:R-:W-:Y:S01]  /*ae10*/  VIADD R9, R9, 0x100 ;  /* 0x0000010009097836 */ /* 0x000fe20000000000 */
[----:B------:R-:W-:Y:S01]  /*ae20*/  IADD3 R6, P4, R6, 0x100, RZ ;  /* 0x0000010006067810 */ /* 0x000fe20007f9e0ff */
[----:B0-----:R0:W-:Y:S01]  /*ae30*/  STS [R0+0x100], R3 ;  /* 0x0001000300007388 */ /* 0x0011e20000000800 */
[----:B------:R-:W-:Y:S02]  /*ae40*/  FADD.FTZ R4, R4, R3 ;  /* 0x0000000304047221 */ /* 0x000fe40000010000 */
[----:B------:R-:W-:Y:S01]  /*ae50*/  ISETP.GE.AND P3, PT, R9, R18, PT ;  /* 0x000000120900720c */ /* 0x000fe20003f66270 */
[----:B------:R-:W-:Y:S02]  /*ae60*/  IMAD.X R7, RZ, RZ, R7, P4 ;  /* 0x000000ffff077224 */ /* 0x000fe400020e0607 */
[----:B0-----:R-:W-:-:S10]  /*ae70*/  VIADD R0, R0, 0x400 ;  /* 0x0000040000007836 */ /* 0x001fd40000000000 */
[----:B------:R-:W-:Y:S05]  /*ae80*/  @!P3 BRA `(.L_x_2932) ;  /* 0xfffffffc0018b947 */ /* 0x000fea000383ffff */
.L_x_2913:
[----:B------:R-:W-:Y:S05]  /*ae90*/  BSYNC B0 ;  /* 0x0000000000007941 */ /* 0x000fea0003800000 */
.L_x_2912:
        /* <DEDUP_REMOVED lines=21> */
[----:B------:R-:W-:-:S04]  /*aff0*/  @!P3 IMAD.SHL.U32 R7, R23, 0x4, RZ ;  /* 0x000000041707b824 */ /* 0x000fc800078e00ff */
        /* <DEDUP_REMOVED lines=15> */
[----:B------:R-:W4:Y:S08]  /*b0f0*/  LDC R3, c[0x0][0x318] ;  /* 0x0000c600ff037b82 */ /* 0x000f300000000800 */
[----:B------:R-:W4:Y:S08]  /*b100*/  LDC R0, c[0x0][0x29c] ;  /* 0x0000a700ff007b82 */ /* 0x000f300000000800 */
[----:B------:R-:W5:Y:S01]  /*b110*/  LDC R7, c[0x0][0x284] ;  /* 0x0000a100ff077b82 */ /* 0x000f620000000800 */
[----:B----4-:R-:W-:-:S04]  /*b120*/  IMAD R22, R22, R3, R0 ;  /* 0x0000000316167224 */ /* 0x010fc800078e0200 */
[----:B-----5:R-:W-:-:S05]  /*b130*/  IMAD R6, R22, R7, RZ ;  /* 0x0000000716067224 */ /* 0x020fca00078e02ff */
[----:B------:R-:W-:-:S07]  /*b140*/  SHF.R.S32.HI R7, RZ, 0x1f, R6 ;  /* 0x0000001fff077819 */ /* 0x000fce0000011406 */
.L_x_2933:
        /* <DEDUP_REMOVED lines=11> */
[----:B------:R-:W-:Y:S01]  /*b200*/  IMAD.MOV.U32 R0, RZ, RZ, R3 ;  /* 0x000000ffff007224 */ /* 0x000fe200078e0003 */
[----:B------:R-:W-:Y:S02]  /*b210*/  LEA R3, R23, UR6, 0x2 ;  /* 0x0000000617037c11 */ /* 0x000fe4000f8e10ff */
[----:B------:R-:W-:Y:S02]  /*b220*/  LEA R10, P4, R13, UR8, 0x2 ;  /* 0x000000080d0a7c11 */ /* 0x000fe4000f8810ff */
[----:B------:R-:W-:-:S04]  /*b230*/  LEA.HI.X.SX32 R4, R11, R7, 0x1, P3 ;  /* 0x000000070b047211 */ /* 0x000fc800018f0eff */
[----:B------:R-:W-:-:S07]  /*b240*/  LEA.HI.X R13, R13, UR9, R4, 0x2, P4 ;  /* 0x000000090d0d7c11 */ /* 0x000fce000a0f1404 */
.L_x_2938:
[----:B------:R-:W2:Y:S01]  /*b250*/  LDS R4, [R3] ;  /* 0x0000000003047984 */ /* 0x000ea20000000800 */
[----:B0-----:R-:W-:Y:S01]  /*b260*/  @P0 IMAD.MOV.U32 R8, RZ, RZ, R10 ;  /* 0x000000ffff080224 */ /* 0x001fe200078e000a */
[----:B------:R-:W-:Y:S01]  /*b270*/  IADD3 R10, P3, R10, 0x100, RZ ;  /* 0x000001000a0a7810 */ /* 0x000fe20007f7e0ff */
[--C-:B------:R-:W-:Y:S02]  /*b280*/  @P0 IMAD.MOV.U32 R9, RZ, RZ, R13.reuse ;  /* 0x000000ffff090224 */ /* 0x100fe400078e000d */
[----:B------:R-:W-:Y:S02]  /*b290*/  VIADD R0, R0, 0xffffffff ;  /* 0xffffffff00007836 */ /* 0x000fe40000000000 */
[----:B------:R-:W-:Y:S02]  /*b2a0*/  VIADD R11, R11, 0x40 ;  /* 0x000000400b0b7836 */ /* 0x000fe40000000000 */
[----:B------:R-:W-:Y:S01]  /*b2b0*/  IMAD.X R13, RZ, RZ, R13, P3 ;  /* 0x000000ffff0d7224 */ /* 0x000fe200018e060d */
[----:B------:R-:W-:Y:S01]  /*b2c0*/  ISETP.NE.AND P4, PT, R0, RZ, PT ;  /* 0x000000ff0000720c */ /* 0x000fe20003f85270 */
[----:B--2---:R-:W-:-:S05]  /*b2d0*/  FMUL.FTZ R4, R4, R15 ;  /* 0x0000000f04047220 */ /* 0x004fca0000410000 */
[----:B------:R-:W-:Y:S04]  /*b2e0*/  @P0 STG.E desc[UR36][R8.64], R4 ;  /* 0x0000000408000986 */ /* 0x000fe8000c101924 */
[----:B------:R0:W-:Y:S02]  /*b2f0*/  STS [R3], R4 ;  /* 0x0000000403007388 */ /* 0x0001e40000000800 */
[----:B0-----:R-:W-:Y:S01]  /*b300*/  VIADD R3, R3, 0x100 ;  /* 0x0000010003037836 */ /* 0x001fe20000000000 */
[----:B------:R-:W-:Y:S06]  /*b310*/  @P4 BRA `(.L_x_2938) ;  /* 0xfffffffc00cc4947 */ /* 0x000fec000383ffff */
.L_x_2937:
[----:B------:R-:W-:Y:S05]  /*b320*/  BSYNC B1 ;  /* 0x0000000000017941 */ /* 0x000fea0003800000 */
.L_x_2936:
[----:B------:R-:W-:Y:S05]  /*b330*/  @!P2 BRA `(.L_x_2935) ;  /* 0x000000000088a947 */ /* 0x000fea0003800000 */
[----:B------:R-:W-:Y:S01]  /*b340*/  IADD3 R10, P0, R11, R6, RZ ;  /* 0x000000060b0a7210 */ /* 0x000fe20007f1e0ff */
[----:B------:R-:W-:Y:S01]  /*b350*/  IMAD.SHL.U32 R0, R5, 0x4, RZ ;  /* 0x0000000405007824 */ /* 0x000fe200078e00ff */
[----:B------:R-:W-:Y:S01]  /*b360*/  ULDC.64 UR8, c[0x0][0x310] ;  /* 0x0000c40000087ab9 */ /* 0x000fe20000000a00 */
[----:B------:R-:W-:Y:S02]  /*b370*/  ISETP.NE.AND P3, PT, RZ, UR4, PT ;  /* 0x00000004ff007c0c */ /* 0x000fe4000bf65270 */
[----:B------:R-:W-:Y:S01]  /*b380*/  LEA R9, P2, R10, UR8, 0x2 ;  /* 0x000000080a097c11 */ /* 0x000fe2000f8410ff */
[C---:B------:R-:W-:Y:S01]  /*b390*/  IMAD R0, R11.reuse, 0x4, -R0 ;  /* 0x000000040b007824 */ /* 0x040fe200078e0a00 */
[----:B------:R-:W-:-:S03]  /*b3a0*/  LEA.HI.X.SX32 R7, R11, R7, 0x1, P0 ;  /* 0x000000070b077211 */ /* 0x000fc600000f0eff */
[----:B------:R-:W-:Y:S01]  /*b3b0*/  VIADD R0, R0, UR6 ;  /* 0x0000000600007c36 */ /* 0x000fe20008000000 */
[----:B------:R-:W-:-:S07]  /*b3c0*/  LEA.HI.X R10, R10, UR9, R7, 0x2, P2 ;  /* 0x000000090a0a7c11 */ /* 0x000fce00090f1407 */
.L_x_2939:
[----:B------:R-:W2:Y:S01]  /*b3d0*/  LDS R6, [R0+0x300] ;  /* 0x0003000000067984 */ /* 0x000ea20000000800 */
[----:B------:R-:W-:Y:S02]  /*b3e0*/  IMAD.MOV.U32 R7, RZ, RZ, R10 ;  /* 0x000000ffff077224 */ /* 0x000fe400078e000a */
[----:B------:R-:W-:Y:S01]  /*b3f0*/  VIADD R11, R11, 0x100 ;  /* 0x000001000b0b7836 */ /* 0x000fe20000000000 */
[----:B------:R-:W4:Y:S04]  /*b400*/  LDS R3, [R0] ;  /* 0x0000000000037984 */ /* 0x000f280000000800 */
[----:B------:R-:W5:Y:S01]  /*b410*/  LDS R4, [R0+0x100] ;  /* 0x0001000000047984 */ /* 0x000f620000000800 */
[----:B------:R-:W-:-:S03]  /*b420*/  ISETP.GE.AND P0, PT, R11, R18, PT ;  /* 0x000000120b00720c */ /* 0x000fc60003f06270 */
[----:B0-----:R-:W0:Y:S01]  /*b430*/  LDS R8, [R0+0x200] ;  /* 0x0002000000087984 */ /* 0x001e220000000800 */
[-C--:B--2---:R-:W-:Y:S01]  /*b440*/  FMUL.FTZ R25, R6, R15.reuse ;  /* 0x0000000f06197220 */ /* 0x084fe20000410000 */
[----:B------:R-:W-:Y:S02]  /*b450*/  IMAD.MOV.U32 R6, RZ, RZ, R9 ;  /* 0x000000ffff067224 */ /* 0x000fe400078e0009 */
[-C--:B----4-:R-:W-:Y:S01]  /*b460*/  FMUL.FTZ R13, R3, R15.reuse ;  /* 0x0000000f030d7220 */ /* 0x090fe20000410000 */
[----:B------:R-:W-:Y:S02]  /*b470*/  VIADD R3, R0, 0x400 ;  /* 0x0000040000037836 */ /* 0x000fe40000000000 */
[----:B------:R-:W-:Y:S01]  /*b480*/  @P3 STG.E desc[UR36][R6.64+0x300], R25 ;  /* 0x0003001906003986 */ /* 0x000fe2000c101924 */
[----:B------:R-:W-:Y:S01]  /*b490*/  IADD3 R9, P2, R6, 0x400, RZ ;  /* 0x0000040006097810 */ /* 0x000fe20007f5e0ff */
[-C--:B-----5:R-:W-:Y:S02]  /*b4a0*/  FMUL.FTZ R19, R4, R15.reuse ;  /* 0x0000000f04137220 */ /* 0x0a0fe40000410000 */
[----:B------:R-:W-:Y:S01]  /*b4b0*/  @P3 STG.E desc[UR36][R6.64], R13 ;  /* 0x0000000d06003986 */ /* 0x000fe2000c101924 */
[----:B0-----:R-:W-:Y:S01]  /*b4c0*/  FMUL.FTZ R21, R8, R15 ;  /* 0x0000000f08157220 */ /* 0x001fe20000410000 */
[----:B------:R-:W-:-:S02]  /*b4d0*/  IMAD.X R10, RZ, RZ, R7, P2 ;  /* 0x000000ffff0a7224 */ /* 0x000fc400010e0607 */
[----:B------:R-:W-:Y:S04]  /*b4e0*/  @P3 STG.E desc[UR36][R6.64+0x100], R19 ;  /* 0x0001001306003986 */ /* 0x000fe8000c101924 */
[----:B------:R-:W-:Y:S04]  /*b4f0*/  @P3 STG.E desc[UR36][R6.64+0x200], R21 ;  /* 0x0002001506003986 */ /* 0x000fe8000c101924 */
[----:B------:R-:W-:Y:S04]  /*b500*/  STS [R0+0x300], R25 ;  /* 0x0003001900007388 */ /* 0x000fe80000000800 */
[----:B------:R-:W-:Y:S04]  /*b510*/  STS [R0], R13 ;  /* 0x0000000d00007388 */ /* 0x000fe80000000800 */
[----:B------:R-:W-:Y:S04]  /*b520*/  STS [R0+0x100], R19 ;  /* 0x0001001300007388 */ /* 0x000fe80000000800 */
[----:B------:R0:W-:Y:S02]  /*b530*/  STS [R0+0x200], R21 ;  /* 0x0002001500007388 */ /* 0x0001e40000000800 */
[----:B0-----:R-:W-:Y:S01]  /*b540*/  IMAD.MOV.U32 R0, RZ, RZ, R3 ;  /* 0x000000ffff007224 */ /* 0x001fe200078e0003 */
[----:B------:R-:W-:Y:S06]  /*b550*/  @!P0 BRA `(.L_x_2939) ;  /* 0xfffffffc009c8947 */ /* 0x000fec000383ffff */
.L_x_2935:
[----:B------:R-:W-:Y:S05]  /*b560*/  BSYNC B0 ;  /* 0x0000000000007941 */ /* 0x000fea0003800000 */
.L_x_2934:
[----:B------:R-:W4:Y:S01]  /*b570*/  S2R R6, SR_CTAID.X ;  /* 0x0000000000067919 */ /* 0x000f220000002500 */
[----:B------:R-:W-:Y:S01]  /*b580*/  SHF.R.S32.HI R0, RZ, 0x1f, R23 ;  /* 0x0000001fff007819 */ /* 0x000fe20000011417 */
[----:B------:R-:W5:Y:S01]  /*b590*/  S2UR UR5, SR_CgaCtaId ;  /* 0x00000000000579c3 */ /* 0x000f620000008800 */
[----:B------:R-:W-:Y:S01]  /*b5a0*/  ULDC UR7, c[0x0][0x288] ;  /* 0x0000a20000077ab9 */ /* 0x000fe20000000800 */
[----:B------:R-:W-:Y:S01]  /*b5b0*/  UMOV UR4, 0x400 ;  /* 0x0000040000047882 */ /* 0x000fe20000000000 */
[----:B------:R-:W-:Y:S01]  /*b5c0*/  LEA.HI R0, R0, R23, RZ, 0x6 ;  /* 0x0000001700007211 */ /* 0x000fe200078f30ff */
[----:B------:R-:W-:Y:S01]  /*b5d0*/  ULDC.64 UR8, c[0x0][0x280] ;  /* 0x0000a00000087ab9 */ /* 0x000fe20000000a00 */
[----:B------:R-:W-:Y:S01]  /*b5e0*/  IMAD R7, R16, UR7, RZ ;  /* 0x0000000710077c24 */ /* 0x000fe2000f8e02ff */
[----:B------:R-:W-:Y:S01]  /*b5f0*/  UIADD3 UR4, UR4, 0x410, URZ ;  /* 0x0000041004047890 */ /* 0x000fe2000fffe03f */
[----:B------:R-:W-:Y:S01]  /*b600*/  LOP3.LUT R4, R0, 0xffffffc0, RZ, 0xc0, !PT ;  /* 0xffffffc000047812 */ /* 0x000fe200078ec0ff */
[----:B------:R-:W-:Y:S01]  /*b610*/  UIMAD UR10, UR9, 0xa0, URZ ;  /* 0x000000a0090a78a4 */ /* 0x000fe2000f8e023f */
[----:B------:R-:W-:Y:S01]  /*b620*/  BSSY B0, `(.L_x_2940) ;  /* 0x000001e000007945 */ /* 0x000fe20003800000 */
[----:B--2---:R-:W-:Y:S01]  /*b630*/  IMAD.MOV.U32 R15, RZ, RZ, RZ ;  /* 0x000000ffff0f7224 */ /* 0x004fe200078e00ff */
[----:B------:R-:W-:Y:S01]  /*b640*/  CS2R R10, SRZ ;  /* 0x00000000000a7805 */ /* 0x000fe2000001ff00 */
[C---:B------:R-:W-:Y:S01]  /*b650*/  IMAD.IADD R19, R23.reuse, 0x1, -R4 ;  /* 0x0000000117137824 */ /* 0x040fe200078e0a04 */
[----:B------:R-:W-:Y:S01]  /*b660*/  SHF.R.S32.HI R16, RZ, 0x6, R0 ;  /* 0x00000006ff107819 */ /* 0x000fe20000011400 */
[----:B------:R-:W-:-:S02]  /*b670*/  VIADD R23, R23, 0x3f ;  /* 0x0000003f17177836 */ /* 0x000fc40000000000 */
[C---:B------:R-:W-:Y:S01]  /*b680*/  IMAD.SHL.U32 R3, R19.reuse, 0x4, RZ ;  /* 0x0000000413037824 */ /* 0x040fe200078e00ff */
[----:B------:R-:W-:-:S04]  /*b690*/  ISETP.GT.OR P0, PT, R19, 0x27, P1 ;  /* 0x000000271300780c */ /* 0x000fc80000f04670 */
[----:B------:R-:W-:Y:S01]  /*b6a0*/  ISETP.GT.U32.OR P0, PT, R23, 0x7e, P0 ;  /* 0x0000007e1700780c */ /* 0x000fe20000704470 */
[----:B-----5:R-:W-:Y:S01]  /*b6b0*/  ULEA UR4, UR5, UR4, 0x18 ;  /* 0x0000000405047291 */ /* 0x020fe2000f8ec03f */
[----:B----4-:R-:W-:-:S05]  /*b6c0*/  IMAD R2, R2, UR7, R6 ;  /* 0x0000000702027c24 */ /* 0x010fca000f8e0206 */
[----:B------:R-:W-:Y:S01]  /*b6d0*/  LEA R22, R19, UR4, 0x4 ;  /* 0x0000000413167c11 */ /* 0x000fe2000f8e20ff */
[----:B0-----:R-:W-:Y:S02]  /*b6e0*/  IMAD R8, R7, UR8, R6 ;  /* 0x0000000807087c24 */ /* 0x001fe4000f8e0206 */
[--C-:B------:R-:W-:Y:S02]  /*b6f0*/  IMAD R4, R2, UR10, R3.reuse ;  /* 0x0000000a02047c24 */ /* 0x100fe4000f8e0203 */
[----:B------:R-:W-:Y:S01]  /*b700*/  IMAD R53, R8, UR10, R3 ;  /* 0x0000000a08357c24 */ /* 0x000fe2000f8e0203 */
[----:B------:R-:W-:Y:S02]  /*b710*/  CS2R R8, SRZ ;  /* 0x0000000000087805 */ /* 0x000fe4000001ff00 */
        /* <DEDUP_REMOVED lines=13> */
.L_x_2942:
[----:B-----5:R0:W-:Y:S02]  /*b7f0*/  STS.128 [R22], R8 ;  /* 0x0000000816007388 */ /* 0x0201e40000000c00 */
.L_x_2941:
[----:B------:R-:W-:Y:S05]  /*b800*/  BSYNC B0 ;  /* 0x0000000000007941 */ /* 0x000fea0003800000 */
.L_x_2940:
[----:B------:R-:W-:Y:S01]  /*b810*/  BAR.SYNC.DEFER_BLOCKING 0x0 ;  /* 0x0000000000007b1d */ /* 0x000fe20000010000 */
[----:B------:R-:W-:Y:S01]  /*b820*/  ISETP.GT.AND P0, PT, R19, 0x27, PT ;  /* 0x000000271300780c */ /* 0x000fe20003f04270 */
[----:B------:R-:W-:Y:S01]  /*b830*/  IMAD.MOV.U32 R14, RZ, RZ, RZ ;  /* 0x000000ffff0e7224 */ /* 0x000fe200078e00ff */
[----:B-1----:R-:W-:-:S03]  /*b840*/  CS2R R12, SRZ ;  /* 0x00000000000c7805 */ /* 0x002fc6000001ff00 */
[----:B------:R-:W-:Y:S08]  /*b850*/  BSSY B0, `(.L_x_2943) ;  /* 0x0000147000007945 */ /* 0x000ff00003800000 */
[----:B------:R-:W-:Y:S05]  /*b860*/  @P0 BRA `(.L_x_2944) ;  /* 0x0000001400140947 */ /* 0x000fea0003800000 */
[----:B------:R-:W-:Y:S01]  /*b870*/  IMAD.IADD R35, R16, 0x1, R5 ;  /* 0x0000000110237824 */ /* 0x000fe200078e0205 */
[----:B------:R-:W1:Y:S01]  /*b880*/  LDC.64 R44, c[0x0][0x250] ;  /* 0x00009400ff2c7b82 */ /* 0x000e620000000a00 */
[----:B------:R-:W-:Y:S01]  /*b890*/  VIMNMX R25, R24, UR9, PT ;  /* 0x0000000918197c48 */ /* 0x000fe2000bfe0100 */
[----:B------:R-:W-:Y:S01]  /*b8a0*/  BSSY B1, `(.L_x_2945) ;  /* 0x000007a000017945 */ /* 0x000fe20003800000 */
[----:B------:R-:W-:Y:S01]  /*b8b0*/  IMAD R29, R35, 0xa0, RZ ;  /* 0x000000a0231d7824 */ /* 0x000fe200078e02ff */
[----:B------:R-:W-:Y:S02]  /*b8c0*/  LEA R34, R16, UR6, 0x2 ;  /* 0x0000000610227c11 */ /* 0x000fe4000f8e10ff */
[----:B------:R-:W-:Y:S02]  /*b8d0*/  CS2R R14, SRZ ;  /* 0x00000000000e7805 */ /* 0x000fe4000001ff00 */
[----:B------:R-:W-:Y:S02]  /*b8e0*/  SHF.R.S32.HI R30, RZ, 0x1f, R29 ;  /* 0x0000001fff1e7819 */ /* 0x000fe4000001141d */
[----:B------:R-:W-:-:S05]  /*b8f0*/  IADD3 R0, P0, R4, R29, RZ ;  /* 0x0000001d04007210 */ /* 0x000fca0007f1e0ff */
[----:B------:R-:W-:Y:S01]  /*b900*/  IMAD.X R12, R7, 0x1, R30, P0 ;  /* 0x00000001070c7824 */ /* 0x000fe200000e061e */
[----:B------:R-:W-:Y:S02]  /*b910*/  ISETP.GE.AND P0, PT, R35, R25, PT ;  /* 0x000000192300720c */ /* 0x000fe40003f06270 */
[----:B-1----:R-:W-:-:S04]  /*b920*/  LEA R20, P2, R0, R44, 0x2 ;  /* 0x0000002c00147211 */ /* 0x002fc800078410ff */
[----:B------:R-:W-:Y:S02]  /*b930*/  LEA.HI.X R21, R0, R45, R12, 0x2, P2 ;  /* 0x0000002d00157211 */ /* 0x000fe400010f140c */
[----:B------:R-:W-:-:S05]  /*b940*/  CS2R R12, SRZ ;  /* 0x00000000000c7805 */ /* 0x000fca000001ff00 */
[----:B------:R-:W-:Y:S05]  /*b950*/  @P0 BRA `(.L_x_2946) ;  /* 0x0000000400b80947 */ /* 0x000fea0003800000 */
[----:B------:R-:W-:Y:S01]  /*b960*/  ULOP3.LUT UR4, URZ, UR9, URZ, 0x33, !UPT ;  /* 0x000000093f047292 */ /* 0x000fe2000f8e333f */
[----:B------:R-:W-:Y:S01]  /*b970*/  IMAD.MOV R28, RZ, RZ, -R18 ;  /* 0x000000ffff1c7224 */ /* 0x000fe200078e0a12 */
[----:B------:R-:W-:Y:S01]  /*b980*/  LOP3.LUT R0, RZ, R16, RZ, 0x33, !PT ;  /* 0x00000010ff007212 */ /* 0x000fe200078e33ff */
[----:B------:R-:W1:Y:S01]  /*b990*/  LDC.64 R12, c[0x0][0x2e8] ;  /* 0x0000ba00ff0c7b82 */ /* 0x000e620000000a00 */
[----:B------:R-:W-:Y:S01]  /*b9a0*/  IMAD R14, R17, UR7, R6 ;  /* 0x00000007110e7c24 */ /* 0x000fe2000f8e0206 */
[----:B------:R-:W-:Y:S01]  /*b9b0*/  BSSY B2, `(.L_x_2947) ;  /* 0x0000026000027945 */ /* 0x000fe20003800000 */
[----:B------:R-:W-:Y:S02]  /*b9c0*/  VIMNMX R28, R28, UR4, !PT ;  /* 0x000000041c1c7c48 */ /* 0x000fe4000ffe0100 */
[----:B------:R-:W-:Y:S01]  /*b9d0*/  IMAD R33, R14, 0xa0, R3 ;  /* 0x000000a00e217824 */ /* 0x000fe200078e0203 */
[----:B------:R-:W-:Y:S02]  /*b9e0*/  CS2R R14, SRZ ;  /* 0x00000000000e7805 */ /* 0x000fe4000001ff00 */
[----:B------:R-:W-:-:S04]  /*b9f0*/  IADD3 R0, -R28, R0, -R5 ;  /* 0x000000001c007210 */ /* 0x000fc80007ffe905 */
[----:B------:R-:W-:-:S04]  /*ba00*/  LOP3.LUT R0, R0, 0x1, RZ, 0xc0, !PT ;  /* 0x0000000100007812 */ /* 0x000fc800078ec0ff */
[----:B------:R-:W-:Y:S01]  /*ba10*/  ISETP.NE.U32.AND P0, PT, R0, 0x1, PT ;  /* 0x000000010000780c */ /* 0x000fe20003f05070 */
[----:B------:R-:W-:Y:S02]  /*ba20*/  IMAD.MOV.U32 R0, RZ, RZ, R35 ;  /* 0x000000ffff007224 */ /* 0x000fe400078e0023 */
[----:B-1----:R-:W-:Y:S01]  /*ba30*/  IMAD.WIDE R32, R33, 0x4, R12 ;  /* 0x0000000421207825 */ /* 0x002fe200078e020c */
[----:B------:R-:W-:-:S09]  /*ba40*/  CS2R R12, SRZ ;  /* 0x00000000000c7805 */ /* 0x000fd2000001ff00 */
[----:B------:R-:W-:Y:S05]  /*ba50*/  @P0 BRA `(.L_x_2948) ;  /* 0x00000000006c0947 */ /* 0x000fea0003800000 */
[----:B------:R-:W-:Y:S01]  /*ba60*/  IADD3 R29, P0, R53, R29, RZ ;  /* 0x0000001d351d7210 */ /* 0x000fe20007f1e0ff */
[----:B------:R1:W2:Y:S01]  /*ba70*/  LDS R0, [R34] ;  /* 0x0000000022007984 */ /* 0x0002a20000000800 */
[----:B------:R-:W-:-:S03]  /*ba80*/  ULDC UR4, c[0x0][0x29c] ;  /* 0x0000a70000047ab9 */ /* 0x000fc60000000800 */
[----:B------:R-:W-:Y:S01]  /*ba90*/  IMAD.X R30, R55, 0x1, R30, P0 ;  /* 0x00000001371e7824 */ /* 0x000fe200000e061e */
[----:B------:R-:W-:-:S04]  /*baa0*/  LEA R12, P0, R29, R44, 0x2 ;  /* 0x0000002c1d0c7211 */ /* 0x000fc800078010ff */
[----:B------:R-:W-:-:S06]  /*bab0*/  LEA.HI.X R13, R29, R45, R30, 0x2, P0 ;  /* 0x0000002d1d0d7211 */ /* 0x000fcc00000f141e */
[----:B------:R-:W5:Y:S01]  /*bac0*/  LDG.E.128 R12, desc[UR36][R12.64] ;  /* 0x000000240c0c7981 */ /* 0x000f62000c1e1d00 */
[----:B------:R-:W-:-:S06]  /*bad0*/  UISETP.NE.AND UP0, UPT, UR4, URZ, UPT ;  /* 0x0000003f0400728c */ /* 0x000fcc000bf05270 */
[----:B------:R-:W-:-:S13]  /*bae0*/  PLOP3.LUT P1, PT, PT, PT, UP0, 0x80, 0x0 ;  /* 0x000000000000781c */ /* 0x000fda0003f2f008 */
[----:B-1----:R-:W-:Y:S05]  /*baf0*/  @P1 BRA `(.L_x_2949) ;  /* 0x0000000000301947 */ /* 0x002fea0003800000 */
[----:B------:R-:W-:Y:S01]  /*bb00*/  LOP3.LUT P3, RZ, R27, 0x8, RZ, 0xc0, !PT ;  /* 0x000000081bff7812 */ /* 0x000fe2000786c0ff */
[----:B---3--:R-:W1:-:S12]  /*bb10*/  LDS.128 R36, [R22] ;  /* 0x0000000016247984 */ /* 0x008e580000000c00 */
        /* <DEDUP_REMOVED lines=10> */
.L_x_2949:
[C---:B-12--5:R-:W-:Y:S01]  /*bbc0*/  FFMA.FTZ R12, R0.reuse, R12, RZ ;  /* 0x0000000c000c7223 */ /* 0x066fe200000100ff */
[C---:B------:R-:W-:Y:S01]  /*bbd0*/  FFMA.FTZ R13, R0.reuse, R13, RZ ;  /* 0x0000000d000d7223 */ /* 0x040fe200000100ff */
[C---:B------:R-:W-:Y:S01]  /*bbe0*/  FFMA.FTZ R14, R0.reuse, R14, RZ ;  /* 0x0000000e000e7223 */ /* 0x040fe200000100ff */
[----:B------:R-:W-:Y:S01]  /*bbf0*/  FFMA.FTZ R15, R0, R15, RZ ;  /* 0x0000000f000f7223 */ /* 0x000fe200000100ff */
[----:B------:R-:W-:-:S07]  /*bc00*/  VIADD R0, R35, 0x1 ;  /* 0x0000000123007836 */ /* 0x000fce0000000000 */
.L_x_2948:
[----:B------:R-:W-:Y:S05]  /*bc10*/  BSYNC B2 ;  /* 0x0000000000027941 */ /* 0x000fea0003800000 */
.L_x_2947:
[----:B------:R-:W-:-:S04]  /*bc20*/  IADD3 R29, -R5, -0x2, -R16 ;  /* 0xfffffffe051d7810 */ /* 0x000fc80007ffe910 */
[----:B------:R-:W-:-:S13]  /*bc30*/  ISETP.NE.AND P0, PT, R29, R28, PT ;  /* 0x0000001c1d00720c */ /* 0x000fda0003f05270 */
[----:B------:R-:W-:Y:S05]  /*bc40*/  @!P0 BRA `(.L_x_2946) ;  /* 0x0000000000fc8947 */ /* 0x000fea0003800000 */
[C---:B------:R-:W-:Y:S01]  /*bc50*/  IMAD R29, R0.reuse, 0xa0, RZ ;  /* 0x000000a0001d7824 */ /* 0x040fe200078e02ff */
[----:B------:R-:W-:Y:S01]  /*bc60*/  LEA R28, R0, 0x4, 0x2 ;  /* 0x00000004001c7811 */ /* 0x000fe200078e10ff */
[----:B------:R-:W-:Y:S02]  /*bc70*/  ULDC UR4, c[0x0][0x29c] ;  /* 0x0000a70000047ab9 */ /* 0x000fe40000000800 */
[----:B------:R-:W-:Y:S01]  /*bc80*/  UISETP.NE.AND UP0, UPT, UR4, URZ, UPT ;  /* 0x0000003f0400728c */ /* 0x000fe2000bf05270 */
[----:B------:R-:W-:Y:S01]  /*bc90*/  SHF.R.S32.HI R30, RZ, 0x1f, R29 ;  /* 0x0000001fff1e7819 */ /* 0x000fe2000001141d */
[----:B------:R-:W-:Y:S01]  /*bca0*/  IMAD R28, R5, -0x4, R28 ;  /* 0xfffffffc051c7824 */ /* 0x000fe200078e021c */
[-C--:B---3--:R-:W-:Y:S02]  /*bcb0*/  IADD3 R36, P0, R4, R29.reuse, RZ ;  /* 0x0000001d04247210 */ /* 0x088fe40007f1e0ff */
[----:B------:R-:W-:Y:S02]  /*bcc0*/  IADD3 R31, P3, R53, R29, RZ ;  /* 0x0000001d351f7210 */ /* 0x000fe40007f7e0ff */
[-C--:B------:R-:W-:Y:S01]  /*bcd0*/  LEA R38, P2, R36, R44.reuse, 0x2 ;  /* 0x0000002c24267211 */ /* 0x080fe200078410ff */
[--C-:B------:R-:W-:Y:S01]  /*bce0*/  IMAD.X R29, R7, 0x1, R30.reuse, P0 ;  /* 0x00000001071d7824 */ /* 0x100fe200000e061e */
[----:B------:R-:W-:Y:S01]  /*bcf0*/  LEA R37, P4, R31, R44, 0x2 ;  /* 0x0000002c1f257211 */ /* 0x000fe200078810ff */
[----:B------:R-:W-:Y:S01]  /*bd00*/  IMAD.X R30, R55, 0x1, R30, P3 ;  /* 0x00000001371e7824 */ /* 0x000fe200018e061e */
[----:B------:R-:W-:-:S02]  /*bd10*/  PLOP3.LUT P1, PT, PT, PT, UP0, 0x80, 0x0 ;  /* 0x000000000000781c */ /* 0x000fc40003f2f008 */
[-C--:B------:R-:W-:Y:S01]  /*bd20*/  LEA.HI.X R29, R36, R45.reuse, R29, 0x2, P2 ;  /* 0x0000002d241d7211 */ /* 0x080fe200010f141d */
[----:B------:R-:W-:Y:S01]  /*bd30*/  VIADD R36, R28, UR6 ;  /* 0x000000061c247c36 */ /* 0x000fe20008000000 */
[----:B------:R-:W-:-:S09]  /*bd40*/  LEA.HI.X R31, R31, R45, R30, 0x2, P4 ;  /* 0x0000002d1f1f7211 */ /* 0x000fd200020f141e */
.L_x_2952:
[----:B------:R-:W-:Y:S01]  /*bd50*/  IMAD.MOV.U32 R30, RZ, RZ, R37 ;  /* 0x000000ffff1e7224 */ /* 0x000fe200078e0025 */
[----:B------:R-:W-:Y:S01]  /*bd60*/  LOP3.LUT P0, RZ, R27, 0x8, RZ, 0xc0, !PT ;  /* 0x000000081bff7812 */ /* 0x000fe2000780c0ff */
[----:B------:R-:W-:-:S03]  /*bd70*/  IMAD.MOV.U32 R28, RZ, RZ, R38 ;  /* 0x000000ffff1c7224 */ /* 0x000fc600078e0026 */
[----:B------:R1:W5:Y:S01]  /*bd80*/  LDG.E.128 R40, desc[UR36][R30.64] ;  /* 0x000000241e287981 */ /* 0x000362000c1e1d00 */
[----:B------:R-:W-:Y:S08]  /*bd90*/  @P1 BRA `(.L_x_2950) ;  /* 0x00000000002c1947 */ /* 0x000ff00003800000 */
        /* <DEDUP_REMOVED lines=11> */
.L_x_2950:
        /* <DEDUP_REMOVED lines=18> */
.L_x_2951:
[----:B------:R3:W4:Y:S01]  /*bf70*/  LDS R15, [R36] ;  /* 0x00000000240f7984 */ /* 0x0007220000000800 */
[----:B------:R-:W-:Y:S01]  /*bf80*/  IADD3 R38, P0, R28, 0x500, RZ ;  /* 0x000005001c267810 */ /* 0x000fe20007f1e0ff */
[----:B------:R-:W-:Y:S01]  /*bf90*/  VIADD R0, R0, 0x2 ;  /* 0x0000000200007836 */ /* 0x000fe20000000000 */
[----:B------:R-:W-:-:S03]  /*bfa0*/  IADD3 R37, P2, R30, 0x500, RZ ;  /* 0x000005001e257810 */ /* 0x000fc60007f5e0ff */
[----:B--2---:R-:W-:Y:S01]  /*bfb0*/  IMAD.X R29, RZ, RZ, R29, P0 ;  /* 0x000000ffff1d7224 */ /* 0x004fe200000e061d */
[----:B------:R-:W-:Y:S01]  /*bfc0*/  ISETP.GE.AND P0, PT, R0, R25, PT ;  /* 0x000000190000720c */ /* 0x000fe20003f06270 */
[----:B-1----:R-:W-:Y:S02]  /*bfd0*/  IMAD.X R31, RZ, RZ, R31, P2 ;  /* 0x000000ffff1f7224 */ /* 0x002fe400010e061f */
[----:B---3--:R-:W-:Y:S02]  /*bfe0*/  VIADD R36, R36, 0x8 ;  /* 0x0000000824247836 */ /* 0x008fe40000000000 */
[C---:B----4-:R-:W-:Y:S01]  /*bff0*/  FFMA.FTZ R12, R15.reuse, R44, R40 ;  /* 0x0000002c0f0c7223 */ /* 0x050fe20000010028 */
[C---:B------:R-:W-:Y:S01]  /*c000*/  FFMA.FTZ R13, R15.reuse, R45, R48 ;  /* 0x0000002d0f0d7223 */ /* 0x040fe20000010030 */
[C---:B------:R-:W-:Y:S01]  /*c010*/  FFMA.FTZ R14, R15.reuse, R46, R39 ;  /* 0x0000002e0f0e7223 */ /* 0x040fe20000010027 */
[----:B------:R-:W-:-:S05]  /*c020*/  FFMA.FTZ R15, R15, R47, R42 ;  /* 0x0000002f0f0f7223 */ /* 0x000fca000001002a */
[----:B------:R-:W-:Y:S05]  /*c030*/  @!P0 BRA `(.L_x_2952) ;  /* 0xfffffffc00448947 */ /* 0x000fea000383ffff */
.L_x_2946:
[----:B------:R-:W-:Y:S05]  /*c040*/  BSYNC B1 ;  /* 0x0000000000017941 */ /* 0x000fea0003800000 */
.L_x_2945:
[----:B------:R-:W-:-:S13]  /*c050*/  ISETP.GE.AND P0, PT, R35, R24, PT ;  /* 0x000000182300720c */ /* 0x000fda0003f06270 */
[----:B------:R-:W-:Y:S05]  /*c060*/  @P0 BRA `(.L_x_2944) ;  /* 0x0000000c00140947 */ /* 0x000fea0003800000 */
[----:B------:R-:W-:Y:S01]  /*c070*/  LOP3.LUT R0, RZ, R16, RZ, 0x33, !PT ;  /* 0x00000010ff007212 */ /* 0x000fe200078e33ff */
[----:B------:R-:W1:Y:S01]  /*c080*/  LDC.64 R28, c[0x0][0x2e8] ;  /* 0x0000ba00ff1c7b82 */ /* 0x000e620000000a00 */
[----:B------:R-:W-:Y:S01]  /*c090*/  ULDC UR4, c[0x0][0x288] ;  /* 0x0000a20000047ab9 */ /* 0x000fe20000000800 */
[----:B------:R-:W-:Y:S01]  /*c0a0*/  BSSY B1, `(.L_x_2953) ;  /* 0x0000041000017945 */ /* 0x000fe20003800000 */
[----:B------:R-:W-:Y:S01]  /*c0b0*/  IADD3 R0, -R5, R18, R0 ;  /* 0x0000001205007210 */ /* 0x000fe20007ffe100 */
[----:B------:R-:W-:Y:S01]  /*c0c0*/  IMAD R30, R17, UR4, R6 ;  /* 0x00000004111e7c24 */ /* 0x000fe2000f8e0206 */
[----:B------:R-:W-:Y:S02]  /*c0d0*/  IADD3 R16, -R16, -0x2, R18 ;  /* 0xfffffffe10107810 */ /* 0x000fe40007ffe112 */
[----:B------:R-:W-:Y:S01]  /*c0e0*/  LOP3.LUT R0, R0, 0x1, RZ, 0xc0, !PT ;  /* 0x0000000100007812 */ /* 0x000fe200078ec0ff */
[----:B------:R-:W-:-:S03]  /*c0f0*/  IMAD R31, R30, 0xa0, R3 ;  /* 0x000000a01e1f7824 */ /* 0x000fc600078e0203 */
[----:B------:R-:W-:Y:S01]  /*c100*/  ISETP.NE.U32.AND P0, PT, R0, 0x1, PT ;  /* 0x000000010000780c */ /* 0x000fe20003f05070 */
        /* <DEDUP_REMOVED lines=8> */
[----:B---3--:R-:W-:Y:S02]  /*c190*/  IABS R37, R35 ;  /* 0x0000002300257213 */ /* 0x008fe40000000000 */
[----:B------:R-:W1:Y:S01]  /*c1a0*/  I2F.RP R36, R33 ;  /* 0x0000002100247306 */ /* 0x000e620000209400 */
[----:B------:R-:W-:Y:S02]  /*c1b0*/  ISETP.GE.AND P1, PT, R35, RZ, PT ;  /* 0x000000ff2300720c */ /* 0x000fe40003f26270 */
[----:B------:R-:W-:-:S05]  /*c1c0*/  ISETP.NE.AND P2, PT, R32, RZ, PT ;  /* 0x000000ff2000720c */ /* 0x000fca0003f45270 */
[----:B-1----:R-:W1:Y:S02]  /*c1d0*/  MUFU.RCP R36, R36 ;  /* 0x0000002400247308 */ /* 0x002e640000001000 */
[----:B-1----:R-:W-:-:S06]  /*c1e0*/  VIADD R28, R36, 0xffffffe ;  /* 0x0ffffffe241c7836 */ /* 0x002fcc0000000000 */
[----:B------:R1:W2:Y:S02]  /*c1f0*/  F2I.FTZ.U32.TRUNC.NTZ R29, R28 ;  /* 0x0000001c001d7305 */ /* 0x0002a4000021f000 */
[----:B-1----:R-:W-:Y:S02]  /*c200*/  IMAD.MOV.U32 R28, RZ, RZ, RZ ;  /* 0x000000ffff1c7224 */ /* 0x002fe400078e00ff */
[----:B--2---:R-:W-:-:S04]  /*c210*/  IMAD.MOV R0, RZ, RZ, -R29 ;  /* 0x000000ffff007224 */ /* 0x004fc800078e0a1d */
[----:B------:R-:W-:-:S04]  /*c220*/  IMAD R25, R0, R33, RZ ;  /* 0x0000002100197224 */ /* 0x000fc800078e02ff */
        /* <DEDUP_REMOVED lines=8> */
[----:B------:R-:W-:-:S04]  /*c2b0*/  @!P0 IMAD.IADD R0, R0, 0x1, -R33 ;  /* 0x0000000100008824 */ /* 0x000fc800078e0a21 */
[----:B------:R-:W-:Y:S01]  /*c2c0*/  @!P1 IMAD.MOV R0, RZ, RZ, -R0 ;  /* 0x000000ffff009224 */ /* 0x000fe200078e0a00 */
[----:B------:R-:W-:-:S05]  /*c2d0*/  @!P2 LOP3.LUT R0, RZ, R32, RZ, 0x33, !PT ;  /* 0x00000020ff00a212 */ /* 0x000fca00078e33ff */
[----:B------:R-:W-:-:S05]  /*c2e0*/  IMAD R0, R0, 0xa0, RZ ;  /* 0x000000a000007824 */ /* 0x000fca00078e02ff */
[----:B------:R-:W-:-:S04]  /*c2f0*/  IADD3 R25, P0, R53, R0, RZ ;  /* 0x0000000035197210 */ /* 0x000fc80007f1e0ff */
[----:B------:R-:W-:Y:S02]  /*c300*/  LEA.HI.X.SX32 R0, R0, R55, 0x1, P0 ;  /* 0x0000003700007211 */ /* 0x000fe400000f0eff */
[----:B------:R-:W-:Y:S01]  /*c310*/  LEA R28, P0, R25, UR4, 0x2 ;  /* 0x00000004191c7c11 */ /* 0x000fe2000f8010ff */
[----:B------:R-:W-:-:S03]  /*c320*/  ULDC UR4, c[0x0][0x29c] ;  /* 0x0000a70000047ab9 */ /* 0x000fc60000000800 */
[----:B------:R-:W-:Y:S02]  /*c330*/  LEA.HI.X R29, R25, UR5, R0, 0x2, P0 ;  /* 0x00000005191d7c11 */ /* 0x000fe400080f1400 */
[----:B------:R1:W2:Y:S04]  /*c340*/  LDS R25, [R34] ;  /* 0x0000000022197984 */ /* 0x0002a80000000800 */
[----:B------:R1:W5:Y:S01]  /*c350*/  LDG.E.128 R36, desc[UR36][R28.64] ;  /* 0x000000241c247981 */ /* 0x000362000c1e1d00 */
[----:B------:R-:W-:-:S06]  /*c360*/  UISETP.NE.AND UP0, UPT, UR4, URZ, UPT ;  /* 0x0000003f0400728c */ /* 0x000fcc000bf05270 */
[----:B------:R-:W-:-:S13]  /*c370*/  PLOP3.LUT P1, PT, PT, PT, UP0, 0x80, 0x0 ;  /* 0x000000000000781c */ /* 0x000fda0003f2f008 */
        /* <DEDUP_REMOVED lines=13> */
.L_x_2957:
[C---:B--2--5:R-:W-:Y:S01]  /*c450*/  FFMA.FTZ R12, R25.reuse, R36, R12 ;  /* 0x00000024190c7223 */ /* 0x064fe2000001000c */
[C---:B------:R-:W-:Y:S01]  /*c460*/  FFMA.FTZ R13, R25.reuse, R37, R13 ;  /* 0x00000025190d7223 */ /* 0x040fe2000001000d */
[C---:B------:R-:W-:Y:S01]  /*c470*/  FFMA.FTZ R14, R25.reuse, R38, R14 ;  /* 0x00000026190e7223 */ /* 0x040fe2000001000e */
[----:B------:R-:W-:-:S07]  /*c480*/  FFMA.FTZ R15, R25, R39, R15 ;  /* 0x00000027190f7223 */ /* 0x000fce000001000f */
.L_x_2956:
[----:B------:R-:W-:Y:S05]  /*c490*/  BSYNC B2 ;  /* 0x0000000000027941 */ /* 0x000fea0003800000 */
.L_x_2955:
[----:B------:R-:W-:-:S07]  /*c4a0*/  VIADD R35, R35, 0x1 ;  /* 0x0000000123237836 */ /* 0x000fce0000000000 */
.L_x_2954:
[----:B------:R-:W-:Y:S05]  /*c4b0*/  BSYNC B1 ;  /* 0x0000000000017941 */ /* 0x000fea0003800000 */
.L_x_2953:
[----:B------:R-:W-:-:S13]  /*c4c0*/  ISETP.NE.AND P0, PT, R16, R5, PT ;  /* 0x000000051000720c */ /* 0x000fda0003f05270 */
[----:B------:R-:W-:Y:S05]  /*c4d0*/  @!P0 BRA `(.L_x_2944) ;  /* 0x0000000400f88947 */ /* 0x000fea0003800000 */
[----:B------:R-:W-:Y:S02]  /*c4e0*/  IMAD.SHL.U32 R0, R5, 0x4, RZ ;  /* 0x0000000405007824 */ /* 0x000fe400078e00ff */
[----:B------:R-:W-:Y:S02]  /*c4f0*/  IMAD.MOV.U32 R16, RZ, RZ, 0xa0 ;  /* 0x000000a0ff107424 */ /* 0x000fe400078e00ff */
[C---:B------:R-:W-:Y:S02]  /*c500*/  IMAD R0, R35.reuse, 0x4, -R0 ;  /* 0x0000000423007824 */ /* 0x040fe400078e0a00 */
[----:B------:R-:W-:Y:S02]  /*c510*/  IMAD.MOV.U32 R25, RZ, RZ, RZ ;  /* 0x000000ffff197224 */ /* 0x000fe400078e00ff */
[----:B------:R-:W-:Y:S02]  /*c520*/  IMAD R16, R35, R16, 0xa0 ;  /* 0x000000a023107424 */ /* 0x000fe400078e0210 */
[----:B------:R-:W-:-:S07]  /*c530*/  VIADD R32, R0, UR6 ;  /* 0x0000000600207c36 */ /* 0x000fce0008000000 */
.L_x_2964:
[----:B------:R-:W2:Y:S01]  /*c540*/  LDC R50, c[0x0][0x284] ;  /* 0x0000a100ff327b82 */ /* 0x000ea20000000800 */
[----:B------:R-:W-:Y:S01]  /*c550*/  VIADD R0, R16, 0xffffff60 ;  /* 0xffffff6010007836 */ /* 0x000fe20000000000 */
[----:B------:R-:W-:Y:S01]  /*c560*/  BSSY B1, `(.L_x_2958) ;  /* 0x000003a000017945 */ /* 0x000fe20003800000 */
[----:B------:R-:W-:-:S03]  /*c570*/  IMAD.IADD R34, R32, 0x1, R25 ;  /* 0x0000000120227824 */ /* 0x000fc600078e0219 */
[----:B-1----:R-:W-:Y:S02]  /*c580*/  IADD3 R20, P0, R4, R0, RZ ;  /* 0x0000000004147210 */ /* 0x002fe40007f1e0ff */
[----:B------:R-:W1:Y:S02]  /*c590*/  LDC.64 R48, c[0x0][0x250] ;  /* 0x00009400ff307b82 */ /* 0x000e640000000a00 */
[----:B------:R-:W-:Y:S02]  /*c5a0*/  LEA.HI.X.SX32 R0, R0, R7, 0x1, P0 ;  /* 0x0000000700007211 */ /* 0x000fe400000f0eff */
[----:B--2---:R-:W-:Y:S02]  /*c5b0*/  ISETP.GE.AND P0, PT, R35, R50, PT ;  /* 0x000000322300720c */ /* 0x004fe40003f06270 */
[----:B-1----:R-:W-:-:S04]  /*c5c0*/  LEA R28, P2, R20, R48, 0x2 ;  /* 0x00000030141c7211 */ /* 0x002fc800078410ff */
[----:B------:R-:W-:-:S07]  /*c5d0*/  LEA.HI.X R29, R20, R49, R0, 0x2, P2 ;  /* 0x00000031141d7211 */ /* 0x000fce00010f1400 */
[----:B------:R-:W-:Y:S05]  /*c5e0*/  @!P0 BRA `(.L_x_2959) ;  /* 0x0000000000c48947 */ /* 0x000fea0003800000 */
[----:B------:R-:W-:Y:S01]  /*c5f0*/  IABS R33, R50 ;  /* 0x0000003200217213 */ /* 0x000fe20000000000 */
[----:B------:R-:W-:Y:S01]  /*c600*/  IMAD.MOV.U32 R20, RZ, RZ, RZ ;  /* 0x000000ffff147224 */ /* 0x000fe200078e00ff */
[----:B------:R-:W-:Y:S01]  /*c610*/  ISETP.GE.AND P1, PT, R35, RZ, PT ;  /* 0x000000ff2300720c */ /* 0x000fe20003f26270 */
[----:B------:R-:W-:Y:S01]  /*c620*/  ULDC UR4, c[0x0][0x29c] ;  /* 0x0000a70000047ab9 */ /* 0x000fe20000000800 */
[----:B---3--:R-:W1:Y:S01]  /*c630*/  I2F.RP R36, R33 ;  /* 0x0000002100247306 */ /* 0x008e620000209400 */
[----:B------:R-:W-:-:S07]  /*c640*/  ISETP.NE.AND P2, PT, R50, RZ, PT ;  /* 0x000000ff3200720c */ /* 0x000fce0003f45270 */
[----:B-1----:R-:W1:Y:S02]  /*c650*/  MUFU.RCP R36, R36 ;  /* 0x0000002400247308 */ /* 0x002e640000001000 */
[----:B-1----:R-:W-:-:S06]  /*c660*/  VIADD R37, R36, 0xffffffe ;  /* 0x0ffffffe24257836 */ /* 0x002fcc0000000000 */
[----:B------:R-:W1:Y:S02]  /*c670*/  F2I.FTZ.U32.TRUNC.NTZ R21, R37 ;  /* 0x0000002500157305 */ /* 0x000e64000021f000 */
[----:B-1----:R-:W-:-:S04]  /*c680*/  IMAD.MOV R0, RZ, RZ, -R21 ;  /* 0x000000ffff007224 */ /* 0x002fc800078e0a15 */
        /* <DEDUP_REMOVED lines=10> */
[----:B------:R-:W-:Y:S02]  /*c730*/  @!P0 IMAD.IADD R0, R0, 0x1, -R33 ;  /* 0x0000000100008824 */ /* 0x000fe400078e0a21 */
[----:B------:R1:W2:Y:S02]  /*c740*/  LDS R33, [R34] ;  /* 0x0000000022217984 */ /* 0x0002a40000000800 */
        /* <DEDUP_REMOVED lines=8> */
[----:B------:R-:W-:-:S06]  /*c7d0*/  UISETP.NE.AND UP0, UPT, UR4, URZ, UPT ;  /* 0x0000003f0400728c */ /* 0x000fcc000bf05270 */
[----:B------:R-:W-:-:S13]  /*c7e0*/  PLOP3.LUT P1, PT, PT, PT, UP0, 0x80, 0x0 ;  /* 0x000000000000781c */ /* 0x000fda0003f2f008 */
        /* <DEDUP_REMOVED lines=13> */
.L_x_2960:
[C---:B-----5:R-:W-:Y:S01]  /*c8c0*/  FFMA.FTZ R12, R33.reuse, R36, R12 ;  /* 0x00000024210c7223 */ /* 0x060fe2000001000c */
[C---:B------:R-:W-:Y:S01]  /*c8d0*/  FFMA.FTZ R13, R33.reuse, R37, R13 ;  /* 0x00000025210d7223 */ /* 0x040fe2000001000d */
[C---:B------:R-:W-:Y:S01]  /*c8e0*/  FFMA.FTZ R14, R33.reuse, R38, R14 ;  /* 0x00000026210e7223 */ /* 0x040fe2000001000e */
[----:B------:R-:W-:-:S07]  /*c8f0*/  FFMA.FTZ R15, R33, R39, R15 ;  /* 0x00000027210f7223 */ /* 0x000fce000001000f */
.L_x_2959:
[----:B------:R-:W-:Y:S05]  /*c900*/  BSYNC B1 ;  /* 0x0000000000017941 */ /* 0x000fea0003800000 */
.L_x_2958:
[----:B------:R-:W-:Y:S01]  /*c910*/  VIADD R33, R35, 0x1 ;  /* 0x0000000123217836 */ /* 0x000fe20000000000 */
[----:B------:R-:W-:Y:S04]  /*c920*/  BSSY B1, `(.L_x_2961) ;  /* 0x0000034000017945 */ /* 0x000fe80003800000 */
[----:B------:R-:W-:-:S13]  /*c930*/  ISETP.GE.AND P0, PT, R33, R50, PT ;  /* 0x000000322100720c */ /* 0x000fda0003f06270 */
[----:B------:R-:W-:Y:S05]  /*c940*/  @!P0 BRA `(.L_x_2962) ;  /* 0x0000000000c48947 */ /* 0x000fea0003800000 */
[----:B-1-3--:R-:W-:Y:S01]  /*c950*/  IABS R37, R50 ;  /* 0x0000003200257213 */ /* 0x00afe20000000000 */
[----:B------:R-:W-:Y:S01]  /*c960*/  IMAD.MOV.U32 R20, RZ, RZ, RZ ;  /* 0x000000ffff147224 */ /* 0x000fe200078e00ff */
[----:B------:R-:W-:Y:S01]  /*c970*/  ISETP.GE.AND P1, PT, R33, RZ, PT ;  /* 0x000000ff2100720c */ /* 0x000fe20003f26270 */
[----:B------:R-:W-:Y:S01]  /*c980*/  ULDC UR4, c[0x0][0x29c] ;  /* 0x0000a70000047ab9 */ /* 0x000fe20000000800 */
[----:B------:R-:W1:Y:S01]  /*c990*/  I2F.RP R36, R37 ;  /* 0x0000002500247306 */ /* 0x000e620000209400 */
[----:B------:R-:W-:-:S07]  /*c9a0*/  ISETP.NE.AND P2, PT, R50, RZ, PT ;  /* 0x000000ff3200720c */ /* 0x000fce0003f45270 */
[----:B-1----:R-:W1:Y:S02]  /*c9b0*/  MUFU.RCP R36, R36 ;  /* 0x0000002400247308 */ /* 0x002e640000001000 */
[----:B-1----:R-:W-:-:S06]  /*c9c0*/  VIADD R38, R36, 0xffffffe ;  /* 0x0ffffffe24267836 */ /* 0x002fcc0000000000 */
[----:B------:R-:W1:Y:S02]  /*c9d0*/  F2I.FTZ.U32.TRUNC.NTZ R21, R38 ;  /* 0x0000002600157305 */ /* 0x000e64000021f000 */
[----:B-1----:R-:W-:-:S04]  /*c9e0*/  IMAD.MOV R0, RZ, RZ, -R21 ;  /* 0x000000ffff007224 */ /* 0x002fc800078e0a15 */
        /* <DEDUP_REMOVED lines=35> */
.L_x_2963:
[C---:B-----5:R-:W-:Y:S01]  /*cc20*/  FFMA.FTZ R12, R33.reuse, R36, R12 ;  /* 0x00000024210c7223 */ /* 0x060fe2000001000c */
[C---:B------:R-:W-:Y:S01]  /*cc30*/  FFMA.FTZ R13, R33.reuse, R37, R13 ;  /* 0x00000025210d7223 */ /* 0x040fe2000001000d */
[C---:B------:R-:W-:Y:S01]  /*cc40*/  FFMA.FTZ R14, R33.reuse, R38, R14 ;  /* 0x00000026210e7223 */ /* 0x040fe2000001000e */
[----:B------:R-:W-:-:S07]  /*cc50*/  FFMA.FTZ R15, R33, R39, R15 ;  /* 0x00000027210f7223 */ /* 0x000fce000001000f */
.L_x_2962:
[----:B------:R-:W-:Y:S05]  /*cc60*/  BSYNC B1 ;  /* 0x0000000000017941 */ /* 0x000fea0003800000 */
.L_x_2961:
[----:B------:R-:W-:Y:S02]  /*cc70*/  VIADD R35, R35, 0x2 ;  /* 0x0000000223237836 */ /* 0x000fe40000000000 */
[----:B------:R-:W-:Y:S02]  /*cc80*/  VIADD R25, R25, 0x8 ;  /* 0x0000000819197836 */ /* 0x000fe40000000000 */
[----:B------:R-:W-:Y:S01]  /*cc90*/  VIADD R16, R16, 0x140 ;  /* 0x0000014010107836 */ /* 0x000fe20000000000 */
[----:B------:R-:W-:-:S13]  /*cca0*/  ISETP.GE.AND P0, PT, R35, R24, PT ;  /* 0x000000182300720c */ /* 0x000fda0003f06270 */
[----:B------:R-:W-:Y:S05]  /*ccb0*/  @!P0 BRA `(.L_x_2964) ;  /* 0xfffffff800208947 */ /* 0x000fea000383ffff */
.L_x_2944:
[----:B------:R-:W-:Y:S05]  /*ccc0*/  BSYNC B0 ;  /* 0x0000000000007941 */ /* 0x000fea0003800000 */
.L_x_2943:
[----:B------:R-:W-:Y:S01]  /*ccd0*/  ISETP.GE.AND P0, PT, R19, 0x28, PT ;  /* 0x000000281300780c */ /* 0x000fe20003f06270 */
[----:B------:R-:W-:Y:S03]  /*cce0*/  BSSY B0, `(.L_x_2965) ;  /* 0x000002e000007945 */ /* 0x000fe60003800000 */
[----:B------:R-:W-:-:S13]  /*ccf0*/  ISETP.LT.U32.AND P0, PT, R23, 0x7f, !P0 ;  /* 0x0000007f1700780c */ /* 0x000fda0004701070 */
[----:B------:R-:W-:Y:S05]  /*cd00*/  @!P0 BRA `(.L_x_2966) ;  /* 0x0000000000ac8947 */ /* 0x000fea0003800000 */
[----:B-1----:R-:W1:Y:S01]  /*cd10*/  LDC.64 R28, c[0x0][0x250] ;  /* 0x00009400ff1c7b82 */ /* 0x002e620000000a00 */
[----:B------:R-:W-:-:S04]  /*cd20*/  IMAD.MOV.U32 R19, RZ, RZ, 0xa0 ;  /* 0x000000a0ff137424 */ /* 0x000fc800078e00ff */
[----:B------:R-:W-:-:S05]  /*cd30*/  IMAD R18, R18, R19, -0xa0 ;  /* 0xffffff6012127424 */ /* 0x000fca00078e0213 */
[----:B------:R-:W-:-:S04]  /*cd40*/  IADD3 R0, P2, R4, R18, RZ ;  /* 0x0000001204007210 */ /* 0x000fc80007f5e0ff */
[----:B------:R-:W-:Y:S02]  /*cd50*/  LEA.HI.X.SX32 R16, R18, R7, 0x1, P2 ;  /* 0x0000000712107211 */ /* 0x000fe400010f0eff */
[----:B-1----:R-:W-:-:S04]  /*cd60*/  LEA R18, P2, R0, R28, 0x2 ;  /* 0x0000001c00127211 */ /* 0x002fc800078410ff */
[----:B------:R-:W-:-:S05]  /*cd70*/  LEA.HI.X R19, R0, R29, R16, 0x2, P2 ;  /* 0x0000001d00137211 */ /* 0x000fca00010f1410 */
[----:B0-----:R0:W5:Y:S01]  /*cd80*/  LDG.E.128 R20, desc[UR36][R18.64] ;  /* 0x0000002412147981 */ /* 0x001162000c1e1d00 */
[----:B------:R-:W-:Y:S01]  /*cd90*/  MOV R0, 0x400 ;  /* 0x0000040000007802 */ /* 0x000fe20000000f00 */
[----:B------:R-:W-:Y:S01]  /*cda0*/  IMAD.IADD R5, R24, 0x1, -R5 ;  /* 0x0000000118057824 */ /* 0x000fe200078e0a05 */
[----:B------:R-:W-:Y:S01]  /*cdb0*/  BSSY B1, `(.L_x_2967) ;  /* 0x000001c000017945 */ /* 0x000fe20003800000 */
[----:B------:R-:W1:Y:S02]  /*cdc0*/  S2R R25, SR_CgaCtaId ;  /* 0x0000000000197919 */ /* 0x000e640000008800 */
[----:B------:R-:W-:-:S05]  /*cdd0*/  VIADD R0, R0, 0x810 ;  /* 0x0000081000007836 */ /* 0x000fca0000000000 */
[----:B-1----:R-:W-:-:S05]  /*cde0*/  LEA R0, R25, R0, 0x18 ;  /* 0x0000000019007211 */ /* 0x002fca00078ec0ff */
[----:B------:R-:W-:-:S05]  /*cdf0*/  IMAD R0, R5, 0x4, R0 ;  /* 0x0000000405007824 */ /* 0x000fca00078e0200 */
[----:B------:R0:W1:Y:S01]  /*ce00*/  LDS R25, [R0] ;  /* 0x0000000000197984 */ /* 0x0000620000000800 */
[----:B------:R-:W-:Y:S05]  /*ce10*/  @P1 BRA `(.L_x_2968) ;  /* 0x0000000000541947 */ /* 0x000fea0003800000 */
[----:B------:R-:W-:-:S13]  /*ce20*/  LOP3.LUT P3, RZ, R27, 0x8, RZ, 0xc0, !PT ;  /* 0x000000081bff7812 */ /* 0x000fda000786c0ff */
[----:B0-----:R-:W0:Y:S08]  /*ce30*/  @P3 LDC R0, c[0x0][0x288] ;  /* 0x0000a200ff003b82 */ /* 0x001e300000000800 */
[----:B------:R-:W2:Y:S01]  /*ce40*/  @P3 LDC.64 R18, c[0x0][0x2e8] ;  /* 0x0000ba00ff123b82 */ /* 0x000ea20000000a00 */
[----:B0-----:R-:W-:-:S04]  /*ce50*/  @P3 IMAD R0, R17, R0, R6 ;  /* 0x0000000011003224 */ /* 0x001fc800078e0206 */
[----:B------:R-:W-:-:S04]  /*ce60*/  @P3 IMAD R5, R0, 0xa0, R3 ;  /* 0x000000a000053824 */ /* 0x000fc800078e0203 */
[----:B--2---:R-:W-:-:S06]  /*ce70*/  @P3 IMAD.WIDE R18, R5, 0x4, R18 ;  /* 0x0000000405123825 */ /* 0x004fcc00078e0212 */
[----:B------:R-:W2:Y:S01]  /*ce80*/  @P3 LDG.E.128 R16, desc[UR36][R18.64] ;  /* 0x0000002412103981 */ /* 0x000ea2000c1e1d00 */
[----:B------:R-:W-:Y:S02]  /*ce90*/  IMAD R26, R26, 0xa0, RZ ;  /* 0x000000a01a1a7824 */ /* 0x000fe400078e02ff */
[----:B-----5:R-:W-:Y:S01]  /*cea0*/  FADD.FTZ R20, R20, R8 ;  /* 0x0000000814147221 */ /* 0x020fe20000010000 */
[----:B------:R-:W-:Y:S01]  /*ceb0*/  FADD.FTZ R21, R21, R9 ;  /* 0x0000000915157221 */ /* 0x000fe20000010000 */
[----:B------:R-:W-:Y:S01]  /*cec0*/  FADD.FTZ R22, R22, R10 ;  /* 0x0000000a16167221 */ /* 0x000fe20000010000 */
[----:B------:R-:W-:Y:S01]  /*ced0*/  FADD.FTZ R23, R23, R11 ;  /* 0x0000000b17177221 */ /* 0x000fe20000010000 */
[----:B------:R-:W-:-:S04]  /*cee0*/  IADD3 R0, P1, R4, R26, RZ ;  /* 0x0000001a04007210 */ /* 0x000fc80007f3e0ff */
[----:B------:R-:W-:Y:S02]  /*cef0*/  LEA.HI.X.SX32 R7, R26, R7, 0x1, P1 ;  /* 0x000000071a077211 */ /* 0x000fe400008f0eff */
[----:B------:R-:W-:-:S04]  /*cf00*/  LEA R4, P1, R0, R28, 0x2 ;  /* 0x0000001c00047211 */ /* 0x000fc800078210ff */
[----:B------:R-:W-:Y:S01]  /*cf10*/  LEA.HI.X R5, R0, R29, R7, 0x2, P1 ;  /* 0x0000001d00057211 */ /* 0x000fe200008f1407 */
[----:B--2---:R-:W-:Y:S01]  /*cf20*/  @P3 FMUL.FTZ R20, R20, R16 ;  /* 0x0000001014143220 */ /* 0x004fe20000410000 */
[----:B------:R-:W-:Y:S01]  /*cf30*/  @P3 FMUL.FTZ R21, R21, R17 ;  /* 0x0000001115153220 */ /* 0x000fe20000410000 */
[----:B------:R-:W-:Y:S01]  /*cf40*/  @P3 FMUL.FTZ R22, R22, R18 ;  /* 0x0000001216163220 */ /* 0x000fe20000410000 */
[----:B------:R-:W-:-:S05]  /*cf50*/  @P3 FMUL.FTZ R23, R23, R19 ;  /* 0x0000001317173220 */ /* 0x000fca0000410000 */
[----:B------:R2:W-:Y:S02]  /*cf60*/  STG.E.128 desc[UR36][R4.64], R20 ;  /* 0x0000001404007986 */ /* 0x0005e4000c101d24 */
.L_x_2968:
[----:B------:R-:W-:Y:S05]  /*cf70*/  BSYNC B1 ;  /* 0x0000000000017941 */ /* 0x000fea0003800000 */
.L_x_2967:
[C---:B-1---5:R-:W-:Y:S01]  /*cf80*/  FFMA.FTZ R12, R25.reuse, R20, R12 ;  /* 0x00000014190c7223 */ /* 0x062fe2000001000c */
[C---:B------:R-:W-:Y:S01]  /*cf90*/  FFMA.FTZ R13, R25.reuse, R21, R13 ;  /* 0x00000015190d7223 */ /* 0x040fe2000001000d */
[C---:B------:R-:W-:Y:S01]  /*cfa0*/  FFMA.FTZ R14, R25.reuse, R22, R14 ;  /* 0x00000016190e7223 */ /* 0x040fe2000001000e */
[----:B------:R-:W-:-:S07]  /*cfb0*/  FFMA.FTZ R15, R25, R23, R15 ;  /* 0x00000017190f7223 */ /* 0x000fce000001000f */
.L_x_2966:
[----:B------:R-:W-:Y:S05]  /*cfc0*/  BSYNC B0 ;  /* 0x0000000000007941 */ /* 0x000fea0003800000 */
.L_x_2965:
[----:B------:R-:W-:Y:S06]  /*cfd0*/  BAR.SYNC.DEFER_BLOCKING 0x0 ;  /* 0x0000000000007b1d */ /* 0x000fec0000010000 */
[----:B------:R-:W-:Y:S05]  /*cfe0*/  @!P0 EXIT ;  /* 0x000000000000894d */ /* 0x000fea0003800000 */
[----:B0-----:R-:W0:Y:S02]  /*cff0*/  LDC R0, c[0x0][0x308] ;  /* 0x0000c200ff007b82 */ /* 0x001e240000000800 */
        /* <DEDUP_REMOVED lines=9> */
[----:B0-----:R-:W2:Y:S03]  /*d090*/  LDG.E R4, desc[UR36][R4.64] ;  /* 0x0000002404047981 */ /* 0x001ea6000c1e1900 */
[----:B------:R-:W-:-:S04]  /*d0a0*/  IADD3 R2, P0, R3, UR4, RZ ;  /* 0x0000000403027c10 */ /* 0x000fc8000ff1e0ff */
[----:B------:R-:W-:Y:S01]  /*d0b0*/  LEA.HI.X.SX32 R3, R3, UR5, 0x1, P0 ;  /* 0x0000000503037c11 */ /* 0x000fe200080f0eff */
        /* <DEDUP_REMOVED lines=16> */
[----:B--2---:R-:W-:-:S02]  /*d1c0*/  PRMT R4, R15, 0x8880, RZ ;  /* 0x000088800f047816 */ /* 0x004fc400000000ff */
[----:B------:R-:W-:Y:S02]  /*d1d0*/  PRMT R5, R0, 0x7054, R5 ;  /* 0x0000705400057816 */ /* 0x000fe40000000005 */
[----:B------:R-:W-:-:S04]  /*d1e0*/  PRMT R4, R4, 0x7710, RZ ;  /* 0x0000771004047816 */ /* 0x000fc800000000ff */
[----:B------:R-:W-:-:S05]  /*d1f0*/  PRMT R5, R4, 0x654, R5 ;  /* 0x0000065404057816 */ /* 0x000fca0000000005 */
[----:B------:R-:W-:Y:S01]  /*d200*/  STG.E desc[UR36][R2.64], R5 ;  /* 0x0000000502007986 */ /* 0x000fe2000c101924 */
[----:B------:R-:W-:Y:S05]  /*d210*/  EXIT ;  /* 0x000000000000794d */ /* 0x000fea0003800000 */
.L_x_2907:
[----:B------:R-:W-:Y:S01]  /*d220*/  BSSY B1, `(.L_x_2969) ;  /* 0x0000007000017945 */ /* 0x000fe20003800000 */
[----:B------:R-:W-:Y:S02]  /*d230*/  IMAD.MOV.U32 R12, RZ, RZ, 0x2 ;  /* 0x00000002ff0c7424 */ /* 0x000fe400078e00ff */
[----:B------:R-:W-:Y:S02]  /*d240*/  IMAD.MOV.U32 R11, RZ, RZ, 0x1f ;  /* 0x0000001fff0b7424 */ /* 0x000fe400078e00ff */
[----:B-12---:R-:W-:-:S07]  /*d250*/  IMAD.MOV.U32 R15, RZ, RZ, -0x1 ;  /* 0xffffffffff0f7424 */ /* 0x006fce00078e00ff */
[----:B---3--:R-:W-:Y:S05]  /*d260*/  WARPSYNC.COLLECTIVE R15, `(.L_x_2970) ;  /* 0x000000000f087348 */ /* 0x008fea0003c00000 */
[----:B------:R0:W1:Y:S02]  /*d270*/  SHFL.BFLY P6, R14, R13, R12, R11 ;  /* 0x0c00000c0d0e7389 */ /* 0x00006400000c000b */
[----:B01-3--:R-:W-:Y:S01]  /*d280*/  ENDCOLLECTIVE ;  /* 0x000000000000791b */ /* 0x00bfe20003800000 */
.L_x_2970:
[----:B------:R-:W-:Y:S05]  /*d290*/  BSYNC B1 ;  /* 0x0000000000017941 */ /* 0x000fea0003800000 */
.L_x_2969:
[----:B------:R-:W-:Y:S01]  /*d2a0*/  FADD.FTZ R13, R13, R14 ;  /* 0x0000000e0d0d7221 */ /* 0x000fe20000010000 */
[----:B------:R-:W-:Y:S02]  /*d2b0*/  IMAD.MOV.U32 R12, RZ, RZ, 0x1 ;  /* 0x00000001ff0c7424 */ /* 0x000fe400078e00ff */
[----:B------:R-:W-:Y:S02]  /*d2c0*/  IMAD.MOV.U32 R11, RZ, RZ, 0x1f ;  /* 0x0000001fff0b7424 */ /* 0x000fe400078e00ff */
[----:B------:R-:W-:-:S07]  /*d2d0*/  IMAD.MOV.U32 R15, RZ, RZ, -0x1 ;  /* 0xffffffffff0f7424 */ /* 0x000fce00078e00ff */
[----:B------:R-:W-:Y:S05]  /*d2e0*/  WARPSYNC.COLLECTIVE R15, `(.L_x_2971) ;  /* 0x000000000f087348 */ /* 0x000fea0003c00000 */
[----:B------:R0:W1:Y:S02]  /*d2f0*/  SHFL.BFLY P6, R14, R13, R12, R11 ;  /* 0x0c00000c0d0e7389 */ /* 0x00006400000c000b */
[----:B01----:R-:W-:Y:S01]  /*d300*/  ENDCOLLECTIVE ;  /* 0x000000000000791b */ /* 0x003fe20003800000 */
.L_x_2971:
[----:B------:R-:W-:Y:S05]  /*d310*/  BRA `(.L_x_2972) ;  /* 0xffffffcc00f47947 */ /* 0x000fea000383ffff */
.L_x_2911:
[----:B------:R-:W-:Y:S01]  /*d320*/  BSSY B0, `(.L_x_2973) ;  /* 0x0000008000007945 */ /* 0x000fe20003800000 */
[----:B0-----:R-:W-:Y:S02]  /*d330*/  IMAD.MOV.U32 R13, RZ, RZ, R220 ;  /* 0x000000ffff0d7224 */ /* 0x001fe400078e00dc */
[----:B------:R-:W-:Y:S02]  /*d340*/  IMAD.MOV.U32 R12, RZ, RZ, 0x10 ;  /* 0x00000010ff0c7424 */ /* 0x000fe400078e00ff */
[----:B-1--4-:R-:W-:Y:S02]  /*d350*/  IMAD.MOV.U32 R11, RZ, RZ, 0x1f ;  /* 0x0000001fff0b7424 */ /* 0x012fe400078e00ff */
[----:B------:R-:W-:-:S07]  /*d360*/  IMAD.MOV.U32 R15, RZ, RZ, -0x1 ;  /* 0xffffffffff0f7424 */ /* 0x000fce00078e00ff */
[----:B---3--:R-:W-:Y:S05]  /*d370*/  WARPSYNC.COLLECTIVE R15, `(.L_x_2974) ;  /* 0x000000000f087348 */ /* 0x008fea0003c00000 */
[----:B------:R0:W1:Y:S02]  /*d380*/  SHFL.BFLY P6, R14, R13, R12, R11 ;  /* 0x0c00000c0d0e7389 */ /* 0x00006400000c000b */
[----:B01-3--:R-:W-:Y:S01]  /*d390*/  ENDCOLLECTIVE ;  /* 0x000000000000791b */ /* 0x00bfe20003800000 */
.L_x_2974:
[----:B------:R-:W-:Y:S05]  /*d3a0*/  BSYNC B0 ;  /* 0x0000000000007941 */ /* 0x000fea0003800000 */
.L_x_2973:
[----:B------:R-:W-:Y:S01]  /*d3b0*/  FMNMX.FTZ R13, R14, R220, !PT ;  /* 0x000000dc0e0d7209 */ /* 0x000fe20007810000 */
[----:B------:R-:W-:Y:S02]  /*d3c0*/  IMAD.MOV.U32 R12, RZ, RZ, 0x8 ;  /* 0x00000008ff0c7424 */ /* 0x000fe400078e00ff */
[----:B------:R-:W-:Y:S02]  /*d3d0*/  IMAD.MOV.U32 R11, RZ, RZ, 0x1f ;  /* 0x0000001fff0b7424 */ /* 0x000fe400078e00ff */
[----:B------:R-:W-:-:S07]  /*d3e0*/  IMAD.MOV.U32 R15, RZ, RZ, -0x1 ;  /* 0xffffffffff0f7424 */ /* 0x000fce00078e00ff */
[----:B------:R-:W-:Y:S05]  /*d3f0*/  WARPSYNC.COLLECTIVE R15, `(.L_x_2975) ;  /* 0x000000000f087348 */ /* 0x000fea0003c00000 */
[----:B------:R0:W1:Y:S02]  /*d400*/  SHFL.BFLY P6, R14, R13, R12, R11 ;  /* 0x0c00000c0d0e7389 */ /* 0x00006400000c000b */
[----:B01----:R-:W-:Y:S01]  /*d410*/  ENDCOLLECTIVE ;  /* 0x000000000000791b */ /* 0x003fe20003800000 */
.L_x_2975:
[----:B------:R-:W-:Y:S01]  /*d420*/  IMAD.MOV.U32 R12, RZ, RZ, 0x4 ;  /* 0x00000004ff0c7424 */ /* 0x000fe200078e00ff */
[----:B------:R-:W-:-:S05]  /*d430*/  FMNMX.FTZ R0, R13, R14, !PT ;  /* 0x0000000e0d007209 */ /* 0x000fca0007810000 */
[----:B------:R-:W-:-:S07]  /*d440*/  IMAD.MOV.U32 R13, RZ, RZ, R0 ;  /* 0x000000ffff0d7224 */ /* 0x000fce00078e0000 */
[----:B------:R-:W-:Y:S05]  /*d450*/  WARPSYNC.COLLECTIVE R15, `(.L_x_2976) ;  /* 0x000000000f087348 */ /* 0x000fea0003c00000 */
[----:B------:R0:W1:Y:S02]  /*d460*/  SHFL.BFLY P6, R14, R13, R12, R11 ;  /* 0x0c00000c0d0e7389 */ /* 0x00006400000c000b */
[----:B01----:R-:W-:Y:S01]  /*d470*/  ENDCOLLECTIVE ;  /* 0x000000000000791b */ /* 0x003fe20003800000 */
.L_x_2976:
[----:B------:R-:W-:Y:S05]  /*d480*/  BRA `(.L_x_2977) ;  /* 0xffffffd000487947 */ /* 0x000fea000383ffff */
.L_x_2978:
        /* <DEDUP_REMOVED lines=15> */
.L_x_4249:


//--------------------- .text._ZN4mmha33masked_multihead_attention_kernelItLi160ELi256ELi1ELi32ELi256ELb0ELb1EEEv26Multihead_attention_paramsIT_XT5_EE --------------------------
	.section	.text._ZN4mmha33masked_multihead_attention_kernelItLi160ELi256ELi1ELi32ELi256ELb0ELb1EEEv26Multihead_attention_paramsIT_XT5_EE,"ax",@progbits
	.align	128
        .global         _ZN4mmha33masked_multihead_attention_kernelItLi160ELi256ELi1ELi32ELi256ELb0ELb1EEEv26Multihead_attention_paramsIT_XT5_EE
        .type           _ZN4mmha33masked_multihead_attention_kernelItLi160ELi256ELi1ELi32ELi256ELb0ELb1EEEv26Multihead_attention_paramsIT_XT5_EE,@function
        .size           _ZN4mmha33masked_multihead_attention_kernelItLi160ELi256ELi1ELi32ELi256ELb0ELb1EEEv26Multihead_attention_paramsIT_XT5_EE,(.L_x_4250 - _ZN4mmha33masked_multihead_attention_kernelItLi160ELi256ELi1ELi32ELi256ELb0ELb1EEEv26Multihead_attention_paramsIT_XT5_EE)
        .other          _ZN4mmha33masked_multihead_attention_kernelItLi160ELi256ELi1ELi32ELi256ELb0ELb1EEEv26Multihead_attention_paramsIT_XT5_EE,@"STO_CUDA_ENTRY STV_DEFAULT"
_ZN4mmha33masked_multihead_attention_kernelItLi160ELi256ELi1ELi32ELi256ELb0ELb1EEEv26Multihead_attention_paramsIT_XT5_EE:
.text._ZN4mmha33masked_multihead_attention_kernelItLi160ELi256ELi1ELi32ELi256ELb0ELb1EEEv26Multihead_attention_paramsIT_XT5_EE:
[----:B------:R-:W0:Y:S01]  /*0000*/  LDC R1, c[0x0][0x28] ;  /* 0x00000a00ff017b82 */ /* 0x000e220000000800 */
[----:B------:R-:W-:Y:S01]  /*0010*/  ULDC.64 UR4, c[0x0][0x320] ;  /* 0x0000c80000047ab9 */ /* 0x000fe20000000a00 */
[----:B------:R-:W-:Y:S01]  /*0020*/  ULDC.64 UR36, c[0x0][0x208] ;  /* 0x0000820000247ab9 */ /* 0x000fe20000000a00 */
[----:B------:R-:W-:-:S05]  /*0030*/  ISETP.NE.U32.AND P0, PT, RZ, UR4, PT ;  /* 0x00000004ff007c0c */ /* 0x000fca000bf05070 */
[----:B------:R-:W1:Y:S01]  /*0040*/  S2UR UR45, SR_CTAID.Y ;  /* 0x00000000002d79c3 */ /* 0x000e620000002600 */
[----:B0-----:R-:W-:Y:S02]  /*0050*/  IADD3 R1, R1, -0x40, RZ ;  /* 0xffffffc001017810 */ /* 0x001fe40007ffe0ff */
[----:B------:R-:W-:-:S13]  /*0060*/  ISETP.NE.AND.EX P0, PT, RZ, UR5, PT, P0 ;  /* 0x00000005ff007c0c */ /* 0x000fda000bf05300 */
[----:B-1----:R-:W-:Y:S05]  /*0070*/  @!P0 BRA `(.L_x_2979) ;  /* 0x00000000001c8947 */ /* 0x002fea0003800000 */
[----:B------:R-:W-:-:S04]  /*0080*/  UIADD3 UR4, UP0, UR45, UR4, URZ ;  /* 0x000000042d047290 */ /* 0x000fc8000ff1e03f */
[----:B------:R-:W-:Y:S02]  /*0090*/  ULEA.HI.X.SX32 UR5, UR45, UR5, 0x1, UP0 ;  /* 0x000000052d057291 */ /* 0x000fe400080f0e3f */
[----:B------:R-:W-:-:S04]  /*00a0*/  IMAD.U32 R2, RZ, RZ, UR4 ;  /* 0x00000004ff027e24 */ /* 0x000fc8000f8e00ff */
[----:B------:R-:W-:-:S05]  /*00b0*/  MOV R3, UR5 ;  /* 0x0000000500037c02 */ /* 0x000fca0008000f00 */
[----:B------:R-:W2:Y:S02]  /*00c0*/  LDG.E.U8 R2, desc[UR36][R2.64] ;  /* 0x0000002402027981 */ /* 0x000ea4000c1e1100 */
[----:B--2---:R-:W-:-:S13]  /*00d0*/  ISETP.NE.AND P0, PT, R2, 0x1, PT ;  /* 0x000000010200780c */ /* 0x004fda0003f05270 */
[----:B------:R-:W-:Y:S05]  /*00e0*/  @!P0 EXIT ;  /* 0x000000000000894d */ /* 0x000fea0003800000 */
.L_x_2979:
[----:B------:R-:W-:Y:S01]  /*00f0*/  ULDC UR10, c[0x0][0x280] ;  /* 0x0000a000000a7ab9 */ /* 0x000fe20000000800 */
[----:B------:R-:W-:Y:S01]  /*0100*/  ULDC.64 UR4, c[0x0][0x330] ;  /* 0x0000cc0000047ab9 */ /* 0x000fe20000000a00 */
[----:B------:R-:W-:Y:S01]  /*0110*/  IMAD.U32 R0, RZ, RZ, UR10 ;  /* 0x0000000aff007e24 */ /* 0x000fe2000f8e00ff */
[----:B------:R-:W-:-:S04]  /*0120*/  UISETP.NE.U32.AND UP0, UPT, UR4, URZ, UPT ;  /* 0x0000003f0400728c */ /* 0x000fc8000bf05070 */
[----:B------:R-:W-:Y:S01]  /*0130*/  IABS R0, R0 ;  /* 0x0000000000007213 */ /* 0x000fe20000000000 */
[----:B------:R-:W-:-:S03]  /*0140*/  UISETP.NE.AND.EX UP0, UPT, UR5, URZ, UPT, UP0 ;  /* 0x0000003f0500728c */ /* 0x000fc6000bf05300 */
[----:B------:R-:W-:-:S03]  /*0150*/  R2UR UR8, R0 ;  /* 0x00000000000872ca */ /* 0x000fc600000e0000 */
[----:B------:R-:W-:-:S05]  /*0160*/  PLOP3.LUT P0, PT, PT, PT, UP0, 0x80, 0x0 ;  /* 0x000000000000781c */ /* 0x000fca0003f0f008 */
[----:B------:R-:W-:Y:S02]  /*0170*/  @UP0 ULDC.64 UR6, c[0x0][0x330] ;  /* 0x0000cc0000060ab9 */ /* 0x000fe40000000a00 */
[----:B------:R-:W-:-:S03]  /*0180*/  @UP0 UIMAD.WIDE UR6, UR45, 0x4, UR6 ;  /* 0x000000042d0608a5 */ /* 0x000fc6000f8e0206 */
[----:B------:R-:W0:Y:S03]  /*0190*/  I2F.RP R0, UR8 ;  /* 0x0000000800007d06 */ /* 0x000e260008209400 */
[----:B------:R-:W-:Y:S01]  /*01a0*/  IMAD.U32 R2, RZ, RZ, UR6 ;  /* 0x00000006ff027e24 */ /* 0x000fe2000f8e00ff */
[----:B------:R-:W-:-:S05]  /*01b0*/  MOV R3, UR7 ;  /* 0x0000000700037c02 */ /* 0x000fca0008000f00 */
[----:B------:R1:W2:Y:S01]  /*01c0*/  @P0 LDG.E R5, desc[UR36][R2.64] ;  /* 0x0000002402050981 */ /* 0x0002a2000c1e1900 */
[----:B0-----:R-:W0:Y:S02]  /*01d0*/  MUFU.RCP R0, R0 ;  /* 0x0000000000007308 */ /* 0x001e240000001000 */
[----:B0-----:R-:W-:Y:S02]  /*01e0*/  IADD3 R4, R0, 0xffffffe, RZ ;  /* 0x0ffffffe00047810 */ /* 0x001fe40007ffe0ff */
[----:B------:R-:W-:-:S04]  /*01f0*/  IABS R0, UR45 ;  /* 0x0000002d00007c13 */ /* 0x000fc80008000000 */
[----:B------:R-:W0:Y:S01]  /*0200*/  F2I.FTZ.U32.TRUNC.NTZ R4, R4 ;  /* 0x0000000400047305 */ /* 0x000e22000021f000 */
[----:B------:R-:W-:Y:S02]  /*0210*/  R2UR UR7, R0 ;  /* 0x00000000000772ca */ /* 0x000fe400000e0000 */
[----:B0-----:R-:W-:Y:S01]  /*0220*/  R2UR UR5, R4 ;  /* 0x00000000040572ca */ /* 0x001fe200000e0000 */
[----:B------:R-:W-:-:S12]  /*0230*/  UMOV UR4, URZ ;  /* 0x0000003f00047c82 */ /* 0x000fd80008000000 */
[----:B------:R-:W-:-:S04]  /*0240*/  UIADD3 UR6, URZ, -UR5, URZ ;  /* 0x800000053f067290 */ /* 0x000fc8000fffe03f */
[----:B------:R-:W-:-:S04]  /*0250*/  UIMAD UR6, UR6, UR8, URZ ;  /* 0x00000008060672a4 */ /* 0x000fc8000f8e023f */
[----:B------:R-:W-:-:S04]  /*0260*/  UIMAD.WIDE.U32 UR4, UR5, UR6, UR4 ;  /* 0x00000006050472a5 */ /* 0x000fc8000f8e0004 */
[----:B------:R-:W-:-:S04]  /*0270*/  UIMAD.WIDE.U32 UR4, UR5, UR7, URZ ;  /* 0x00000007050472a5 */ /* 0x000fc8000f8e003f */
[----:B------:R-:W-:-:S04]  /*0280*/  UIADD3 UR4, -UR5, URZ, URZ ;  /* 0x0000003f05047290 */ /* 0x000fc8000fffe13f */
[----:B------:R-:W-:-:S03]  /*0290*/  UIMAD UR4, UR8, UR4, UR7 ;  /* 0x00000004080472a4 */ /* 0x000fc6000f8e0207 */
[----:B------:R-:W-:Y:S01]  /*02a0*/  ULDC UR7, c[0x0][0x284] ;  /* 0x0000a10000077ab9 */ /* 0x000fe20000000800 */
[----:B------:R-:W-:-:S11]  /*02b0*/  UISETP.GT.U32.AND UP3, UPT, UR8, UR4, UPT ;  /* 0x000000040800728c */ /* 0x000fd6000bf64070 */
[----:B------:R-:W-:-:S04]  /*02c0*/  @!UP3 UIADD3 UR4, UR4, -UR8, URZ ;  /* 0x800000080404b290 */ /* 0x000fc8000fffe03f */
[----:B------:R-:W-:Y:S02]  /*02d0*/  UISETP.GE.U32.AND UP2, UPT, UR4, UR8, UPT ;  /* 0x000000080400728c */ /* 0x000fe4000bf46070 */
[----:B------:R-:W-:Y:S02]  /*02e0*/  ULOP3.LUT UR4, UR45, UR10, URZ, 0x3c, !UPT ;  /* 0x0000000a2d047292 */ /* 0x000fe4000f8e3c3f */
[----:B------:R-:W-:Y:S01]  /*02f0*/  @!UP3 UIADD3 UR5, UR5, 0x1, URZ ;  /* 0x000000010505b890 */ /* 0x000fe2000fffe03f */
[----:B------:R-:W-:Y:S01]  /*0300*/  ULDC.64 UR8, c[0x0][0x2f0] ;  /* 0x0000bc0000087ab9 */ /* 0x000fe20000000a00 */
[----:B------:R-:W-:Y:S02]  /*0310*/  UISETP.GE.AND UP3, UPT, UR4, URZ, UPT ;  /* 0x0000003f0400728c */ /* 0x000fe4000bf66270 */
[----:B------:R-:W-:-:S03]  /*0320*/  UISETP.NE.U32.AND UP1, UPT, UR8, URZ, UPT ;  /* 0x0000003f0800728c */ /* 0x000fc6000bf25070 */
[----:B------:R-:W-:Y:S02]  /*0330*/  @UP2 UIADD3 UR5, UR5, 0x1, URZ ;  /* 0x0000000105052890 */ /* 0x000fe4000fffe03f */
[----:B------:R-:W-:Y:S02]  /*0340*/  UISETP.NE.AND UP2, UPT, UR10, URZ, UPT ;  /* 0x0000003f0a00728c */ /* 0x000fe4000bf45270 */
[----:B------:R-:W-:-:S03]  /*0350*/  UISETP.NE.AND.EX UP1, UPT, UR9, URZ, UPT, UP1 ;  /* 0x0000003f0900728c */ /* 0x000fc6000bf25310 */
[----:B------:R-:W-:Y:S02]  /*0360*/  UMOV UR44, UR5 ;  /* 0x00000005002c7c82 */ /* 0x000fe40008000000 */
[----:B------:R-:W-:Y:S01]  /*0370*/  @!UP3 UIADD3 UR44, -UR44, URZ, URZ ;  /* 0x0000003f2c2cb290 */ /* 0x000fe2000fffe13f */
[----:B------:R-:W-:-:S03]  /*0380*/  PLOP3.LUT P1, PT, PT, PT, UP1, 0x80, 0x0 ;  /* 0x000000000000781c */ /* 0x000fc60003f2f018 */
[----:B------:R-:W-:Y:S02]  /*0390*/  @!UP2 ULOP3.LUT UR44, URZ, UR10, URZ, 0x33, !UPT ;  /* 0x0000000a3f2ca292 */ /* 0x000fe4000f8e333f */
[----:B------:R-:W-:Y:S02]  /*03a0*/  @UP1 ULDC.64 UR4, c[0x0][0x2f0] ;  /* 0x0000bc0000041ab9 */ /* 0x000fe40000000a00 */
[----:B------:R-:W-:-:S06]  /*03b0*/  @UP1 UIMAD.WIDE UR4, UR44, 0x4, UR4 ;  /* 0x000000042c0418a5 */ /* 0x000fcc000f8e0204 */
[----:B-1----:R-:W-:Y:S01]  /*03c0*/  IMAD.U32 R2, RZ, RZ, UR4 ;  /* 0x00000004ff027e24 */ /* 0x002fe2000f8e00ff */
[----:B------:R-:W-:Y:S01]  /*03d0*/  MOV R3, UR5 ;  /* 0x0000000500037c02 */ /* 0x000fe20008000f00 */
[----:B------:R-:W-:Y:S01]  /*03e0*/  IMAD.U32 R0, RZ, RZ, UR7 ;  /* 0x00000007ff007e24 */ /* 0x000fe2000f8e00ff */
[----:B------:R-:W-:-:S03]  /*03f0*/  @UP0 ULDC UR4, c[0x0][0x2c0] ;  /* 0x0000b00000040ab9 */ /* 0x000fc60000000800 */
[----:B------:R0:W3:Y:S01]  /*0400*/  @P1 LDG.E R2, desc[UR36][R2.64] ;  /* 0x0000002402021981 */ /* 0x0000e2000c1e1900 */
[----:B------:R-:W-:-:S04]  /*0410*/  IABS R0, R0 ;  /* 0x0000000000007213 */ /* 0x000fc80000000000 */
[----:B------:R-:W-:-:S13]  /*0420*/  R2UR UR10, R0 ;  /* 0x00000000000a72ca */ /* 0x000fda00000e0000 */
[----:B------:R-:W1:Y:S08]  /*0430*/  I2F.RP R0, UR10 ;  /* 0x0000000a00007d06 */ /* 0x000e700008209400 */
[----:B-1----:R-:W1:Y:S02]  /*0440*/  MUFU.RCP R0, R0 ;  /* 0x0000000000007308 */ /* 0x002e640000001000 */
[----:B-1----:R-:W-:Y:S01]  /*0450*/  IADD3 R4, R0, 0xffffffe, RZ ;  /* 0x0ffffffe00047810 */ /* 0x002fe20007ffe0ff */
[----:B------:R-:W1:Y:S01]  /*0460*/  S2R R22, SR_TID.X ;  /* 0x0000000000167919 */ /* 0x000e620000002100 */
[----:B------:R-:W4:Y:S04]  /*0470*/  S2UR UR46, SR_CTAID.X ;  /* 0x00000000002e79c3 */ /* 0x000f280000002500 */
[----:B------:R-:W5:Y:S04]  /*0480*/  F2I.FTZ.U32.TRUNC.NTZ R4, R4 ;  /* 0x0000000400047305 */ /* 0x000f68000021f000 */
[----:B------:R-:W3:Y:S01]  /*0490*/  LDC R0, c[0x0][0x308] ;  /* 0x0000c200ff007b82 */ /* 0x000ee20000000800 */
[----:B-----5:R-:W-:-:S13]  /*04a0*/  R2UR UR5, R4 ;  /* 0x00000000040572ca */ /* 0x020fda00000e0000 */
[----:B------:R-:W-:-:S04]  /*04b0*/  UIADD3 UR6, URZ, -UR5, URZ ;  /* 0x800000053f067290 */ /* 0x000fc8000fffe03f */
[----:B------:R-:W-:Y:S01]  /*04c0*/  UIMAD UR6, UR6, UR10, URZ ;  /* 0x0000000a060672a4 */ /* 0x000fe2000f8e023f */
[----:B--2---:R-:W-:-:S13]  /*04d0*/  @P0 R2UR UR40, R5 ;  /* 0x00000000052802ca */ /* 0x004fda00000e0000 */
[----:B------:R-:W-:-:S07]  /*04e0*/  @UP0 UIADD3 UR40, UR40, UR4, URZ ;  /* 0x0000000428280290 */ /* 0x000fce000fffe03f */
[----:B------:R-:W-:Y:S02]  /*04f0*/  @!UP0 ULDC UR40, c[0x0][0x29c] ;  /* 0x0000a70000288ab9 */ /* 0x000fe40000000800 */
[----:B0-----:R-:W-:-:S04]  /*0500*/  IABS R3, UR40 ;  /* 0x0000002800037c13 */ /* 0x001fc80008000000 */
[----:B------:R-:W-:Y:S01]  /*0510*/  R2UR UR41, R3 ;  /* 0x00000000032972ca */ /* 0x000fe200000e0000 */
[----:B------:R-:W-:Y:S02]  /*0520*/  UMOV UR4, URZ ;  /* 0x0000003f00047c82 */ /* 0x000fe40008000000 */
[----:B------:R-:W-:-:S03]  /*0530*/  UIMAD.WIDE.U32 UR4, UR5, UR6, UR4 ;  /* 0x00000006050472a5 */ /* 0x000fc6000f8e0004 */
[----:B------:R-:W-:-:S07]  /*0540*/  ULDC UR6, c[0x0][0x288] ;  /* 0x0000a20000067ab9 */ /* 0x000fce0000000800 */
[----:B------:R-:W-:-:S04]  /*0550*/  UIMAD.WIDE.U32 UR4, UR5, UR41, URZ ;  /* 0x00000029050472a5 */ /* 0x000fc8000f8e003f */
[----:B------:R-:W-:Y:S02]  /*0560*/  UIADD3 UR5, -UR5, URZ, URZ ;  /* 0x0000003f05057290 */ /* 0x000fe4000fffe13f */
[----:B----4-:R-:W-:Y:S02]  /*0570*/  UIMAD UR43, UR45, UR6, UR46 ;  /* 0x000000062d2b72a4 */ /* 0x010fe4000f8e022e */
[----:B------:R-:W-:Y:S01]  /*0580*/  UIMAD UR41, UR10, UR5, UR41 ;  /* 0x000000050a2972a4 */ /* 0x000fe2000f8e0229 */
[----:B-1----:R-:W-:Y:S01]  /*0590*/  ISETP.GE.AND P0, PT, R22, 0x14, PT ;  /* 0x000000141600780c */ /* 0x002fe20003f06270 */
[----:B------:R-:W-:Y:S02]  /*05a0*/  ULDC UR4, c[0x0][0x278] ;  /* 0x00009e0000047ab9 */ /* 0x000fe40000000800 */
[----:B------:R-:W-:Y:S02]  /*05b0*/  UISETP.GT.U32.AND UP0, UPT, UR10, UR41, UPT ;  /* 0x000000290a00728c */ /* 0x000fe4000bf04070 */
[----:B------:R-:W-:-:S09]  /*05c0*/  UIMAD UR5, UR46, 0xa0, URZ ;  /* 0x000000a02e0578a4 */ /* 0x000fd2000f8e023f */
[----:B------:R-:W-:-:S04]  /*05d0*/  @!UP0 UIADD3 UR41, UR41, -UR10, URZ ;  /* 0x8000000a29298290 */ /* 0x000fc8000fffe03f */
[----:B------:R-:W-:Y:S02]  /*05e0*/  UISETP.GT.U32.AND UP2, UPT, UR10, UR41, UPT ;  /* 0x000000290a00728c */ /* 0x000fe4000bf44070 */
[----:B------:R-:W-:Y:S02]  /*05f0*/  UISETP.GE.AND UP1, UPT, UR40, URZ, UPT ;  /* 0x0000003f2800728c */ /* 0x000fe4000bf26270 */
[----:B------:R-:W-:Y:S02]  /*0600*/  UISETP.NE.AND UP0, UPT, UR7, URZ, UPT ;  /* 0x0000003f0700728c */ /* 0x000fe4000bf05270 */
[----:B------:R-:W-:Y:S02]  /*0610*/  UISETP.NE.AND UP3, UPT, UR4, URZ, UPT ;  /* 0x0000003f0400728c */ /* 0x000fe4000bf65270 */
[----:B------:R-:W-:Y:S02]  /*0620*/  UIMAD UR43, UR43, 0xa0, URZ ;  /* 0x000000a02b2b78a4 */ /* 0x000fe4000f8e023f */
[----:B------:R-:W-:-:S02]  /*0630*/  UIMAD UR4, UR45, UR4, UR5 ;  /* 0x000000042d0472a4 */ /* 0x000fc4000f8e0205 */
[----:B------:R-:W-:Y:S01]  /*0640*/  UIADD3 UR42, UR40, 0x1, -UR7 ;  /* 0x00000001282a7890 */ /* 0x000fe2000fffe807 */
[----:B------:R-:W-:Y:S01]  /*0650*/  IMAD.SHL.U32 R23, R22, 0x8, RZ ;  /* 0x0000000816177824 */ /* 0x000fe200078e00ff */
[----:B------:R-:W-:Y:S02]  /*0660*/  USEL UR4, UR43, UR4, !UP3 ;  /* 0x000000042b047287 */ /* 0x000fe4000d800000 */
[----:B------:R-:W-:Y:S02]  /*0670*/  @!UP2 UIADD3 UR41, UR41, -UR10, URZ ;  /* 0x8000000a2929a290 */ /* 0x000fe4000fffe03f */
[----:B------:R-:W-:Y:S01]  /*0680*/  UISETP.LT.AND UP2, UPT, URZ, UR42, UPT ;  /* 0x0000002a3f00728c */ /* 0x000fe2000bf41270 */
[C---:B------:R-:W-:Y:S01]  /*0690*/  IADD3 R9, R23.reuse, UR5, RZ ;  /* 0x0000000517097c10 */ /* 0x040fe2000fffe0ff */
[----:B------:R-:W-:Y:S01]  /*06a0*/  UMOV UR38, URZ ;  /* 0x0000003f00267c82 */ /* 0x000fe20008000000 */
[----:B------:R-:W-:Y:S01]  /*06b0*/  @!UP1 UIADD3 UR41, -UR41, URZ, URZ ;  /* 0x0000003f29299290 */ /* 0x000fe2000fffe13f */
[----:B------:R-:W-:Y:S01]  /*06c0*/  VIADD R7, R23, UR4 ;  /* 0x0000000417077c36 */ /* 0x000fe20008000000 */
[----:B------:R-:W-:Y:S01]  /*06d0*/  USEL UR42, URZ, UR42, !UP2 ;  /* 0x0000002a3f2a7287 */ /* 0x000fe2000d000000 */
[----:B------:R-:W-:Y:S01]  /*06e0*/  BSSY B0, `(.L_x_2980) ;  /* 0x0000031000007945 */ /* 0x000fe20003800000 */
[----:B------:R-:W-:-:S02]  /*06f0*/  @!UP0 ULOP3.LUT UR41, URZ, UR7, URZ, 0x33, !UPT ;  /* 0x000000073f298292 */ /* 0x000fc4000f8e333f */
[----:B------:R-:W-:Y:S01]  /*0700*/  UIMAD UR44, UR44, UR6, URZ ;  /* 0x000000062c2c72a4 */ /* 0x000fe2000f8e023f */
[----:B------:R-:W-:Y:S02]  /*0710*/  @P0 CS2R R18, SRZ ;  /* 0x0000000000120805 */ /* 0x000fe4000001ff00 */
[----:B------:R-:W-:Y:S02]  /*0720*/  @P0 CS2R R16, SRZ ;  /* 0x0000000000100805 */ /* 0x000fe4000001ff00 */
[----:B---3--:R-:W-:Y:S02]  /*0730*/  @P1 R2UR UR38, R2 ;  /* 0x00000000022612ca */ /* 0x008fe400000e0000 */
[----:B------:R-:W-:Y:S01]  /*0740*/  ISETP.NE.AND P1, PT, R0, 0x2, PT ;  /* 0x000000020000780c */ /* 0x000fe20003f25270 */
[----:B------:R-:W-:-:S12]  /*0750*/  @P0 BRA `(.L_x_2981) ;  /* 0x0000000000a40947 */ /* 0x000fd80003800000 */
[----:B------:R-:W0:Y:S02]  /*0760*/  LDC R0, c[0x0][0x308] ;  /* 0x0000c200ff007b82 */ /* 0x000e240000000800 */
[----:B0-----:R-:W-:-:S13]  /*0770*/  ISETP.NE.AND P0, PT, R0, 0x2, PT ;  /* 0x000000020000780c */ /* 0x001fda0003f05270 */
[----:B------:R-:W0:Y:S02]  /*0780*/  @P0 LDC.64 R2, c[0x0][0x218] ;  /* 0x00008600ff020b82 */ /* 0x000e240000000a00 */
[----:B0-----:R-:W-:-:S05]  /*0790*/  @P0 IMAD.WIDE R2, R7, 0x2, R2 ;  /* 0x0000000207020825 */ /* 0x001fca00078e0202 */
[----:B------:R0:W5:Y:S01]  /*07a0*/  @P0 LDG.E.128 R16, desc[UR36][R2.64] ;  /* 0x0000002402100981 */ /* 0x000162000c1e1d00 */
[----:B------:R-:W-:Y:S05]  /*07b0*/  @P0 BRA `(.L_x_2981) ;  /* 0x00000000008c0947 */ /* 0x000fea0003800000 */
[----:B------:R-:W-:Y:S02]  /*07c0*/  ULDC.64 UR4, c[0x0][0x218] ;  /* 0x0000860000047ab9 */ /* 0x000fe40000000a00 */
[----:B------:R-:W-:-:S04]  /*07d0*/  IADD3 R4, P0, R7, UR4, RZ ;  /* 0x0000000407047c10 */ /* 0x000fc8000ff1e0ff */
[----:B------:R-:W-:Y:S01]  /*07e0*/  LEA.HI.X.SX32 R5, R7, UR5, 0x1, P0 ;  /* 0x0000000507057c11 */ /* 0x000fe200080f0eff */
[----:B0-----:R-:W0:Y:S04]  /*07f0*/  LDC.64 R2, c[0x0][0x2f8] ;  /* 0x0000be00ff027b82 */ /* 0x001e280000000a00 */
[----:B------:R-:W2:Y:S04]  /*0800*/  LDG.E.64 R14, desc[UR36][R4.64] ;  /* 0x00000024040e7981 */ /* 0x000ea8000c1e1b00 */
[----:B0-----:R0:W3:Y:S01]  /*0810*/  LDG.E R13, desc[UR36][R2.64] ;  /* 0x00000024020d7981 */ /* 0x0010e2000c1e1900 */
[C---:B--2---:R-:W-:Y:S01]  /*0820*/  SHF.R.U64 R12, R14.reuse, 0x10, R15 ;  /* 0x000000100e0c7819 */ /* 0x044fe2000000120f */
[----:B------:R-:W3:Y:S01]  /*0830*/  I2F.S8 R6, R14 ;  /* 0x0000000e00067306 */ /* 0x000ee20000001400 */
[----:B------:R-:W-:-:S02]  /*0840*/  PRMT R0, R14, 0x9910, RZ ;  /* 0x000099100e007816 */ /* 0x000fc400000000ff */
[----:B0-----:R-:W-:Y:S02]  /*0850*/  PRMT R3, R15, 0x9910, RZ ;  /* 0x000099100f037816 */ /* 0x001fe400000000ff */
[----:B------:R-:W-:Y:S02]  /*0860*/  PRMT R2, R12, 0x9910, RZ ;  /* 0x000099100c027816 */ /* 0x000fe400000000ff */
[--C-:B------:R-:W-:Y:S01]  /*0870*/  SHF.R.S32.HI R11, RZ, 0x18, R15.reuse ;  /* 0x00000018ff0b7819 */ /* 0x100fe2000001140f */
[----:B------:R-:W0:Y:S01]  /*0880*/  I2F.S8 R8, R15 ;  /* 0x0000000f00087306 */ /* 0x000e220000001400 */
[----:B------:R-:W-:Y:S02]  /*0890*/  SHF.R.U32.HI R10, RZ, 0x10, R15 ;  /* 0x00000010ff0a7819 */ /* 0x000fe4000001160f */
[----:B------:R-:W-:Y:S02]  /*08a0*/  SHF.R.S32.HI R0, RZ, 0x8, R0 ;  /* 0x00000008ff007819 */ /* 0x000fe40000011400 */
[----:B------:R-:W-:-:S02]  /*08b0*/  SHF.R.S32.HI R3, RZ, 0x8, R3 ;  /* 0x00000008ff037819 */ /* 0x000fc40000011403 */
[----:B------:R-:W-:Y:S01]  /*08c0*/  SHF.R.S32.HI R2, RZ, 0x8, R2 ;  /* 0x00000008ff027819 */ /* 0x000fe20000011402 */
[----:B------:R-:W1:Y:S01]  /*08d0*/  I2F.S16 R11, R11 ;  /* 0x0000000b000b7306 */ /* 0x000e620000101400 */
[-C--:B---3--:R-:W-:Y:S01]  /*08e0*/  FMUL.FTZ R6, R6, R13.reuse ;  /* 0x0000000d06067220 */ /* 0x088fe20000410000 */
[----:B0-----:R-:W-:-:S06]  /*08f0*/  FMUL.FTZ R8, R8, R13 ;  /* 0x0000000d08087220 */ /* 0x001fcc0000410000 */
[----:B------:R-:W0:Y:S01]  /*0900*/  I2F.S8 R10, R10 ;  /* 0x0000000a000a7306 */ /* 0x000e220000001400 */
[----:B-1----:R-:W-:-:S07]  /*0910*/  FMUL.FTZ R15, R11, R13 ;  /* 0x0000000d0b0f7220 */ /* 0x002fce0000410000 */
[----:B------:R-:W1:Y:S01]  /*0920*/  I2F.S8 R4, R12 ;  /* 0x0000000c00047306 */ /* 0x000e620000001400 */
[----:B0-----:R-:W-:-:S07]  /*0930*/  FMUL.FTZ R10, R10, R13 ;  /* 0x0000000d0a0a7220 */ /* 0x001fce0000410000 */
[----:B------:R-:W0:Y:S01]  /*0940*/  I2F.S16 R0, R0 ;  /* 0x0000000000007306 */ /* 0x000e220000101400 */
[----:B-----5:R-:W-:Y:S01]  /*0950*/  F2FP.F16.F32.PACK_AB R19, R15, R10 ;  /* 0x0000000a0f13723e */ /* 0x020fe200000000ff */
[----:B-1----:R-:W-:-:S06]  /*0960*/  FMUL.FTZ R4, R4, R13 ;  /* 0x0000000d04047220 */ /* 0x002fcc0000410000 */
[----:B------:R-:W1:Y:S01]  /*0970*/  I2F.S16 R3, R3 ;  /* 0x0000000300037306 */ /* 0x000e620000101400 */
[----:B0-----:R-:W-:-:S07]  /*0980*/  FMUL.FTZ R5, R0, R13 ;  /* 0x0000000d00057220 */ /* 0x001fce0000410000 */
[----:B------:R-:W0:Y:S01]  /*0990*/  I2F.S16 R2, R2 ;  /* 0x0000000200027306 */ /* 0x000e220000101400 */
[----:B------:R-:W-:Y:S01]  /*09a0*/  F2FP.F16.F32.PACK_AB R16, R5, R6 ;  /* 0x000000060510723e */ /* 0x000fe200000000ff */
[----:B-1----:R-:W-:-:S05]  /*09b0*/  FMUL.FTZ R11, R3, R13 ;  /* 0x0000000d030b7220 */ /* 0x002fca0000410000 */
[----:B------:R-:W-:Y:S01]  /*09c0*/  F2FP.F16.F32.PACK_AB R18, R11, R8 ;  /* 0x000000080b12723e */ /* 0x000fe200000000ff */
[----:B0-----:R-:W-:-:S05]  /*09d0*/  FMUL.FTZ R13, R2, R13 ;  /* 0x0000000d020d7220 */ /* 0x001fca0000410000 */
[----:B------:R-:W-:-:S07]  /*09e0*/  F2FP.F16.F32.PACK_AB R17, R13, R4 ;  /* 0x000000040d11723e */ /* 0x000fce00000000ff */
.L_x_2981:
[----:B------:R-:W-:Y:S05]  /*09f0*/  BSYNC B0 ;  /* 0x0000000000007941 */ /* 0x000fea0003800000 */
.L_x_2980:
[----:B------:R-:W-:Y:S04]  /*0a00*/  BSSY B0, `(.L_x_2982) ;  /* 0x000002d000007945 */ /* 0x000fe80003800000 */
[----:B------:R-:W-:Y:S05]  /*0a10*/  @!P1 BRA `(.L_x_2983) ;  /* 0x0000000000209947 */ /* 0x000fea0003800000 */
[----:B------:R-:W-:Y:S02]  /*0a20*/  ISETP.GT.AND P0, PT, R22, 0x13, PT ;  /* 0x000000131600780c */ /* 0x000fe40003f04270 */
[----:B------:R-:W-:Y:S02]  /*0a30*/  CS2R R24, SRZ ;  /* 0x0000000000187805 */ /* 0x000fe4000001ff00 */
[----:B------:R-:W-:-:S09]  /*0a40*/  CS2R R26, SRZ ;  /* 0x00000000001a7805 */ /* 0x000fd2000001ff00 */
[----:B------:R-:W-:Y:S05]  /*0a50*/  @P0 BRA `(.L_x_2984) ;  /* 0x00000000009c0947 */ /* 0x000fea0003800000 */
[----:B0-----:R-:W0:Y:S02]  /*0a60*/  LDC.64 R2, c[0x0][0x228] ;  /* 0x00008a00ff027b82 */ /* 0x001e240000000a00 */
[----:B0-----:R-:W-:-:S05]  /*0a70*/  IMAD.WIDE R2, R7, 0x2, R2 ;  /* 0x0000000207027825 */ /* 0x001fca00078e0202 */
[----:B------:R1:W5:Y:S01]  /*0a80*/  LDG.E.128 R24, desc[UR36][R2.64] ;  /* 0x0000002402187981 */ /* 0x000362000c1e1d00 */
[----:B------:R-:W-:Y:S05]  /*0a90*/  BRA `(.L_x_2984) ;  /* 0x00000000008c7947 */ /* 0x000fea0003800000 */
.L_x_2983:
[----:B------:R-:W-:Y:S02]  /*0aa0*/  ULDC.64 UR4, c[0x0][0x228] ;  /* 0x00008a0000047ab9 */ /* 0x000fe40000000a00 */
[----:B0-----:R-:W-:-:S04]  /*0ab0*/  IADD3 R2, P0, R7, UR4, RZ ;  /* 0x0000000407027c10 */ /* 0x001fc8000ff1e0ff */
[----:B------:R-:W-:Y:S01]  /*0ac0*/  LEA.HI.X.SX32 R3, R7, UR5, 0x1, P0 ;  /* 0x0000000507037c11 */ /* 0x000fe200080f0eff */
[----:B------:R-:W0:Y:S04]  /*0ad0*/  LDC.64 R4, c[0x0][0x2f8] ;  /* 0x0000be00ff047b82 */ /* 0x000e280000000a00 */
[----:B------:R-:W2:Y:S04]  /*0ae0*/  LDG.E.64 R12, desc[UR36][R2.64] ;  /* 0x00000024020c7981 */ /* 0x000ea8000c1e1b00 */
[----:B0-----:R0:W3:Y:S01]  /*0af0*/  LDG.E R5, desc[UR36][R4.64+0x4] ;  /* 0x0000042404057981 */ /* 0x0010e2000c1e1900 */
[C---:B--2---:R-:W-:Y:S01]  /*0b00*/  SHF.R.U64 R11, R12.reuse, 0x10, R13 ;  /* 0x000000100c0b7819 */ /* 0x044fe2000000120d */
[----:B------:R-:W3:Y:S01]  /*0b10*/  I2F.S8 R7, R13 ;  /* 0x0000000d00077306 */ /* 0x000ee20000001400 */
[----:B------:R-:W-:-:S02]  /*0b20*/  PRMT R0, R12, 0x9910, RZ ;  /* 0x000099100c007816 */ /* 0x000fc400000000ff */
[----:B0-----:R-:W-:Y:S02]  /*0b30*/  PRMT R4, R13, 0x9910, RZ ;  /* 0x000099100d047816 */ /* 0x001fe400000000ff */
[----:B------:R-:W-:Y:S02]  /*0b40*/  PRMT R2, R11, 0x9910, RZ ;  /* 0x000099100b027816 */ /* 0x000fe400000000ff */
[--C-:B------:R-:W-:Y:S01]  /*0b50*/  SHF.R.U32.HI R8, RZ, 0x10, R13.reuse ;  /* 0x00000010ff087819 */ /* 0x100fe2000001160d */
[----:B------:R3:W0:Y:S01]  /*0b60*/  I2F.S8 R3, R11 ;  /* 0x0000000b00037306 */ /* 0x0006220000001400 */
[----:B------:R-:W-:Y:S02]  /*0b70*/  SHF.R.S32.HI R0, RZ, 0x8, R0 ;  /* 0x00000008ff007819 */ /* 0x000fe40000011400 */
[----:B------:R-:W-:Y:S02]  /*0b80*/  SHF.R.S32.HI R10, RZ, 0x18, R13 ;  /* 0x00000018ff0a7819 */ /* 0x000fe4000001140d */
[----:B------:R-:W-:-:S02]  /*0b90*/  SHF.R.S32.HI R4, RZ, 0x8, R4 ;  /* 0x00000008ff047819 */ /* 0x000fc40000011404 */
[----:B------:R-:W-:Y:S01]  /*0ba0*/  SHF.R.S32.HI R2, RZ, 0x8, R2 ;  /* 0x00000008ff027819 */ /* 0x000fe20000011402 */
[----:B------:R-:W-:Y:S01]  /*0bb0*/  I2F.S8 R8, R8 ;  /* 0x0000000800087306 */ /* 0x000fe20000001400 */
[-C--:B---3--:R-:W-:Y:S01]  /*0bc0*/  FMUL.FTZ R11, R7, R5.reuse ;  /* 0x00000005070b7220 */ /* 0x088fe20000410000 */
[----:B0-----:R-:W-:-:S06]  /*0bd0*/  FMUL.FTZ R7, R3, R5 ;  /* 0x0000000503077220 */ /* 0x001fcc0000410000 */
[----:B------:R-:W0:Y:S08]  /*0be0*/  I2F.S16 R0, R0 ;  /* 0x0000000000007306 */ /* 0x000e300000101400 */
[----:B------:R1:W2:Y:S01]  /*0bf0*/  I2F.S8 R6, R12 ;  /* 0x0000000c00067306 */ /* 0x0002a20000001400 */
[----:B0-----:R-:W-:-:S07]  /*0c00*/  FMUL.FTZ R3, R0, R5 ;  /* 0x0000000500037220 */ /* 0x001fce0000410000 */
[----:B------:R-:W0:Y:S01]  /*0c10*/  I2F.S16 R10, R10 ;  /* 0x0000000a000a7306 */ /* 0x000e220000101400 */
[-C--:B-1----:R-:W-:Y:S01]  /*0c20*/  FMUL.FTZ R12, R8, R5.reuse ;  /* 0x00000005080c7220 */ /* 0x082fe20000410000 */
[----:B--2---:R-:W-:-:S06]  /*0c30*/  FMUL.FTZ R6, R6, R5 ;  /* 0x0000000506067220 */ /* 0x004fcc0000410000 */
[----:B------:R-:W1:Y:S01]  /*0c40*/  I2F.S16 R4, R4 ;  /* 0x0000000400047306 */ /* 0x000e620000101400 */
[----:B------:R-:W-:Y:S01]  /*0c50*/  F2FP.F16.F32.PACK_AB R24, R3, R6 ;  /* 0x000000060318723e */ /* 0x000fe200000000ff */
[----:B0-----:R-:W-:-:S06]  /*0c60*/  FMUL.FTZ R13, R10, R5 ;  /* 0x000000050a0d7220 */ /* 0x001fcc0000410000 */
[----:B------:R-:W0:Y:S01]  /*0c70*/  I2F.S16 R2, R2 ;  /* 0x0000000200027306 */ /* 0x000e220000101400 */
[----:B------:R-:W-:Y:S01]  /*0c80*/  F2FP.F16.F32.PACK_AB R27, R13, R12 ;  /* 0x0000000c0d1b723e */ /* 0x000fe200000000ff */
[----:B-1----:R-:W-:-:S05]  /*0c90*/  FMUL.FTZ R8, R4, R5 ;  /* 0x0000000504087220 */ /* 0x002fca0000410000 */
[----:B------:R-:W-:Y:S01]  /*0ca0*/  F2FP.F16.F32.PACK_AB R26, R8, R11 ;  /* 0x0000000b081a723e */ /* 0x000fe200000000ff */
[----:B0-----:R-:W-:-:S05]  /*0cb0*/  FMUL.FTZ R0, R2, R5 ;  /* 0x0000000502007220 */ /* 0x001fca0000410000 */
[----:B------:R-:W-:-:S07]  /*0cc0*/  F2FP.F16.F32.PACK_AB R25, R0, R7 ;  /* 0x000000070019723e */ /* 0x000fce00000000ff */
.L_x_2984:
[----:B------:R-:W-:Y:S05]  /*0cd0*/  BSYNC B0 ;  /* 0x0000000000007941 */ /* 0x000fea0003800000 */
.L_x_2982:
[----:B------:R-:W-:Y:S01]  /*0ce0*/  ULDC.64 UR4, c[0x0][0x220] ;  /* 0x0000880000047ab9 */ /* 0x000fe20000000a00 */
[----:B------:R-:W-:Y:S01]  /*0cf0*/  ULDC.64 UR10, c[0x0][0x230] ;  /* 0x00008c00000a7ab9 */ /* 0x000fe20000000a00 */
[C---:B------:R-:W-:Y:S02]  /*0d00*/  ISETP.GT.AND P1, PT, R22.reuse, 0x13, PT ;  /* 0x000000131600780c */ /* 0x040fe40003f24270 */
[----:B------:R-:W-:Y:S02]  /*0d10*/  ISETP.GT.AND P3, PT, R22, 0x1f, PT ;  /* 0x0000001f1600780c */ /* 0x000fe40003f64270 */
[----:B------:R-:W-:Y:S02]  /*0d20*/  CS2R R12, SRZ ;  /* 0x00000000000c7805 */ /* 0x000fe4000001ff00 */
[----:B------:R-:W-:Y:S02]  /*0d30*/  ISETP.EQ.U32.AND P0, PT, RZ, UR4, PT ;  /* 0x00000004ff007c0c */ /* 0x000fe4000bf02070 */
[----:B------:R-:W-:-:S02]  /*0d40*/  CS2R R14, SRZ ;  /* 0x00000000000e7805 */ /* 0x000fc4000001ff00 */
[----:B------:R-:W-:Y:S02]  /*0d50*/  ISETP.EQ.U32.AND P2, PT, RZ, UR10, PT ;  /* 0x0000000aff007c0c */ /* 0x000fe4000bf42070 */
[----:B------:R-:W-:Y:S02]  /*0d60*/  CS2R R28, SRZ ;  /* 0x00000000001c7805 */ /* 0x000fe4000001ff00 */
[----:B------:R-:W-:Y:S01]  /*0d70*/  ISETP.EQ.OR.EX P0, PT, RZ, UR5, P1, P0 ;  /* 0x00000005ff007c0c */ /* 0x000fe20008f02700 */
[----:B------:R-:W-:Y:S01]  /*0d80*/  ULDC.64 UR4, c[0x0][0x2a8] ;  /* 0x0000aa0000047ab9 */ /* 0x000fe20000000a00 */
[----:B------:R-:W-:Y:S01]  /*0d90*/  ISETP.EQ.OR.EX P2, PT, RZ, UR11, P1, P2 ;  /* 0x0000000bff007c0c */ /* 0x000fe20008f42720 */
[----:B------:R-:W-:Y:S01]  /*0da0*/  UISETP.NE.U32.AND UP0, UPT, UR4, URZ, UPT ;  /* 0x0000003f0400728c */ /* 0x000fe2000bf05070 */
[----:B------:R-:W-:Y:S02]  /*0db0*/  ISETP.EQ.U32.AND P1, PT, RZ, UR8, PT ;  /* 0x00000008ff007c0c */ /* 0x000fe4000bf22070 */
[----:B------:R-:W-:Y:S01]  /*0dc0*/  CS2R R30, SRZ ;  /* 0x00000000001e7805 */ /* 0x000fe2000001ff00 */
[----:B------:R-:W2:Y:S01]  /*0dd0*/  LDC R10, c[0x0][0x290] ;  /* 0x0000a400ff0a7b82 */ /* 0x000ea20000000800 */
[----:B------:R-:W-:Y:S01]  /*0de0*/  UISETP.NE.AND.EX UP0, UPT, UR5, URZ, UPT, UP0 ;  /* 0x0000003f0500728c */ /* 0x000fe2000bf05300 */
[----:B------:R-:W-:-:S05]  /*0df0*/  ISETP.EQ.OR.EX P1, PT, RZ, UR9, P3, P1 ;  /* 0x00000009ff007c0c */ /* 0x000fca0009f22710 */
[----:B------:R-:W-:Y:S01]  /*0e00*/  PLOP3.LUT P3, PT, PT, PT, UP0, 0x80, 0x0 ;  /* 0x000000000000781c */ /* 0x000fe20003f6f008 */
[----:B01----:R-:W0:Y:S04]  /*0e10*/  @!P0 LDC.64 R2, c[0x0][0x220] ;  /* 0x00008800ff028b82 */ /* 0x003e280000000a00 */
[----:B------:R-:W-:Y:S02]  /*0e20*/  @UP0 ULDC.64 UR4, c[0x0][0x2a8] ;  /* 0x0000aa0000040ab9 */ /* 0x000fe40000000a00 */
[----:B------:R-:W-:Y:S02]  /*0e30*/  @UP0 UIMAD.WIDE UR4, UR45, 0x4, UR4 ;  /* 0x000000042d0408a5 */ /* 0x000fe4000f8e0204 */
[----:B------:R-:W1:Y:S01]  /*0e40*/  @!P2 LDC.64 R4, c[0x0][0x230] ;  /* 0x00008c00ff04ab82 */ /* 0x000e620000000a00 */
[----:B------:R-:W-:-:S07]  /*0e50*/  VOTEU.ALL UP1, P1 ;  /* 0x00000000003f7886 */ /* 0x000fce0000820000 */
[----:B------:R-:W3:Y:S01]  /*0e60*/  @!P1 LDC.64 R6, c[0x0][0x2e0] ;  /* 0x0000b800ff069b82 */ /* 0x000ee20000000a00 */
[----:B------:R-:W-:Y:S01]  /*0e70*/  @!UP1 UIMAD UR6, UR38, UR6, UR46 ;  /* 0x00000006260692a4 */ /* 0x000fe2000f8e022e */
[----:B------:R-:W-:Y:S01]  /*0e80*/  MOV R8, UR4 ;  /* 0x0000000400087c02 */ /* 0x000fe20008000f00 */
[----:B------:R-:W-:Y:S01]  /*0e90*/  UMOV UR39, URZ ;  /* 0x0000003f00277c82 */ /* 0x000fe20008000000 */
[----:B------:R-:W-:Y:S01]  /*0ea0*/  ULDC.U8 UR4, c[0x0][0x294] ;  /* 0x0000a50000047ab9 */ /* 0x000fe20000000000 */
[----:B0-----:R-:W-:Y:S02]  /*0eb0*/  @!P0 IMAD.WIDE R2, R9, 0x2, R2 ;  /* 0x0000000209028825 */ /* 0x001fe400078e0202 */
[----:B------:R-:W-:-:S03]  /*0ec0*/  MOV R0, UR6 ;  /* 0x0000000600007c02 */ /* 0x000fc60008000f00 */
[----:B------:R-:W4:Y:S01]  /*0ed0*/  @!P0 LDG.E.128 R28, desc[UR36][R2.64] ;  /* 0x00000024021c8981 */ /* 0x000f22000c1e1d00 */
[----:B-1----:R-:W-:-:S04]  /*0ee0*/  @!P2 IMAD.WIDE R4, R9, 0x2, R4 ;  /* 0x000000020904a825 */ /* 0x002fc800078e0204 */
[----:B------:R-:W-:Y:S01]  /*0ef0*/  IMAD.U32 R9, RZ, RZ, UR5 ;  /* 0x00000005ff097e24 */ /* 0x000fe2000f8e00ff */
[----:B------:R-:W4:Y:S04]  /*0f00*/  @!P2 LDG.E.128 R12, desc[UR36][R4.64] ;  /* 0x00000024040ca981 */ /* 0x000f28000c1e1d00 */
[----:B------:R-:W2:Y:S01]  /*0f10*/  @P3 LDG.E R8, desc[UR36][R8.64] ;  /* 0x0000002408083981 */ /* 0x000ea2000c1e1900 */
[----:B------:R-:W-:-:S04]  /*0f20*/  @!P1 IMAD R11, R0, 0xa0, R23 ;  /* 0x000000a0000b9824 */ /* 0x000fc800078e0217 */
[----:B---3--:R-:W-:-:S05]  /*0f30*/  @!P1 IMAD.WIDE R6, R11, 0x2, R6 ;  /* 0x000000020b069825 */ /* 0x008fca00078e0206 */
[----:B------:R-:W3:Y:S01]  /*0f40*/  @!P1 LDG.E.128 R32, desc[UR36][R6.64] ;  /* 0x0000002406209981 */ /* 0x000ee2000c1e1d00 */
[----:B------:R-:W-:Y:S02]  /*0f50*/  ISETP.NE.AND P2, PT, RZ, UR4, PT ;  /* 0x00000004ff007c0c */ /* 0x000fe4000bf45270 */
[----:B------:R-:W-:Y:S02]  /*0f60*/  ISETP.GE.AND P0, PT, R22, 0x20, PT ;  /* 0x000000201600780c */ /* 0x000fe40003f06270 */
[----:B--2---:R-:W-:Y:S02]  /*0f70*/  @P3 R2UR UR39, R8 ;  /* 0x00000000082732ca */ /* 0x004fe400000e0000 */
[----:B------:R-:W-:Y:S01]  /*0f80*/  ISETP.GT.AND P3, PT, R10, RZ, PT ;  /* 0x000000ff0a00720c */ /* 0x000fe20003f64270 */
[----:B----45:R-:W-:Y:S02]  /*0f90*/  HFMA2.MMA R24, R24, 1, 1, R12 ;  /* 0x3c003c0018187835 */ /* 0x030fe4000000000c */
[----:B------:R-:W-:Y:S01]  /*0fa0*/  HFMA2.MMA R26, R26, 1, 1, R14 ;  /* 0x3c003c001a1a7835 */ /* 0x000fe2000000000e */
[----:B------:R-:W-:-:S02]  /*0fb0*/  HADD2 R25, R25, R13 ;  /* 0x0000000d19197230 */ /* 0x000fc40000000000 */
[----:B------:R-:W-:Y:S01]  /*0fc0*/  HADD2 R27, R27, R15 ;  /* 0x0000000f1b1b7230 */ /* 0x000fe20000000000 */
[----:B------:R-:W-:Y:S02]  /*0fd0*/  HFMA2.MMA R16, R16, 1, 1, R28 ;  /* 0x3c003c0010107835 */ /* 0x000fe4000000001c */
[----:B------:R-:W-:Y:S02]  /*0fe0*/  HFMA2.MMA R18, R18, 1, 1, R30 ;  /* 0x3c003c0012127835 */ /* 0x000fe4000000001e */
[----:B---3--:R-:W-:Y:S02]  /*0ff0*/  @!P1 HFMA2.MMA R25, R25, R33, -RZ ;  /* 0x0000002119199235 */ /* 0x008fe400001000ff */
[----:B------:R-:W-:Y:S01]  /*1000*/  @!P1 HFMA2.MMA R27, R27, R35, -RZ ;  /* 0x000000231b1b9235 */ /* 0x000fe200001000ff */
[----:B------:R-:W-:Y:S02]  /*1010*/  HADD2 R17, R17, R29 ;  /* 0x0000001d11117230 */ /* 0x000fe40000000000 */
[----:B------:R-:W-:-:S02]  /*1020*/  HADD2 R19, R19, R31 ;  /* 0x0000001f13137230 */ /* 0x000fc40000000000 */
[----:B------:R-:W-:Y:S02]  /*1030*/  @!P1 HMUL2 R24, R24, R32 ;  /* 0x0000002018189232 */ /* 0x000fe40000000000 */
[----:B------:R-:W-:Y:S01]  /*1040*/  @!P1 HMUL2 R26, R26, R34 ;  /* 0x000000221a1a9232 */ /* 0x000fe20000000000 */
[----:B------:R-:W-:Y:S06]  /*1050*/  @!P2 BRA P3, `(.L_x_2985) ;  /* 0x0000000c00bca947 */ /* 0x000fec0001800000 */
        /* <DEDUP_REMOVED lines=52> */
.L_x_2987:
[----:B------:R-:W0:Y:S01]  /*13a0*/  S2R R3, SR_CgaCtaId ;  /* 0x0000000000037919 */ /* 0x000e220000008800 */
[----:B------:R-:W1:Y:S01]  /*13b0*/  LDC R6, c[0x0][0x290] ;  /* 0x0000a400ff067b82 */ /* 0x000e620000000800 */
[----:B------:R-:W-:Y:S01]  /*13c0*/  MOV R0, 0x400 ;  /* 0x0000040000007802 */ /* 0x000fe20000000f00 */
[----:B------:R-:W-:Y:S05]  /*13d0*/  WARPSYNC.ALL ;  /* 0x0000000000007948 */ /* 0x000fea0003800000 */
[----:B------:R-:W-:Y:S01]  /*13e0*/  VIADD R2, R0, 0x240 ;  /* 0x0000024000027836 */ /* 0x000fe20000000000 */
[----:B------:R-:W-:Y:S01]  /*13f0*/  ISETP.NE.AND P6, PT, R31, RZ, PT ;  /* 0x000000ff1f00720c */ /* 0x000fe20003fc5270 */
[----:B------:R-:W-:-:S03]  /*1400*/  IMAD R0, R28, R29, R30 ;  /* 0x0000001d1c007224 */ /* 0x000fc600078e021e */
[----:B0-----:R-:W-:-:S04]  /*1410*/  LEA R3, R3, R2, 0x18 ;  /* 0x0000000203037211 */ /* 0x001fc800078ec0ff */
[----:B------:R-:W-:-:S04]  /*1420*/  LEA R32, R0, R3, 0x1 ;  /* 0x0000000300207211 */ /* 0x000fc800078e08ff */
[----:B-1----:R-:W-:Y:S01]  /*1430*/  LEA R34, R6, R32, 0x1 ;  /* 0x0000002006227211 */ /* 0x002fe200078e08ff */
[----:B------:R0:W-:Y:S04]  /*1440*/  @P6 STS.128 [R32], R16 ;  /* 0x0000001020006388 */ /* 0x0001e80000000c00 */
[----:B------:R0:W-:Y:S01]  /*1450*/  @P6 STS.128 [R34], R24 ;  /* 0x0000001822006388 */ /* 0x0001e20000000c00 */
        /* <DEDUP_REMOVED lines=11> */
[----:B------:R-:W-:Y:S01]  /*1510*/  SHF.R.S32.HI R0, RZ, 0x1f, R5 ;  /* 0x0000001fff007819 */ /* 0x000fe20000011405 */
[----:B------:R-:W-:Y:S03]  /*1520*/  BSSY B1, `(.L_x_2990) ;  /* 0x000007d000017945 */ /* 0x000fe60003800000 */
[-C--:B------:R-:W-:Y:S01]  /*1530*/  LEA R37, R28, R35.reuse, 0x1 ;  /* 0x000000231c257211 */ /* 0x080fe200078e08ff */
[----:B------:R-:W1:Y:S01]  /*1540*/  LDS.64 R8, [R35] ;  /* 0x0000000023087984 */ /* 0x000e620000000a00 */
[----:B------:R-:W-:Y:S02]  /*1550*/  LEA R39, R6, R35, 0x1 ;  /* 0x0000002306277211 */ /* 0x000fe400078e08ff */
[----:B------:R-:W-:Y:S01]  /*1560*/  LEA.HI R0, R0, R5, RZ, 0x2 ;  /* 0x0000000500007211 */ /* 0x000fe200078f10ff */
[----:B0-----:R-:W0:Y:S01]  /*1570*/  LDS.64 R18, [R37] ;  /* 0x0000000025127984 */ /* 0x001e220000000a00 */
[----:B------:R-:W-:-:S02]  /*1580*/  IMAD R41, R6, 0x2, R37 ;  /* 0x0000000206297824 */ /* 0x000fc400078e0225 */
[----:B------:R-:W-:Y:S01]  /*1590*/  SHF.L.U32 R0, R0, 0x1, RZ ;  /* 0x0000000100007819 */ /* 0x000fe200000006ff */
[----:B------:R-:W2:Y:S03]  /*15a0*/  LDS.64 R10, [R39] ;  /* 0x00000000270a7984 */ /* 0x000ea60000000a00 */
[----:B------:R-:W-:Y:S01]  /*15b0*/  LOP3.LUT R5, R0, 0xfffffff8, RZ, 0xc0, !PT ;  /* 0xfffffff800057812 */ /* 0x000fe200078ec0ff */
[----:B------:R-:W3:Y:S03]  /*15c0*/  LDS.64 R12, [R41] ;  /* 0x00000000290c7984 */ /* 0x000ee60000000a00 */
[----:B------:R-:W-:Y:S02]  /*15d0*/  ISETP.GE.AND P0, PT, R5, R6, PT ;  /* 0x000000060500720c */ /* 0x000fe40003f06270 */
[----:B-1----:R-:W-:-:S02]  /*15e0*/  SHF.R.U64 R2, R8, 0x10, R9 ;  /* 0x0000001008027819 */ /* 0x002fc40000001209 */
[----:B------:R-:W-:Y:S02]  /*15f0*/  SHF.R.U32.HI R4, RZ, 0x10, R9 ;  /* 0x00000010ff047819 */ /* 0x000fe40000011609 */
[--C-:B0-----:R-:W-:Y:S02]  /*1600*/  SHF.R.U64 R17, R18, 0x10, R19.reuse ;  /* 0x0000001012117819 */ /* 0x101fe40000001213 */
[----:B------:R-:W-:Y:S02]  /*1610*/  PRMT R16, R8, 0x5410, R18 ;  /* 0x0000541008107816 */ /* 0x000fe40000000012 */
[----:B------:R-:W-:Y:S02]  /*1620*/  PRMT R18, R9, 0x5410, R19 ;  /* 0x0000541009127816 */ /* 0x000fe40000000013 */
[----:B------:R-:W-:Y:S02]  /*1630*/  PRMT R17, R2, 0x5410, R17 ;  /* 0x0000541002117816 */ /* 0x000fe40000000011 */
[----:B------:R-:W-:-:S02]  /*1640*/  SHF.R.U32.HI R19, RZ, 0x10, R19 ;  /* 0x00000010ff137819 */ /* 0x000fc40000011613 */
[--C-:B--2---:R-:W-:Y:S02]  /*1650*/  SHF.R.U64 R2, R10, 0x10, R11.reuse ;  /* 0x000000100a027819 */ /* 0x104fe4000000120b */
[----:B------:R-:W-:Y:S02]  /*1660*/  SHF.R.U32.HI R0, RZ, 0x10, R11 ;  /* 0x00000010ff007819 */ /* 0x000fe4000001160b */
[--C-:B---3--:R-:W-:Y:S02]  /*1670*/  SHF.R.U64 R25, R12, 0x10, R13.reuse ;  /* 0x000000100c197819 */ /* 0x108fe4000000120d */
[----:B------:R-:W-:Y:S02]  /*1680*/  SHF.R.U32.HI R27, RZ, 0x10, R13 ;  /* 0x00000010ff1b7819 */ /* 0x000fe4000001160d */
[----:B------:R-:W-:Y:S02]  /*1690*/  PRMT R19, R4, 0x5410, R19 ;  /* 0x0000541004137816 */ /* 0x000fe40000000013 */
        /* <DEDUP_REMOVED lines=9> */
[----:B------:R0:W1:Y:S01]  /*1730*/  MUFU.RCP R7, R0 ;  /* 0x0000000000077308 */ /* 0x0000620000001000 */
[----:B------:R-:W-:Y:S01]  /*1740*/  IADD3 R3, R5, 0x2, RZ ;  /* 0x0000000205037810 */ /* 0x000fe20007ffe0ff */
[----:B------:R-:W-:Y:S01]  /*1750*/  UIADD3 UR4, -UR39, UR4, URZ ;  /* 0x0000000427047290 */ /* 0x000fe2000fffe13f */
[----:B------:R-:W-:Y:S01]  /*1760*/  I2FP.F32.S32 R4, R4 ;  /* 0x0000000400047245 */ /* 0x000fe20000201400 */
[--C-:B------:R-:W-:Y:S01]  /*1770*/  HADD2.F32 R15, -RZ, R18.reuse.H1_H1 ;  /* 0x30000012ff0f7230 */ /* 0x100fe20000004100 */
[----:B------:R-:W-:Y:S01]  /*1780*/  I2FP.F32.S32 R3, R3 ;  /* 0x0000000300037245 */ /* 0x000fe20000201400 */
[----:B------:R-:W-:-:S02]  /*1790*/  HADD2.F32 R13, -RZ, R18.H0_H0 ;  /* 0x20000012ff0d7230 */ /* 0x000fc40000004100 */
[----:B------:R-:W-:Y:S01]  /*17a0*/  HADD2.F32 R31, -RZ, R19.H1_H1 ;  /* 0x30000013ff1f7230 */ /* 0x000fe20000004100 */
[----:B0-----:R-:W-:Y:S01]  /*17b0*/  IADD3 R0, R5, 0x6, RZ ;  /* 0x0000000605007810 */ /* 0x001fe20007ffe0ff */
[--C-:B------:R-:W-:Y:S02]  /*17c0*/  HADD2.F32 R21, -RZ, R26.reuse.H1_H1 ;  /* 0x3000001aff157230 */ /* 0x100fe40000004100 */
[----:B------:R-:W-:Y:S01]  /*17d0*/  HADD2.F32 R33, -RZ, R27.H1_H1 ;  /* 0x3000001bff217230 */ /* 0x000fe20000004100 */
[----:B------:R-:W-:Y:S01]  /*17e0*/  I2FP.F32.S32 R0, R0 ;  /* 0x0000000000007245 */ /* 0x000fe20000201400 */
[----:B------:R-:W-:Y:S02]  /*17f0*/  HADD2.F32 R29, -RZ, R19.H0_H0 ;  /* 0x20000013ff1d7230 */ /* 0x000fe40000004100 */
[----:B------:R-:W-:Y:S02]  /*1800*/  HADD2.F32 R27, -RZ, R27.H0_H0 ;  /* 0x2000001bff1b7230 */ /* 0x000fe40000004100 */
[-C--:B-1----:R-:W-:Y:S01]  /*1810*/  FMUL.FTZ R2, R2, R7.reuse ;  /* 0x0000000702027220 */ /* 0x082fe20000410000 */
[-C--:B------:R-:W-:Y:S01]  /*1820*/  FMUL.FTZ R3, R3, R7.reuse ;  /* 0x0000000703037220 */ /* 0x080fe20000410000 */
[----:B------:R-:W-:Y:S01]  /*1830*/  FMUL.FTZ R4, R4, R7 ;  /* 0x0000000704047220 */ /* 0x000fe20000410000 */
[----:B------:R-:W-:-:S02]  /*1840*/  HADD2.F32 R19, -RZ, R26.H0_H0 ;  /* 0x2000001aff137230 */ /* 0x000fc40000004100 */
[----:B------:R-:W-:Y:S01]  /*1850*/  FMUL.FTZ R2, R2, 13.28771209716796875 ;  /* 0x41549a7802027820 */ /* 0x000fe20000410000 */
[----:B------:R-:W-:Y:S01]  /*1860*/  FMUL.FTZ R3, R3, 13.28771209716796875 ;  /* 0x41549a7803037820 */ /* 0x000fe20000410000 */
[----:B------:R-:W-:Y:S01]  /*1870*/  FMUL.FTZ R5, R4, 13.28771209716796875 ;  /* 0x41549a7804057820 */ /* 0x000fe20000410000 */
[----:B------:R-:W-:Y:S01]  /*1880*/  FMUL.FTZ R4, R0, R7 ;  /* 0x0000000700047220 */ /* 0x000fe20000410000 */
[----:B------:R-:W0:Y:S01]  /*1890*/  MUFU.EX2 R9, -R2 ;  /* 0x8000000200097308 */ /* 0x000e220000000800 */
[----:B------:R-:W-:Y:S02]  /*18a0*/  I2FP.F32.S32 R0, UR4 ;  /* 0x0000000400007c45 */ /* 0x000fe40008201400 */
[----:B------:R-:W-:-:S05]  /*18b0*/  FMUL.FTZ R7, R4, 13.28771209716796875 ;  /* 0x41549a7804077820 */ /* 0x000fca0000410000 */
[----:B------:R-:W1:Y:S08]  /*18c0*/  MUFU.EX2 R3, -R3 ;  /* 0x8000000300037308 */ /* 0x000e700000000800 */
[----:B------:R-:W2:Y:S01]  /*18d0*/  MUFU.EX2 R5, -R5 ;  /* 0x8000000500057308 */ /* 0x000ea20000000800 */
[----:B0-----:R-:W-:Y:S01]  /*18e0*/  FMUL.FTZ R2, R0, R9 ;  /* 0x0000000900027220 */ /* 0x001fe20000410000 */
[----:B------:R-:W-:-:S02]  /*18f0*/  HADD2.F32 R9, -RZ, R17.H1_H1 ;  /* 0x30000011ff097230 */ /* 0x000fc40000004100 */
[----:B------:R-:W-:Y:S02]  /*1900*/  HADD2.F32 R17, -RZ, R17.H0_H0 ;  /* 0x20000011ff117230 */ /* 0x000fe40000004100 */
[----:B------:R-:W-:Y:S02]  /*1910*/  FMUL.RZ R11, R2, 0.15915493667125701904 ;  /* 0x3e22f983020b7820 */ /* 0x000fe4000040c000 */
[----:B------:R-:W0:Y:S01]  /*1920*/  MUFU.EX2 R7, -R7 ;  /* 0x8000000700077308 */ /* 0x000e220000000800 */
[----:B-1----:R-:W-:-:S04]  /*1930*/  FMUL.FTZ R4, R0, R3 ;  /* 0x0000000300047220 */ /* 0x002fc80000410000 */
[----:B------:R-:W-:Y:S01]  /*1940*/  FMUL.RZ R12, R4, 0.15915493667125701904 ;  /* 0x3e22f983040c7820 */ /* 0x000fe2000040c000 */
[--C-:B------:R-:W-:Y:S02]  /*1950*/  HADD2.F32 R4, -RZ, R16.reuse.H1_H1 ;  /* 0x30000010ff047230 */ /* 0x100fe40000004100 */
[----:B------:R-:W1:Y:S01]  /*1960*/  MUFU.SIN R3, R11 ;  /* 0x0000000b00037308 */ /* 0x000e620000000400 */
[----:B--2---:R-:W-:Y:S01]  /*1970*/  FMUL.FTZ R5, R0, R5 ;  /* 0x0000000500057220 */ /* 0x004fe20000410000 */
[----:B------:R-:W-:-:S03]  /*1980*/  HADD2.F32 R16, -RZ, R16.H0_H0 ;  /* 0x20000010ff107230 */ /* 0x000fc60000004100 */
[----:B------:R-:W-:-:S03]  /*1990*/  FMUL.RZ R20, R5, 0.15915493667125701904 ;  /* 0x3e22f98305147820 */ /* 0x000fc6000040c000 */
[----:B------:R2:W3:Y:S01]  /*19a0*/  MUFU.COS R2, R11 ;  /* 0x0000000b00027308 */ /* 0x0004e20000000000 */
[----:B0-----:R-:W-:Y:S01]  /*19b0*/  FMUL.FTZ R5, R0, R7 ;  /* 0x0000000700057220 */ /* 0x001fe20000410000 */
[--C-:B------:R-:W-:Y:S02]  /*19c0*/  HADD2.F32 R0, -RZ, R24.reuse.H1_H1 ;  /* 0x30000018ff007230 */ /* 0x100fe40000004100 */
[----:B------:R-:W-:Y:S02]  /*19d0*/  HADD2.F32 R24, -RZ, R24.H0_H0 ;  /* 0x20000018ff187230 */ /* 0x000fe40000004100 */
[----:B------:R-:W-:Y:S02]  /*19e0*/  FMUL.RZ R18, R5, 0.15915493667125701904 ;  /* 0x3e22f98305127820 */ /* 0x000fe4000040c000 */
[----:B------:R-:W0:Y:S01]  /*19f0*/  MUFU.SIN R8, R12 ;  /* 0x0000000c00087308 */ /* 0x000e220000000400 */
[C---:B-1----:R-:W-:Y:S01]  /*1a00*/  FMUL.FTZ R5, R3.reuse, R4 ;  /* 0x0000000403057220 */ /* 0x042fe20000410000 */
[----:B------:R-:W-:Y:S01]  /*1a10*/  FMUL.FTZ R7, R3, R0 ;  /* 0x0000000003077220 */ /* 0x000fe20000410000 */
[----:B--2---:R-:W-:-:S02]  /*1a20*/  HADD2.F32 R11, -RZ, R25.H1_H1 ;  /* 0x30000019ff0b7230 */ /* 0x004fc40000004100 */
[----:B------:R-:W-:-:S03]  /*1a30*/  HADD2.F32 R25, -RZ, R25.H0_H0 ;  /* 0x20000019ff197230 */ /* 0x000fc60000004100 */
[----:B------:R-:W1:Y:S01]  /*1a40*/  MUFU.COS R6, R12 ;  /* 0x0000000c00067308 */ /* 0x000e620000000000 */
[C---:B---3--:R-:W-:Y:S01]  /*1a50*/  FMUL.FTZ R4, R2.reuse, R4 ;  /* 0x0000000402047220 */ /* 0x048fe20000410000 */
[C---:B------:R-:W-:Y:S01]  /*1a60*/  FMUL.FTZ R0, R2.reuse, R0 ;  /* 0x0000000002007220 */ /* 0x040fe20000410000 */
[C---:B------:R-:W-:Y:S01]  /*1a70*/  FFMA.FTZ R5, R2.reuse, R16, -R5 ;  /* 0x0000001002057223 */ /* 0x040fe20000010805 */
[----:B------:R-:W-:Y:S01]  /*1a80*/  FFMA.FTZ R7, R2, R24, -R7 ;  /* 0x0000001802077223 */ /* 0x000fe20000010807 */
[C---:B------:R-:W-:Y:S01]  /*1a90*/  FFMA.FTZ R16, R3.reuse, R16, R4 ;  /* 0x0000001003107223 */ /* 0x040fe20000010004 */
[----:B------:R-:W-:Y:S02]  /*1aa0*/  FFMA.FTZ R24, R3, R24, R0 ;  /* 0x0000001803187223 */ /* 0x000fe40000010000 */
[----:B------:R-:W-:Y:S01]  /*1ab0*/  MUFU.COS R10, R20 ;  /* 0x00000014000a7308 */ /* 0x000fe20000000000 */
[C---:B0-----:R-:W-:Y:S01]  /*1ac0*/  FMUL.FTZ R3, R8.reuse, R9 ;  /* 0x0000000908037220 */ /* 0x041fe20000410000 */
[----:B------:R-:W-:Y:S01]  /*1ad0*/  FMUL.FTZ R2, R8, R11 ;  /* 0x0000000b08027220 */ /* 0x000fe20000410000 */
[----:B------:R-:W-:-:S02]  /*1ae0*/  F2FP.F16.F32.PACK_AB R16, R16, R5 ;  /* 0x000000051010723e */ /* 0x000fc400000000ff */
[----:B------:R-:W-:-:S03]  /*1af0*/  F2FP.F16.F32.PACK_AB R24, R24, R7 ;  /* 0x000000071818723e */ /* 0x000fc600000000ff */
[----:B------:R-:W0:Y:S01]  /*1b00*/  MUFU.SIN R12, R20 ;  /* 0x00000014000c7308 */ /* 0x000e220000000400 */
[C---:B-1----:R-:W-:Y:S01]  /*1b10*/  FMUL.FTZ R9, R6.reuse, R9 ;  /* 0x0000000906097220 */ /* 0x042fe20000410000 */
[C---:B------:R-:W-:Y:S01]  /*1b20*/  FMUL.FTZ R11, R6.reuse, R11 ;  /* 0x0000000b060b7220 */ /* 0x040fe20000410000 */
[C---:B------:R-:W-:Y:S01]  /*1b30*/  FFMA.FTZ R2, R6.reuse, R25, -R2 ;  /* 0x0000001906027223 */ /* 0x040fe20000010802 */
[-C--:B------:R-:W-:Y:S01]  /*1b40*/  FFMA.FTZ R3, R6, R17.reuse, -R3 ;  /* 0x0000001106037223 */ /* 0x080fe20000010803 */
[C---:B------:R-:W-:Y:S01]  /*1b50*/  FFMA.FTZ R0, R8.reuse, R17, R9 ;  /* 0x0000001108007223 */ /* 0x040fe20000010009 */
[----:B------:R-:W-:Y:S02]  /*1b60*/  FFMA.FTZ R25, R8, R25, R11 ;  /* 0x0000001908197223 */ /* 0x000fe4000001000b */
[----:B------:R-:W1:Y:S02]  /*1b70*/  MUFU.SIN R20, R18 ;  /* 0x0000001200147308 */ /* 0x000e640000000400 */
[----:B------:R-:W-:-:S02]  /*1b80*/  F2FP.F16.F32.PACK_AB R17, R0, R3 ;  /* 0x000000030011723e */ /* 0x000fc400000000ff */
[----:B------:R-:W-:-:S04]  /*1b90*/  F2FP.F16.F32.PACK_AB R25, R25, R2 ;  /* 0x000000021919723e */ /* 0x000fc800000000ff */
[----:B------:R2:W3:Y:S01]  /*1ba0*/  MUFU.COS R14, R18 ;  /* 0x00000012000e7308 */ /* 0x0004e20000000000 */
[C---:B0-----:R-:W-:Y:S01]  /*1bb0*/  FMUL.FTZ R9, R12.reuse, R15 ;  /* 0x0000000f0c097220 */ /* 0x041fe20000410000 */
[----:B------:R-:W-:Y:S01]  /*1bc0*/  FMUL.FTZ R4, R12, R21 ;  /* 0x000000150c047220 */ /* 0x000fe20000410000 */
[C---:B------:R-:W-:Y:S01]  /*1bd0*/  FMUL.FTZ R15, R10.reuse, R15 ;  /* 0x0000000f0a0f7220 */ /* 0x040fe20000410000 */
[C---:B------:R-:W-:Y:S01]  /*1be0*/  FMUL.FTZ R21, R10.reuse, R21 ;  /* 0x000000150a157220 */ /* 0x040fe20000410000 */
[C---:B------:R-:W-:Y:S01]  /*1bf0*/  FFMA.FTZ R9, R10.reuse, R13, -R9 ;  /* 0x0000000d0a097223 */ /* 0x040fe20000010809 */
[-C--:B------:R-:W-:Y:S02]  /*1c00*/  FFMA.FTZ R4, R10, R19.reuse, -R4 ;  /* 0x000000130a047223 */ /* 0x080fe40000010804 */
[----:B------:R-:W-:Y:S01]  /*1c10*/  FFMA.FTZ R21, R12, R19, R21 ;  /* 0x000000130c157223 */ /* 0x000fe20000010015 */
[C---:B-1----:R-:W-:Y:S01]  /*1c20*/  FMUL.FTZ R11, R20.reuse, R31 ;  /* 0x0000001f140b7220 */ /* 0x042fe20000410000 */
[----:B------:R-:W-:Y:S01]  /*1c30*/  FMUL.FTZ R8, R20, R33 ;  /* 0x0000002114087220 */ /* 0x000fe20000410000 */
[----:B--2---:R-:W-:-:S02]  /*1c40*/  FFMA.FTZ R18, R12, R13, R15 ;  /* 0x0000000d0c127223 */ /* 0x004fc4000001000f */
[----:B------:R-:W-:-:S03]  /*1c50*/  F2FP.F16.F32.PACK_AB R26, R21, R4 ;  /* 0x00000004151a723e */ /* 0x000fc600000000ff */
[----:B------:R-:W-:Y:S01]  /*1c60*/  F2FP.F16.F32.PACK_AB R18, R18, R9 ;  /* 0x000000091212723e */ /* 0x000fe200000000ff */
[C---:B---3--:R-:W-:Y:S01]  /*1c70*/  FMUL.FTZ R31, R14.reuse, R31 ;  /* 0x0000001f0e1f7220 */ /* 0x048fe20000410000 */
[C---:B------:R-:W-:Y:S01]  /*1c80*/  FMUL.FTZ R33, R14.reuse, R33 ;  /* 0x000000210e217220 */ /* 0x040fe20000410000 */
[C---:B------:R-:W-:Y:S01]  /*1c90*/  FFMA.FTZ R8, R14.reuse, R27, -R8 ;  /* 0x0000001b0e087223 */ /* 0x040fe20000010808 */
[-C--:B------:R-:W-:Y:S01]  /*1ca0*/  FFMA.FTZ R11, R14, R29.reuse, -R11 ;  /* 0x0000001d0e0b7223 */ /* 0x080fe2000001080b */
[C---:B------:R-:W-:Y:S01]  /*1cb0*/  FFMA.FTZ R6, R20.reuse, R29, R31 ;  /* 0x0000001d14067223 */ /* 0x040fe2000001001f */
[----:B------:R-:W-:-:S04]  /*1cc0*/  FFMA.FTZ R27, R20, R27, R33 ;  /* 0x0000001b141b7223 */ /* 0x000fc80000010021 */
[----:B------:R-:W-:Y:S02]  /*1cd0*/  F2FP.F16.F32.PACK_AB R19, R6, R11 ;  /* 0x0000000b0613723e */ /* 0x000fe400000000ff */
[----:B------:R-:W-:-:S07]  /*1ce0*/  F2FP.F16.F32.PACK_AB R27, R27, R8 ;  /* 0x000000081b1b723e */ /* 0x000fce00000000ff */
.L_x_2991:
[----:B------:R-:W-:Y:S05]  /*1cf0*/  BSYNC B1 ;  /* 0x0000000000017941 */ /* 0x000fea0003800000 */
.L_x_2990:
[----:B------:R-:W-:Y:S02]  /*1d00*/  LOP3.LUT R2, R25, 0xffff, RZ, 0xc0, !PT ;  /* 0x0000ffff19027812 */ /* 0x000fe400078ec0ff */
[----:B------:R-:W-:Y:S02]  /*1d10*/  LOP3.LUT R4, R17, 0xffff, RZ, 0xc0, !PT ;  /* 0x0000ffff11047812 */ /* 0x000fe400078ec0ff */
[----:B------:R-:W-:Y:S01]  /*1d20*/  PRMT R0, R27, 0x7732, RZ ;  /* 0x000077321b007816 */ /* 0x000fe200000000ff */
[----:B------:R-:W-:Y:S01]  /*1d30*/  IMAD.WIDE.U32 R2, R2, 0x10000, RZ ;  /* 0x0001000002027825 */ /* 0x000fe200078e00ff */
[----:B------:R-:W-:Y:S02]  /*1d40*/  PRMT R9, R26, 0x7732, RZ ;  /* 0x000077321a097816 */ /* 0x000fe400000000ff */
[----:B------:R-:W-:Y:S01]  /*1d50*/  PRMT R11, R18, 0x5410, R19 ;  /* 0x00005410120b7816 */ /* 0x000fe20000000013 */
[----:B------:R-:W-:Y:S01]  /*1d60*/  IMAD.WIDE.U32 R4, R4, 0x10000, RZ ;  /* 0x0001000004047825 */ /* 0x000fe200078e00ff */
[----:B------:R-:W-:-:S02]  /*1d70*/  LOP3.LUT R6, R2, 0xffff, R24, 0xf8, !PT ;  /* 0x0000ffff02067812 */ /* 0x000fc400078ef818 */
[----:B------:R-:W-:Y:S02]  /*1d80*/  PRMT R7, R26, 0x5410, R27 ;  /* 0x000054101a077816 */ /* 0x000fe4000000001b */
[----:B------:R-:W-:Y:S02]  /*1d90*/  PRMT R2, R25, 0x7732, RZ ;  /* 0x0000773219027816 */ /* 0x000fe400000000ff */
[----:B------:R-:W-:Y:S02]  /*1da0*/  PRMT R21, R9, 0x5410, R0 ;  /* 0x0000541009157816 */ /* 0x000fe40000000000 */
[----:B------:R-:W-:Y:S02]  /*1db0*/  LOP3.LUT R8, R4, 0xffff, R16, 0xf8, !PT ;  /* 0x0000ffff04087812 */ /* 0x000fe400078ef810 */
[----:B------:R-:W-:Y:S02]  /*1dc0*/  LOP3.LUT R9, R11, R5, RZ, 0xfc, !PT ;  /* 0x000000050b097212 */ /* 0x000fe400078efcff */
[----:B------:R-:W-:-:S02]  /*1dd0*/  PRMT R4, R17, 0x7732, RZ ;  /* 0x0000773211047816 */ /* 0x000fc400000000ff */
[----:B------:R-:W-:Y:S02]  /*1de0*/  PRMT R0, R19, 0x7732, RZ ;  /* 0x0000773213007816 */ /* 0x000fe400000000ff */
[----:B------:R-:W-:Y:S01]  /*1df0*/  PRMT R11, R18, 0x7732, RZ ;  /* 0x00007732120b7816 */ /* 0x000fe200000000ff */
[----:B------:R-:W-:Y:S01]  /*1e00*/  IMAD.WIDE.U32 R4, R4, 0x10000, RZ ;  /* 0x0001000004047825 */ /* 0x000fe200078e00ff */
[----:B------:R-:W-:Y:S02]  /*1e10*/  LOP3.LUT R7, R7, R3, RZ, 0xfc, !PT ;  /* 0x0000000307077212 */ /* 0x000fe400078efcff */
[----:B------:R-:W-:Y:S01]  /*1e20*/  PRMT R10, R16, 0x7732, RZ ;  /* 0x00007732100a7816 */ /* 0x000fe200000000ff */
[----:B------:R-:W-:Y:S01]  /*1e30*/  IMAD.WIDE.U32 R2, R2, 0x10000, RZ ;  /* 0x0001000002027825 */ /* 0x000fe200078e00ff */
[----:B------:R-:W-:Y:S01]  /*1e40*/  PRMT R13, R24, 0x7732, RZ ;  /* 0x00007732180d7816 */ /* 0x000fe200000000ff */
[----:B------:R1:W-:Y:S01]  /*1e50*/  STS.64 [R39], R6 ;  /* 0x0000000627007388 */ /* 0x0003e20000000a00 */
[----:B------:R-:W-:-:S02]  /*1e60*/  PRMT R15, R11, 0x5410, R0 ;  /* 0x000054100b0f7816 */ /* 0x000fc40000000000 */
[----:B------:R-:W-:Y:S02]  /*1e70*/  MOV R11, R10 ;  /* 0x0000000a000b7202 */ /* 0x000fe40000000f00 */
[----:B------:R-:W-:Y:S02]  /*1e80*/  LOP3.LUT R3, R21, R3, RZ, 0xfc, !PT ;  /* 0x0000000315037212 */ /* 0x000fe400078efcff */
[----:B------:R-:W-:Y:S02]  /*1e90*/  LOP3.LUT R2, R2, R13, RZ, 0xfc, !PT ;  /* 0x0000000d02027212 */ /* 0x000fe400078efcff */
[----:B------:R-:W-:Y:S02]  /*1ea0*/  LOP3.LUT R5, R15, R5, RZ, 0xfc, !PT ;  /* 0x000000050f057212 */ /* 0x000fe400078efcff */
[----:B------:R-:W-:Y:S01]  /*1eb0*/  LOP3.LUT R4, R4, R11, RZ, 0xfc, !PT ;  /* 0x0000000b04047212 */ /* 0x000fe200078efcff */
[----:B------:R1:W-:Y:S04]  /*1ec0*/  STS.64 [R41], R2 ;  /* 0x0000000229007388 */ /* 0x0003e80000000a00 */
[----:B------:R1:W-:Y:S04]  /*1ed0*/  STS.64 [R35], R8 ;  /* 0x0000000823007388 */ /* 0x0003e80000000a00 */
[----:B------:R1:W-:Y:S02]  /*1ee0*/  STS.64 [R37], R4 ;  /* 0x0000000425007388 */ /* 0x0003e40000000a00 */
.L_x_2989:
[----:B------:R-:W-:Y:S05]  /*1ef0*/  BSYNC B0 ;  /* 0x0000000000007941 */ /* 0x000fea0003800000 */
.L_x_2988:
[----:B------:R-:W-:Y:S06]  /*1f00*/  BAR.SYNC.DEFER_BLOCKING 0x0 ;  /* 0x0000000000007b1d */ /* 0x000fec0000010000 */
[----:B0-----:R0:W2:Y:S04]  /*1f10*/  @P6 LDS.128 R16, [R32] ;  /* 0x0000000020106984 */ /* 0x0010a80000000c00 */
[----:B------:R0:W3:Y:S01]  /*1f20*/  @P6 LDS.128 R24, [R34] ;  /* 0x0000000022186984 */ /* 0x0000e20000000c00 */
[----:B------:R-:W-:Y:S06]  /*1f30*/  BAR.SYNC.DEFER_BLOCKING 0x0 ;  /* 0x0000000000007b1d */ /* 0x000fec0000010000 */
[----:B------:R-:W-:Y:S05]  /*1f40*/  BRA `(.L_x_2986) ;  /* 0x0000000400907947 */ /* 0x000fea0003800000 */
.L_x_2985:
[----:B------:R-:W-:Y:S01]  /*1f50*/  ISETP.GE.AND P0, PT, R23, R10, PT ;  /* 0x0000000a1700720c */ /* 0x000fe20003f06270 */
[----:B------:R-:W-:-:S12]  /*1f60*/  BSSY B0, `(.L_x_2986) ;  /* 0x0000062000007945 */ /* 0x000fd80003800000 */
[----:B------:R-:W-:Y:S05]  /*1f70*/  @P0 BRA `(.L_x_2992) ;  /* 0x0000000400800947 */ /* 0x000fea0003800000 */
[----:B------:R-:W-:Y:S01]  /*1f80*/  I2FP.F32.S32 R10, R10 ;  /* 0x0000000a000a7245 */ /* 0x000fe20000201400 */
[C---:B------:R-:W-:Y:S01]  /*1f90*/  VIADD R2, R23.reuse, 0x2 ;  /* 0x0000000217027836 */ /* 0x040fe20000000000 */
[----:B------:R-:W-:Y:S01]  /*1fa0*/  I2FP.F32.S32 R0, R23 ;  /* 0x0000001700007245 */ /* 0x000fe20000201400 */
[----:B------:R-:W-:Y:S01]  /*1fb0*/  ULDC UR4, c[0x0][0x29c] ;  /* 0x0000a70000047ab9 */ /* 0x000fe20000000800 */
[----:B------:R-:W0:Y:S01]  /*1fc0*/  MUFU.RCP R7, R10 ;  /* 0x0000000a00077308 */ /* 0x000e220000001000 */
[C---:B------:R-:W-:Y:S01]  /*1fd0*/  IADD3 R3, R23.reuse, 0x4, RZ ;  /* 0x0000000417037810 */ /* 0x040fe20007ffe0ff */
[----:B------:R-:W-:Y:S01]  /*1fe0*/  UIADD3 UR4, -UR39, UR4, URZ ;  /* 0x0000000427047290 */ /* 0x000fe2000fffe13f */
[----:B------:R-:W-:Y:S01]  /*1ff0*/  I2FP.F32.S32 R2, R2 ;  /* 0x0000000200027245 */ /* 0x000fe20000201400 */
[----:B------:R-:W-:Y:S01]  /*2000*/  HADD2.F32 R13, -RZ, R17.H1_H1 ;  /* 0x30000011ff0d7230 */ /* 0x000fe20000004100 */
[----:B------:R-:W-:Y:S01]  /*2010*/  I2FP.F32.S32 R3, R3 ;  /* 0x0000000300037245 */ /* 0x000fe20000201400 */
[----:B------:R-:W-:Y:S01]  /*2020*/  HADD2.F32 R15, -RZ, R25.H1_H1 ;  /* 0x30000019ff0f7230 */ /* 0x000fe20000004100 */
[----:B------:R-:W-:Y:S01]  /*2030*/  IADD3 R4, R23, 0x6, RZ ;  /* 0x0000000617047810 */ /* 0x000fe20007ffe0ff */
[--C-:B------:R-:W-:Y:S01]  /*2040*/  HADD2.F32 R29, -RZ, R19.reuse.H1_H1 ;  /* 0x30000013ff1d7230 */ /* 0x100fe20000004100 */
[----:B------:R-:W-:Y:S01]  /*2050*/  I2FP.F32.S32 R12, UR4 ;  /* 0x00000004000c7c45 */ /* 0x000fe20008201400 */
[----:B------:R-:W-:Y:S01]  /*2060*/  HADD2.F32 R28, -RZ, R19.H0_H0 ;  /* 0x20000013ff1c7230 */ /* 0x000fe20000004100 */
[----:B------:R-:W-:Y:S01]  /*2070*/  I2FP.F32.S32 R4, R4 ;  /* 0x0000000400047245 */ /* 0x000fe20000201400 */
[----:B------:R-:W-:-:S02]  /*2080*/  HADD2.F32 R17, -RZ, R17.H0_H0 ;  /* 0x20000011ff117230 */ /* 0x000fc40000004100 */
[--C-:B------:R-:W-:Y:S02]  /*2090*/  HADD2.F32 R21, -RZ, R18.reuse.H1_H1 ;  /* 0x30000012ff157230 */ /* 0x100fe40000004100 */
[----:B------:R-:W-:Y:S02]  /*20a0*/  HADD2.F32 R20, -RZ, R18.H0_H0 ;  /* 0x20000012ff147230 */ /* 0x000fe40000004100 */
        /* <DEDUP_REMOVED lines=8> */
[----:B------:R-:W-:-:S02]  /*2130*/  HADD2.F32 R19, -RZ, R26.H1_H1 ;  /* 0x3000001aff137230 */ /* 0x000fc40000004100 */
[----:B------:R-:W0:Y:S01]  /*2140*/  MUFU.EX2 R0, -R0 ;  /* 0x8000000000007308 */ /* 0x000e220000000800 */
[----:B------:R-:W-:Y:S02]  /*2150*/  HADD2.F32 R18, -RZ, R25.H0_H0 ;  /* 0x20000019ff127230 */ /* 0x000fe40000004100 */
[----:B------:R-:W-:Y:S02]  /*2160*/  HADD2.F32 R26, -RZ, R26.H0_H0 ;  /* 0x2000001aff1a7230 */ /* 0x000fe40000004100 */
[--C-:B------:R-:W-:Y:S02]  /*2170*/  HADD2.F32 R25, -RZ, R27.reuse.H1_H1 ;  /* 0x3000001bff197230 */ /* 0x100fe40000004100 */
[----:B------:R-:W-:Y:S01]  /*2180*/  HADD2.F32 R30, -RZ, R27.H0_H0 ;  /* 0x2000001bff1e7230 */ /* 0x000fe20000004100 */
[----:B------:R-:W1:Y:S08]  /*2190*/  MUFU.EX2 R2, -R2 ;  /* 0x8000000200027308 */ /* 0x000e700000000800 */
[----:B------:R-:W2:Y:S01]  /*21a0*/  MUFU.EX2 R5, -R5 ;  /* 0x8000000500057308 */ /* 0x000ea20000000800 */
[----:B0-----:R-:W-:-:S04]  /*21b0*/  FMUL.FTZ R0, R12, R0 ;  /* 0x000000000c007220 */ /* 0x001fc80000410000 */
[----:B------:R-:W-:-:S03]  /*21c0*/  FMUL.RZ R9, R0, 0.15915493667125701904 ;  /* 0x3e22f98300097820 */ /* 0x000fc6000040c000 */
[----:B------:R-:W0:Y:S01]  /*21d0*/  MUFU.EX2 R7, -R7 ;  /* 0x8000000700077308 */ /* 0x000e220000000800 */
[----:B-1----:R-:W-:-:S04]  /*21e0*/  FMUL.FTZ R3, R12, R2 ;  /* 0x000000020c037220 */ /* 0x002fc80000410000 */
[----:B------:R-:W-:-:S03]  /*21f0*/  FMUL.RZ R10, R3, 0.15915493667125701904 ;  /* 0x3e22f983030a7820 */ /* 0x000fc6000040c000 */
[----:B------:R-:W1:Y:S01]  /*2200*/  MUFU.SIN R2, R9 ;  /* 0x0000000900027308 */ /* 0x000e620000000400 */
[C---:B--2---:R-:W-:Y:S01]  /*2210*/  FMUL.FTZ R3, R12.reuse, R5 ;  /* 0x000000050c037220 */ /* 0x044fe20000410000 */
[--C-:B------:R-:W-:Y:S02]  /*2220*/  HADD2.F32 R5, -RZ, R16.reuse.H1_H1 ;  /* 0x30000010ff057230 */ /* 0x100fe40000004100 */
[----:B------:R-:W-:Y:S02]  /*2230*/  HADD2.F32 R16, -RZ, R16.H0_H0 ;  /* 0x20000010ff107230 */ /* 0x000fe40000004100 */
[----:B------:R-:W-:Y:S02]  /*2240*/  FMUL.RZ R11, R3, 0.15915493667125701904 ;  /* 0x3e22f983030b7820 */ /* 0x000fe4000040c000 */
[----:B------:R2:W3:Y:S01]  /*2250*/  MUFU.COS R0, R9 ;  /* 0x0000000900007308 */ /* 0x0004e20000000000 */
[----:B0-----:R-:W-:-:S04]  /*2260*/  FMUL.FTZ R3, R12, R7 ;  /* 0x000000070c037220 */ /* 0x001fc80000410000 */
[----:B------:R-:W-:-:S03]  /*2270*/  FMUL.RZ R14, R3, 0.15915493667125701904 ;  /* 0x3e22f983030e7820 */ /* 0x000fc6000040c000 */
[----:B------:R-:W0:Y:S01]  /*2280*/  MUFU.COS R4, R10 ;  /* 0x0000000a00047308 */ /* 0x000e220000000000 */
[--C-:B--2---:R-:W-:Y:S02]  /*2290*/  HADD2.F32 R9, -RZ, R24.reuse.H1_H1 ;  /* 0x30000018ff097230 */ /* 0x104fe40000004100 */
[C---:B-1----:R-:W-:Y:S01]  /*22a0*/  FMUL.FTZ R3, R2.reuse, R5 ;  /* 0x0000000502037220 */ /* 0x042fe20000410000 */
[----:B------:R-:W-:Y:S02]  /*22b0*/  HADD2.F32 R24, -RZ, R24.H0_H0 ;  /* 0x20000018ff187230 */ /* 0x000fe40000004100 */
[----:B------:R-:W-:Y:S02]  /*22c0*/  FMUL.FTZ R7, R2, R9 ;  /* 0x0000000902077220 */ /* 0x000fe40000410000 */
[----:B------:R-:W1:Y:S01]  /*22d0*/  MUFU.SIN R6, R10 ;  /* 0x0000000a00067308 */ /* 0x000e620000000400 */
[C---:B---3--:R-:W-:Y:S01]  /*22e0*/  FMUL.FTZ R5, R0.reuse, R5 ;  /* 0x0000000500057220 */ /* 0x048fe20000410000 */
[C---:B------:R-:W-:Y:S01]  /*22f0*/  FMUL.FTZ R9, R0.reuse, R9 ;  /* 0x0000000900097220 */ /* 0x040fe20000410000 */
[C---:B------:R-:W-:Y:S01]  /*2300*/  FFMA.FTZ R3, R0.reuse, R16, -R3 ;  /* 0x0000001000037223 */ /* 0x040fe20000010803 */
[----:B------:R-:W-:Y:S01]  /*2310*/  FFMA.FTZ R7, R0, R24, -R7 ;  /* 0x0000001800077223 */ /* 0x000fe20000010807 */
[C---:B------:R-:W-:Y:S01]  /*2320*/  FFMA.FTZ R16, R2.reuse, R16, R5 ;  /* 0x0000001002107223 */ /* 0x040fe20000010005 */
[----:B------:R-:W-:-:S02]  /*2330*/  FFMA.FTZ R24, R2, R24, R9 ;  /* 0x0000001802187223 */ /* 0x000fc40000010009 */
[----:B------:R-:W2:Y:S01]  /*2340*/  MUFU.SIN R10, R11 ;  /* 0x0000000b000a7308 */ /* 0x000ea20000000400 */
[----:B0-----:R-:W-:Y:S01]  /*2350*/  FMUL.FTZ R9, R4, R13 ;  /* 0x0000000d04097220 */ /* 0x001fe20000410000 */
[----:B------:R-:W-:Y:S02]  /*2360*/  F2FP.F16.F32.PACK_AB R16, R16, R3 ;  /* 0x000000031010723e */ /* 0x000fe400000000ff */
[----:B------:R-:W-:-:S04]  /*2370*/  F2FP.F16.F32.PACK_AB R24, R24, R7 ;  /* 0x000000071818723e */ /* 0x000fc800000000ff */
[----:B------:R0:W3:Y:S01]  /*2380*/  MUFU.COS R8, R11 ;  /* 0x0000000b00087308 */ /* 0x0000e20000000000 */
[----:B-1----:R-:W-:Y:S01]  /*2390*/  FMUL.FTZ R5, R6, R13 ;  /* 0x0000000d06057220 */ /* 0x002fe20000410000 */
[----:B------:R-:W-:Y:S01]  /*23a0*/  FMUL.FTZ R13, R4, R15 ;  /* 0x0000000f040d7220 */ /* 0x000fe20000410000 */
[-C--:B------:R-:W-:Y:S02]  /*23b0*/  FFMA.FTZ R0, R6, R17.reuse, R9 ;  /* 0x0000001106007223 */ /* 0x080fe40000010009 */
[----:B------:R-:W-:-:S03]  /*23c0*/  FFMA.FTZ R5, R4, R17, -R5 ;  /* 0x0000001104057223 */ /* 0x000fc60000010805 */
[----:B------:R-:W1:Y:S01]  /*23d0*/  MUFU.COS R12, R14 ;  /* 0x0000000e000c7308 */ /* 0x000e620000000000 */
[----:B0-----:R-:W-:Y:S01]  /*23e0*/  FMUL.FTZ R11, R6, R15 ;  /* 0x0000000f060b7220 */ /* 0x001fe20000410000 */
[----:B--2---:R-:W-:Y:S01]  /*23f0*/  FMUL.FTZ R15, R10, R19 ;  /* 0x000000130a0f7220 */ /* 0x004fe20000410000 */
[-C--:B------:R-:W-:Y:S01]  /*2400*/  FFMA.FTZ R6, R6, R18.reuse, R13 ;  /* 0x0000001206067223 */ /* 0x080fe2000001000d */
[----:B------:R-:W-:Y:S01]  /*2410*/  FMUL.FTZ R9, R10, R21 ;  /* 0x000000150a097220 */ /* 0x000fe20000410000 */
[----:B------:R-:W-:-:S03]  /*2420*/  FFMA.FTZ R11, R4, R18, -R11 ;  /* 0x00000012040b7223 */ /* 0x000fc6000001080b */
[----:B------:R-:W0:Y:S01]  /*2430*/  MUFU.SIN R2, R14 ;  /* 0x0000000e00027308 */ /* 0x000e220000000400 */
[C---:B---3--:R-:W-:Y:S01]  /*2440*/  FMUL.FTZ R17, R8.reuse, R19 ;  /* 0x0000001308117220 */ /* 0x048fe20000410000 */
[C---:B------:R-:W-:Y:S01]  /*2450*/  FMUL.FTZ R13, R8.reuse, R21 ;  /* 0x00000015080d7220 */ /* 0x040fe20000410000 */
[C---:B------:R-:W-:Y:S01]  /*2460*/  FFMA.FTZ R15, R8.reuse, R26, -R15 ;  /* 0x0000001a080f7223 */ /* 0x040fe2000001080f */
[----:B------:R-:W-:Y:S01]  /*2470*/  FFMA.FTZ R9, R8, R20, -R9 ;  /* 0x0000001408097223 */ /* 0x000fe20000010809 */
[C---:B------:R-:W-:Y:S01]  /*2480*/  FFMA.FTZ R26, R10.reuse, R26, R17 ;  /* 0x0000001a0a1a7223 */ /* 0x040fe20000010011 */
[----:B------:R-:W-:Y:S01]  /*2490*/  FFMA.FTZ R18, R10, R20, R13 ;  /* 0x000000140a127223 */ /* 0x000fe2000001000d */
[C---:B-1----:R-:W-:Y:S01]  /*24a0*/  FMUL.FTZ R17, R12.reuse, R29 ;  /* 0x0000001d0c117220 */ /* 0x042fe20000410000 */
[----:B------:R-:W-:-:S03]  /*24b0*/  FMUL.FTZ R21, R12, R25 ;  /* 0x000000190c157220 */ /* 0x000fc60000410000 */
[----:B------:R-:W-:Y:S02]  /*24c0*/  F2FP.F16.F32.PACK_AB R18, R18, R9 ;  /* 0x000000091212723e */ /* 0x000fe400000000ff */
[----:B------:R-:W-:Y:S01]  /*24d0*/  F2FP.F16.F32.PACK_AB R26, R26, R15 ;  /* 0x0000000f1a1a723e */ /* 0x000fe200000000ff */
[C---:B0-----:R-:W-:Y:S01]  /*24e0*/  FMUL.FTZ R13, R2.reuse, R29 ;  /* 0x0000001d020d7220 */ /* 0x041fe20000410000 */
        /* <DEDUP_REMOVED lines=8> */
[----:B------:R-:W-:-:S07]  /*2570*/  F2FP.F16.F32.PACK_AB R27, R2, R27 ;  /* 0x0000001b021b723e */ /* 0x000fce00000000ff */
.L_x_2992:
[----:B------:R-:W-:Y:S05]  /*2580*/  BSYNC B0 ;  /* 0x0000000000007941 */ /* 0x000fea0003800000 */
.L_x_2986:
[----:B------:R-:W-:Y:S01]  /*2590*/  ISETP.GT.AND P0, PT, R22, 0x1f, PT ;  /* 0x0000001f1600780c */ /* 0x000fe20003f04270 */
[----:B------:R-:W-:Y:S01]  /*25a0*/  BSSY B0, `(.L_x_2993) ;  /* 0x0000025000007945 */ /* 0x000fe20003800000 */
[----:B-1----:R-:W-:-:S11]  /*25b0*/  IMAD.MOV.U32 R4, RZ, RZ, RZ ;  /* 0x000000ffff047224 */ /* 0x002fd600078e00ff */
[----:B------:R-:W-:Y:S05]  /*25c0*/  @P0 BRA `(.L_x_2994) ;  /* 0x0000000000880947 */ /* 0x000fea0003800000 */
[----:B------:R-:W-:Y:S01]  /*25d0*/  ISETP.GT.AND P0, PT, R22, 0x13, PT ;  /* 0x000000131600780c */ /* 0x000fe20003f04270 */
[----:B------:R-:W1:Y:S01]  /*25e0*/  S2UR UR5, SR_CgaCtaId ;  /* 0x00000000000579c3 */ /* 0x000e620000008800 */
[----:B------:R-:W-:Y:S01]  /*25f0*/  UMOV UR4, 0x400 ;  /* 0x0000040000047882 */ /* 0x000fe20000000000 */
[----:B--23--:R-:W-:Y:S01]  /*2600*/  HMUL2 R8, R17, R25 ;  /* 0x0000001911087232 */ /* 0x00cfe20000000000 */
[----:B------:R-:W-:Y:S01]  /*2610*/  UIADD3 UR4, UR4, 0x40, URZ ;  /* 0x0000004004047890 */ /* 0x000fe2000fffe03f */
[----:B------:R-:W-:-:S04]  /*2620*/  IADD3 R23, R23, UR43, RZ ;  /* 0x0000002b17177c10 */ /* 0x000fc8000fffe0ff */
[----:B------:R-:W-:-:S04]  /*2630*/  HFMA2.MMA R9, R16, R24, R8 ;  /* 0x0000001810097235 */ /* 0x000fc80000000008 */
[----:B------:R-:W2:Y:S01]  /*2640*/  @!P0 LDC R0, c[0x0][0x284] ;  /* 0x0000a100ff008b82 */ /* 0x000ea20000000800 */
[----:B------:R-:W-:-:S05]  /*2650*/  VOTEU.ALL UP0, P0 ;  /* 0x00000000003f7886 */ /* 0x000fca0000000000 */
[----:B------:R-:W-:Y:S01]  /*2660*/  @!UP0 USHF.L.U32 UR6, UR41, 0x3, URZ ;  /* 0x0000000329068899 */ /* 0x000fe2000800063f */
[----:B------:R-:W-:Y:S01]  /*2670*/  HFMA2 R9, R18, R26, R9 ;  /* 0x0000001a12097231 */ /* 0x000fe20000000009 */
[----:B------:R-:W3:Y:S01]  /*2680*/  @!P0 LDC.64 R2, c[0x0][0x248] ;  /* 0x00009200ff028b82 */ /* 0x000ee20000000a00 */
[----:B-1----:R-:W-:-:S04]  /*2690*/  ULEA UR4, UR5, UR4, 0x18 ;  /* 0x0000000405047291 */ /* 0x002fc8000f8ec03f */
[----:B------:R-:W-:-:S10]  /*26a0*/  HFMA2.MMA R9, R19, R27, R9 ;  /* 0x0000001b13097235 */ /* 0x000fd40000000009 */
[--C-:B------:R-:W-:Y:S02]  /*26b0*/  HADD2.F32 R13, -RZ, R9.reuse.H0_H0 ;  /* 0x20000009ff0d7230 */ /* 0x100fe40000004100 */
[----:B--2---:R-:W-:Y:S01]  /*26c0*/  @!P0 IMAD R23, R23, R0, UR6 ;  /* 0x0000000617178e24 */ /* 0x004fe2000f8e0200 */
[----:B------:R-:W-:Y:S01]  /*26d0*/  LEA R0, R22, UR4, 0x4 ;  /* 0x0000000416007c11 */ /* 0x000fe2000f8e20ff */
[----:B------:R-:W-:Y:S01]  /*26e0*/  HADD2.F32 R4, -RZ, R9.H1_H1 ;  /* 0x30000009ff047230 */ /* 0x000fe20000004100 */
[----:B------:R-:W-:-:S03]  /*26f0*/  UMOV UR4, 0xffffffff ;  /* 0xffffffff00047882 */ /* 0x000fc60000000000 */
[----:B------:R1:W-:Y:S01]  /*2700*/  STS.128 [R0], R16 ;  /* 0x0000001000007388 */ /* 0x0003e20000000c00 */
[----:B---3--:R-:W-:-:S04]  /*2710*/  @!P0 IMAD.WIDE R2, R23, 0x2, R2 ;  /* 0x0000000217028825 */ /* 0x008fc800078e0202 */
[----:B------:R-:W-:Y:S01]  /*2720*/  FADD.FTZ R13, R13, R4 ;  /* 0x000000040d0d7221 */ /* 0x000fe20000010000 */
[----:B------:R1:W-:Y:S01]  /*2730*/  @!P0 STG.E.128 desc[UR36][R2.64], R24 ;  /* 0x0000001802008986 */ /* 0x0003e2000c101d24 */
[----:B------:R-:W-:Y:S05]  /*2740*/  BRA.DIV UR4, `(.L_x_2995) ;  /* 0x0000007604bc7947 */ /* 0x000fea000b800000 */
[----:B------:R-:W1:Y:S02]  /*2750*/  SHFL.BFLY PT, R14, R13, 0x10, 0x1f ;  /* 0x0e001f000d0e7f89 */ /* 0x000e6400000e0000 */
[----:B-1----:R-:W-:-:S05]  /*2760*/  FADD.FTZ R0, R13, R14 ;  /* 0x0000000e0d007221 */ /* 0x002fca0000010000 */
[----:B------:R-:W1:Y:S02]  /*2770*/  SHFL.BFLY PT, R14, R0, 0x8, 0x1f ;  /* 0x0d001f00000e7f89 */ /* 0x000e6400000e0000 */
[----:B-1----:R-:W-:-:S05]  /*2780*/  FADD.FTZ R2, R0, R14 ;  /* 0x0000000e00027221 */ /* 0x002fca0000010000 */
[----:B------:R-:W1:Y:S02]  /*2790*/  SHFL.BFLY PT, R14, R2, 0x4, 0x1f ;  /* 0x0c801f00020e7f89 */ /* 0x000e6400000e0000 */
[----:B-1----:R-:W-:-:S05]  /*27a0*/  FADD.FTZ R3, R2, R14 ;  /* 0x0000000e02037221 */ /* 0x002fca0000010000 */
[----:B------:R-:W1:Y:S02]  /*27b0*/  SHFL.BFLY PT, R14, R3, 0x2, 0x1f ;  /* 0x0c401f00030e7f89 */ /* 0x000e6400000e0000 */
[----:B-1----:R-:W-:-:S05]  /*27c0*/  FADD.FTZ R4, R3, R14 ;  /* 0x0000000e03047221 */ /* 0x002fca0000010000 */
[----:B------:R1:W2:Y:S02]  /*27d0*/  SHFL.BFLY PT, R14, R4, 0x1, 0x1f ;  /* 0x0c201f00040e7f89 */ /* 0x0002a400000e0000 */
.L_x_3113:
[----:B-12---:R-:W-:-:S07]  /*27e0*/  FADD.FTZ R4, R4, R14 ;  /* 0x0000000e04047221 */ /* 0x006fce0000010000 */
.L_x_2994:
[----:B------:R-:W-:Y:S05]  /*27f0*/  BSYNC B0 ;  /* 0x0000000000007941 */ /* 0x000fea0003800000 */
.L_x_2993:
[----:B------:R-:W-:-:S13]  /*2800*/  ISETP.NE.AND P0, PT, R22, RZ, PT ;  /* 0x000000ff1600720c */ /* 0x000fda0003f05270 */
[----:B------:R-:W-:-:S05]  /*2810*/  @P0 MOV R0, 0xff7fffff ;  /* 0xff7fffff00000802 */ /* 0x000fca0000000f00 */
[----:B------:R1:W-:Y:S01]  /*2820*/  @P0 STL [R1+0x30], R0 ;  /* 0x0000300001000387 */ /* 0x0003e20000100800 */
[----:B------:R-:W-:Y:S05]  /*2830*/  @P0 BRA `(.L_x_2996) ;  /* 0x0000000000640947 */ /* 0x000fea0003800000 */
[----:B------:R-:W-:Y:S01]  /*2840*/  ULDC.64 UR4, c[0x0][0x2c8] ;  /* 0x0000b20000047ab9 */ /* 0x000fe20000000a00 */
[----:B------:R-:W-:Y:S01]  /*2850*/  ULDC UR7, c[0x0][0x2a0] ;  /* 0x0000a80000077ab9 */ /* 0x000fe20000000800 */
[----:B------:R-:W-:-:S04]  /*2860*/  UISETP.NE.U32.AND UP0, UPT, UR4, URZ, UPT ;  /* 0x0000003f0400728c */ /* 0x000fc8000bf05070 */
[----:B------:R-:W-:-:S06]  /*2870*/  UISETP.NE.AND.EX UP0, UPT, UR5, URZ, UPT, UP0 ;  /* 0x0000003f0500728c */ /* 0x000fcc000bf05300 */
[----:B------:R-:W-:-:S05]  /*2880*/  PLOP3.LUT P0, PT, PT, PT, UP0, 0x80, 0x0 ;  /* 0x000000000000781c */ /* 0x000fca0003f0f008 */
[----:B------:R-:W-:Y:S01]  /*2890*/  @UP0 UIADD3 UR4, -UR39, UR40, URZ ;  /* 0x0000002827040290 */ /* 0x000fe2000fffe13f */
[----:B------:R-:W-:-:S03]  /*28a0*/  @UP0 ULDC UR6, c[0x0][0x2d0] ;  /* 0x0000b40000060ab9 */ /* 0x000fc60000000800 */
[----:B------:R-:W-:-:S04]  /*28b0*/  @UP0 UIMAD UR5, UR46, UR6, UR4 ;  /* 0x000000062e0502a4 */ /* 0x000fc8000f8e0204 */
[----:B------:R-:W-:-:S03]  /*28c0*/  @UP0 UIMAD UR6, UR5, UR6, UR4 ;  /* 0x00000006050602a4 */ /* 0x000fc6000f8e0204 */
[----:B------:R-:W-:Y:S02]  /*28d0*/  @UP0 ULDC.64 UR4, c[0x0][0x2c8] ;  /* 0x0000b20000040ab9 */ /* 0x000fe40000000a00 */
[----:B------:R-:W-:-:S06]  /*28e0*/  @UP0 UIMAD.WIDE UR4, UR6, 0x2, UR4 ;  /* 0x00000002060408a5 */ /* 0x000fcc000f8e0204 */
[----:B------:R-:W-:Y:S01]  /*28f0*/  IMAD.U32 R2, RZ, RZ, UR4 ;  /* 0x00000004ff027e24 */ /* 0x000fe2000f8e00ff */
[----:B------:R-:W-:-:S05]  /*2900*/  MOV R3, UR5 ;  /* 0x0000000500037c02 */ /* 0x000fca0008000f00 */
[----:B------:R-:W1:Y:S01]  /*2910*/  @P0 LDG.E.U16 R2, desc[UR36][R2.64] ;  /* 0x0000002402020981 */ /* 0x000e62000c1e1500 */
[----:B------:R-:W4:Y:S01]  /*2920*/  S2UR UR6, SR_CgaCtaId ;  /* 0x00000000000679c3 */ /* 0x000f220000008800 */
[----:B------:R-:W-:Y:S01]  /*2930*/  UMOV UR4, 0x400 ;  /* 0x0000040000047882 */ /* 0x000fe20000000000 */
[----:B------:R-:W-:Y:S01]  /*2940*/  FMUL.FTZ R4, R4, UR7 ;  /* 0x0000000704047c20 */ /* 0x000fe20008410000 */
[----:B------:R-:W-:Y:S02]  /*2950*/  UIADD3 UR5, UR4, 0x240, URZ ;  /* 0x0000024004057890 */ /* 0x000fe4000fffe03f */
[----:B------:R-:W-:Y:S02]  /*2960*/  UIADD3 UR4, -UR42, UR40, URZ ;  /* 0x000000282a047290 */ /* 0x000fe4000fffe13f */
[----:B----4-:R-:W-:-:S04]  /*2970*/  ULEA UR5, UR6, UR5, 0x18 ;  /* 0x0000000506057291 */ /* 0x010fc8000f8ec03f */
[----:B------:R-:W-:Y:S01]  /*2980*/  ULEA UR4, UR4, UR5, 0x2 ;  /* 0x0000000504047291 */ /* 0x000fe2000f8e103f */
[----:B-1----:R-:W-:-:S05]  /*2990*/  @P0 HADD2.F32 R0, -RZ, R2.H0_H0 ;  /* 0x20000002ff000230 */ /* 0x002fca0000004100 */
[----:B------:R-:W-:-:S05]  /*29a0*/  @P0 FADD.FTZ R4, R4, R0 ;  /* 0x0000000004040221 */ /* 0x000fca0000010000 */
[----:B------:R4:W-:Y:S04]  /*29b0*/  STL [R1+0x30], R4 ;  /* 0x0000300401007387 */ /* 0x0009e80000100800 */
[----:B------:R4:W-:Y:S02]  /*29c0*/  STS [UR4], R4 ;  /* 0x00000004ff007988 */ /* 0x0009e40008000804 */
.L_x_2996:
[----:B------:R-:W-:Y:S05]  /*29d0*/  WARPSYNC.ALL ;  /* 0x0000000000007948 */ /* 0x000fea0003800000 */
[----:B------:R-:W-:Y:S02]  /*29e0*/  UIADD3 UR4, UR40, 0x1f, -UR42 ;  /* 0x0000001f28047890 */ /* 0x000fe4000fffe82a */
[----:B-1----:R-:W-:Y:S01]  /*29f0*/  IADD3 R0, R22, UR42, RZ ;  /* 0x0000002a16007c10 */ /* 0x002fe2000fffe0ff */
[----:B------:R-:W-:Y:S01]  /*2a00*/  ULDC UR6, c[0x0][0x280] ;  /* 0x0000a00000067ab9 */ /* 0x000fe20000000800 */
[----:B------:R-:W-:Y:S01]  /*2a10*/  ULDC UR14, c[0x0][0x2a0] ;  /* 0x0000a800000e7ab9 */ /* 0x000fe20000000800 */
[----:B------:R-:W-:Y:S01]  /*2a20*/  USHF.R.S32.HI UR5, URZ, 0x1f, UR4 ;  /* 0x0000001f3f057899 */ /* 0x000fe20008011404 */
[----:B------:R-:W-:Y:S01]  /*2a30*/  BSSY B0, `(.L_x_2997) ;  /* 0x0000407000007945 */ /* 0x000fe20003800000 */
[----:B------:R-:W-:-:S02]  /*2a40*/  UIMAD UR6, UR44, UR6, UR46 ;  /* 0x000000062c0672a4 */ /* 0x000fc4000f8e022e */
[----:B------:R-:W-:Y:S02]  /*2a50*/  ULEA.HI UR5, UR5, UR4, URZ, 0x5 ;  /* 0x0000000405057291 */ /* 0x000fe4000f8f283f */
[----:B------:R-:W-:Y:S02]  /*2a60*/  UIMAD UR6, UR6, 0xa0, URZ ;  /* 0x000000a0060678a4 */ /* 0x000fe4000f8e023f */
[----:B------:R-:W-:Y:S01]  /*2a70*/  ULOP3.LUT UR5, UR5, 0xffffffe0, URZ, 0xc0, !UPT ;  /* 0xffffffe005057892 */ /* 0x000fe2000f8ec03f */
[----:B------:R-:W-:Y:S01]  /*2a80*/  ULDC.64 UR10, c[0x0][0x258] ;  /* 0x00009600000a7ab9 */ /* 0x000fe20000000a00 */
[----:B------:R-:W-:Y:S02]  /*2a90*/  ULDC.64 UR8, c[0x0][0x2b0] ;  /* 0x0000ac0000087ab9 */ /* 0x000fe40000000a00 */
[----:B------:R-:W-:Y:S01]  /*2aa0*/  UIADD3 UR7, UR42, UR5, URZ ;  /* 0x000000052a077290 */ /* 0x000fe2000fffe03f */
[----:B------:R-:W-:Y:S01]  /*2ab0*/  ULDC.64 UR16, c[0x0][0x2c8] ;  /* 0x0000b20000107ab9 */ /* 0x000fe20000000a00 */
[----:B------:R-:W-:Y:S01]  /*2ac0*/  ULDC.64 UR12, c[0x0][0x2d8] ;  /* 0x0000b600000c7ab9 */ /* 0x000fe20000000a00 */
[----:B------:R-:W-:Y:S03]  /*2ad0*/  BAR.SYNC.DEFER_BLOCKING 0x0 ;  /* 0x0000000000007b1d */ /* 0x000fe60000010000 */
[----:B------:R-:W-:-:S13]  /*2ae0*/  ISETP.GE.AND P0, PT, R0, UR7, PT ;  /* 0x0000000700007c0c */ /* 0x000fda000bf06270 */
[----:B------:R-:W-:Y:S05]  /*2af0*/  @P0 BRA `(.L_x_2998) ;  /* 0x0000003c00e80947 */ /* 0x000fea0003800000 */
[----:B------:R-:W1:Y:S01]  /*2b00*/  LDC R116, c[0x0][0x284] ;  /* 0x0000a100ff747b82 */ /* 0x000e620000000800 */
[----:B------:R-:W-:-:S07]  /*2b10*/  UMOV UR4, 0x400 ;  /* 0x0000040000047882 */ /* 0x000fce0000000000 */
[----:B------:R-:W5:Y:S08]  /*2b20*/  S2UR UR5, SR_CgaCtaId ;  /* 0x00000000000579c3 */ /* 0x000f700000008800 */
[----:B------:R-:W2:Y:S01]  /*2b30*/  LDC R117, c[0x0][0x2c0] ;  /* 0x0000b000ff757b82 */ /* 0x000ea20000000800 */
[----:B-1----:R-:W-:-:S05]  /*2b40*/  IABS R2, R116 ;  /* 0x0000007400027213 */ /* 0x002fca0000000000 */
[----:B------:R-:W-:Y:S01]  /*2b50*/  IMAD.MOV.U32 R118, RZ, RZ, R2 ;  /* 0x000000ffff767224 */ /* 0x000fe200078e0002 */
[----:B-----5:R-:W-:-:S03]  /*2b60*/  ULEA UR4, UR5, UR4, 0x18 ;  /* 0x0000000405047291 */ /* 0x020fc6000f8ec03f */
[----:B------:R-:W1:Y:S06]  /*2b70*/  I2F.RP R2, R118 ;  /* 0x0000007600027306 */ /* 0x000e6c0000209400 */
[----:B------:R-:W5:Y:S04]  /*2b80*/  LDS.128 R12, [UR4+0x40] ;  /* 0x00004004ff0c7984 */ /* 0x000f680008000c00 */
[----:B------:R-:W0:Y:S01]  /*2b90*/  LDS.128 R8, [UR4+0x50] ;  /* 0x00005004ff087984 */ /* 0x000e220008000c00 */
[----:B-1----:R-:W1:Y:S03]  /*2ba0*/  MUFU.RCP R2, R2 ;  /* 0x0000000200027308 */ /* 0x002e660000001000 */
[----:B----4-:R-:W4:Y:S04]  /*2bb0*/  LDS.128 R4, [UR4+0x60] ;  /* 0x00006004ff047984 */ /* 0x010f280008000c00 */
[----:B------:R-:W2:Y:S04]  /*2bc0*/  LDS.128 R248, [UR4+0x70] ;  /* 0x00007004fff87984 */ /* 0x000ea80008000c00 */
[----:B------:R-:W2:Y:S04]  /*2bd0*/  LDS.128 R112, [UR4+0x80] ;  /* 0x00008004ff707984 */ /* 0x000ea80008000c00 */
[----:B------:R-:W2:Y:S01]  /*2be0*/  LDS.128 R108, [UR4+0x90] ;  /* 0x00009004ff6c7984 */ /* 0x000ea20008000c00 */
[----:B-1----:R-:W-:-:S03]  /*2bf0*/  IADD3 R2, R2, 0xffffffe, RZ ;  /* 0x0ffffffe02027810 */ /* 0x002fc60007ffe0ff */
[----:B------:R-:W1:Y:S01]  /*2c00*/  LDS.128 R104, [UR4+0xa0] ;  /* 0x0000a004ff687984 */ /* 0x000e620008000c00 */
[----:B------:R3:W0:Y:S03]  /*2c10*/  F2I.FTZ.U32.TRUNC.NTZ R3, R2 ;  /* 0x0000000200037305 */ /* 0x000626000021f000 */
[----:B------:R-:W1:Y:S04]  /*2c20*/  LDS.128 R100, [UR4+0xb0] ;  /* 0x0000b004ff647984 */ /* 0x000e680008000c00 */
[----:B------:R-:W1:Y:S01]  /*2c30*/  LDS.128 R96, [UR4+0xc0] ;  /* 0x0000c004ff607984 */ /* 0x000e620008000c00 */
[----:B---3--:R-:W-:-:S03]  /*2c40*/  IMAD.MOV.U32 R2, RZ, RZ, RZ ;  /* 0x000000ffff027224 */ /* 0x008fc600078e00ff */
[----:B------:R-:W3:Y:S04]  /*2c50*/  LDS.128 R92, [UR4+0xd0] ;  /* 0x0000d004ff5c7984 */ /* 0x000ee80008000c00 */
[----:B-----5:R-:W-:Y:S01]  /*2c60*/  STL.64 [R1+0x20], R12 ;  /* 0x0000200c01007387 */ /* 0x020fe20000100a00 */
[----:B0-----:R-:W-:-:S03]  /*2c70*/  IADD3 R119, RZ, -R3, RZ ;  /* 0x80000003ff777210 */ /* 0x001fc60007ffe0ff */
[----:B------:R-:W-:Y:S02]  /*2c80*/  STL.64 [R1+0x28], R14 ;  /* 0x0000280e01007387 */ /* 0x000fe40000100a00 */
[----:B------:R-:W-:Y:S02]  /*2c90*/  IMAD R119, R119, R118, RZ ;  /* 0x0000007677777224 */ /* 0x000fe400078e02ff */
[----:B------:R-:W-:Y:S02]  /*2ca0*/  STL.64 [R1+0x10], R8 ;  /* 0x0000100801007387 */ /* 0x000fe40000100a00 */
[----:B------:R-:W-:Y:S02]  /*2cb0*/  IMAD.HI.U32 R2, R3, R119, R2 ;  /* 0x0000007703027227 */ /* 0x000fe400078e0002 */
[----:B------:R-:W-:Y:S04]  /*2cc0*/  STL.64 [R1+0x18], R10 ;  /* 0x0000180a01007387 */ /* 0x000fe80000100a00 */
[----:B----4-:R-:W-:Y:S04]  /*2cd0*/  STL.64 [R1], R4 ;  /* 0x0000000401007387 */ /* 0x010fe80000100a00 */
[----:B------:R-:W-:Y:S04]  /*2ce0*/  STL.64 [R1+0x8], R6 ;  /* 0x0000080601007387 */ /* 0x000fe80000100a00 */
[----:B------:R-:W0:Y:S04]  /*2cf0*/  LDS.128 R88, [UR4+0xe0] ;  /* 0x0000e004ff587984 */ /* 0x000e280008000c00 */
[----:B------:R-:W4:Y:S04]  /*2d00*/  LDS.128 R84, [UR4+0xf0] ;  /* 0x0000f004ff547984 */ /* 0x000f280008000c00 */
        /* <DEDUP_REMOVED lines=16> */
[----:B--2---:R-:W2:Y:S04]  /*2e10*/  LDS.128 R16, [UR4+0x200] ;  /* 0x00020004ff107984 */ /* 0x004ea80008000c00 */
[----:B------:R-:W0:Y:S04]  /*2e20*/  LDS.128 R12, [UR4+0x210] ;  /* 0x00021004ff0c7984 */ /* 0x000e280008000c00 */
[----:B------:R-:W0:Y:S04]  /*2e30*/  LDS.128 R8, [UR4+0x220] ;  /* 0x00022004ff087984 */ /* 0x000e280008000c00 */
[----:B------:R-:W0:Y:S01]  /*2e40*/  LDS.128 R4, [UR4+0x230] ;  /* 0x00023004ff047984 */ /* 0x000e220008000c00 */
[----:B------:R-:W-:-:S03]  /*2e50*/  ULDC UR4, c[0x0][0x298] ;  /* 0x0000a60000047ab9 */ /* 0x000fc60000000800 */
[----:B------:R5:W-:Y:S02]  /*2e60*/  STL [R1+0x34], R2 ;  /* 0x0000340201007387 */ /* 0x000be40000100800 */
[----:B-1-345:R-:W-:-:S07]  /*2e70*/  IADD3 R2, R117, UR4, RZ ;  /* 0x0000000475027c10 */ /* 0x03afce000fffe0ff */
.L_x_3065:
[----:B-1----:R-:W1:Y:S01]  /*2e80*/  LDC R252, c[0x0][0x284] ;  /* 0x0000a100fffc7b82 */ /* 0x002e620000000800 */
[----:B------:R-:W-:Y:S01]  /*2e90*/  ISETP.NE.U32.AND P0, PT, RZ, UR8, PT ;  /* 0x00000008ff007c0c */ /* 0x000fe2000bf05070 */
[----:B---34-:R-:W3:Y:S03]  /*2ea0*/  LDL R246, [R1+0x34] ;  /* 0x0000340001f67983 */ /* 0x018ee60000100800 */
[----:B------:R-:W-:-:S13]  /*2eb0*/  ISETP.NE.AND.EX P0, PT, RZ, UR9, PT, P0 ;  /* 0x00000009ff007c0c */ /* 0x000fda000bf05300 */
[----:B0-----:R-:W-:Y:S01]  /*2ec0*/  @P0 SHF.R.S32.HI R3, RZ, 0x1f, R0 ;  /* 0x0000001fff030819 */ /* 0x001fe20000011400 */
[----:B-1----:R-:W-:-:S05]  /*2ed0*/  IMAD R244, R252, UR45, RZ ;  /* 0x0000002dfcf47c24 */ /* 0x002fca000f8e02ff */
[--C-:B------:R-:W-:Y:S02]  /*2ee0*/  @P0 SHF.R.S32.HI R245, RZ, 0x1f, R244.reuse ;  /* 0x0000001ffff50819 */ /* 0x100fe400000114f4 */
[----:B------:R-:W-:-:S04]  /*2ef0*/  @P0 IADD3 R2, P1, P2, R0, UR8, R244 ;  /* 0x0000000800020c10 */ /* 0x000fc8000fa3e0f4 */
[----:B------:R-:W-:-:S05]  /*2f00*/  @P0 IADD3.X R3, R3, UR9, R245, P1, P2 ;  /* 0x0000000903030c10 */ /* 0x000fca0008fe44f5 */
[----:B------:R-:W4:Y:S01]  /*2f10*/  @P0 LDG.E.U8 R2, desc[UR36][R2.64] ;  /* 0x0000002402020981 */ /* 0x000f22000c1e1100 */
[----:B------:R-:W-:Y:S01]  /*2f20*/  IABS R245, R252 ;  /* 0x000000fc00f57213 */ /* 0x000fe20000000000 */
[----:B------:R-:W-:Y:S01]  /*2f30*/  BSSY B1, `(.L_x_2999) ;  /* 0x000002a000017945 */ /* 0x000fe20003800000 */
[----:B------:R-:W-:Y:S02]  /*2f40*/  ISETP.NE.AND P2, PT, R252, RZ, PT ;  /* 0x000000fffc00720c */ /* 0x000fe40003f45270 */
[----:B----4-:R-:W-:Y:S02]  /*2f50*/  ISETP.NE.AND P0, PT, R2, RZ, P0 ;  /* 0x000000ff0200720c */ /* 0x010fe40000705270 */
[----:B------:R-:W-:-:S05]  /*2f60*/  IABS R2, R0 ;  /* 0x0000000000027213 */ /* 0x000fca0000000000 */
[----:B---3--:R-:W-:Y:S02]  /*2f70*/  IMAD.HI.U32 R3, R246, R2, RZ ;  /* 0x00000002f6037227 */ /* 0x008fe400078e00ff */
[----:B------:R-:W1:Y:S03]  /*2f80*/  LDC R246, c[0x0][0x284] ;  /* 0x0000a100fff67b82 */ /* 0x000e660000000800 */
[----:B------:R-:W-:-:S05]  /*2f90*/  IADD3 R3, -R3, RZ, RZ ;  /* 0x000000ff03037210 */ /* 0x000fca0007ffe1ff */
[----:B------:R-:W-:Y:S01]  /*2fa0*/  IMAD R2, R245, R3, R2 ;  /* 0x00000003f5027224 */ /* 0x000fe200078e0202 */
[----:B-1----:R-:W-:-:S04]  /*2fb0*/  IABS R246, R246 ;  /* 0x000000f600f67213 */ /* 0x002fc80000000000 */
[----:B------:R-:W-:-:S13]  /*2fc0*/  ISETP.GT.U32.AND P1, PT, R246, R2, PT ;  /* 0x00000002f600720c */ /* 0x000fda0003f24070 */
[----:B------:R-:W-:-:S05]  /*2fd0*/  @!P1 IMAD.IADD R2, R2, 0x1, -R245 ;  /* 0x0000000102029824 */ /* 0x000fca00078e0af5 */
[----:B------:R-:W-:-:S13]  /*2fe0*/  ISETP.GT.U32.AND P1, PT, R246, R2, PT ;  /* 0x00000002f600720c */ /* 0x000fda0003f24070 */
[----:B------:R-:W-:Y:S02]  /*2ff0*/  @!P1 IADD3 R2, R2, -R245, RZ ;  /* 0x800000f502029210 */ /* 0x000fe40007ffe0ff */
[----:B------:R-:W-:-:S13]  /*3000*/  ISETP.GE.AND P1, PT, R0, RZ, PT ;  /* 0x000000ff0000720c */ /* 0x000fda0003f26270 */
[----:B------:R-:W-:Y:S02]  /*3010*/  @!P1 IADD3 R2, -R2, RZ, RZ ;  /* 0x000000ff02029210 */ /* 0x000fe40007ffe1ff */
[----:B------:R-:W-:-:S04]  /*3020*/  @!P2 LOP3.LUT R2, RZ, R252, RZ, 0x33, !PT ;  /* 0x000000fcff02a212 */ /* 0x000fc800078e33ff */
[----:B------:R-:W-:Y:S02]  /*3030*/  SHF.R.S32.HI R245, RZ, 0x1f, R2 ;  /* 0x0000001ffff57819 */ /* 0x000fe40000011402 */
[----:B------:R-:W-:-:S04]  /*3040*/  IADD3 R3, P1, R2, R244, RZ ;  /* 0x000000f402037210 */ /* 0x000fc80007f3e0ff */
[----:B------:R-:W-:Y:S02]  /*3050*/  LEA.HI.X.SX32 R245, R244, R245, 0x1, P1 ;  /* 0x000000f5f4f57211 */ /* 0x000fe400008f0eff */
[----:B------:R-:W-:-:S04]  /*3060*/  LEA R244, P1, R3, UR10, 0x2 ;  /* 0x0000000a03f47c11 */ /* 0x000fc8000f8210ff */
[----:B------:R-:W-:Y:S02]  /*3070*/  LEA.HI.X R245, R3, UR11, R245, 0x2, P1 ;  /* 0x0000000b03f57c11 */ /* 0x000fe400088f14f5 */
[----:B------:R-:W-:-:S13]  /*3080*/  ISETP.GE.AND P1, PT, R0, UR40, PT ;  /* 0x0000002800007c0c */ /* 0x000fda000bf26270 */
[----:B-----5:R-:W-:Y:S05]  /*3090*/  @P1 BRA `(.L_x_3000) ;  /* 0x00000000004c1947 */ /* 0x020fea0003800000 */
[----:B------:R-:W1:Y:S01]  /*30a0*/  LDC R246, c[0x0][0x284] ;  /* 0x0000a100fff67b82 */ /* 0x000e620000000800 */
[----:B------:R-:W-:Y:S02]  /*30b0*/  IMAD.SHL.U32 R3, R2, 0x8, RZ ;  /* 0x0000000802037824 */ /* 0x000fe400078e00ff */
[----:B-1----:R-:W-:-:S05]  /*30c0*/  IMAD R246, R246, 0xa0, RZ ;  /* 0x000000a0f6f67824 */ /* 0x002fca00078e02ff */
[----:B------:R-:W-:-:S13]  /*30d0*/  ISETP.GE.AND P2, PT, R3, R246, PT ;  /* 0x000000f60300720c */ /* 0x000fda0003f46270 */
[----:B------:R-:W3:Y:S01]  /*30e0*/  @!P2 LDG.E R118, desc[UR36][R244.64] ;  /* 0x00000024f476a981 */ /* 0x000ee2000c1e1900 */
[----:B------:R-:W3:Y:S02]  /*30f0*/  @!P2 LDC R116, c[0x0][0x288] ;  /* 0x0000a200ff74ab82 */ /* 0x000ee40000000800 */
[----:B---3--:R-:W-:-:S06]  /*3100*/  @!P2 IMAD R118, R118, R116, RZ ;  /* 0x000000747676a224 */ /* 0x008fcc00078e02ff */
[----:B------:R-:W1:Y:S01]  /*3110*/  @!P2 LDC.64 R116, c[0x0][0x248] ;  /* 0x00009200ff74ab82 */ /* 0x000e620000000a00 */
[----:B------:R-:W-:-:S04]  /*3120*/  @!P2 IMAD R118, R118, 0xa0, RZ ;  /* 0x000000a07676a824 */ /* 0x000fc800078e02ff */
[----:B------:R-:W-:Y:S02]  /*3130*/  @!P2 IMAD R118, R118, R252, R3 ;  /* 0x000000fc7676a224 */ /* 0x000fe400078e0203 */
[----:B------:R-:W-:-:S05]  /*3140*/  @!P2 IMAD R3, R252, UR6, RZ ;  /* 0x00000006fc03ac24 */ /* 0x000fca000f8e02ff */
[----:B------:R-:W-:Y:S02]  /*3150*/  @!P2 SHF.R.S32.HI R119, RZ, 0x1f, R3 ;  /* 0x0000001fff77a819 */ /* 0x000fe40000011403 */
[----:B------:R-:W-:-:S04]  /*3160*/  @!P2 IADD3 R3, P3, R118, R3, RZ ;  /* 0x000000037603a210 */ /* 0x000fc80007f7e0ff */
[----:B------:R-:W-:Y:S02]  /*3170*/  @!P2 LEA.HI.X.SX32 R118, R118, R119, 0x1, P3 ;  /* 0x000000777676a211 */ /* 0x000fe400018f0eff */
[----:B-1----:R-:W-:-:S04]  /*3180*/  @!P2 LEA R246, P3, R3, R116, 0x1 ;  /* 0x0000007403f6a211 */ /* 0x002fc800078608ff */
[----:B------:R-:W-:Y:S02]  /*3190*/  @!P2 LEA.HI.X R247, R3, R117, R118, 0x1, P3 ;  /* 0x0000007503f7a211 */ /* 0x000fe400018f0c76 */
[----:B------:R-:W-:Y:S02]  /*31a0*/  CS2R R118, SRZ ;  /* 0x0000000000767805 */ /* 0x000fe4000001ff00 */
[----:B------:R-:W-:-:S06]  /*31b0*/  CS2R R116, SRZ ;  /* 0x0000000000747805 */ /* 0x000fcc000001ff00 */
[----:B------:R1:W5:Y:S02]  /*31c0*/  @!P2 LDG.E.128 R116, desc[UR36][R246.64] ;  /* 0x00000024f674a981 */ /* 0x000364000c1e1d00 */
.L_x_3000:
[----:B------:R-:W-:Y:S05]  /*31d0*/  BSYNC B1 ;  /* 0x0000000000017941 */ /* 0x000fea0003800000 */
.L_x_2999:
[----:B------:R-:W-:Y:S01]  /*31e0*/  BSSY B1, `(.L_x_3001) ;  /* 0x0000016000017945 */ /* 0x000fe20003800000 */
[----:B------:R-:W-:-:S03]  /*31f0*/  IADD3 R3, R2, R252, RZ ;  /* 0x000000fc02037210 */ /* 0x000fc60007ffe0ff */
[----:B------:R-:W-:Y:S05]  /*3200*/  @P1 BRA `(.L_x_3002) ;  /* 0x00000000004c1947 */ /* 0x000fea0003800000 */
[----:B-1----:R-:W1:Y:S01]  /*3210*/  LDC R246, c[0x0][0x284] ;  /* 0x0000a100fff67b82 */ /* 0x002e620000000800 */
[----:B------:R-:W-:Y:S01]  /*3220*/  SHF.L.U32 R122, R3, 0x3, RZ ;  /* 0x00000003037a7819 */ /* 0x000fe200000006ff */
        /* <DEDUP_REMOVED lines=8> */
[----:B------:R-:W-:-:S03]  /*32b0*/  @!P2 IMAD R123, R252, UR6, RZ ;  /* 0x00000006fc7bac24 */ /* 0x000fc6000f8e02ff */
        /* <DEDUP_REMOVED lines=8> */
.L_x_3002:
[----:B------:R-:W-:Y:S05]  /*3340*/  BSYNC B1 ;  /* 0x0000000000017941 */ /* 0x000fea0003800000 */
.L_x_3001:
[----:B------:R-:W-:Y:S01]  /*3350*/  BSSY B1, `(.L_x_3003) ;  /* 0x0000016000017945 */ /* 0x000fe20003800000 */
[----:B------:R-:W-:-:S03]  /*3360*/  IMAD.IADD R3, R3, 0x1, R252 ;  /* 0x0000000103037824 */ /* 0x000fc600078e02fc */
[----:B------:R-:W-:Y:S05]  /*3370*/  @P1 BRA `(.L_x_3004) ;  /* 0x00000000004c1947 */ /* 0x000fea0003800000 */
[----:B-1-3--:R-:W1:Y:S01]  /*3380*/  LDC R246, c[0x0][0x284] ;  /* 0x0000a100fff67b82 */ /* 0x00ae620000000800 */
        /* <DEDUP_REMOVED lines=18> */
.L_x_3004:
[----:B------:R-:W-:Y:S05]  /*34b0*/  BSYNC B1 ;  /* 0x0000000000017941 */ /* 0x000fea0003800000 */
.L_x_3003:
[----:B------:R-:W-:Y:S04]  /*34c0*/  BSSY B1, `(.L_x_3005) ;  /* 0x0000016000017945 */ /* 0x000fe80003800000 */
[----:B------:R-:W-:Y:S05]  /*34d0*/  @P1 BRA `(.L_x_3006) ;  /* 0x0000000000501947 */ /* 0x000fea0003800000 */
[----:B-1-34-:R-:W1:Y:S01]  /*34e0*/  LDC R246, c[0x0][0x284] ;  /* 0x0000a100fff67b82 */ /* 0x01ae620000000800 */
[----:B------:R-:W-:-:S05]  /*34f0*/  IADD3 R3, R3, R252, RZ ;  /* 0x000000fc03037210 */ /* 0x000fca0007ffe0ff */
        /* <DEDUP_REMOVED lines=18> */
.L_x_3006:
[----:B------:R-:W-:Y:S05]  /*3620*/  BSYNC B1 ;  /* 0x0000000000017941 */ /* 0x000fea0003800000 */
.L_x_3005:
[----:B------:R-:W-:Y:S01]  /*3630*/  BSSY B1, `(.L_x_3007) ;  /* 0x0000016000017945 */ /* 0x000fe20003800000 */
[----:B------:R-:W-:-:S03]  /*3640*/  LEA R3, R252, R2, 0x2 ;  /* 0x00000002fc037211 */ /* 0x000fc600078e10ff */
[----:B------:R-:W-:Y:S05]  /*3650*/  @P1 BRA `(.L_x_3008) ;  /* 0x00000000004c1947 */ /* 0x000fea0003800000 */
[----:B-1-34-:R-:W1:Y:S01]  /*3660*/  LDC R246, c[0x0][0x284] ;  /* 0x0000a100fff67b82 */ /* 0x01ae620000000800 */
        /* <DEDUP_REMOVED lines=18> */
.L_x_3008:
[----:B------:R-:W-:Y:S05]  /*3790*/  BSYNC B1 ;  /* 0x0000000000017941 */ /* 0x000fea0003800000 */
.L_x_3007:
[----:B------:R-:W-:Y:S01]  /*37a0*/  BSSY B1, `(.L_x_3009) ;  /* 0x0000016000017945 */ /* 0x000fe20003800000 */
[----:B------:R-:W-:-:S03]  /*37b0*/  IMAD.IADD R3, R3, 0x1, R252 ;  /* 0x0000000103037824 */ /* 0x000fc600078e02fc */
        /* <DEDUP_REMOVED lines=20> */
.L_x_3010:
[----:B------:R-:W-:Y:S05]  /*3900*/  BSYNC B1 ;  /* 0x0000000000017941 */ /* 0x000fea0003800000 */
.L_x_3009:
        /* <DEDUP_REMOVED lines=22> */
.L_x_3012:
[----:B------:R-:W-:Y:S05]  /*3a70*/  BSYNC B1 ;  /* 0x0000000000017941 */ /* 0x000fea0003800000 */
.L_x_3011:
[----:B------:R-:W-:Y:S01]  /*3a80*/  BSSY B1, `(.L_x_3013) ;  /* 0x0000016000017945 */ /* 0x000fe20003800000 */
[----:B------:R-:W-:-:S03]  /*3a90*/  IMAD R3, R252, 0x7, R2 ;  /* 0x00000007fc037824 */ /* 0x000fc600078e0202 */
        /* <DEDUP_REMOVED lines=20> */
.L_x_3014:
[----:B------:R-:W-:Y:S05]  /*3be0*/  BSYNC B1 ;  /* 0x0000000000017941 */ /* 0x000fea0003800000 */
.L_x_3013:
[----:B------:R-:W-:Y:S01]  /*3bf0*/  BSSY B1, `(.L_x_3015) ;  /* 0x0000016000017945 */ /* 0x000fe20003800000 */
[----:B------:R-:W-:-:S03]  /*3c00*/  IADD3 R3, R3, R252, RZ ;  /* 0x000000fc03037210 */ /* 0x000fc60007ffe0ff */
[----:B------:R-:W-:Y:S05]  /*3c10*/  @P1 BRA `(.L_x_3016) ;  /* 0x00000000004c1947 */ /* 0x000fea0003800000 */
[----:B-1-34-:R-:W1:Y:S01]  /*3c20*/  LDC R246, c[0x0][0x284] ;  /* 0x0000a100fff67b82 */ /* 0x01ae620000000800 */
        /* <DEDUP_REMOVED lines=18> */
.L_x_3016:
[----:B------:R-:W-:Y:S05]  /*3d50*/  BSYNC B1 ;  /* 0x0000000000017941 */ /* 0x000fea0003800000 */
.L_x_3015:
[----:B------:R-:W-:Y:S04]  /*3d60*/  BSSY B1, `(.L_x_3017) ;  /* 0x0000016000017945 */ /* 0x000fe80003800000 */
[----:B------:R-:W-:Y:S05]  /*3d70*/  @P1 BRA `(.L_x_3018) ;  /* 0x0000000000501947 */ /* 0x000fea0003800000 */
[----:B-1-34-:R-:W1:Y:S01]  /*3d80*/  LDC R246, c[0x0][0x284] ;  /* 0x0000a100fff67b82 */ /* 0x01ae620000000800 */
[----:B------:R-:W-:-:S04]  /*3d90*/  IADD3 R3, R3, R252, RZ ;  /* 0x000000fc03037210 */ /* 0x000fc80007ffe0ff */
        /* <DEDUP_REMOVED lines=18> */
.L_x_3018:
[----:B------:R-:W-:Y:S05]  /*3ec0*/  BSYNC B1 ;  /* 0x0000000000017941 */ /* 0x000fea0003800000 */
.L_x_3017:
[----:B------:R-:W-:Y:S01]  /*3ed0*/  BSSY B1, `(.L_x_3019) ;  /* 0x0000016000017945 */ /* 0x000fe20003800000 */
[----:B------:R-:W-:-:S03]  /*3ee0*/  IMAD R3, R252, 0xa, R2 ;  /* 0x0000000afc037824 */ /* 0x000fc600078e0202 */
        /* <DEDUP_REMOVED lines=20> */
.L_x_3020:
[----:B------:R-:W-:Y:S05]  /*4030*/  BSYNC B1 ;  /* 0x0000000000017941 */ /* 0x000fea0003800000 */
.L_x_3019:
[----:B------:R-:W-:Y:S01]  /*4040*/  BSSY B1, `(.L_x_3021) ;  /* 0x0000016000017945 */ /* 0x000fe20003800000 */
[----:B------:R-:W-:-:S03]  /*4050*/  IADD3 R3, R3, R252, RZ ;  /* 0x000000fc03037210 */ /* 0x000fc60007ffe0ff */
        /* <DEDUP_REMOVED lines=20> */
.L_x_3022:
[----:B------:R-:W-:Y:S05]  /*41a0*/  BSYNC B1 ;  /* 0x0000000000017941 */ /* 0x000fea0003800000 */
.L_x_3021:
[----:B------:R-:W-:Y:S04]  /*41b0*/  BSSY B1, `(.L_x_3023) ;  /* 0x0000016000017945 */ /* 0x000fe80003800000 */
[----:B------:R-:W-:Y:S05]  /*41c0*/  @P1 BRA `(.L_x_3024) ;  /* 0x0000000000501947 */ /* 0x000fea0003800000 */
[----:B-1-34-:R-:W1:Y:S01]  /*41d0*/  LDC R246, c[0x0][0x284] ;  /* 0x0000a100fff67b82 */ /* 0x01ae620000000800 */
[----:B------:R-:W-:-:S05]  /*41e0*/  IMAD.IADD R3, R3, 0x1, R252 ;  /* 0x0000000103037824 */ /* 0x000fca00078e02fc */
        /* <DEDUP_REMOVED lines=18> */
.L_x_3024:
[----:B------:R-:W-:Y:S05]  /*4310*/  BSYNC B1 ;  /* 0x0000000000017941 */ /* 0x000fea0003800000 */
.L_x_3023:
        /* <DEDUP_REMOVED lines=22> */
.L_x_3026:
[----:B------:R-:W-:Y:S05]  /*4480*/  BSYNC B1 ;  /* 0x0000000000017941 */ /* 0x000fea0003800000 */
.L_x_3025:
        /* <DEDUP_REMOVED lines=22> */
.L_x_3028:
[----:B------:R-:W-:Y:S05]  /*45f0*/  BSYNC B1 ;  /* 0x0000000000017941 */ /* 0x000fea0003800000 */
.L_x_3027:
        /* <DEDUP_REMOVED lines=22> */
.L_x_3030:
[----:B------:R-:W-:Y:S05]  /*4760*/  BSYNC B1 ;  /* 0x0000000000017941 */ /* 0x000fea0003800000 */
.L_x_3029:
        /* <DEDUP_REMOVED lines=22> */
.L_x_3032:
[----:B------:R-:W-:Y:S05]  /*48d0*/  BSYNC B1 ;  /* 0x0000000000017941 */ /* 0x000fea0003800000 */
.L_x_3031:
        /* <DEDUP_REMOVED lines=22> */
.L_x_3034:
[----:B------:R-:W-:Y:S05]  /*4a40*/  BSYNC B1 ;  /* 0x0000000000017941 */ /* 0x000fea0003800000 */
.L_x_3033:
        /* <DEDUP_REMOVED lines=22> */
.L_x_3036:
[----:B------:R-:W-:Y:S05]  /*4bb0*/  BSYNC B1 ;  /* 0x0000000000017941 */ /* 0x000fea0003800000 */
.L_x_3035:
        /* <DEDUP_REMOVED lines=22> */
.L_x_3038:
[----:B------:R-:W-:Y:S05]  /*4d20*/  BSYNC B1 ;  /* 0x0000000000017941 */ /* 0x000fea0003800000 */
.L_x_3037:
        /* <DEDUP_REMOVED lines=22> */
.L_x_3040:
[----:B------:R-:W-:Y:S05]  /*4e90*/  BSYNC B1 ;  /* 0x0000000000017941 */ /* 0x000fea0003800000 */
.L_x_3039:
        /* <DEDUP_REMOVED lines=22> */
.L_x_3042:
[----:B------:R-:W-:Y:S05]  /*5000*/  BSYNC B1 ;  /* 0x0000000000017941 */ /* 0x000fea0003800000 */
.L_x_3041:
        /* <DEDUP_REMOVED lines=22> */
.L_x_3044:
[----:B------:R-:W-:Y:S05]  /*5170*/  BSYNC B1 ;  /* 0x0000000000017941 */ /* 0x000fea0003800000 */
.L_x_3043:
        /* <DEDUP_REMOVED lines=22> */
.L_x_3046:
[----:B------:R-:W-:Y:S05]  /*52e0*/  BSYNC B1 ;  /* 0x0000000000017941 */ /* 0x000fea0003800000 */
.L_x_3045:
        /* <DEDUP_REMOVED lines=22> */
.L_x_3048:
[----:B------:R-:W-:Y:S05]  /*5450*/  BSYNC B1 ;  /* 0x0000000000017941 */ /* 0x000fea0003800000 */
.L_x_3047:
        /* <DEDUP_REMOVED lines=22> */
.L_x_3050:
[----:B------:R-:W-:Y:S05]  /*55c0*/  BSYNC B1 ;  /* 0x0000000000017941 */ /* 0x000fea0003800000 */
.L_x_3049:
        /* <DEDUP_REMOVED lines=22> */
.L_x_3052:
[----:B------:R-:W-:Y:S05]  /*5730*/  BSYNC B1 ;  /* 0x0000000000017941 */ /* 0x000fea0003800000 */
.L_x_3051:
        /* <DEDUP_REMOVED lines=22> */
.L_x_3054:
[----:B------:R-:W-:Y:S05]  /*58a0*/  BSYNC B1 ;  /* 0x0000000000017941 */ /* 0x000fea0003800000 */
.L_x_3053:
        /* <DEDUP_REMOVED lines=22> */
.L_x_3056:
[----:B------:R-:W-:Y:S05]  /*5a10*/  BSYNC B1 ;  /* 0x0000000000017941 */ /* 0x000fea0003800000 */
.L_x_3055:
        /* <DEDUP_REMOVED lines=22> */
.L_x_3058:
[----:B------:R-:W-:Y:S05]  /*5b80*/  BSYNC B1 ;  /* 0x0000000000017941 */ /* 0x000fea0003800000 */
.L_x_3057:
        /* <DEDUP_REMOVED lines=22> */
.L_x_3060:
[----:B------:R-:W-:Y:S05]  /*5cf0*/  BSYNC B1 ;  /* 0x0000000000017941 */ /* 0x000fea0003800000 */
.L_x_3059:
[----:B------:R-:W-:Y:S04]  /*5d00*/  BSSY B1, `(.L_x_3061) ;  /* 0x0000016000017945 */ /* 0x000fe80003800000 */
[----:B------:R-:W-:Y:S05]  /*5d10*/  @P1 BRA `(.L_x_3062) ;  /* 0x0000000000501947 */ /* 0x000fea0003800000 */
[----:B------:R-:W0:Y:S01]  /*5d20*/  LDC R3, c[0x0][0x284] ;  /* 0x0000a100ff037b82 */ /* 0x000e220000000800 */
[----:B------:R-:W-:-:S04]  /*5d30*/  IMAD R2, R252, 0x1f, R2 ;  /* 0x0000001ffc027824 */ /* 0x000fc800078e0202 */
[----:B------:R-:W-:Y:S02]  /*5d40*/  IMAD.SHL.U32 R240, R2, 0x8, RZ ;  /* 0x0000000802f07824 */ /* 0x000fe400078e00ff */
[----:B0-----:R-:W-:-:S05]  /*5d50*/  IMAD R3, R3, 0xa0, RZ ;  /* 0x000000a003037824 */ /* 0x001fca00078e02ff */
[----:B------:R-:W-:-:S13]  /*5d60*/  ISETP.GE.AND P2, PT, R240, R3, PT ;  /* 0x00000003f000720c */ /* 0x000fda0003f46270 */
[----:B------:R-:W2:Y:S01]  /*5d70*/  @!P2 LDG.E R2, desc[UR36][R244.64] ;  /* 0x00000024f402a981 */ /* 0x000ea2000c1e1900 */
[----:B------:R-:W2:Y:S02]  /*5d80*/  @!P2 LDC R3, c[0x0][0x288] ;  /* 0x0000a200ff03ab82 */ /* 0x000ea40000000800 */
[----:B--2---:R-:W-:-:S06]  /*5d90*/  @!P2 IMAD R241, R2, R3, RZ ;  /* 0x0000000302f1a224 */ /* 0x004fcc00078e02ff */
[----:B------:R-:W0:Y:S01]  /*5da0*/  @!P2 LDC.64 R2, c[0x0][0x248] ;  /* 0x00009200ff02ab82 */ /* 0x000e220000000a00 */
[----:B------:R-:W-:-:S04]  /*5db0*/  @!P2 IMAD R241, R241, 0xa0, RZ ;  /* 0x000000a0f1f1a824 */ /* 0x000fc800078e02ff */
[----:B------:R-:W-:Y:S02]  /*5dc0*/  @!P2 IMAD R240, R241, R252, R240 ;  /* 0x000000fcf1f0a224 */ /* 0x000fe400078e02f0 */
[----:B------:R-:W-:-:S03]  /*5dd0*/  @!P2 IMAD R241, R252, UR6, RZ ;  /* 0x00000006fcf1ac24 */ /* 0x000fc6000f8e02ff */
[----:B------:R-:W-:Y:S02]  /*5de0*/  @!P2 SHF.R.S32.HI R242, RZ, 0x1f, R240 ;  /* 0x0000001ffff2a819 */ /* 0x000fe400000114f0 */
[----:B------:R-:W-:-:S04]  /*5df0*/  @!P2 IADD3 R240, P3, R241, R240, RZ ;  /* 0x000000f0f1f0a210 */ /* 0x000fc80007f7e0ff */
[----:B------:R-:W-:Y:S02]  /*5e00*/  @!P2 LEA.HI.X.SX32 R242, R241, R242, 0x1, P3 ;  /* 0x000000f2f1f2a211 */ /* 0x000fe400018f0eff */
[----:B0-----:R-:W-:-:S04]  /*5e10*/  @!P2 LEA R2, P3, R240, R2, 0x1 ;  /* 0x00000002f002a211 */ /* 0x001fc800078608ff */
[----:B------:R-:W-:Y:S02]  /*5e20*/  @!P2 LEA.HI.X R3, R240, R3, R242, 0x1, P3 ;  /* 0x00000003f003a211 */ /* 0x000fe400018f0cf2 */
[----:B------:R-:W-:Y:S02]  /*5e30*/  CS2R R242, SRZ ;  /* 0x0000000000f27805 */ /* 0x000fe4000001ff00 */
[----:B------:R-:W-:-:S06]  /*5e40*/  CS2R R240, SRZ ;  /* 0x0000000000f07805 */ /* 0x000fcc000001ff00 */
[----:B------:R0:W5:Y:S02]  /*5e50*/  @!P2 LDG.E.128 R240, desc[UR36][R2.64] ;  /* 0x0000002402f0a981 */ /* 0x000164000c1e1d00 */
.L_x_3062:
[----:B------:R-:W-:Y:S05]  /*5e60*/  BSYNC B1 ;  /* 0x0000000000017941 */ /* 0x000fea0003800000 */
.L_x_3061:
[----:B------:R-:W-:Y:S04]  /*5e70*/  BSSY B1, `(.L_x_3063) ;  /* 0x00000bf000017945 */ /* 0x000fe80003800000 */
[----:B------:R-:W-:Y:S05]  /*5e80*/  @P1 BRA `(.L_x_3064) ;  /* 0x0000000800f41947 */ /* 0x000fea0003800000 */
[----:B------:R0:W-:Y:S01]  /*5e90*/  STL [R1+0x38], R0 ;  /* 0x0000380001007387 */ /* 0x0001e20000100800 */
[----:B------:R-:W-:Y:S01]  /*5ea0*/  UISETP.NE.U32.AND UP0, UPT, UR16, URZ, UPT ;  /* 0x0000003f1000728c */ /* 0x000fe2000bf05070 */
[----:B------:R-:W-:Y:S02]  /*5eb0*/  ULDC UR15, c[0x0][0x298] ;  /* 0x0000a600000f7ab9 */ /* 0x000fe40000000800 */
[----:B------:R-:W2:Y:S04]  /*5ec0*/  LDL R252, [R1+0x24] ;  /* 0x0000240001fc7983 */ /* 0x000ea80000100800 */
[----:B-1-34-:R-:W3:Y:S04]  /*5ed0*/  LDL R247, [R1+0x10] ;  /* 0x0000100001f77983 */ /* 0x01aee80000100800 */
[----:B0-----:R-:W4:Y:S04]  /*5ee0*/  LDL R0, [R1+0x20] ;  /* 0x0000200001007983 */ /* 0x001f280000100800 */
[----:B------:R-:W3:Y:S04]  /*5ef0*/  LDL R246, [R1+0x14] ;  /* 0x0000140001f67983 */ /* 0x000ee80000100800 */
[----:B------:R-:W3:Y:S04]  /*5f00*/  LDL R245, [R1] ;  /* 0x0000000001f57983 */ /* 0x000ee80000100800 */
[----:B------:R-:W3:Y:S01]  /*5f10*/  LDL R244, [R1+0x4] ;  /* 0x0000040001f47983 */ /* 0x000ee20000100800 */
[----:B--2--5:R-:W-:Y:S01]  /*5f20*/  HFMA2.MMA R2, R252, R117, -RZ ;  /* 0x00000075fc027235 */ /* 0x024fe200001000ff */
[----:B----4-:R-:W-:-:S02]  /*5f30*/  HMUL2 R3, R0, R116 ;  /* 0x0000007400037232 */ /* 0x010fc40000000000 */
[----:B------:R-:W2:Y:S07]  /*5f40*/  LDL.LU R0, [R1+0x38] ;  /* 0x0000380001007983 */ /* 0x000eae0000300800 */
[----:B---3--:R-:W-:Y:S01]  /*5f50*/  HFMA2 R2, R246, R121, R2 ;  /* 0x00000079f6027231 */ /* 0x008fe20000000002 */
[----:B------:R-:W-:Y:S01]  /*5f60*/  HFMA2.MMA R3, R247, R120, R3 ;  /* 0x00000078f7037235 */ /* 0x000fe20000000003 */
[----:B------:R-:W3:Y:S07]  /*5f70*/  LDL R246, [R1+0x28] ;  /* 0x0000280001f67983 */ /* 0x000eee0000100800 */
[----:B------:R-:W-:-:S02]  /*5f80*/  HFMA2.MMA R3, R245, R124, R3 ;  /* 0x0000007cf5037235 */ /* 0x000fc40000000003 */
[----:B------:R-:W4:Y:S01]  /*5f90*/  LDL R245, [R1+0x18] ;  /* 0x0000180001f57983 */ /* 0x000f220000100800 */
[----:B------:R-:W-:-:S03]  /*5fa0*/  HFMA2 R2, R244, R125, R2 ;  /* 0x0000007df4027231 */ /* 0x000fc60000000002 */
[----:B------:R-:W2:Y:S02]  /*5fb0*/  LDL R244, [R1+0x8] ;  /* 0x0000080001f47983 */ /* 0x000ea40000100800 */
        /* <DEDUP_REMOVED lines=13> */
[----:B------:R-:W-:Y:S01]  /*6090*/  HFMA2.MMA R3, R64, R180, R3 ;  /* 0x000000b440037235 */ /* 0x000fe20000000003 */
[----:B------:R-:W-:-:S07]  /*60a0*/  HFMA2 R2, R249, R129, R2 ;  /* 0x00000081f9027231 */ /* 0x000fce0000000002 */
[----:B------:R-:W-:Y:S01]  /*60b0*/  HFMA2.MMA R3, R60, R184, R3 ;  /* 0x000000b83c037235 */ /* 0x000fe20000000003 */
[----:B------:R-:W-:-:S07]  /*60c0*/  HFMA2 R2, R113, R133, R2 ;  /* 0x0000008571027231 */ /* 0x000fce0000000002 */
        /* <DEDUP_REMOVED lines=40> */
[----:B------:R-:W-:-:S09]  /*6350*/  HFMA2 R2, R5, R241, R2 ;  /* 0x000000f105027231 */ /* 0x000fd20000000002 */
[----:B------:R-:W-:Y:S02]  /*6360*/  HADD2 R2, R3, R2 ;  /* 0x0000000203027230 */ /* 0x000fe40000000000 */
[----:B---3--:R-:W-:Y:S02]  /*6370*/  HMUL2 R3, R246, R118 ;  /* 0x00000076f6037232 */ /* 0x008fe40000000000 */
[----:B------:R-:W3:Y:S04]  /*6380*/  LDL R246, [R1+0x2c] ;  /* 0x00002c0001f67983 */ /* 0x000ee80000100800 */
[----:B----4-:R-:W-:Y:S02]  /*6390*/  HFMA2.MMA R3, R245, R122, R3 ;  /* 0x0000007af5037235 */ /* 0x010fe40000000003 */
[----:B------:R-:W4:Y:S08]  /*63a0*/  LDL R245, [R1+0x1c] ;  /* 0x00001c0001f57983 */ /* 0x000f300000100800 */
[----:B--2---:R-:W-:-:S02]  /*63b0*/  HFMA2 R3, R244, R126, R3 ;  /* 0x0000007ef4037231 */ /* 0x004fc40000000003 */
[----:B------:R-:W2:Y:S04]  /*63c0*/  LDL R244, [R1+0xc] ;  /* 0x00000c0001f47983 */ /* 0x000ea80000100800 */
        /* <DEDUP_REMOVED lines=29> */
[----:B------:R-:W-:Y:S02]  /*65a0*/  HADD2 R2, R2, R3 ;  /* 0x0000000302027230 */ /* 0x000fe40000000000 */
[----:B---3--:R-:W-:Y:S01]  /*65b0*/  HMUL2 R3, R246, R119 ;  /* 0x00000077f6037232 */ /* 0x008fe20000000000 */
[----:B------:R-:W-:Y:S01]  /*65c0*/  UISETP.NE.AND.EX UP0, UPT, UR17, URZ, UPT, UP0 ;  /* 0x0000003f1100728c */ /* 0x000fe2000bf05300 */
[----:B------:R-:W0:Y:S02]  /*65d0*/  LDC R246, c[0x0][0x2c0] ;  /* 0x0000b000fff67b82 */ /* 0x000e240000000800 */
[----:B----4-:R-:W-:-:S03]  /*65e0*/  HFMA2 R3, R245, R123, R3 ;  /* 0x0000007bf5037231 */ /* 0x010fc60000000003 */
[----:B------:R-:W-:Y:S01]  /*65f0*/  PLOP3.LUT P1, PT, PT, PT, UP0, 0x80, 0x0 ;  /* 0x000000000000781c */ /* 0x000fe20003f2f008 */
[----:B------:R-:W3:Y:S04]  /*6600*/  LDL R245, [R1+0x30] ;  /* 0x0000300001f57983 */ /* 0x000ee80000100800 */
[----:B------:R-:W-:Y:S01]  /*6610*/  @UP0 ULDC UR5, c[0x0][0x2d0] ;  /* 0x0000b40000050ab9 */ /* 0x000fe20000000800 */
[----:B--2---:R-:W-:-:S10]  /*6620*/  HFMA2.MMA R3, R244, R127, R3 ;  /* 0x0000007ff4037235 */ /* 0x004fd40000000003 */
        /* <DEDUP_REMOVED lines=28> */
[----:B------:R-:W-:-:S04]  /*67f0*/  HFMA2 R3, R7, R243, R3 ;  /* 0x000000f307037231 */ /* 0x000fc80000000003 */
[----:B------:R-:W-:Y:S01]  /*6800*/  HADD2 R2, R2, R3 ;  /* 0x0000000302027230 */ /* 0x000fe20000000000 */
[----:B------:R-:W-:-:S04]  /*6810*/  @UP0 UIMAD UR4, UR46, UR5, UR40 ;  /* 0x000000052e0402a4 */ /* 0x000fc8000f8e0228 */
[--C-:B------:R-:W-:Y:S02]  /*6820*/  HADD2.F32 R3, -RZ, R2.reuse.H0_H0 ;  /* 0x20000002ff037230 */ /* 0x100fe40000004100 */
[----:B------:R-:W-:-:S05]  /*6830*/  HADD2.F32 R2, -RZ, R2.H1_H1 ;  /* 0x30000002ff027230 */ /* 0x000fca0000004100 */
[----:B------:R-:W-:Y:S01]  /*6840*/  FADD.FTZ R244, R3, R2 ;  /* 0x0000000203f47221 */ /* 0x000fe20000010000 */
[----:B------:R-:W-:Y:S02]  /*6850*/  MOV R2, UR4 ;  /* 0x0000000400027c02 */ /* 0x000fe40008000f00 */
[----:B------:R-:W-:-:S03]  /*6860*/  MOV R3, 0x2 ;  /* 0x0000000200037802 */ /* 0x000fc60000000f00 */
[----:B------:R-:W-:Y:S01]  /*6870*/  @P1 IMAD R2, R2, UR5, R0 ;  /* 0x0000000502021c24 */ /* 0x000fe2000f8e0200 */
[----:B------:R-:W-:-:S03]  /*6880*/  @UP0 ULDC.64 UR4, c[0x0][0x2c8] ;  /* 0x0000b20000040ab9 */ /* 0x000fc60000000a00 */
[----:B------:R-:W-:-:S06]  /*6890*/  @P1 IMAD.WIDE R2, R2, R3, UR4 ;  /* 0x0000000402021e25 */ /* 0x000fcc000f8e0203 */
[----:B------:R1:W2:Y:S01]  /*68a0*/  @P1 LDG.E.U16 R2, desc[UR36][R2.64] ;  /* 0x0000002402021981 */ /* 0x0002a2000c1e1500 */
[----:B------:R-:W-:-:S04]  /*68b0*/  UISETP.NE.U32.AND UP0, UPT, UR12, URZ, UPT ;  /* 0x0000003f0c00728c */ /* 0x000fc8000bf05070 */
[----:B------:R-:W-:Y:S01]  /*68c0*/  UISETP.NE.AND.EX UP0, UPT, UR13, URZ, UPT, UP0 ;  /* 0x0000003f0d00728c */ /* 0x000fe2000bf05300 */
[----:B------:R-:W-:-:S05]  /*68d0*/  FMUL.FTZ R244, R244, UR14 ;  /* 0x0000000ef4f47c20 */ /* 0x000fca0008410000 */
[----:B------:R-:W-:-:S05]  /*68e0*/  PLOP3.LUT P2, PT, PT, PT, UP0, 0x80, 0x0 ;  /* 0x000000000000781c */ /* 0x000fca0003f4f008 */
[----:B------:R-:W-:Y:S02]  /*68f0*/  @UP0 ULDC.64 UR4, c[0x0][0x2d8] ;  /* 0x0000b60000040ab9 */ /* 0x000fe40000000a00 */
[----:B------:R-:W-:-:S06]  /*6900*/  @UP0 UIMAD.WIDE UR4, UR46, 0x2, UR4 ;  /* 0x000000022e0408a5 */ /* 0x000fcc000f8e0204 */
[----:B-1----:R-:W-:Y:S01]  /*6910*/  MOV R3, UR5 ;  /* 0x0000000500037c02 */ /* 0x002fe20008000f00 */
[----:B--2---:R-:W-:-:S05]  /*6920*/  @P1 HADD2.F32 R2, -RZ, R2.H0_H0 ;  /* 0x20000002ff021230 */ /* 0x004fca0000004100 */
[----:B------:R-:W-:Y:S01]  /*6930*/  @P1 FADD.FTZ R244, R244, R2 ;  /* 0x00000002f4f41221 */ /* 0x000fe20000010000 */
[----:B------:R-:W-:-:S06]  /*6940*/  MOV R2, UR4 ;  /* 0x0000000400027c02 */ /* 0x000fcc0008000f00 */
[----:B------:R1:W2:Y:S01]  /*6950*/  @P2 LDG.E.U16 R2, desc[UR36][R2.64] ;  /* 0x0000002402022981 */ /* 0x0002a2000c1e1500 */
[----:B------:R-:W4:Y:S01]  /*6960*/  S2UR UR5, SR_CgaCtaId ;  /* 0x00000000000579c3 */ /* 0x000f220000008800 */
[----:B0-----:R-:W-:-:S05]  /*6970*/  VIADD R246, R246, UR15 ;  /* 0x0000000ff6f67c36 */ /* 0x001fca0008000000 */
[----:B------:R-:W-:-:S04]  /*6980*/  @P2 ISETP.GE.AND P1, PT, R0, R246, PT ;  /* 0x000000f60000220c */ /* 0x000fc80003f26270 */
[----:B-1----:R-:W-:Y:S01]  /*6990*/  @P2 SEL R3, RZ, UR39, P1 ;  /* 0x00000027ff032c07 */ /* 0x002fe20008800000 */
[----:B------:R-:W-:-:S03]  /*69a0*/  UMOV UR4, 0x400 ;  /* 0x0000040000047882 */ /* 0x000fc60000000000 */
[----:B------:R-:W-:Y:S01]  /*69b0*/  @P2 IADD3 R3, R3, -UR40, R0 ;  /* 0x8000002803032c10 */ /* 0x000fe2000fffe000 */
[----:B------:R-:W-:-:S03]  /*69c0*/  UIADD3 UR4, UR4, 0x240, URZ ;  /* 0x0000024004047890 */ /* 0x000fc6000fffe03f */
[----:B------:R-:W-:Y:S01]  /*69d0*/  @P2 I2FP.F32.S32 R3, R3 ;  /* 0x0000000300032245 */ /* 0x000fe20000201400 */
[----:B----4-:R-:W-:Y:S01]  /*69e0*/  ULEA UR4, UR5, UR4, 0x18 ;  /* 0x0000000405047291 */ /* 0x010fe2000f8ec03f */
[----:B--2---:R-:W-:-:S05]  /*69f0*/  @P2 HADD2.F32 R2, -RZ, R2.H0_H0 ;  /* 0x20000002ff022230 */ /* 0x004fca0000004100 */
[----:B------:R-:W-:Y:S01]  /*6a00*/  @P2 FFMA.FTZ R244, R3, R2, R244 ;  /* 0x0000000203f42223 */ /* 0x000fe200000100f4 */
[----:B------:R-:W-:-:S04]  /*6a10*/  VIADD R2, R0, -UR42 ;  /* 0x8000002a00027c36 */ /* 0x000fc80008000000 */
[----:B---3--:R-:W-:Y:S02]  /*6a20*/  @!P0 FMNMX.FTZ R245, R245, R244, !PT ;  /* 0x000000f4f5f58209 */ /* 0x008fe40007810000 */
[----:B------:R-:W-:-:S03]  /*6a30*/  LEA R2, R2, UR4, 0x2 ;  /* 0x0000000402027c11 */ /* 0x000fc6000f8e10ff */
[----:B------:R0:W-:Y:S04]  /*6a40*/  @!P0 STL [R1+0x30], R245 ;  /* 0x000030f501008387 */ /* 0x0001e80000100800 */
[----:B------:R0:W-:Y:S02]  /*6a50*/  STS [R2], R244 ;  /* 0x000000f402007388 */ /* 0x0001e40000000800 */
.L_x_3064:
[----:B------:R-:W-:Y:S05]  /*6a60*/  BSYNC B1 ;  /* 0x0000000000017941 */ /* 0x000fea0003800000 */
.L_x_3063:
[----:B------:R-:W-:-:S04]  /*6a70*/  IADD3 R0, R0, 0x100, RZ ;  /* 0x0000010000007810 */ /* 0x000fc80007ffe0ff */
[----:B------:R-:W-:-:S13]  /*6a80*/  ISETP.GE.AND P0, PT, R0, UR7, PT ;  /* 0x0000000700007c0c */ /* 0x000fda000bf06270 */
[----:B------:R-:W-:Y:S05]  /*6a90*/  @!P0 BRA `(.L_x_3065) ;  /* 0xffffffc000f88947 */ /* 0x000fea000383ffff */
.L_x_2998:
[----:B------:R-:W-:Y:S05]  /*6aa0*/  BSYNC B0 ;  /* 0x0000000000007941 */ /* 0x000fea0003800000 */
.L_x_2997:
[----:B0-----:R-:W2:Y:S01]  /*6ab0*/  LDL.LU R2, [R1+0x30] ;  /* 0x0000300001027983 */ /* 0x001ea20000300800 */
[----:B------:R-:W-:Y:S01]  /*6ac0*/  ULDC UR7, c[0x0][0x284] ;  /* 0x0000a10000077ab9 */ /* 0x000fe20000000800 */
[----:B------:R-:W-:Y:S01]  /*6ad0*/  ULDC.64 UR8, c[0x0][0x2b0] ;  /* 0x0000ac0000087ab9 */ /* 0x000fe20000000a00 */
[----:B------:R-:W-:Y:S01]  /*6ae0*/  BSSY B0, `(.L_x_3066) ;  /* 0x000004b000007945 */ /* 0x000fe20003800000 */
[----:B------:R-:W4:Y:S02]  /*6af0*/  S2R R10, SR_TID.X ;  /* 0x00000000000a7919 */ /* 0x000f240000002100 */
[----:B----4-:R-:W-:-:S04]  /*6b00*/  SHF.R.S32.HI R4, RZ, 0x1f, R10 ;  /* 0x0000001fff047819 */ /* 0x010fc8000001140a */
[----:B------:R-:W-:-:S04]  /*6b10*/  LEA.HI R4, R4, R10, RZ, 0x5 ;  /* 0x0000000a04047211 */ /* 0x000fc800078f28ff */
[----:B------:R-:W-:-:S04]  /*6b20*/  LOP3.LUT R5, R4, 0xffffffe0, RZ, 0xc0, !PT ;  /* 0xffffffe004057812 */ /* 0x000fc800078ec0ff */
[----:B------:R-:W-:-:S04]  /*6b30*/  IADD3 R6, -R5, R10, RZ ;  /* 0x0000000a05067210 */ /* 0x000fc80007ffe1ff */
[C---:B------:R-:W-:Y:S02]  /*6b40*/  ISETP.NE.AND P0, PT, R6.reuse, RZ, PT ;  /* 0x000000ff0600720c */ /* 0x040fe40003f05270 */
[----:B------:R-:W-:-:S11]  /*6b50*/  ISETP.GT.AND P1, PT, R6, 0x7, PT ;  /* 0x000000070600780c */ /* 0x000fd60003f24270 */
[----:B------:R-:W0:Y:S02]  /*6b60*/  @!P0 S2R R9, SR_CgaCtaId ;  /* 0x0000000000098919 */ /* 0x000e240000008800 */
[----:B------:R-:W4:Y:S01]  /*6b70*/  @!P1 S2R R12, SR_CgaCtaId ;  /* 0x00000000000c9919 */ /* 0x000f220000008800 */
[----:B--2---:R-:W2:Y:S02]  /*6b80*/  SHFL.BFLY PT, R0, R2, 0x10, 0x1f ;  /* 0x0e001f0002007f89 */ /* 0x004ea400000e0000 */
[----:B--2---:R-:W-:-:S05]  /*6b90*/  FMNMX.FTZ R0, R0, R2, !PT ;  /* 0x0000000200007209 */ /* 0x004fca0007810000 */
[----:B------:R-:W2:Y:S02]  /*6ba0*/  SHFL.BFLY PT, R3, R0, 0x8, 0x1f ;  /* 0x0d001f0000037f89 */ /* 0x000ea400000e0000 */
[----:B--2---:R-:W-:Y:S02]  /*6bb0*/  FMNMX.FTZ R3, R0, R3, !PT ;  /* 0x0000000300037209 */ /* 0x004fe40007810000 */
[----:B------:R-:W-:-:S03]  /*6bc0*/  @!P0 MOV R0, 0x400 ;  /* 0x0000040000008802 */ /* 0x000fc60000000f00 */
[----:B------:R-:W2:Y:S01]  /*6bd0*/  SHFL.BFLY PT, R2, R3, 0x4, 0x1f ;  /* 0x0c801f0003027f89 */ /* 0x000ea200000e0000 */
[----:B0-----:R-:W-:Y:S02]  /*6be0*/  @!P0 LEA R9, R9, R0, 0x18 ;  /* 0x0000000009098211 */ /* 0x001fe400078ec0ff */
[----:B------:R-:W-:-:S05]  /*6bf0*/  @!P0 SHF.R.S32.HI R0, RZ, 0x5, R4 ;  /* 0x00000005ff008819 */ /* 0x000fca0000011404 */
[----:B------:R-:W-:Y:S01]  /*6c00*/  @!P0 IMAD R0, R0, 0x4, R9 ;  /* 0x0000000400008824 */ /* 0x000fe200078e0209 */
[----:B--2---:R-:W-:Y:S02]  /*6c10*/  FMNMX.FTZ R2, R3, R2, !PT ;  /* 0x0000000203027209 */ /* 0x004fe40007810000 */
[----:B------:R-:W-:-:S03]  /*6c20*/  @!P1 MOV R3, 0x400 ;  /* 0x0000040000039802 */ /* 0x000fc60000000f00 */
[----:B------:R-:W0:Y:S02]  /*6c30*/  SHFL.BFLY PT, R5, R2, 0x2, 0x1f ;  /* 0x0c401f0002057f89 */ /* 0x000e2400000e0000 */
[----:B0-----:R-:W-:Y:S02]  /*6c40*/  FMNMX.FTZ R7, R2, R5, !PT ;  /* 0x0000000502077209 */ /* 0x001fe40007810000 */
[----:B----4-:R-:W-:Y:S02]  /*6c50*/  @!P1 LEA R5, R12, R3, 0x18 ;  /* 0x000000030c059211 */ /* 0x010fe400078ec0ff */
[----:B------:R-:W-:Y:S01]  /*6c60*/  MOV R2, 0xff7fffff ;  /* 0xff7fffff00027802 */ /* 0x000fe20000000f00 */
[----:B------:R-:W0:Y:S01]  /*6c70*/  SHFL.BFLY PT, R8, R7, 0x1, 0x1f ;  /* 0x0c201f0007087f89 */ /* 0x000e2200000e0000 */
[----:B------:R-:W-:Y:S02]  /*6c80*/  @!P1 LEA R5, R6, R5, 0x2 ;  /* 0x0000000506059211 */ /* 0x000fe400078e10ff */
[----:B0-----:R-:W-:-:S05]  /*6c90*/  @!P0 FMNMX.FTZ R3, R7, R8, !PT ;  /* 0x0000000807038209 */ /* 0x001fca0007810000 */
[----:B------:R0:W-:Y:S01]  /*6ca0*/  @!P0 STS [R0], R3 ;  /* 0x0000000300008388 */ /* 0x0001e20000000800 */
[----:B------:R-:W-:Y:S01]  /*6cb0*/  BAR.SYNC.DEFER_BLOCKING 0x0 ;  /* 0x0000000000007b1d */ /* 0x000fe20000010000 */
[----:B0-----:R-:W-:-:S05]  /*6cc0*/  HFMA2.MMA R0, -RZ, RZ, 0, 0 ;  /* 0x00000000ff007435 */ /* 0x001fca00000001ff */
[----:B------:R0:W2:Y:S02]  /*6cd0*/  @!P1 LDS R2, [R5] ;  /* 0x0000000005029984 */ /* 0x0000a40000000800 */
[----:B0-----:R-:W-:-:S05]  /*6ce0*/  VIADD R5, R10, UR42 ;  /* 0x0000002a0a057c36 */ /* 0x001fca0008000000 */
[----:B------:R-:W-:Y:S01]  /*6cf0*/  ISETP.GT.AND P1, PT, R5, UR40, PT ;  /* 0x0000002805007c0c */ /* 0x000fe2000bf24270 */
[----:B--2---:R-:W0:Y:S02]  /*6d00*/  SHFL.BFLY PT, R7, R2, 0x4, 0x1f ;  /* 0x0c801f0002077f89 */ /* 0x004e2400000e0000 */
[----:B0-----:R-:W-:-:S05]  /*6d10*/  FMNMX.FTZ R7, R7, R2, !PT ;  /* 0x0000000207077209 */ /* 0x001fca0007810000 */
[----:B------:R-:W0:Y:S02]  /*6d20*/  SHFL.BFLY PT, R8, R7, 0x2, 0x1f ;  /* 0x0c401f0007087f89 */ /* 0x000e2400000e0000 */
[----:B0-----:R-:W-:-:S05]  /*6d30*/  FMNMX.FTZ R8, R7, R8, !PT ;  /* 0x0000000807087209 */ /* 0x001fca0007810000 */
[----:B------:R-:W0:Y:S02]  /*6d40*/  SHFL.BFLY PT, R9, R8, 0x1, 0x1f ;  /* 0x0c201f0008097f89 */ /* 0x000e2400000e0000 */
[----:B0-----:R-:W-:-:S06]  /*6d50*/  FMNMX.FTZ R9, R8, R9, !PT ;  /* 0x0000000908097209 */ /* 0x001fcc0007810000 */
[----:B------:R-:W0:Y:S01]  /*6d60*/  SHFL.IDX PT, R9, R9, RZ, 0x1f ;  /* 0x00001fff09097589 */ /* 0x000e2200000e0000 */
[----:B------:R-:W-:Y:S05]  /*6d70*/  @P1 BRA `(.L_x_3067) ;  /* 0x0000000000841947 */ /* 0x000fea0003800000 */
[----:B------:R-:W2:Y:S01]  /*6d80*/  S2R R3, SR_CgaCtaId ;  /* 0x0000000000037919 */ /* 0x000ea20000008800 */
[----:B------:R-:W-:Y:S01]  /*6d90*/  MOV R0, 0x400 ;  /* 0x0000040000007802 */ /* 0x000fe20000000f00 */
[----:B------:R-:W-:Y:S02]  /*6da0*/  ULDC.64 UR4, c[0x0][0x2b0] ;  /* 0x0000ac0000047ab9 */ /* 0x000fe40000000a00 */
[----:B------:R-:W-:Y:S02]  /*6db0*/  ISETP.NE.U32.AND P0, PT, RZ, UR4, PT ;  /* 0x00000004ff007c0c */ /* 0x000fe4000bf05070 */
[----:B------:R-:W-:Y:S02]  /*6dc0*/  IADD3 R0, R0, 0x240, RZ ;  /* 0x0000024000007810 */ /* 0x000fe40007ffe0ff */
[----:B------:R-:W-:Y:S02]  /*6dd0*/  ISETP.NE.AND.EX P0, PT, RZ, UR5, PT, P0 ;  /* 0x00000005ff007c0c */ /* 0x000fe4000bf05300 */
[----:B--2---:R-:W-:Y:S01]  /*6de0*/  LEA R11, R3, R0, 0x18 ;  /* 0x00000000030b7211 */ /* 0x004fe200078ec0ff */
[----:B------:R-:W-:-:S10]  /*6df0*/  IMAD.MOV.U32 R0, RZ, RZ, RZ ;  /* 0x000000ffff007224 */ /* 0x000fd400078e00ff */
.L_x_3071:
[----:B--2---:R-:W-:Y:S01]  /*6e00*/  IADD3 R2, R5, -UR42, RZ ;  /* 0x8000002a05027c10 */ /* 0x004fe2000fffe0ff */
[----:B------:R-:W-:Y:S03]  /*6e10*/  BSSY B1, `(.L_x_3068) ;  /* 0x0000012000017945 */ /* 0x000fe60003800000 */
[----:B------:R-:W-:Y:S01]  /*6e20*/  LEA R8, R2, R11, 0x2 ;  /* 0x0000000b02087211 */ /* 0x000fe200078e10ff */
[----:B------:R-:W-:Y:S06]  /*6e30*/  @!P0 BRA `(.L_x_3069) ;  /* 0x00000000002c8947 */ /* 0x000fec0003800000 */
[----:B------:R-:W-:Y:S01]  /*6e40*/  UIMAD UR4, UR45, UR7, URZ ;  /* 0x000000072d0472a4 */ /* 0x000fe2000f8e023f */
[----:B------:R-:W-:-:S03]  /*6e50*/  SHF.R.S32.HI R3, RZ, 0x1f, R5 ;  /* 0x0000001fff037819 */ /* 0x000fc60000011405 */
[----:B------:R-:W-:Y:S02]  /*6e60*/  USHF.R.S32.HI UR5, URZ, 0x1f, UR4 ;  /* 0x0000001f3f057899 */ /* 0x000fe40008011404 */
[----:B------:R-:W-:-:S04]  /*6e70*/  IMAD.U32 R2, RZ, RZ, UR4 ;  /* 0x00000004ff027e24 */ /* 0x000fc8000f8e00ff */
[----:B------:R-:W-:Y:S02]  /*6e80*/  MOV R10, UR5 ;  /* 0x00000005000a7c02 */ /* 0x000fe40008000f00 */
[----:B------:R-:W-:-:S04]  /*6e90*/  IADD3 R2, P2, P3, R5, UR8, R2 ;  /* 0x0000000805027c10 */ /* 0x000fc8000fb5e002 */
[----:B------:R-:W-:-:S05]  /*6ea0*/  IADD3.X R3, R3, UR9, R10, P2, P3 ;  /* 0x0000000903037c10 */ /* 0x000fca00097e640a */
[----:B------:R-:W2:Y:S02]  /*6eb0*/  LDG.E.U8 R2, desc[UR36][R2.64] ;  /* 0x0000002402027981 */ /* 0x000ea4000c1e1100 */
[----:B--2---:R-:W-:-:S13]  /*6ec0*/  ISETP.NE.AND P2, PT, R2, RZ, PT ;  /* 0x000000ff0200720c */ /* 0x004fda0003f45270 */
[----:B------:R-:W-:Y:S01]  /*6ed0*/  @P2 MOV R7, RZ ;  /* 0x000000ff00072202 */ /* 0x000fe20000000f00 */
[----:B------:R-:W-:Y:S06]  /*6ee0*/  @P2 BRA `(.L_x_3070) ;  /* 0x0000000000102947 */ /* 0x000fec0003800000 */
.L_x_3069:
[----:B------:R-:W0:Y:S02]  /*6ef0*/  LDS R2, [R8] ;  /* 0x0000000008027984 */ /* 0x000e240000000800 */
[----:B0-----:R-:W-:-:S04]  /*6f00*/  FADD.FTZ R2, -R9, R2 ;  /* 0x0000000209027221 */ /* 0x001fc80000010100 */
[----:B------:R-:W-:-:S04]  /*6f10*/  FMUL.FTZ R2, R2, 1.4426950216293334961 ;  /* 0x3fb8aa3b02027820 */ /* 0x000fc80000410000 */
[----:B------:R2:W4:Y:S03]  /*6f20*/  MUFU.EX2 R7, R2 ;  /* 0x0000000200077308 */ /* 0x0005260000000800 */
.L_x_3070:
[----:B------:R-:W-:Y:S05]  /*6f30*/  BSYNC B1 ;  /* 0x0000000000017941 */ /* 0x000fea0003800000 */
.L_x_3068:
[----:B----4-:R4:W-:Y:S01]  /*6f40*/  STS [R8], R7 ;  /* 0x0000000708007388 */ /* 0x0109e20000000800 */
[----:B------:R-:W-:Y:S02]  /*6f50*/  VIADD R5, R5, 0x100 ;  /* 0x0000010005057836 */ /* 0x000fe40000000000 */
[----:B------:R-:W-:-:S03]  /*6f60*/  FADD.FTZ R0, R7, R0 ;  /* 0x0000000007007221 */ /* 0x000fc60000010000 */
[----:B------:R-:W-:-:S13]  /*6f70*/  ISETP.GT.AND P2, PT, R5, UR40, PT ;  /* 0x0000002805007c0c */ /* 0x000fda000bf44270 */
[----:B----4-:R-:W-:Y:S05]  /*6f80*/  @!P2 BRA `(.L_x_3071) ;  /* 0xfffffffc009ca947 */ /* 0x010fea000383ffff */
.L_x_3067:
[----:B------:R-:W-:Y:S05]  /*6f90*/  BSYNC B0 ;  /* 0x0000000000007941 */ /* 0x000fea0003800000 */
.L_x_3066:
[----:B------:R-:W4:Y:S01]  /*6fa0*/  SHFL.BFLY PT, R3, R0, 0x10, 0x1f ;  /* 0x0e001f0000037f89 */ /* 0x000f2200000e0000 */
[----:B------:R-:W1:Y:S01]  /*6fb0*/  S2UR UR9, SR_CgaCtaId ;  /* 0x00000000000979c3 */ /* 0x000e620000008800 */
[----:B------:R-:W-:Y:S01]  /*6fc0*/  UMOV UR8, 0x400 ;  /* 0x0000040000087882 */ /* 0x000fe20000000000 */
[----:B------:R-:W-:Y:S01]  /*6fd0*/  ULDC UR10, c[0x0][0x29c] ;  /* 0x0000a700000a7ab9 */ /* 0x000fe20000000800 */
[----:B0-----:R-:W0:Y:S01]  /*6fe0*/  S2R R9, SR_TID.X ;  /* 0x0000000000097919 */ /* 0x001e220000002100 */
[----:B------:R-:W-:Y:S01]  /*6ff0*/  ULDC UR11, c[0x0][0x284] ;  /* 0x0000a100000b7ab9 */ /* 0x000fe20000000800 */
[----:B------:R-:W-:Y:S01]  /*7000*/  ULDC.U8 UR5, c[0x0][0x31c] ;  /* 0x0000c70000057ab9 */ /* 0x000fe20000000000 */
[----:B------:R-:W-:Y:S01]  /*7010*/  ULDC UR7, c[0x0][0x288] ;  /* 0x0000a20000077ab9 */ /* 0x000fe20000000800 */
[----:B------:R-:W-:Y:S01]  /*7020*/  ULDC.64 UR14, c[0x0][0x310] ;  /* 0x0000c400000e7ab9 */ /* 0x000fe20000000a00 */
[----:B------:R-:W-:Y:S01]  /*7030*/  UIMAD UR7, UR45, UR7, UR46 ;  /* 0x000000072d0772a4 */ /* 0x000fe2000f8e022e */
[----:B------:R-:W-:Y:S01]  /*7040*/  BSSY B0, `(.L_x_3072) ;  /* 0x0000046000007945 */ /* 0x000fe20003800000 */
[----:B----4-:R-:W-:-:S05]  /*7050*/  FADD.FTZ R3, R3, R0 ;  /* 0x0000000003037221 */ /* 0x010fca0000010000 */
[----:B--2---:R-:W2:Y:S01]  /*7060*/  SHFL.BFLY PT, R2, R3, 0x8, 0x1f ;  /* 0x0d001f0003027f89 */ /* 0x004ea200000e0000 */
[----:B0-----:R-:W-:-:S04]  /*7070*/  LOP3.LUT P0, R7, R9, 0x1f, RZ, 0xc0, !PT ;  /* 0x0000001f09077812 */ /* 0x001fc8000780c0ff */
[----:B------:R-:W-:-:S09]  /*7080*/  ISETP.GT.U32.AND P2, PT, R7, 0x7, PT ;  /* 0x000000070700780c */ /* 0x000fd20003f44070 */
[----:B------:R-:W-:Y:S01]  /*7090*/  VOTEU.ALL UP0, P0 ;  /* 0x00000000003f7886 */ /* 0x000fe20000000000 */
[----:B------:R-:W-:Y:S01]  /*70a0*/  @!P0 SHF.R.U32.HI R0, RZ, 0x3, R9 ;  /* 0x00000003ff008819 */ /* 0x000fe20000011609 */
[----:B--2---:R-:W-:Y:S02]  /*70b0*/  FADD.FTZ R2, R3, R2 ;  /* 0x0000000203027221 */ /* 0x004fe40000010000 */
[----:B------:R-:W0:Y:S01]  /*70c0*/  @!P2 S2R R11, SR_CgaCtaId ;  /* 0x00000000000ba919 */ /* 0x000e220000008800 */
[----:B-1----:R-:W-:Y:S01]  /*70d0*/  @!UP0 ULEA UR4, UR9, UR8, 0x18 ;  /* 0x0000000809048291 */ /* 0x002fe2000f8ec03f */
[----:B------:R-:W-:Y:S01]  /*70e0*/  @!P0 LOP3.LUT R0, R0, 0x1ffffffc, RZ, 0xc0, !PT ;  /* 0x1ffffffc00008812 */ /* 0x000fe200078ec0ff */
[----:B------:R-:W-:Y:S01]  /*70f0*/  UISETP.LT.AND UP0, UPT, UR11, UR10, UPT ;  /* 0x0000000a0b00728c */ /* 0x000fe2000bf01270 */
[----:B------:R-:W1:Y:S01]  /*7100*/  SHFL.BFLY PT, R5, R2, 0x4, 0x1f ;  /* 0x0c801f0002057f89 */ /* 0x000e6200000e0000 */
[----:B------:R-:W-:-:S04]  /*7110*/  UIADD3 UR8, UR8, 0x240, URZ ;  /* 0x0000024008087890 */ /* 0x000fc8000fffe03f */
[----:B------:R-:W-:Y:S01]  /*7120*/  ULEA UR8, UR9, UR8, 0x18 ;  /* 0x0000000809087291 */ /* 0x000fe2000f8ec03f */
[----:B-1----:R-:W-:Y:S01]  /*7130*/  FADD.FTZ R5, R2, R5 ;  /* 0x0000000502057221 */ /* 0x002fe20000010000 */
[----:B------:R-:W-:-:S04]  /*7140*/  @!P2 MOV R2, 0x400 ;  /* 0x000004000002a802 */ /* 0x000fc80000000f00 */
[----:B------:R-:W1:Y:S01]  /*7150*/  SHFL.BFLY PT, R8, R5, 0x2, 0x1f ;  /* 0x0c401f0005087f89 */ /* 0x000e6200000e0000 */
[----:B0-----:R-:W-:-:S04]  /*7160*/  @!P2 LEA R2, R11, R2, 0x18 ;  /* 0x000000020b02a211 */ /* 0x001fc800078ec0ff */
[----:B------:R-:W-:Y:S01]  /*7170*/  @!P2 LEA R7, R7, R2, 0x2 ;  /* 0x000000020707a211 */ /* 0x000fe200078e10ff */
[----:B-1----:R-:W-:-:S05]  /*7180*/  FADD.FTZ R8, R5, R8 ;  /* 0x0000000805087221 */ /* 0x002fca0000010000 */
[----:B------:R-:W0:Y:S02]  /*7190*/  SHFL.BFLY PT, R3, R8, 0x1, 0x1f ;  /* 0x0c201f0008037f89 */ /* 0x000e2400000e0000 */
[----:B0-----:R-:W-:-:S05]  /*71a0*/  FADD.FTZ R3, R8, R3 ;  /* 0x0000000308037221 */ /* 0x001fca0000010000 */
[----:B------:R-:W-:Y:S01]  /*71b0*/  @!P0 STS [R0+UR4+0x20], R3 ;  /* 0x0000200300008988 */ /* 0x000fe20008000804 */
[----:B------:R-:W-:Y:S02]  /*71c0*/  USEL UR4, UR11, UR10, UP0 ;  /* 0x0000000a0b047287 */ /* 0x000fe40008000000 */
[----:B------:R-:W-:Y:S01]  /*71d0*/  UISETP.NE.AND UP0, UPT, UR5, URZ, UPT ;  /* 0x0000003f0500728c */ /* 0x000fe2000bf05270 */
[----:B------:R-:W-:Y:S01]  /*71e0*/  BAR.SYNC.DEFER_BLOCKING 0x0 ;  /* 0x0000000000007b1d */ /* 0x000fe20000010000 */
[----:B------:R-:W-:-:S04]  /*71f0*/  UIADD3 UR4, UR4, 0x4, URZ ;  /* 0x0000000404047890 */ /* 0x000fc8000fffe03f */
[----:B------:R-:W-:-:S04]  /*7200*/  USHF.R.S32.HI UR5, URZ, 0x1f, UR4 ;  /* 0x0000001f3f057899 */ /* 0x000fc80008011404 */
[----:B------:R-:W-:-:S03]  /*7210*/  ULEA.HI UR5, UR5, UR4, URZ, 0x2 ;  /* 0x0000000405057291 */ /* 0x000fc6000f8f103f */
[----:B------:R-:W-:Y:S01]  /*7220*/  @UP0 ULDC UR4, c[0x0][0x318] ;  /* 0x0000c60000040ab9 */ /* 0x000fe20000000800 */
[----:B------:R-:W-:Y:S02]  /*7230*/  USHF.L.U32 UR5, UR5, 0x2, URZ ;  /* 0x0000000205057899 */ /* 0x000fe4000800063f */
[----:B------:R-:W-:Y:S02]  /*7240*/  @UP0 UIMAD UR4, UR7, UR4, UR10 ;  /* 0x00000004070402a4 */ /* 0x000fe4000f8e020a */
[----:B------:R-:W-:Y:S02]  /*7250*/  ULOP3.LUT UR10, UR5, 0xfffffff0, URZ, 0xc0, !UPT ;  /* 0xfffffff0050a7892 */ /* 0x000fe4000f8ec03f */
[----:B------:R-:W-:Y:S01]  /*7260*/  @UP0 UIMAD UR9, UR4, UR11, URZ ;  /* 0x0000000b040902a4 */ /* 0x000fe2000f8e023f */
[----:B------:R-:W-:Y:S02]  /*7270*/  UMOV UR5, URZ ;  /* 0x0000003f00057c82 */ /* 0x000fe40008000000 */
[----:B------:R-:W-:Y:S01]  /*7280*/  UMOV UR4, URZ ;  /* 0x0000003f00047c82 */ /* 0x000fe20008000000 */
[----:B------:R-:W-:Y:S01]  /*7290*/  @UP0 USHF.R.S32.HI UR12, URZ, 0x1f, UR9 ;  /* 0x0000001f3f0c0899 */ /* 0x000fe20008011409 */
[----:B------:R-:W0:Y:S01]  /*72a0*/  @!P2 LDS R3, [R7+0x20] ;  /* 0x000020000703a984 */ /* 0x000e220000000800 */
[----:B------:R-:W-:Y:S01]  /*72b0*/  UIADD3 UR11, UR8, UR10, URZ ;  /* 0x0000000a080b7290 */ /* 0x000fe2000fffe03f */
[----:B------:R-:W-:-:S04]  /*72c0*/  @UP0 UMOV UR4, UR9 ;  /* 0x0000000900040c82 */ /* 0x000fc80008000000 */
[----:B------:R-:W-:Y:S01]  /*72d0*/  @UP0 UMOV UR5, UR12 ;  /* 0x0000000c00050c82 */ /* 0x000fe20008000000 */
[----:B0-----:R-:W0:Y:S02]  /*72e0*/  SHFL.BFLY PT, R2, R3, 0x4, 0x1f ;  /* 0x0c801f0003027f89 */ /* 0x001e2400000e0000 */
[----:B0-----:R-:W-:-:S05]  /*72f0*/  FADD.FTZ R2, R2, R3 ;  /* 0x0000000302027221 */ /* 0x001fca0000010000 */
[----:B------:R-:W0:Y:S02]  /*7300*/  SHFL.BFLY PT, R5, R2, 0x2, 0x1f ;  /* 0x0c401f0002057f89 */ /* 0x000e2400000e0000 */
[----:B0-----:R-:W-:-:S05]  /*7310*/  FADD.FTZ R5, R2, R5 ;  /* 0x0000000502057221 */ /* 0x001fca0000010000 */
[----:B------:R-:W0:Y:S02]  /*7320*/  SHFL.BFLY PT, R8, R5, 0x1, 0x1f ;  /* 0x0c201f0005087f89 */ /* 0x000e2400000e0000 */
[----:B0-----:R-:W-:-:S05]  /*7330*/  FADD.FTZ R8, R5, R8 ;  /* 0x0000000805087221 */ /* 0x001fca0000010000 */
[----:B------:R0:W1:Y:S01]  /*7340*/  SHFL.IDX PT, R0, R8, RZ, 0x1f ;  /* 0x00001fff08007589 */ /* 0x00006200000e0000 */
[----:B------:R-:W-:Y:S05]  /*7350*/  @P1 BRA `(.L_x_3073) ;  /* 0x0000000000501947 */ /* 0x000fea0003800000 */
[----:B-1----:R-:W-:Y:S01]  /*7360*/  FADD.FTZ R0, R0, 9.9999999747524270788e-07 ;  /* 0x358637bd00007421 */ /* 0x002fe20000010000 */
[----:B------:R-:W-:-:S03]  /*7370*/  IADD3 R5, R9, UR42, RZ ;  /* 0x0000002a09057c10 */ /* 0x000fc6000fffe0ff */
[----:B------:R1:W2:Y:S04]  /*7380*/  MUFU.RCP R7, R0 ;  /* 0x0000000000077308 */ /* 0x0002a80000001000 */
.L_x_3075:
[----:B-12---:R-:W-:Y:S01]  /*7390*/  VIADD R2, R5, -UR42 ;  /* 0x8000002a05027c36 */ /* 0x006fe20008000000 */
[----:B------:R-:W-:-:S04]  /*73a0*/  PLOP3.LUT P0, PT, PT, PT, UP0, 0x80, 0x0 ;  /* 0x000000000000781c */ /* 0x000fc80003f0f008 */
[C---:B-1----:R-:W-:Y:S02]  /*73b0*/  LEA R0, R2.reuse, UR8, 0x2 ;  /* 0x0000000802007c11 */ /* 0x042fe4000f8e10ff */
[----:B------:R-:W-:-:S04]  /*73c0*/  LEA R2, R2, UR11, 0x1 ;  /* 0x0000000b02027c11 */ /* 0x000fc8000f8e08ff */
[----:B------:R-:W2:Y:S02]  /*73d0*/  LDS R0, [R0] ;  /* 0x0000000000007984 */ /* 0x000ea40000000800 */
[----:B--2---:R-:W-:-:S05]  /*73e0*/  FMUL.FTZ R9, R0, R7 ;  /* 0x0000000700097220 */ /* 0x004fca0000410000 */
[----:B------:R-:W-:-:S05]  /*73f0*/  F2FP.F16.F32.PACK_AB R3, RZ, R9 ;  /* 0x00000009ff03723e */ /* 0x000fca00000000ff */
[----:B------:R1:W-:Y:S01]  /*7400*/  STS.U16 [R2], R3 ;  /* 0x0000000302007388 */ /* 0x0003e20000000400 */
[----:B------:R-:W-:Y:S05]  /*7410*/  @!P0 BRA `(.L_x_3074) ;  /* 0x0000000000148947 */ /* 0x000fea0003800000 */
[----:B------:R-:W-:-:S04]  /*7420*/  IADD3 R0, P0, R5, UR4, RZ ;  /* 0x0000000405007c10 */ /* 0x000fc8000ff1e0ff */
[----:B-1----:R-:W-:Y:S02]  /*7430*/  LEA.HI.X.SX32 R3, R5, UR5, 0x1, P0 ;  /* 0x0000000505037c11 */ /* 0x002fe400080f0eff */
[----:B------:R-:W-:-:S04]  /*7440*/  LEA R2, P0, R0, UR14, 0x2 ;  /* 0x0000000e00027c11 */ /* 0x000fc8000f8010ff */
[----:B------:R-:W-:-:S05]  /*7450*/  LEA.HI.X R3, R0, UR15, R3, 0x2, P0 ;  /* 0x0000000f00037c11 */ /* 0x000fca00080f1403 */
[----:B------:R2:W-:Y:S04]  /*7460*/  STG.E desc[UR36][R2.64], R9 ;  /* 0x0000000902007986 */ /* 0x0005e8000c101924 */
.L_x_3074:
[----:B------:R-:W-:-:S04]  /*7470*/  IADD3 R5, R5, 0x100, RZ ;  /* 0x0000010005057810 */ /* 0x000fc80007ffe0ff */
[----:B------:R-:W-:-:S13]  /*7480*/  ISETP.GT.AND P0, PT, R5, UR40, PT ;  /* 0x0000002805007c0c */ /* 0x000fda000bf04270 */
[----:B------:R-:W-:Y:S05]  /*7490*/  @!P0 BRA `(.L_x_3075) ;  /* 0xfffffffc00bc8947 */ /* 0x000fea000383ffff */
.L_x_3073:
[----:B------:R-:W-:Y:S05]  /*74a0*/  BSYNC B0 ;  /* 0x0000000000007941 */ /* 0x000fea0003800000 */
.L_x_3072:
[----:B------:R-:W-:Y:S01]  /*74b0*/  USHF.R.S32.HI UR4, URZ, 0x1f, UR40 ;  /* 0x0000001f3f047899 */ /* 0x000fe20008011428 */
[----:B------:R-:W-:Y:S01]  /*74c0*/  SHF.R.S32.HI R21, RZ, 0x5, R4 ;  /* 0x00000005ff157819 */ /* 0x000fe20000011404 */
[----:B------:R-:W-:Y:S01]  /*74d0*/  ULDC.64 UR12, c[0x0][0x240] ;  /* 0x00009000000c7ab9 */ /* 0x000fe20000000a00 */
[C---:B------:R-:W-:Y:S01]  /*74e0*/  ISETP.GT.AND P0, PT, R6.reuse, 0x13, PT ;  /* 0x000000130600780c */ /* 0x040fe20003f04270 */
[----:B------:R-:W-:Y:S01]  /*74f0*/  ULEA.HI UR4, UR4, UR40, URZ, 0x3 ;  /* 0x0000002804047291 */ /* 0x000fe2000f8f183f */
[----:B------:R-:W-:Y:S01]  /*7500*/  ISETP.EQ.U32.AND P1, PT, RZ, UR12, PT ;  /* 0x0000000cff007c0c */ /* 0x000fe2000bf22070 */
[----:B------:R-:W4:Y:S01]  /*7510*/  LDC R45, c[0x0][0x284] ;  /* 0x0000a100ff2d7b82 */ /* 0x000f220000000800 */
[----:B-12---:R-:W-:Y:S01]  /*7520*/  SHF.L.U32 R2, R6, 0x3, RZ ;  /* 0x0000000306027819 */ /* 0x006fe200000006ff */
[----:B------:R-:W-:Y:S01]  /*7530*/  ULOP3.LUT UR4, UR4, 0xfffffff8, URZ, 0xc0, !UPT ;  /* 0xfffffff804047892 */ /* 0x000fe2000f8ec03f */
[----:B------:R-:W-:Y:S01]  /*7540*/  IMAD.U32 R3, RZ, RZ, UR46 ;  /* 0x0000002eff037e24 */ /* 0x000fe2000f8e00ff */
[----:B------:R-:W-:-:S02]  /*7550*/  CS2R R18, SRZ ;  /* 0x0000000000127805 */ /* 0x000fc4000001ff00 */
[----:B------:R-:W-:Y:S01]  /*7560*/  CS2R R16, SRZ ;  /* 0x0000000000107805 */ /* 0x000fe2000001ff00 */
[----:B------:R-:W-:-:S06]  /*7570*/  UIADD3 UR4, -UR4, UR40, URZ ;  /* 0x0000002804047290 */ /* 0x000fcc000fffe13f */
[----:B------:R-:W-:-:S04]  /*7580*/  ISETP.NE.OR P2, PT, R21, UR4, P0 ;  /* 0x0000000415007c0c */ /* 0x000fc80008745670 */
[----:B------:R-:W-:Y:S01]  /*7590*/  ISETP.EQ.OR.EX P1, PT, RZ, UR13, P2, P1 ;  /* 0x0000000dff007c0c */ /* 0x000fe20009722710 */
[----:B------:R-:W-:-:S12]  /*75a0*/  ULDC.64 UR12, c[0x0][0x250] ;  /* 0x00009400000c7ab9 */ /* 0x000fd80000000a00 */
[----:B------:R-:W1:Y:S01]  /*75b0*/  @!P1 LDC.64 R10, c[0x0][0x240] ;  /* 0x00009000ff0a9b82 */ /* 0x000e620000000a00 */
[----:B------:R-:W-:Y:S01]  /*75c0*/  @!P1 IMAD R3, R3, 0xa0, R2 ;  /* 0x000000a003039824 */ /* 0x000fe200078e0202 */
[----:B------:R-:W-:Y:S01]  /*75d0*/  BSSY B0, `(.L_x_3076) ;  /* 0x000016a000007945 */ /* 0x000fe20003800000 */
[----:B------:R-:W-:Y:S01]  /*75e0*/  HFMA2.MMA R0, -RZ, RZ, 0, 0 ;  /* 0x00000000ff007435 */ /* 0x000fe200000001ff */
[----:B------:R-:W-:Y:S02]  /*75f0*/  MOV R13, RZ ;  /* 0x000000ff000d7202 */ /* 0x000fe40000000f00 */
[----:B0-----:R-:W-:Y:S01]  /*7600*/  CS2R R8, SRZ ;  /* 0x0000000000087805 */ /* 0x001fe2000001ff00 */
[----:B------:R-:W-:Y:S01]  /*7610*/  IMAD.MOV.U32 R6, RZ, RZ, RZ ;  /* 0x000000ffff067224 */ /* 0x000fe200078e00ff */
[----:B------:R-:W-:Y:S01]  /*7620*/  CS2R R4, SRZ ;  /* 0x0000000000047805 */ /* 0x000fe2000001ff00 */
[----:B----4-:R-:W-:Y:S02]  /*7630*/  IMAD R23, R45, UR7, RZ ;  /* 0x000000072d177c24 */ /* 0x010fe4000f8e02ff */
[----:B-1----:R-:W-:Y:S01]  /*7640*/  @!P1 IMAD.WIDE R10, R3, 0x2, R10 ;  /* 0x00000002030a9825 */ /* 0x002fe200078e020a */
[----:B------:R-:W-:-:S04]  /*7650*/  HFMA2.MMA R3, -RZ, RZ, 0, 0 ;  /* 0x00000000ff037435 */ /* 0x000fc800000001ff */
[----:B------:R0:W5:Y:S01]  /*7660*/  @!P1 LDG.E.128 R16, desc[UR36][R10.64] ;  /* 0x000000240a109981 */ /* 0x000162000c1e1d00 */
[----:B------:R-:W-:Y:S06]  /*7670*/  BAR.SYNC.DEFER_BLOCKING 0x0 ;  /* 0x0000000000007b1d */ /* 0x000fec0000010000 */
[----:B------:R-:W-:Y:S05]  /*7680*/  @P0 BRA `(.L_x_3077) ;  /* 0x0000001400780947 */ /* 0x000fea0003800000 */
[C---:B------:R-:W-:Y:S01]  /*7690*/  VIMNMX R42, R45.reuse, UR40, PT ;  /* 0x000000282d2a7c48 */ /* 0x040fe2000bfe0100 */
[----:B------:R-:W-:Y:S01]  /*76a0*/  IMAD R12, R45, UR6, R2 ;  /* 0x000000062d0c7c24 */ /* 0x000fe2000f8e0202 */
[C---:B------:R-:W-:Y:S01]  /*76b0*/  IADD3 R14, R21.reuse, UR42, RZ ;  /* 0x0000002a150e7c10 */ /* 0x040fe2000fffe0ff */
[----:B------:R-:W-:Y:S01]  /*76c0*/  BSSY B1, `(.L_x_3078) ;  /* 0x000008b000017945 */ /* 0x000fe20003800000 */
[----:B------:R-:W-:Y:S01]  /*76d0*/  LEA R20, R21, UR11, 0x1 ;  /* 0x0000000b15147c11 */ /* 0x000fe2000f8e08ff */
[----:B------:R-:W-:Y:S01]  /*76e0*/  IMAD.MOV.U32 R0, RZ, RZ, RZ ;  /* 0x000000ffff007224 */ /* 0x000fe200078e00ff */
[----:B------:R-:W-:Y:S02]  /*76f0*/  ISETP.GE.AND P1, PT, R14, R42, PT ;  /* 0x0000002a0e00720c */ /* 0x000fe40003f26270 */
[----:B0-----:R-:W-:-:S11]  /*7700*/  SHF.R.S32.HI R10, RZ, 0x1f, R12 ;  /* 0x0000001fff0a7819 */ /* 0x001fd6000001140c */
[----:B------:R-:W-:Y:S05]  /*7710*/  @P1 BRA `(.L_x_3079) ;  /* 0x0000000800141947 */ /* 0x000fea0003800000 */
[----:B------:R-:W-:Y:S01]  /*7720*/  MOV R0, UR42 ;  /* 0x0000002a00007c02 */ /* 0x000fe20008000f00 */
[----:B------:R-:W-:Y:S01]  /*7730*/  BSSY B2, `(.L_x_3080) ;  /* 0x0000033000027945 */ /* 0x000fe20003800000 */
[----:B------:R-:W-:Y:S01]  /*7740*/  LOP3.LUT R3, RZ, R42, RZ, 0x33, !PT ;  /* 0x0000002aff037212 */ /* 0x000fe200078e33ff */
[----:B------:R-:W-:Y:S01]  /*7750*/  HFMA2.MMA R6, -RZ, RZ, 0, 0 ;  /* 0x00000000ff067435 */ /* 0x000fe200000001ff */
[----:B------:R-:W-:Y:S02]  /*7760*/  IADD3 R0, -R0, -0x2, -R21 ;  /* 0xfffffffe00007810 */ /* 0x000fe40007ffe915 */
[----:B------:R-:W-:Y:S01]  /*7770*/  CS2R R4, SRZ ;  /* 0x0000000000047805 */ /* 0x000fe2000001ff00 */
[----:B------:R-:W-:Y:S01]  /*7780*/  IMAD.MOV.U32 R7, RZ, RZ, R14 ;  /* 0x000000ffff077224 */ /* 0x000fe200078e000e */
[----:B------:R-:W-:Y:S02]  /*7790*/  CS2R R8, SRZ ;  /* 0x0000000000087805 */ /* 0x000fe4000001ff00 */
[----:B------:R-:W-:Y:S01]  /*77a0*/  IADD3 R0, R0, -R3, RZ ;  /* 0x8000000300007210 */ /* 0x000fe20007ffe0ff */
[----:B------:R-:W-:Y:S01]  /*77b0*/  IMAD.MOV.U32 R13, RZ, RZ, RZ ;  /* 0x000000ffff0d7224 */ /* 0x000fe200078e00ff */
[----:B------:R-:W-:-:S02]  /*77c0*/  MOV R3, RZ ;  /* 0x000000ff00037202 */ /* 0x000fc40000000f00 */
[C---:B------:R-:W-:Y:S02]  /*77d0*/  LOP3.LUT P3, RZ, R0.reuse, 0x8, RZ, 0xc0, !PT ;  /* 0x0000000800ff7812 */ /* 0x040fe4000786c0ff */
[----:B------:R-:W-:Y:S02]  /*77e0*/  LOP3.LUT P1, RZ, R0, 0xfffffff8, RZ, 0xc0, !PT ;  /* 0xfffffff800ff7812 */ /* 0x000fe4000782c0ff */
[----:B------:R-:W-:-:S09]  /*77f0*/  MOV R0, RZ ;  /* 0x000000ff00007202 */ /* 0x000fd20000000f00 */
[----:B------:R-:W-:Y:S05]  /*7800*/  @P3 BRA `(.L_x_3081) ;  /* 0x0000000000943947 */ /* 0x000fea0003800000 */
[----:B------:R-:W-:Y:S01]  /*7810*/  IMAD R5, R45, UR45, RZ ;  /* 0x0000002d2d057c24 */ /* 0x000fe2000f8e02ff */
[----:B------:R-:W-:Y:S01]  /*7820*/  SHF.R.S32.HI R0, RZ, 0x1f, R14 ;  /* 0x0000001fff007819 */ /* 0x000fe2000001140e */
[----:B------:R-:W-:-:S03]  /*7830*/  ULDC.64 UR4, c[0x0][0x258] ;  /* 0x0000960000047ab9 */ /* 0x000fc60000000a00 */
[----:B------:R-:W-:-:S04]  /*7840*/  IADD3 R3, P3, R5, R14, RZ ;  /* 0x0000000e05037210 */ /* 0x000fc80007f7e0ff */
[----:B------:R-:W-:Y:S02]  /*7850*/  LEA.HI.X.SX32 R0, R5, R0, 0x1, P3 ;  /* 0x0000000005007211 */ /* 0x000fe400018f0eff */
[----:B------:R-:W-:Y:S01]  /*7860*/  LEA R4, P3, R3, UR4, 0x2 ;  /* 0x0000000403047c11 */ /* 0x000fe2000f8610ff */
[----:B------:R-:W-:-:S03]  /*7870*/  ULDC UR4, c[0x0][0x288] ;  /* 0x0000a20000047ab9 */ /* 0x000fc60000000800 */
[----:B------:R-:W-:-:S05]  /*7880*/  LEA.HI.X R5, R3, UR5, R0, 0x2, P3 ;  /* 0x0000000503057c11 */ /* 0x000fca00098f1400 */
[----:B------:R-:W2:Y:S02]  /*7890*/  LDG.E R4, desc[UR36][R4.64] ;  /* 0x0000002404047981 */ /* 0x000ea4000c1e1900 */
[----:B--2---:R-:W-:Y:S01]  /*78a0*/  IMAD R3, R4, UR4, RZ ;  /* 0x0000000404037c24 */ /* 0x004fe2000f8e02ff */
[----:B------:R-:W-:-:S03]  /*78b0*/  ULDC.64 UR4, c[0x0][0x250] ;  /* 0x0000940000047ab9 */ /* 0x000fc60000000a00 */
[----:B------:R-:W-:-:S04]  /*78c0*/  IMAD R3, R3, R45, R14 ;  /* 0x0000002d03037224 */ /* 0x000fc800078e020e */
[----:B------:R-:W-:-:S05]  /*78d0*/  IMAD R3, R3, 0xa0, RZ ;  /* 0x000000a003037824 */ /* 0x000fca00078e02ff */
[----:B------:R-:W-:-:S04]  /*78e0*/  IADD3 R0, P3, R12, R3, RZ ;  /* 0x000000030c007210 */ /* 0x000fc80007f7e0ff */
[----:B------:R-:W-:Y:S02]  /*78f0*/  LEA.HI.X.SX32 R3, R3, R10, 0x1, P3 ;  /* 0x0000000a03037211 */ /* 0x000fe400018f0eff */
[----:B---3--:R-:W-:-:S04]  /*7900*/  LEA R24, P3, R0, UR4, 0x1 ;  /* 0x0000000400187c11 */ /* 0x008fc8000f8608ff */
[----:B------:R-:W-:Y:S02]  /*7910*/  LEA.HI.X R25, R0, UR5, R3, 0x1, P3 ;  /* 0x0000000500197c11 */ /* 0x000fe400098f0c03 */
[----:B------:R-:W0:Y:S04]  /*7920*/  LDS.U16 R0, [R20] ;  /* 0x0000000014007984 */ /* 0x000e280000000400 */
[----:B------:R-:W2:Y:S01]  /*7930*/  LDG.E.128 R24, desc[UR36][R24.64] ;  /* 0x0000002418187981 */ /* 0x000ea2000c1e1d00 */
[----:B0-----:R-:W-:Y:S02]  /*7940*/  HADD2.F32 R0, -RZ, R0.H0_H0 ;  /* 0x20000000ff007230 */ /* 0x001fe40000004100 */
[--C-:B--2---:R-:W-:Y:S02]  /*7950*/  HADD2.F32 R29, -RZ, R24.reuse.H0_H0 ;  /* 0x20000018ff1d7230 */ /* 0x104fe40000004100 */
[----:B------:R-:W-:-:S02]  /*7960*/  HADD2.F32 R3, -RZ, R24.H1_H1 ;  /* 0x30000018ff037230 */ /* 0x000fc40000004100 */
[--C-:B------:R-:W-:Y:S02]  /*7970*/  HADD2.F32 R5, -RZ, R25.reuse.H0_H0 ;  /* 0x20000019ff057230 */ /* 0x100fe40000004100 */
[C---:B------:R-:W-:Y:S01]  /*7980*/  FFMA.FTZ R4, R0.reuse, R29, RZ ;  /* 0x0000001d00047223 */ /* 0x040fe200000100ff */
[----:B------:R-:W-:Y:S02]  /*7990*/  HADD2.F32 R7, -RZ, R25.H1_H1 ;  /* 0x30000019ff077230 */ /* 0x000fe40000004100 */
[C---:B------:R-:W-:Y:S01]  /*79a0*/  FFMA.FTZ R3, R0.reuse, R3, RZ ;  /* 0x0000000300037223 */ /* 0x040fe200000100ff */
[--C-:B------:R-:W-:Y:S02]  /*79b0*/  HADD2.F32 R9, -RZ, R26.reuse.H0_H0 ;  /* 0x2000001aff097230 */ /* 0x100fe40000004100 */
[C---:B------:R-:W-:Y:S01]  /*79c0*/  FFMA.FTZ R5, R0.reuse, R5, RZ ;  /* 0x0000000500057223 */ /* 0x040fe200000100ff */
[----:B------:R-:W-:Y:S02]  /*79d0*/  HADD2.F32 R11, -RZ, R26.H1_H1 ;  /* 0x3000001aff0b7230 */ /* 0x000fe40000004100 */
[----:B------:R-:W-:Y:S01]  /*79e0*/  FFMA.FTZ R6, R0, R7, RZ ;  /* 0x0000000700067223 */ /* 0x000fe200000100ff */
[----:B------:R-:W-:-:S02]  /*79f0*/  HADD2.F32 R13, -RZ, R27.H0_H0 ;  /* 0x2000001bff0d7230 */ /* 0x000fc40000004100 */
[C---:B------:R-:W-:Y:S01]  /*7a00*/  FFMA.FTZ R9, R0.reuse, R9, RZ ;  /* 0x0000000900097223 */ /* 0x040fe200000100ff */
[----:B------:R-:W-:Y:S02]  /*7a10*/  HADD2.F32 R15, -RZ, R27.H1_H1 ;  /* 0x3000001bff0f7230 */ /* 0x000fe40000004100 */
[----:B------:R-:W-:Y:S01]  /*7a20*/  FFMA.FTZ R8, R0, R11, RZ ;  /* 0x0000000b00087223 */ /* 0x000fe200000100ff */
[----:B------:R-:W-:Y:S01]  /*7a30*/  IADD3 R7, R14, 0x8, RZ ;  /* 0x000000080e077810 */ /* 0x000fe20007ffe0ff */
[C---:B------:R-:W-:Y:S01]  /*7a40*/  FFMA.FTZ R13, R0.reuse, R13, RZ ;  /* 0x0000000d000d7223 */ /* 0x040fe200000100ff */
[----:B------:R-:W-:-:S07]  /*7a50*/  FFMA.FTZ R0, R0, R15, RZ ;  /* 0x0000000f00007223 */ /* 0x000fce00000100ff */
.L_x_3081:
[----:B------:R-:W-:Y:S05]  /*7a60*/  BSYNC B2 ;  /* 0x0000000000027941 */ /* 0x000fea0003800000 */
.L_x_3080:
[----:B------:R-:W-:Y:S05]  /*7a70*/  @!P1 BRA `(.L_x_3079) ;  /* 0x00000004003c9947 */ /* 0x000fea0003800000 */
[----:B------:R-:W-:Y:S01]  /*7a80*/  IMAD R22, R45, UR45, RZ ;  /* 0x0000002d2d167c24 */ /* 0x000fe2000f8e02ff */
[----:B------:R-:W-:Y:S01]  /*7a90*/  LEA R11, R7, UR10, 0x1 ;  /* 0x0000000a070b7c11 */ /* 0x000fe2000f8e08ff */
[----:B---3--:R-:W-:Y:S01]  /*7aa0*/  IMAD.U32 R24, RZ, RZ, UR42 ;  /* 0x0000002aff187e24 */ /* 0x008fe2000f8e00ff */
[----:B------:R-:W-:Y:S01]  /*7ab0*/  SHF.R.S32.HI R15, RZ, 0x1f, R7 ;  /* 0x0000001fff0f7819 */ /* 0x000fe20000011407 */
[----:B------:R-:W-:Y:S01]  /*7ac0*/  ULDC.64 UR4, c[0x0][0x258] ;  /* 0x0000960000047ab9 */ /* 0x000fe20000000a00 */
[C---:B------:R-:W-:Y:S01]  /*7ad0*/  IADD3 R41, P1, R22.reuse, R7, RZ ;  /* 0x0000000716297210 */ /* 0x040fe20007f3e0ff */
[----:B------:R-:W-:Y:S01]  /*7ae0*/  ULDC UR9, c[0x0][0x288] ;  /* 0x0000a20000097ab9 */ /* 0x000fe20000000800 */
[----:B------:R-:W-:Y:S01]  /*7af0*/  IADD3 R11, R11, 0x10, RZ ;  /* 0x000000100b0b7810 */ /* 0x000fe20007ffe0ff */
[----:B------:R-:W-:Y:S01]  /*7b00*/  IMAD R43, R7, 0xa0, RZ ;  /* 0x000000a0072b7824 */ /* 0x000fe200078e02ff */
[----:B------:R-:W-:Y:S02]  /*7b10*/  LEA.HI.X.SX32 R22, R22, R15, 0x1, P1 ;  /* 0x0000000f16167211 */ /* 0x000fe400008f0eff */
[----:B------:R-:W-:Y:S01]  /*7b20*/  LEA R40, P1, R41, UR4, 0x2 ;  /* 0x0000000429287c11 */ /* 0x000fe2000f8210ff */
[----:B------:R-:W-:-:S02]  /*7b30*/  IMAD R15, R24, -0x2, R11 ;  /* 0xfffffffe180f7824 */ /* 0x000fc400078e020b */
[----:B------:R-:W-:Y:S01]  /*7b40*/  IMAD R11, R45, UR9, RZ ;  /* 0x000000092d0b7c24 */ /* 0x000fe2000f8e02ff */
[----:B------:R-:W-:Y:S01]  /*7b50*/  LEA.HI.X R41, R41, UR5, R22, 0x2, P1 ;  /* 0x0000000529297c11 */ /* 0x000fe200088f1416 */
[----:B------:R-:W-:Y:S01]  /*7b60*/  HFMA2.MMA R22, -RZ, RZ, 0, 0 ;  /* 0x00000000ff167435 */ /* 0x000fe200000001ff */
[----:B------:R-:W-:Y:S01]  /*7b70*/  VIADD R44, R43, 0x500 ;  /* 0x000005002b2c7836 */ /* 0x000fe20000000000 */
[----:B------:R-:W-:Y:S01]  /*7b80*/  IADD3 R15, R15, UR8, RZ ;  /* 0x000000080f0f7c10 */ /* 0x000fe2000fffe0ff */
[----:B------:R-:W-:-:S08]  /*7b90*/  IMAD R11, R11, 0xa0, RZ ;  /* 0x000000a00b0b7824 */ /* 0x000fd000078e02ff */
.L_x_3082:
[----:B------:R-:W-:Y:S01]  /*7ba0*/  MOV R24, R40 ;  /* 0x0000002800187202 */ /* 0x000fe20000000f00 */
[----:B------:R-:W-:Y:S01]  /*7bb0*/  IMAD.MOV.U32 R25, RZ, RZ, R41 ;  /* 0x000000ffff197224 */ /* 0x000fe200078e0029 */
[----:B------:R-:W0:Y:S04]  /*7bc0*/  LDS.U16 R31, [R15] ;  /* 0x000000000f1f7984 */ /* 0x000e280000000400 */
[----:B------:R-:W2:Y:S04]  /*7bd0*/  LDG.E R26, desc[UR36][R24.64] ;  /* 0x00000024181a7981 */ /* 0x000ea8000c1e1900 */
[----:B------:R-:W3:Y:S01]  /*7be0*/  LDG.E R28, desc[UR36][R24.64+0x20] ;  /* 0x00002024181c7981 */ /* 0x000ee2000c1e1900 */
[----:B--2---:R-:W-:-:S02]  /*7bf0*/  IMAD R27, R11, R26, R43 ;  /* 0x0000001a0b1b7224 */ /* 0x004fc400078e022b */
[----:B---3--:R-:W-:-:S03]  /*7c00*/  IMAD R29, R11, R28, R44 ;  /* 0x0000001c0b1d7224 */ /* 0x008fc600078e022c */
[----:B------:R-:W-:-:S04]  /*7c10*/  IADD3 R27, R27, R22, RZ ;  /* 0x000000161b1b7210 */ /* 0x000fc80007ffe0ff */
[----:B------:R-:W-:Y:S02]  /*7c20*/  IADD3 R30, P1, R12, R27, RZ ;  /* 0x0000001b0c1e7210 */ /* 0x000fe40007f3e0ff */
[----:B------:R-:W-:Y:S02]  /*7c30*/  IADD3 R29, R29, R22, RZ ;  /* 0x000000161d1d7210 */ /* 0x000fe40007ffe0ff */
[----:B------:R-:W-:Y:S02]  /*7c40*/  LEA.HI.X.SX32 R27, R27, R10, 0x1, P1 ;  /* 0x0000000a1b1b7211 */ /* 0x000fe400008f0eff */
[----:B------:R-:W-:-:S04]  /*7c50*/  LEA R26, P1, R30, UR12, 0x1 ;  /* 0x0000000c1e1a7c11 */ /* 0x000fc8000f8208ff */
[----:B------:R-:W-:Y:S02]  /*7c60*/  LEA.HI.X R27, R30, UR13, R27, 0x1, P1 ;  /* 0x0000000d1e1b7c11 */ /* 0x000fe400088f0c1b */
[----:B------:R-:W-:-:S03]  /*7c70*/  IADD3 R30, P1, R12, R29, RZ ;  /* 0x0000001d0c1e7210 */ /* 0x000fc60007f3e0ff */
[----:B------:R-:W2:Y:S01]  /*7c80*/  LDG.E.128 R32, desc[UR36][R26.64] ;  /* 0x000000241a207981 */ /* 0x000ea2000c1e1d00 */
[----:B------:R-:W-:Y:S02]  /*7c90*/  LEA.HI.X.SX32 R29, R29, R10, 0x1, P1 ;  /* 0x0000000a1d1d7211 */ /* 0x000fe400008f0eff */
[----:B------:R-:W-:-:S04]  /*7ca0*/  LEA R28, P1, R30, UR12, 0x1 ;  /* 0x0000000c1e1c7c11 */ /* 0x000fc8000f8208ff */
[----:B------:R-:W-:Y:S02]  /*7cb0*/  LEA.HI.X R29, R30, UR13, R29, 0x1, P1 ;  /* 0x0000000d1e1d7c11 */ /* 0x000fe400088f0c1d */
[----:B------:R1:W3:Y:S04]  /*7cc0*/  LDS.U16 R30, [R15+-0x10] ;  /* 0xfffff0000f1e7984 */ /* 0x0002e80000000400 */
[----:B------:R4:W4:Y:S01]  /*7cd0*/  LDG.E.128 R36, desc[UR36][R28.64] ;  /* 0x000000241c247981 */ /* 0x000922000c1e1d00 */
[----:B------:R-:W-:Y:S01]  /*7ce0*/  IADD3 R40, P1, R24, 0x40, RZ ;  /* 0x0000004018287810 */ /* 0x000fe20007f3e0ff */
[----:B0-----:R-:W-:Y:S01]  /*7cf0*/  HADD2.F32 R31, -RZ, R31.H0_H0 ;  /* 0x2000001fff1f7230 */ /* 0x001fe20000004100 */
[----:B------:R-:W-:Y:S01]  /*7d00*/  IADD3 R7, R7, 0x10, RZ ;  /* 0x0000001007077810 */ /* 0x000fe20007ffe0ff */
[----:B------:R-:W-:Y:S01]  /*7d10*/  VIADD R22, R22, 0xa00 ;  /* 0x00000a0016167836 */ /* 0x000fe20000000000 */
[----:B-1----:R-:W-:Y:S01]  /*7d20*/  IADD3 R15, R15, 0x20, RZ ;  /* 0x000000200f0f7810 */ /* 0x002fe20007ffe0ff */
[----:B------:R-:W-:Y:S01]  /*7d30*/  IMAD.X R41, RZ, RZ, R25, P1 ;  /* 0x000000ffff297224 */ /* 0x000fe200008e0619 */
[----:B------:R-:W-:Y:S01]  /*7d40*/  ISETP.GE.AND P1, PT, R7, R42, PT ;  /* 0x0000002a0700720c */ /* 0x000fe20003f26270 */
[----:B---3--:R-:W-:-:S02]  /*7d50*/  HADD2.F32 R25, -RZ, R30.H0_H0 ;  /* 0x2000001eff197230 */ /* 0x008fc40000004100 */
[----:B--2---:R-:W-:Y:S02]  /*7d60*/  HADD2.F32 R24, -RZ, R32.H0_H0 ;  /* 0x20000020ff187230 */ /* 0x004fe40000004100 */
[----:B------:R-:W-:Y:S02]  /*7d70*/  HADD2.F32 R26, -RZ, R33.H0_H0 ;  /* 0x20000021ff1a7230 */ /* 0x000fe40000004100 */
[----:B------:R-:W-:Y:S02]  /*7d80*/  HADD2.F32 R30, -RZ, R34.H0_H0 ;  /* 0x20000022ff1e7230 */ /* 0x000fe40000004100 */
[C---:B------:R-:W-:Y:S01]  /*7d90*/  FFMA.FTZ R4, R25.reuse, R24, R4 ;  /* 0x0000001819047223 */ /* 0x040fe20000010004 */
[----:B----4-:R-:W-:Y:S02]  /*7da0*/  HADD2.F32 R28, -RZ, R35.H0_H0 ;  /* 0x20000023ff1c7230 */ /* 0x010fe40000004100 */
[----:B------:R-:W-:Y:S01]  /*7db0*/  FFMA.FTZ R5, R25, R26, R5 ;  /* 0x0000001a19057223 */ /* 0x000fe20000010005 */
[----:B------:R-:W-:-:S02]  /*7dc0*/  HADD2.F32 R32, -RZ, R32.H1_H1 ;  /* 0x30000020ff207230 */ /* 0x000fc40000004100 */
[C---:B------:R-:W-:Y:S01]  /*7dd0*/  FFMA.FTZ R9, R25.reuse, R30, R9 ;  /* 0x0000001e19097223 */ /* 0x040fe20000010009 */
[----:B------:R-:W-:Y:S02]  /*7de0*/  HADD2.F32 R33, -RZ, R33.H1_H1 ;  /* 0x30000021ff217230 */ /* 0x000fe40000004100 */
[C---:B------:R-:W-:Y:S01]  /*7df0*/  FFMA.FTZ R13, R25.reuse, R28, R13 ;  /* 0x0000001c190d7223 */ /* 0x040fe2000001000d */
[----:B------:R-:W-:Y:S02]  /*7e00*/  HADD2.F32 R27, -RZ, R34.H1_H1 ;  /* 0x30000022ff1b7230 */ /* 0x000fe40000004100 */
[C---:B------:R-:W-:Y:S01]  /*7e10*/  FFMA.FTZ R3, R25.reuse, R32, R3 ;  /* 0x0000002019037223 */ /* 0x040fe20000010003 */
[----:B------:R-:W-:Y:S02]  /*7e20*/  HADD2.F32 R35, -RZ, R35.H1_H1 ;  /* 0x30000023ff237230 */ /* 0x000fe40000004100 */
[----:B------:R-:W-:Y:S01]  /*7e30*/  FFMA.FTZ R6, R25, R33, R6 ;  /* 0x0000002119067223 */ /* 0x000fe20000010006 */
[----:B------:R-:W-:-:S02]  /*7e40*/  HADD2.F32 R24, -RZ, R36.H0_H0 ;  /* 0x20000024ff187230 */ /* 0x000fc40000004100 */
[C---:B------:R-:W-:Y:S01]  /*7e50*/  FFMA.FTZ R8, R25.reuse, R27, R8 ;  /* 0x0000001b19087223 */ /* 0x040fe20000010008 */
[----:B------:R-:W-:Y:S02]  /*7e60*/  HADD2.F32 R26, -RZ, R37.H0_H0 ;  /* 0x20000025ff1a7230 */ /* 0x000fe40000004100 */
[----:B------:R-:W-:Y:S01]  /*7e70*/  FFMA.FTZ R0, R25, R35, R0 ;  /* 0x0000002319007223 */ /* 0x000fe20000010000 */
[----:B------:R-:W-:Y:S02]  /*7e80*/  HADD2.F32 R30, -RZ, R39.H0_H0 ;  /* 0x20000027ff1e7230 */ /* 0x000fe40000004100 */
[C---:B------:R-:W-:Y:S01]  /*7e90*/  FFMA.FTZ R4, R31.reuse, R24, R4 ;  /* 0x000000181f047223 */ /* 0x040fe20000010004 */
[----:B------:R-:W-:Y:S02]  /*7ea0*/  HADD2.F32 R36, -RZ, R36.H1_H1 ;  /* 0x30000024ff247230 */ /* 0x000fe40000004100 */
        /* <DEDUP_REMOVED lines=10> */
[----:B------:R-:W-:Y:S01]  /*7f50*/  FFMA.FTZ R0, R31, R39, R0 ;  /* 0x000000271f007223 */ /* 0x000fe20000010000 */
[----:B------:R-:W-:Y:S06]  /*7f60*/  @!P1 BRA `(.L_x_3082) ;  /* 0xfffffffc000c9947 */ /* 0x000fec000383ffff */
.L_x_3079:
[----:B------:R-:W-:Y:S05]  /*7f70*/  BSYNC B1 ;  /* 0x0000000000017941 */ /* 0x000fea0003800000 */
.L_x_3078:
[----:B------:R-:W-:-:S13]  /*7f80*/  ISETP.GE.AND P1, PT, R14, UR40, PT ;  /* 0x000000280e007c0c */ /* 0x000fda000bf26270 */
[----:B------:R-:W-:Y:S05]  /*7f90*/  @P1 BRA `(.L_x_3077) ;  /* 0x0000000c00341947 */ /* 0x000fea0003800000 */
[----:B------:R-:W-:Y:S01]  /*7fa0*/  LOP3.LUT R7, RZ, R21, RZ, 0x33, !PT ;  /* 0x00000015ff077212 */ /* 0x000fe200078e33ff */
[----:B------:R-:W-:Y:S01]  /*7fb0*/  BSSY B1, `(.L_x_3083) ;  /* 0x0000043000017945 */ /* 0x000fe20003800000 */
[----:B------:R-:W-:-:S04]  /*7fc0*/  MOV R32, UR42 ;  /* 0x0000002a00207c02 */ /* 0x000fc80008000f00 */
[----:B------:R-:W-:-:S04]  /*7fd0*/  IADD3 R32, -R32, UR40, R7 ;  /* 0x0000002820207c10 */ /* 0x000fc8000fffe107 */
[----:B------:R-:W-:-:S13]  /*7fe0*/  LOP3.LUT P1, RZ, R32, 0x8, RZ, 0xc0, !PT ;  /* 0x0000000820ff7812 */ /* 0x000fda000782c0ff */
[----:B------:R-:W-:Y:S05]  /*7ff0*/  @P1 BRA `(.L_x_3084) ;  /* 0x0000000000f81947 */ /* 0x000fea0003800000 */
[----:B------:R-:W-:Y:S01]  /*8000*/  ISETP.GE.AND P1, PT, R14, R45, PT ;  /* 0x0000002d0e00720c */ /* 0x000fe20003f26270 */
[----:B------:R-:W-:-:S12]  /*8010*/  BSSY B2, `(.L_x_3085) ;  /* 0x000003b000027945 */ /* 0x000fd80003800000 */
[----:B------:R-:W-:Y:S05]  /*8020*/  @!P1 BRA `(.L_x_3086) ;  /* 0x0000000000e49947 */ /* 0x000fea0003800000 */
[----:B---3--:R-:W-:Y:S01]  /*8030*/  IABS R26, R45 ;  /* 0x0000002d001a7213 */ /* 0x008fe20000000000 */
[----:B------:R-:W-:Y:S01]  /*8040*/  ULDC.64 UR4, c[0x0][0x258] ;  /* 0x0000960000047ab9 */ /* 0x000fe20000000a00 */
[----:B------:R-:W-:Y:S01]  /*8050*/  IABS R11, R14 ;  /* 0x0000000e000b7213 */ /* 0x000fe20000000000 */
[----:B------:R-:W0:Y:S01]  /*8060*/  LDS.U16 R20, [R20] ;  /* 0x0000000014147984 */ /* 0x000e220000000400 */
[----:B------:R-:W1:Y:S01]  /*8070*/  I2F.RP R15, R26 ;  /* 0x0000001a000f7306 */ /* 0x000e620000209400 */
[----:B------:R-:W-:Y:S02]  /*8080*/  ISETP.GE.AND P3, PT, R14, RZ, PT ;  /* 0x000000ff0e00720c */ /* 0x000fe40003f66270 */
[----:B------:R-:W-:-:S05]  /*8090*/  ISETP.NE.AND P4, PT, R45, RZ, PT ;  /* 0x000000ff2d00720c */ /* 0x000fca0003f85270 */
[----:B-1----:R-:W1:Y:S02]  /*80a0*/  MUFU.RCP R15, R15 ;  /* 0x0000000f000f7308 */ /* 0x002e640000001000 */
[----:B-1----:R-:W-:-:S06]  /*80b0*/  IADD3 R24, R15, 0xffffffe, RZ ;  /* 0x0ffffffe0f187810 */ /* 0x002fcc0007ffe0ff */
[----:B------:R1:W2:Y:S02]  /*80c0*/  F2I.FTZ.U32.TRUNC.NTZ R25, R24 ;  /* 0x0000001800197305 */ /* 0x0002a4000021f000 */
[----:B-1----:R-:W-:Y:S01]  /*80d0*/  MOV R24, RZ ;  /* 0x000000ff00187202 */ /* 0x002fe20000000f00 */
[----:B--2---:R-:W-:-:S04]  /*80e0*/  IMAD.MOV R7, RZ, RZ, -R25 ;  /* 0x000000ffff077224 */ /* 0x004fc800078e0a19 */
[----:B------:R-:W-:-:S04]  /*80f0*/  IMAD R7, R7, R26, RZ ;  /* 0x0000001a07077224 */ /* 0x000fc800078e02ff */
[----:B------:R-:W-:-:S06]  /*8100*/  IMAD.HI.U32 R22, R25, R7, R24 ;  /* 0x0000000719167227 */ /* 0x000fcc00078e0018 */
[----:B------:R-:W-:-:S05]  /*8110*/  IMAD.HI.U32 R7, R22, R11, RZ ;  /* 0x0000000b16077227 */ /* 0x000fca00078e00ff */
[----:B------:R-:W-:-:S05]  /*8120*/  IADD3 R22, -R7, RZ, RZ ;  /* 0x000000ff07167210 */ /* 0x000fca0007ffe1ff */
[----:B------:R-:W-:Y:S02]  /*8130*/  IMAD R7, R26, R22, R11 ;  /* 0x000000161a077224 */ /* 0x000fe400078e020b */
[----:B------:R-:W-:-:S03]  /*8140*/  IMAD R22, R45, UR45, RZ ;  /* 0x0000002d2d167c24 */ /* 0x000fc6000f8e02ff */
[----:B------:R-:W-:-:S13]  /*8150*/  ISETP.GT.U32.AND P1, PT, R26, R7, PT ;  /* 0x000000071a00720c */ /* 0x000fda0003f24070 */
[----:B------:R-:W-:-:S05]  /*8160*/  @!P1 IMAD.IADD R7, R7, 0x1, -R26 ;  /* 0x0000000107079824 */ /* 0x000fca00078e0a1a */
[----:B------:R-:W-:-:S13]  /*8170*/  ISETP.GT.U32.AND P1, PT, R26, R7, PT ;  /* 0x000000071a00720c */ /* 0x000fda0003f24070 */
[----:B------:R-:W-:-:S04]  /*8180*/  @!P1 IADD3 R7, R7, -R26, RZ ;  /* 0x8000001a07079210 */ /* 0x000fc80007ffe0ff */
        /* <DEDUP_REMOVED lines=15> */
[----:B------:R-:W-:-:S04]  /*8280*/  LEA R26, P1, R11, UR4, 0x1 ;  /* 0x000000040b1a7c11 */ /* 0x000fc8000f8208ff */
[----:B------:R-:W-:-:S05]  /*8290*/  LEA.HI.X R27, R11, UR5, R22, 0x1, P1 ;  /* 0x000000050b1b7c11 */ /* 0x000fca00088f0c16 */
[----:B------:R-:W2:Y:S01]  /*82a0*/  LDG.E.128 R28, desc[UR36][R26.64] ;  /* 0x000000241a1c7981 */ /* 0x000ea2000c1e1d00 */
[----:B0-----:R-:W-:Y:S02]  /*82b0*/  HADD2.F32 R7, -RZ, R20.H0_H0 ;  /* 0x20000014ff077230 */ /* 0x001fe40000004100 */
[--C-:B--2---:R-:W-:Y:S02]  /*82c0*/  HADD2.F32 R24, -RZ, R30.reuse.H0_H0 ;  /* 0x2000001eff187230 */ /* 0x104fe40000004100 */
[----:B------:R-:W-:Y:S02]  /*82d0*/  HADD2.F32 R15, -RZ, R30.H1_H1 ;  /* 0x3000001eff0f7230 */ /* 0x000fe40000004100 */
[----:B------:R-:W-:Y:S02]  /*82e0*/  HADD2.F32 R11, -RZ, R28.H0_H0 ;  /* 0x2000001cff0b7230 */ /* 0x000fe40000004100 */
        /* <DEDUP_REMOVED lines=8> */
[----:B------:R-:W-:Y:S01]  /*8370*/  FFMA.FTZ R13, R7, R30, R13 ;  /* 0x0000001e070d7223 */ /* 0x000fe2000001000d */
[----:B------:R-:W-:-:S02]  /*8380*/  HADD2.F32 R31, -RZ, R31.H1_H1 ;  /* 0x3000001fff1f7230 */ /* 0x000fc40000004100 */
[C---:B------:R-:W-:Y:S01]  /*8390*/  FFMA.FTZ R3, R7.reuse, R28, R3 ;  /* 0x0000001c07037223 */ /* 0x040fe20000010003 */
[C---:B------:R-:W-:Y:S02]  /*83a0*/  FFMA.FTZ R6, R7.reuse, R29, R6 ;  /* 0x0000001d07067223 */ /* 0x040fe40000010006 */
[----:B------:R-:W-:-:S07]  /*83b0*/  FFMA.FTZ R0, R7, R31, R0 ;  /* 0x0000001f07007223 */ /* 0x000fce0000010000 */
.L_x_3086:
[----:B------:R-:W-:Y:S05]  /*83c0*/  BSYNC B2 ;  /* 0x0000000000027941 */ /* 0x000fea0003800000 */
.L_x_3085:
[----:B------:R-:W-:-:S07]  /*83d0*/  VIADD R14, R14, 0x8 ;  /* 0x000000080e0e7836 */ /* 0x000fce0000000000 */
.L_x_3084:
[----:B------:R-:W-:Y:S05]  /*83e0*/  BSYNC B1 ;  /* 0x0000000000017941 */ /* 0x000fea0003800000 */
.L_x_3083:
[----:B------:R-:W-:-:S13]  /*83f0*/  LOP3.LUT P1, RZ, R32, 0xfffffff8, RZ, 0xc0, !PT ;  /* 0xfffffff820ff7812 */ /* 0x000fda000782c0ff */
[----:B------:R-:W-:Y:S05]  /*8400*/  @!P1 BRA `(.L_x_3077) ;  /* 0x0000000800189947 */ /* 0x000fea0003800000 */
[----:B------:R-:W-:Y:S01]  /*8410*/  LEA R7, R14, UR10, 0x1 ;  /* 0x0000000a0e077c11 */ /* 0x000fe2000f8e08ff */
[----:B------:R-:W-:Y:S01]  /*8420*/  HFMA2.MMA R11, -RZ, RZ, 0, 0 ;  /* 0x00000000ff0b7435 */ /* 0x000fe200000001ff */
[----:B------:R-:W-:-:S05]  /*8430*/  MOV R20, UR42 ;  /* 0x0000002a00147c02 */ /* 0x000fca0008000f00 */
[----:B------:R-:W-:-:S04]  /*8440*/  IMAD R7, R20, -0x2, R7 ;  /* 0xfffffffe14077824 */ /* 0x000fc800078e0207 */
[----:B------:R-:W-:-:S07]  /*8450*/  VIADD R32, R7, UR8 ;  /* 0x0000000807207c36 */ /* 0x000fce0008000000 */
.L_x_3091:
[----:B------:R-:W0:Y:S01]  /*8460*/  LDC R35, c[0x0][0x284] ;  /* 0x0000a100ff237b82 */ /* 0x000e220000000800 */
[----:B------:R-:W-:Y:S01]  /*8470*/  IADD3 R34, R14, 0x8, RZ ;  /* 0x000000080e227810 */ /* 0x000fe20007ffe0ff */
[----:B------:R-:W-:Y:S01]  /*8480*/  BSSY B1, `(.L_x_3087) ;  /* 0x000003e000017945 */ /* 0x000fe20003800000 */
[----:B------:R-:W-:Y:S02]  /*8490*/  IADD3 R33, R32, R11, RZ ;  /* 0x0000000b20217210 */ /* 0x000fe40007ffe0ff */
[-C--:B0-----:R-:W-:Y:S02]  /*84a0*/  ISETP.GE.AND P3, PT, R14, R35.reuse, PT ;  /* 0x000000230e00720c */ /* 0x081fe40003f66270 */
[----:B------:R-:W-:-:S11]  /*84b0*/  ISETP.GE.AND P1, PT, R34, R35, PT ;  /* 0x000000232200720c */ /* 0x000fd60003f26270 */
[----:B------:R-:W-:Y:S05]  /*84c0*/  @!P3 BRA `(.L_x_3088) ;  /* 0x0000000000e4b947 */ /* 0x000fea0003800000 */
[----:B------:R-:W-:Y:S01]  /*84d0*/  IABS R22, R35 ;  /* 0x0000002300167213 */ /* 0x000fe20000000000 */
[----:B------:R-:W-:Y:S01]  /*84e0*/  ULDC.64 UR4, c[0x0][0x258] ;  /* 0x0000960000047ab9 */ /* 0x000fe20000000a00 */
[----:B------:R-:W-:Y:S02]  /*84f0*/  IABS R15, R14 ;  /* 0x0000000e000f7213 */ /* 0x000fe40000000000 */
[----:B------:R-:W0:Y:S01]  /*8500*/  I2F.RP R20, R22 ;  /* 0x0000001600147306 */ /* 0x000e220000209400 */
[----:B------:R-:W-:Y:S02]  /*8510*/  ISETP.GE.AND P4, PT, R14, RZ, PT ;  /* 0x000000ff0e00720c */ /* 0x000fe40003f86270 */
[----:B------:R-:W-:-:S05]  /*8520*/  ISETP.NE.AND P5, PT, R35, RZ, PT ;  /* 0x000000ff2300720c */ /* 0x000fca0003fa5270 */
[----:B0-----:R-:W3:Y:S02]  /*8530*/  MUFU.RCP R20, R20 ;  /* 0x0000001400147308 */ /* 0x001ee40000001000 */
[----:B---3--:R-:W-:-:S06]  /*8540*/  VIADD R24, R20, 0xffffffe ;  /* 0x0ffffffe14187836 */ /* 0x008fcc0000000000 */
[----:B------:R0:W1:Y:S02]  /*8550*/  F2I.FTZ.U32.TRUNC.NTZ R25, R24 ;  /* 0x0000001800197305 */ /* 0x000064000021f000 */
[----:B0-----:R-:W-:Y:S02]  /*8560*/  MOV R24, RZ ;  /* 0x000000ff00187202 */ /* 0x001fe40000000f00 */
[----:B-1----:R-:W-:-:S05]  /*8570*/  IADD3 R7, RZ, -R25, RZ ;  /* 0x80000019ff077210 */ /* 0x002fca0007ffe0ff */
[----:B------:R-:W-:-:S04]  /*8580*/  IMAD R7, R7, R22, RZ ;  /* 0x0000001607077224 */ /* 0x000fc800078e02ff */
[----:B------:R-:W-:-:S06]  /*8590*/  IMAD.HI.U32 R26, R25, R7, R24 ;  /* 0x00000007191a7227 */ /* 0x000fcc00078e0018 */
[----:B------:R-:W-:-:S04]  /*85a0*/  IMAD.HI.U32 R7, R26, R15, RZ ;  /* 0x0000000f1a077227 */ /* 0x000fc800078e00ff */
[----:B------:R-:W-:-:S04]  /*85b0*/  IMAD.MOV R20, RZ, RZ, -R7 ;  /* 0x000000ffff147224 */ /* 0x000fc800078e0a07 */
[----:B------:R-:W-:-:S05]  /*85c0*/  IMAD R7, R22, R20, R15 ;  /* 0x0000001416077224 */ /* 0x000fca00078e020f */
[----:B------:R-:W-:-:S13]  /*85d0*/  ISETP.GT.U32.AND P3, PT, R22, R7, PT ;  /* 0x000000071600720c */ /* 0x000fda0003f64070 */
[----:B------:R-:W-:-:S04]  /*85e0*/  @!P3 IADD3 R7, R7, -R22, RZ ;  /* 0x800000160707b210 */ /* 0x000fc80007ffe0ff */
[----:B------:R-:W-:-:S13]  /*85f0*/  ISETP.GT.U32.AND P3, PT, R22, R7, PT ;  /* 0x000000071600720c */ /* 0x000fda0003f64070 */
[----:B------:R-:W-:Y:S01]  /*8600*/  @!P3 IADD3 R7, R7, -R22, RZ ;  /* 0x800000160707b210 */ /* 0x000fe20007ffe0ff */
[----:B------:R-:W-:-:S04]  /*8610*/  IMAD R22, R35, UR45, RZ ;  /* 0x0000002d23167c24 */ /* 0x000fc8000f8e02ff */
        /* <DEDUP_REMOVED lines=15> */
[C---:B------:R-:W-:Y:S01]  /*8710*/  LEA R26, P3, R15.reuse, UR4, 0x1 ;  /* 0x000000040f1a7c11 */ /* 0x040fe2000f8608ff */
[----:B------:R-:W0:Y:S03]  /*8720*/  LDS.U16 R7, [R33] ;  /* 0x0000000021077984 */ /* 0x000e260000000400 */
[----:B------:R-:W-:-:S05]  /*8730*/  LEA.HI.X R27, R15, UR5, R20, 0x1, P3 ;  /* 0x000000050f1b7c11 */ /* 0x000fca00098f0c14 */
[----:B------:R-:W2:Y:S01]  /*8740*/  LDG.E.128 R28, desc[UR36][R26.64] ;  /* 0x000000241a1c7981 */ /* 0x000ea2000c1e1d00 */
[----:B0-----:R-:W-:Y:S02]  /*8750*/  HADD2.F32 R7, -RZ, R7.H0_H0 ;  /* 0x20000007ff077230 */ /* 0x001fe40000004100 */
[--C-:B--2---:R-:W-:Y:S02]  /*8760*/  HADD2.F32 R15, -RZ, R28.reuse.H0_H0 ;  /* 0x2000001cff0f7230 */ /* 0x104fe40000004100 */
[----:B------:R-:W-:Y:S02]  /*8770*/  HADD2.F32 R20, -RZ, R29.H0_H0 ;  /* 0x2000001dff147230 */ /* 0x000fe40000004100 */
[----:B------:R-:W-:Y:S02]  /*8780*/  HADD2.F32 R24, -RZ, R31.H0_H0 ;  /* 0x2000001fff187230 */ /* 0x000fe40000004100 */
[----:B------:R-:W-:Y:S01]  /*8790*/  FFMA.FTZ R4, R7, R15, R4 ;  /* 0x0000000f07047223 */ /* 0x000fe20000010004 */
[----:B------:R-:W-:-:S02]  /*87a0*/  HADD2.F32 R28, -RZ, R28.H1_H1 ;  /* 0x3000001cff1c7230 */ /* 0x000fc40000004100 */
[C---:B------:R-:W-:Y:S01]  /*87b0*/  FFMA.FTZ R5, R7.reuse, R20, R5 ;  /* 0x0000001407057223 */ /* 0x040fe20000010005 */
[----:B------:R-:W-:Y:S02]  /*87c0*/  HADD2.F32 R29, -RZ, R29.H1_H1 ;  /* 0x3000001dff1d7230 */ /* 0x000fe40000004100 */
[C---:B------:R-:W-:Y:S01]  /*87d0*/  FFMA.FTZ R13, R7.reuse, R24, R13 ;  /* 0x00000018070d7223 */ /* 0x040fe2000001000d */
[--C-:B------:R-:W-:Y:S02]  /*87e0*/  HADD2.F32 R22, -RZ, R30.reuse.H0_H0 ;  /* 0x2000001eff167230 */ /* 0x100fe40000004100 */
[C---:B------:R-:W-:Y:S01]  /*87f0*/  FFMA.FTZ R3, R7.reuse, R28, R3 ;  /* 0x0000001c07037223 */ /* 0x040fe20000010003 */
[----:B------:R-:W-:Y:S02]  /*8800*/  HADD2.F32 R25, -RZ, R30.H1_H1 ;  /* 0x3000001eff197230 */ /* 0x000fe40000004100 */
[----:B------:R-:W-:Y:S01]  /*8810*/  FFMA.FTZ R6, R7, R29, R6 ;  /* 0x0000001d07067223 */ /* 0x000fe20000010006 */
[----:B------:R-:W-:-:S02]  /*8820*/  HADD2.F32 R31, -RZ, R31.H1_H1 ;  /* 0x3000001fff1f7230 */ /* 0x000fc40000004100 */
[C---:B------:R-:W-:Y:S01]  /*8830*/  FFMA.FTZ R9, R7.reuse, R22, R9 ;  /* 0x0000001607097223 */ /* 0x040fe20000010009 */
[C---:B------:R-:W-:Y:S02]  /*8840*/  FFMA.FTZ R8, R7.reuse, R25, R8 ;  /* 0x0000001907087223 */ /* 0x040fe40000010008 */
[----:B------:R-:W-:-:S07]  /*8850*/  FFMA.FTZ R0, R7, R31, R0 ;  /* 0x0000001f07007223 */ /* 0x000fce0000010000 */
.L_x_3088:
[----:B------:R-:W-:Y:S05]  /*8860*/  BSYNC B1 ;  /* 0x0000000000017941 */ /* 0x000fea0003800000 */
.L_x_3087:
[----:B------:R-:W-:Y:S04]  /*8870*/  BSSY B1, `(.L_x_3089) ;  /* 0x000003b000017945 */ /* 0x000fe80003800000 */
        /* <DEDUP_REMOVED lines=8> */
[----:B---3--:R-:W-:-:S06]  /*8900*/  IADD3 R24, R20, 0xffffffe, RZ ;  /* 0x0ffffffe14187810 */ /* 0x008fcc0007ffe0ff */
[----:B------:R0:W1:Y:S02]  /*8910*/  F2I.FTZ.U32.TRUNC.NTZ R25, R24 ;  /* 0x0000001800197305 */ /* 0x000064000021f000 */
[----:B0-----:R-:W-:Y:S01]  /*8920*/  IMAD.MOV.U32 R24, RZ, RZ, RZ ;  /* 0x000000ffff187224 */ /* 0x001fe200078e00ff */
[----:B-1----:R-:W-:-:S05]  /*8930*/  IADD3 R7, RZ, -R25, RZ ;  /* 0x80000019ff077210 */ /* 0x002fca0007ffe0ff */
        /* <DEDUP_REMOVED lines=8> */
[----:B------:R-:W-:Y:S02]  /*89c0*/  @!P1 IMAD.IADD R7, R7, 0x1, -R22 ;  /* 0x0000000107079824 */ /* 0x000fe400078e0a16 */
[----:B------:R-:W-:-:S03]  /*89d0*/  IMAD R22, R35, UR45, RZ ;  /* 0x0000002d23167c24 */ /* 0x000fc6000f8e02ff */
        /* <DEDUP_REMOVED lines=16> */
[----:B------:R-:W0:Y:S03]  /*8ae0*/  LDS.U16 R7, [R33+0x10] ;  /* 0x0000100021077984 */ /* 0x000e260000000400 */
        /* <DEDUP_REMOVED lines=19> */
.L_x_3090:
[----:B------:R-:W-:Y:S05]  /*8c20*/  BSYNC B1 ;  /* 0x0000000000017941 */ /* 0x000fea0003800000 */
.L_x_3089:
[----:B------:R-:W-:Y:S01]  /*8c30*/  IADD3 R14, R14, 0x10, RZ ;  /* 0x000000100e0e7810 */ /* 0x000fe20007ffe0ff */
[----:B------:R-:W-:-:S03]  /*8c40*/  VIADD R11, R11, 0x20 ;  /* 0x000000200b0b7836 */ /* 0x000fc60000000000 */
[----:B------:R-:W-:-:S13]  /*8c50*/  ISETP.GE.AND P1, PT, R14, UR40, PT ;  /* 0x000000280e007c0c */ /* 0x000fda000bf26270 */
[----:B------:R-:W-:Y:S05]  /*8c60*/  @!P1 BRA `(.L_x_3091) ;  /* 0xfffffff400fc9947 */ /* 0x000fea000383ffff */
.L_x_3077:
[----:B------:R-:W-:Y:S05]  /*8c70*/  BSYNC B0 ;  /* 0x0000000000007941 */ /* 0x000fea0003800000 */
.L_x_3076:
[----:B------:R-:W-:Y:S04]  /*8c80*/  BSSY B0, `(.L_x_3092) ;  /* 0x0000065000007945 */ /* 0x000fe80003800000 */
[----:B------:R-:W-:Y:S05]  /*8c90*/  @P2 BRA `(.L_x_3093) ;  /* 0x00000004008c2947 */ /* 0x000fea0003800000 */
[----:B0-----:R-:W0:Y:S01]  /*8ca0*/  LDC R10, c[0x0][0x308] ;  /* 0x0000c200ff0a7b82 */ /* 0x001e220000000800 */
[----:B------:R-:W-:Y:S01]  /*8cb0*/  ULDC.64 UR4, c[0x0][0x2f0] ;  /* 0x0000bc0000047ab9 */ /* 0x000fe20000000a00 */
[----:B------:R-:W-:Y:S01]  /*8cc0*/  ULDC UR6, c[0x0][0x278] ;  /* 0x00009e0000067ab9 */ /* 0x000fe20000000800 */
[----:B------:R-:W-:-:S04]  /*8cd0*/  UISETP.NE.U32.AND UP0, UPT, UR4, URZ, UPT ;  /* 0x0000003f0400728c */ /* 0x000fc8000bf05070 */
[----:B------:R-:W-:-:S06]  /*8ce0*/  UISETP.NE.AND.EX UP0, UPT, UR5, URZ, UPT, UP0 ;  /* 0x0000003f0500728c */ /* 0x000fcc000bf05300 */
[----:B------:R-:W-:-:S05]  /*8cf0*/  PLOP3.LUT P3, PT, PT, PT, UP0, 0x80, 0x0 ;  /* 0x000000000000781c */ /* 0x000fca0003f6f008 */
[----:B------:R-:W-:Y:S02]  /*8d00*/  @UP0 ULDC UR4, c[0x0][0x288] ;  /* 0x0000a20000040ab9 */ /* 0x000fe40000000800 */
[----:B------:R-:W-:Y:S01]  /*8d10*/  @UP0 UIMAD UR4, UR38, UR4, UR46 ;  /* 0x00000004260402a4 */ /* 0x000fe2000f8e022e */
[----:B0-----:R-:W-:-:S05]  /*8d20*/  ISETP.NE.AND P2, PT, R10, 0x2, PT ;  /* 0x000000020a00780c */ /* 0x001fca0003f45270 */
[----:B------:R-:W-:Y:S01]  /*8d30*/  MOV R7, UR4 ;  /* 0x0000000400077c02 */ /* 0x000fe20008000f00 */
[----:B------:R-:W-:Y:S02]  /*8d40*/  @UP0 ULDC.64 UR4, c[0x0][0x2e8] ;  /* 0x0000ba0000040ab9 */ /* 0x000fe40000000a00 */
[----:B------:R-:W-:Y:S01]  /*8d50*/  IMAD.U32 R15, RZ, RZ, UR5 ;  /* 0x00000005ff0f7e24 */ /* 0x000fe2000f8e00ff */
[----:B------:R-:W-:Y:S01]  /*8d60*/  UIMAD UR5, UR46, 0xa0, URZ ;  /* 0x000000a02e0578a4 */ /* 0x000fe2000f8e023f */
[----:B------:R-:W-:-:S03]  /*8d70*/  MOV R14, UR4 ;  /* 0x00000004000e7c02 */ /* 0x000fc60008000f00 */
[----:B------:R-:W0:Y:S01]  /*8d80*/  @P2 LDC.64 R10, c[0x0][0x238] ;  /* 0x00008e00ff0a2b82 */ /* 0x000e220000000a00 */
[----:B------:R-:W-:Y:S01]  /*8d90*/  UIMAD UR4, UR7, 0xa0, URZ ;  /* 0x000000a0070478a4 */ /* 0x000fe2000f8e023f */
[----:B------:R-:W-:Y:S01]  /*8da0*/  @P3 IMAD R7, R7, 0xa0, R2 ;  /* 0x000000a007073824 */ /* 0x000fe200078e0202 */
[----:B------:R-:W-:Y:S02]  /*8db0*/  UIMAD UR5, UR45, UR6, UR5 ;  /* 0x000000062d0572a4 */ /* 0x000fe4000f8e0205 */
[----:B------:R-:W-:Y:S01]  /*8dc0*/  UISETP.NE.AND UP0, UPT, UR6, URZ, UPT ;  /* 0x0000003f0600728c */ /* 0x000fe2000bf05270 */
[----:B------:R-:W-:-:S03]  /*8dd0*/  @P3 IMAD.WIDE R14, R7, 0x2, R14 ;  /* 0x00000002070e3825 */ /* 0x000fc600078e020e */
[----:B------:R-:W-:Y:S01]  /*8de0*/  USEL UR4, UR4, UR5, !UP0 ;  /* 0x0000000504047287 */ /* 0x000fe2000c000000 */
[----:B------:R-:W-:Y:S01]  /*8df0*/  IMAD R23, R23, 0xa0, R2 ;  /* 0x000000a017177824 */ /* 0x000fe200078e0202 */
[----:B------:R1:W5:Y:S04]  /*8e00*/  @P3 LDG.E.128 R32, desc[UR36][R14.64] ;  /* 0x000000240e203981 */ /* 0x000368000c1e1d00 */
[----:B------:R-:W-:-:S05]  /*8e10*/  IADD3 R7, R2, UR4, RZ ;  /* 0x0000000402077c10 */ /* 0x000fca000fffe0ff */
[----:B0-----:R-:W-:-:S05]  /*8e20*/  @P2 IMAD.WIDE R10, R7, 0x2, R10 ;  /* 0x00000002070a2825 */ /* 0x001fca00078e020a */
[----:B------:R0:W5:Y:S01]  /*8e30*/  @P2 LDG.E.128 R28, desc[UR36][R10.64] ;  /* 0x000000240a1c2981 */ /* 0x000162000c1e1d00 */
[----:B------:R-:W-:Y:S01]  /*8e40*/  UIADD3 UR4, -UR42, UR40, URZ ;  /* 0x000000282a047290 */ /* 0x000fe2000fffe13f */
[----:B------:R-:W-:-:S03]  /*8e50*/  SHF.R.S32.HI R12, RZ, 0x1f, R23 ;  /* 0x0000001fff0c7819 */ /* 0x000fc60000011417 */
[----:B------:R-:W-:-:S09]  /*8e60*/  ULEA UR4, UR4, UR11, 0x1 ;  /* 0x0000000b04047291 */ /* 0x000fd2000f8e083f */
[----:B------:R-:W2:Y:S01]  /*8e70*/  LDS.U16 R36, [UR4] ;  /* 0x00000004ff247984 */ /* 0x000ea20008000400 */
[----:B------:R-:W-:-:S06]  /*8e80*/  UIMAD UR4, UR41, 0xa0, URZ ;  /* 0x000000a0290478a4 */ /* 0x000fcc000f8e023f */
[----:B------:R-:W-:Y:S02]  /*8e90*/  IADD3 R23, P1, R23, UR4, RZ ;  /* 0x0000000417177c10 */ /* 0x000fe4000ff3e0ff */
[----:B-1----:R-:W-:Y:S01]  /*8ea0*/  MOV R15, UR4 ;  /* 0x00000004000f7c02 */ /* 0x002fe20008000f00 */
[----:B------:R-:W-:-:S03]  /*8eb0*/  ULDC.64 UR4, c[0x0][0x250] ;  /* 0x0000940000047ab9 */ /* 0x000fc60000000a00 */
[----:B------:R-:W-:Y:S02]  /*8ec0*/  LEA.HI.X.SX32 R12, R15, R12, 0x1, P1 ;  /* 0x0000000c0f0c7211 */ /* 0x000fe400008f0eff */
[----:B------:R-:W-:-:S04]  /*8ed0*/  LEA R14, P1, R23, UR4, 0x1 ;  /* 0x00000004170e7c11 */ /* 0x000fc8000f8208ff */
[----:B------:R-:W-:Y:S01]  /*8ee0*/  LEA.HI.X R15, R23, UR5, R12, 0x1, P1 ;  /* 0x00000005170f7c11 */ /* 0x000fe200088f0c0c */
[----:B0-----:R-:W-:Y:S08]  /*8ef0*/  @P2 BRA `(.L_x_3094) ;  /* 0x00000000008c2947 */ /* 0x001ff00003800000 */
[----:B------:R-:W-:Y:S02]  /*8f00*/  ULDC.64 UR4, c[0x0][0x238] ;  /* 0x00008e0000047ab9 */ /* 0x000fe40000000a00 */
[----:B------:R-:W-:-:S04]  /*8f10*/  IADD3 R10, P1, R7, UR4, RZ ;  /* 0x00000004070a7c10 */ /* 0x000fc8000ff3e0ff */
[----:B------:R-:W-:Y:S01]  /*8f20*/  LEA.HI.X.SX32 R11, R7, UR5, 0x1, P1 ;  /* 0x00000005070b7c11 */ /* 0x000fe200088f0eff */
[----:B------:R-:W0:Y:S04]  /*8f30*/  LDC.64 R22, c[0x0][0x2f8] ;  /* 0x0000be00ff167b82 */ /* 0x000e280000000a00 */
[----:B-----5:R-:W3:Y:S04]  /*8f40*/  LDG.E.64 R28, desc[UR36][R10.64] ;  /* 0x000000240a1c7981 */ /* 0x020ee8000c1e1b00 */
[----:B0-----:R-:W4:Y:S01]  /*8f50*/  LDG.E R23, desc[UR36][R22.64+0x8] ;  /* 0x0000082416177981 */ /* 0x001f22000c1e1900 */
[C---:B---3--:R-:W-:Y:S01]  /*8f60*/  SHF.R.U64 R27, R28.reuse, 0x10, R29 ;  /* 0x000000101c1b7819 */ /* 0x048fe2000000121d */
[----:B------:R-:W4:Y:S01]  /*8f70*/  I2F.S8 R12, R28 ;  /* 0x0000001c000c7306 */ /* 0x000f220000001400 */
[----:B------:R-:W-:-:S02]  /*8f80*/  PRMT R7, R28, 0x9910, RZ ;  /* 0x000099101c077816 */ /* 0x000fc400000000ff */
[----:B------:R-:W-:Y:S02]  /*8f90*/  PRMT R20, R29, 0x9910, RZ ;  /* 0x000099101d147816 */ /* 0x000fe400000000ff */
[----:B------:R-:W-:Y:S02]  /*8fa0*/  PRMT R10, R27, 0x9910, RZ ;  /* 0x000099101b0a7816 */ /* 0x000fe400000000ff */
[--C-:B------:R-:W-:Y:S01]  /*8fb0*/  SHF.R.U32.HI R25, RZ, 0x10, R29.reuse ;  /* 0x00000010ff197819 */ /* 0x100fe2000001161d */
[----:B------:R-:W0:Y:S01]  /*8fc0*/  I2F.S8 R24, R29 ;  /* 0x0000001d00187306 */ /* 0x000e220000001400 */
[----:B------:R-:W-:Y:S02]  /*8fd0*/  SHF.R.S32.HI R26, RZ, 0x18, R29 ;  /* 0x00000018ff1a7819 */ /* 0x000fe4000001141d */
[----:B------:R-:W-:Y:S02]  /*8fe0*/  SHF.R.S32.HI R7, RZ, 0x8, R7 ;  /* 0x00000008ff077819 */ /* 0x000fe40000011407 */
[----:B------:R-:W-:-:S02]  /*8ff0*/  SHF.R.S32.HI R20, RZ, 0x8, R20 ;  /* 0x00000008ff147819 */ /* 0x000fc40000011414 */
[----:B------:R-:W-:Y:S01]  /*9000*/  SHF.R.S32.HI R10, RZ, 0x8, R10 ;  /* 0x00000008ff0a7819 */ /* 0x000fe2000001140a */
[----:B------:R-:W-:Y:S01]  /*9010*/  I2F.S8 R25, R25 ;  /* 0x0000001900197306 */ /* 0x000fe20000001400 */
[-C--:B----4-:R-:W-:Y:S01]  /*9020*/  FMUL.FTZ R12, R12, R23.reuse ;  /* 0x000000170c0c7220 */ /* 0x090fe20000410000 */
[----:B0-----:R-:W-:-:S06]  /*9030*/  FMUL.FTZ R24, R24, R23 ;  /* 0x0000001718187220 */ /* 0x001fcc0000410000 */
[----:B------:R-:W0:Y:S08]  /*9040*/  I2F.S16 R26, R26 ;  /* 0x0000001a001a7306 */ /* 0x000e300000101400 */
[----:B------:R1:W3:Y:S01]  /*9050*/  I2F.S8 R11, R27 ;  /* 0x0000001b000b7306 */ /* 0x0002e20000001400 */
[----:B0-----:R-:W-:-:S07]  /*9060*/  FMUL.FTZ R26, R26, R23 ;  /* 0x000000171a1a7220 */ /* 0x001fce0000410000 */
[----:B------:R-:W0:Y:S01]  /*9070*/  I2F.S16 R7, R7 ;  /* 0x0000000700077306 */ /* 0x000e220000101400 */
[----:B-1----:R-:W-:-:S05]  /*9080*/  FMUL.FTZ R27, R25, R23 ;  /* 0x00000017191b7220 */ /* 0x002fca0000410000 */
[----:B------:R-:W-:Y:S01]  /*9090*/  F2FP.F16.F32.PACK_AB R31, R26, R27 ;  /* 0x0000001b1a1f723e */ /* 0x000fe200000000ff */
[-C--:B---3--:R-:W-:Y:S01]  /*90a0*/  FMUL.FTZ R11, R11, R23.reuse ;  /* 0x000000170b0b7220 */ /* 0x088fe20000410000 */
        /* <DEDUP_REMOVED lines=8> */
.L_x_3094:
[----:B-----5:R-:W-:Y:S01]  /*9130*/  HFMA2.MMA R16, R28, 1, 1, R16 ;  /* 0x3c003c001c107835 */ /* 0x020fe20000000010 */
[----:B------:R-:W-:Y:S01]  /*9140*/  HADD2 R17, R29, R17 ;  /* 0x000000111d117230 */ /* 0x000fe20000000000 */
[----:B------:R-:W-:Y:S01]  /*9150*/  HFMA2.MMA R18, R30, 1, 1, R18 ;  /* 0x3c003c001e127835 */ /* 0x000fe20000000012 */
[----:B------:R-:W-:Y:S02]  /*9160*/  HADD2 R19, R31, R19 ;  /* 0x000000131f137230 */ /* 0x000fe40000000000 */
[----:B--2---:R-:W-:Y:S02]  /*9170*/  HADD2.F32 R7, -RZ, R36.H0_H0 ;  /* 0x20000024ff077230 */ /* 0x004fe40000004100 */
[----:B------:R-:W-:Y:S02]  /*9180*/  @P3 HFMA2.MMA R17, R17, R33, -RZ ;  /* 0x0000002111113235 */ /* 0x000fe400001000ff */
[----:B------:R-:W-:Y:S01]  /*9190*/  @P3 HFMA2.MMA R19, R19, R35, -RZ ;  /* 0x0000002313133235 */ /* 0x000fe200001000ff */
[----:B------:R-:W-:-:S02]  /*91a0*/  @P3 HMUL2 R16, R16, R32 ;  /* 0x0000002010103232 */ /* 0x000fc40000000000 */
[----:B------:R-:W-:-:S03]  /*91b0*/  @P3 HMUL2 R18, R18, R34 ;  /* 0x0000002212123232 */ /* 0x000fc60000000000 */
[--C-:B------:R-:W-:Y:S02]  /*91c0*/  HADD2.F32 R10, -RZ, R16.reuse.H0_H0 ;  /* 0x20000010ff0a7230 */ /* 0x100fe40000004100 */
[----:B------:R1:W-:Y:S01]  /*91d0*/  STG.E.128 desc[UR36][R14.64], R16 ;  /* 0x000000100e007986 */ /* 0x0003e2000c101d24 */
[----:B------:R-:W-:Y:S02]  /*91e0*/  HADD2.F32 R12, -RZ, R16.H1_H1 ;  /* 0x30000010ff0c7230 */ /* 0x000fe40000004100 */
[--C-:B------:R-:W-:Y:S02]  /*91f0*/  HADD2.F32 R20, -RZ, R17.reuse.H0_H0 ;  /* 0x20000011ff147230 */ /* 0x100fe40000004100 */
[C---:B------:R-:W-:Y:S01]  /*9200*/  FFMA.FTZ R4, R7.reuse, R10, R4 ;  /* 0x0000000a07047223 */ /* 0x040fe20000010004 */
[----:B------:R-:W-:Y:S02]  /*9210*/  HADD2.F32 R11, -RZ, R17.H1_H1 ;  /* 0x30000011ff0b7230 */ /* 0x000fe40000004100 */
[----:B------:R-:W-:Y:S01]  /*9220*/  FFMA.FTZ R3, R7, R12, R3 ;  /* 0x0000000c07037223 */ /* 0x000fe20000010003 */
[----:B------:R-:W-:-:S02]  /*9230*/  HADD2.F32 R22, -RZ, R18.H0_H0 ;  /* 0x20000012ff167230 */ /* 0x000fc40000004100 */
[C---:B------:R-:W-:Y:S01]  /*9240*/  FFMA.FTZ R5, R7.reuse, R20, R5 ;  /* 0x0000001407057223 */ /* 0x040fe20000010005 */
[----:B------:R-:W-:Y:S02]  /*9250*/  HADD2.F32 R23, -RZ, R18.H1_H1 ;  /* 0x30000012ff177230 */ /* 0x000fe40000004100 */
[C---:B------:R-:W-:Y:S01]  /*9260*/  FFMA.FTZ R6, R7.reuse, R11, R6 ;  /* 0x0000000b07067223 */ /* 0x040fe20000010006 */
[--C-:B---3--:R-:W-:Y:S02]  /*9270*/  HADD2.F32 R24, -RZ, R19.reuse.H0_H0 ;  /* 0x20000013ff187230 */ /* 0x108fe40000004100 */
[C---:B------:R-:W-:Y:S01]  /*9280*/  FFMA.FTZ R9, R7.reuse, R22, R9 ;  /* 0x0000001607097223 */ /* 0x040fe20000010009 */
[----:B------:R-:W-:Y:S02]  /*9290*/  HADD2.F32 R25, -RZ, R19.H1_H1 ;  /* 0x30000013ff197230 */ /* 0x000fe40000004100 */
[C---:B------:R-:W-:Y:S01]  /*92a0*/  FFMA.FTZ R8, R7.reuse, R23, R8 ;  /* 0x0000001707087223 */ /* 0x040fe20000010008 */
[----:B------:R-:W-:-:S02]  /*92b0*/  FFMA.FTZ R13, R7, R24, R13 ;  /* 0x00000018070d7223 */ /* 0x000fc4000001000d */
[----:B-1----:R-:W-:-:S07]  /*92c0*/  FFMA.FTZ R0, R7, R25, R0 ;  /* 0x0000001907007223 */ /* 0x002fce0000010000 */
.L_x_3093:
[----:B------:R-:W-:Y:S05]  /*92d0*/  BSYNC B0 ;  /* 0x0000000000007941 */ /* 0x000fea0003800000 */
.L_x_3092:
[----:B------:R-:W-:Y:S06]  /*92e0*/  BAR.SYNC.DEFER_BLOCKING 0x0 ;  /* 0x0000000000007b1d */ /* 0x000fec0000010000 */
[----:B------:R-:W-:Y:S05]  /*92f0*/  @P0 BRA `(.L_x_3095) ;  /* 0x0000000400940947 */ /* 0x000fea0003800000 */
[----:B------:R-:W1:Y:S01]  /*9300*/  S2R R12, SR_TID.X ;  /* 0x00000000000c7919 */ /* 0x000e620000002100 */
[----:B------:R-:W-:-:S05]  /*9310*/  IMAD R21, R21, 0xa0, R2 ;  /* 0x000000a015157824 */ /* 0x000fca00078e0202 */
[----:B------:R-:W-:Y:S02]  /*9320*/  LEA R21, R21, UR8, 0x1 ;  /* 0x0000000815157c11 */ /* 0x000fe4000f8e08ff */
[C---:B-1----:R-:W-:Y:S02]  /*9330*/  LOP3.LUT R7, R12.reuse, 0xffffff80, RZ, 0xc0, !PT ;  /* 0xffffff800c077812 */ /* 0x042fe400078ec0ff */
[C---:B0-----:R-:W-:Y:S02]  /*9340*/  LOP3.LUT R10, R12.reuse, 0xffffffc0, RZ, 0xc0, !PT ;  /* 0xffffffc00c0a7812 */ /* 0x041fe400078ec0ff */
[----:B------:R-:W-:Y:S02]  /*9350*/  ISETP.NE.AND P1, PT, R7, 0x80, PT ;  /* 0x000000800700780c */ /* 0x000fe40003f25270 */
[C---:B------:R-:W-:Y:S02]  /*9360*/  LOP3.LUT R11, R12.reuse, 0xffffffe0, RZ, 0xc0, !PT ;  /* 0xffffffe00c0b7812 */ /* 0x040fe400078ec0ff */
[----:B------:R-:W-:-:S02]  /*9370*/  ISETP.GT.AND P2, PT, R12, 0x7f, PT ;  /* 0x0000007f0c00780c */ /* 0x000fc40003f44270 */
[C---:B------:R-:W-:Y:S02]  /*9380*/  ISETP.GT.AND P4, PT, R12.reuse, 0x3f, PT ;  /* 0x0000003f0c00780c */ /* 0x040fe40003f84270 */
[----:B------:R-:W-:Y:S02]  /*9390*/  ISETP.GT.AND P6, PT, R12, 0x1f, PT ;  /* 0x0000001f0c00780c */ /* 0x000fe40003fc4270 */
[----:B------:R-:W-:Y:S02]  /*93a0*/  ISETP.NE.AND P3, PT, R10, 0x40, PT ;  /* 0x000000400a00780c */ /* 0x000fe40003f65270 */
[----:B------:R-:W-:Y:S01]  /*93b0*/  ISETP.NE.AND P5, PT, R11, 0x20, PT ;  /* 0x000000200b00780c */ /* 0x000fe20003fa5270 */
[----:B------:R-:W-:-:S12]  /*93c0*/  @P1 BRA `(.L_x_3096) ;  /* 0x0000000000141947 */ /* 0x000fd80003800000 */
[----:B-----5:R-:W-:Y:S02]  /*93d0*/  F2FP.F16.F32.PACK_AB R16, R3, R4 ;  /* 0x000000040310723e */ /* 0x020fe400000000ff */
[----:B------:R-:W-:Y:S02]  /*93e0*/  F2FP.F16.F32.PACK_AB R17, R6, R5 ;  /* 0x000000050611723e */ /* 0x000fe400000000ff */
[----:B------:R-:W-:Y:S02]  /*93f0*/  F2FP.F16.F32.PACK_AB R18, R8, R9 ;  /* 0x000000090812723e */ /* 0x000fe400000000ff */
[----:B------:R-:W-:-:S05]  /*9400*/  F2FP.F16.F32.PACK_AB R19, R0, R13 ;  /* 0x0000000d0013723e */ /* 0x000fca00000000ff */
[----:B------:R0:W-:Y:S02]  /*9410*/  STS.128 [R21+-0x500], R16 ;  /* 0xfffb001015007388 */ /* 0x0001e40000000c00 */
.L_x_3096:
[----:B------:R-:W-:Y:S05]  /*9420*/  WARPSYNC.ALL ;  /* 0x0000000000007948 */ /* 0x000fea0003800000 */
[----:B------:R-:W-:Y:S06]  /*9430*/  BAR.SYNC.DEFER_BLOCKING 0x0 ;  /* 0x0000000000007b1d */ /* 0x000fec0000010000 */
[----:B------:R-:W-:Y:S04]  /*9440*/  BSSY B0, `(.L_x_3097) ;  /* 0x0000013000007945 */ /* 0x000fe80003800000 */
[----:B------:R-:W-:Y:S05]  /*9450*/  @P2 BRA `(.L_x_3098) ;  /* 0x0000000000442947 */ /* 0x000fea0003800000 */
[----:B0----5:R-:W0:Y:S02]  /*9460*/  LDS.128 R16, [R21] ;  /* 0x0000000015107984 */ /* 0x021e240000000c00 */
        /* <DEDUP_REMOVED lines=16> */
.L_x_3098:
[----:B------:R-:W-:Y:S05]  /*9570*/  BSYNC B0 ;  /* 0x0000000000007941 */ /* 0x000fea0003800000 */
.L_x_3097:
[----:B------:R-:W-:Y:S06]  /*9580*/  BAR.SYNC.DEFER_BLOCKING 0x0 ;  /* 0x0000000000007b1d */ /* 0x000fec0000010000 */
[----:B------:R-:W-:Y:S04]  /*9590*/  BSSY B0, `(.L_x_3099) ;  /* 0x0000007000007945 */ /* 0x000fe80003800000 */
[----:B------:R-:W-:Y:S05]  /*95a0*/  @P3 BRA `(.L_x_3100) ;  /* 0x0000000000143947 */ /* 0x000fea0003800000 */
[----:B0----5:R-:W-:Y:S02]  /*95b0*/  F2FP.F16.F32.PACK_AB R16, R3, R4 ;  /* 0x000000040310723e */ /* 0x021fe400000000ff */
[----:B------:R-:W-:Y:S02]  /*95c0*/  F2FP.F16.F32.PACK_AB R17, R6, R5 ;  /* 0x000000050611723e */ /* 0x000fe400000000ff */
[----:B------:R-:W-:Y:S02]  /*95d0*/  F2FP.F16.F32.PACK_AB R18, R8, R9 ;  /* 0x000000090812723e */ /* 0x000fe400000000ff */
[----:B------:R-:W-:-:S05]  /*95e0*/  F2FP.F16.F32.PACK_AB R19, R0, R13 ;  /* 0x0000000d0013723e */ /* 0x000fca00000000ff */
[----:B------:R1:W-:Y:S02]  /*95f0*/  STS.128 [R21+-0x280], R16 ;  /* 0xfffd801015007388 */ /* 0x0003e40000000c00 */
.L_x_3100:
[----:B------:R-:W-:Y:S05]  /*9600*/  BSYNC B0 ;  /* 0x0000000000007941 */ /* 0x000fea0003800000 */
.L_x_3099:
[----:B------:R-:W-:Y:S06]  /*9610*/  BAR.SYNC.DEFER_BLOCKING 0x0 ;  /* 0x0000000000007b1d */ /* 0x000fec0000010000 */
[----:B------:R-:W-:Y:S04]  /*9620*/  BSSY B0, `(.L_x_3101) ;  /* 0x0000013000007945 */ /* 0x000fe80003800000 */
[----:B------:R-:W-:Y:S05]  /*9630*/  @P4 BRA `(.L_x_3102) ;  /* 0x0000000000444947 */ /* 0x000fea0003800000 */
[----:B01---5:R-:W0:Y:S02]  /*9640*/  LDS.128 R16, [R21] ;  /* 0x0000000015107984 */ /* 0x023e240000000c00 */
        /* <DEDUP_REMOVED lines=16> */
.L_x_3102:
[----:B------:R-:W-:Y:S05]  /*9750*/  BSYNC B0 ;  /* 0x0000000000007941 */ /* 0x000fea0003800000 */
.L_x_3101:
[----:B------:R-:W-:Y:S06]  /*9760*/  BAR.SYNC.DEFER_BLOCKING 0x0 ;  /* 0x0000000000007b1d */ /* 0x000fec0000010000 */
[----:B------:R-:W-:Y:S04]  /*9770*/  BSSY B0, `(.L_x_3103) ;  /* 0x0000007000007945 */ /* 0x000fe80003800000 */
[----:B------:R-:W-:Y:S05]  /*9780*/  @P5 BRA `(.L_x_3104) ;  /* 0x0000000000145947 */ /* 0x000fea0003800000 */
[----:B01---5:R-:W-:Y:S02]  /*9790*/  F2FP.F16.F32.PACK_AB R16, R3, R4 ;  /* 0x000000040310723e */ /* 0x023fe400000000ff */
[----:B------:R-:W-:Y:S02]  /*97a0*/  F2FP.F16.F32.PACK_AB R17, R6, R5 ;  /* 0x000000050611723e */ /* 0x000fe400000000ff */
[----:B------:R-:W-:Y:S02]  /*97b0*/  F2FP.F16.F32.PACK_AB R18, R8, R9 ;  /* 0x000000090812723e */ /* 0x000fe400000000ff */
[----:B------:R-:W-:-:S05]  /*97c0*/  F2FP.F16.F32.PACK_AB R19, R0, R13 ;  /* 0x0000000d0013723e */ /* 0x000fca00000000ff */
[----:B------:R2:W-:Y:S02]  /*97d0*/  STS.128 [R21+-0x140], R16 ;  /* 0xfffec01015007388 */ /* 0x0005e40000000c00 */
.L_x_3104:
[----:B------:R-:W-:Y:S05]  /*97e0*/  BSYNC B0 ;  /* 0x0000000000007941 */ /* 0x000fea0003800000 */
.L_x_3103:
[----:B------:R-:W-:Y:S06]  /*97f0*/  BAR.SYNC.DEFER_BLOCKING 0x0 ;  /* 0x0000000000007b1d */ /* 0x000fec0000010000 */
[----:B------:R-:W-:Y:S04]  /*9800*/  BSSY B0, `(.L_x_3105) ;  /* 0x0000013000007945 */ /* 0x000fe80003800000 */
[----:B------:R-:W-:Y:S05]  /*9810*/  @P6 BRA `(.L_x_3106) ;  /* 0x0000000000446947 */ /* 0x000fea0003800000 */
[----:B012---:R-:W0:Y:S02]  /*9820*/  LDS.128 R20, [R21] ;  /* 0x0000000015147984 */ /* 0x007e240000000c00 */
[--C-:B0-----:R-:W-:Y:S02]  /*9830*/  HADD2.F32 R7, -RZ, R20.reuse.H0_H0 ;  /* 0x20000014ff077230 */ /* 0x101fe40000004100 */
[----:B------:R-:W-:Y:S02]  /*9840*/  HADD2.F32 R14, -RZ, R23.H0_H0 ;  /* 0x20000017ff0e7230 */ /* 0x000fe40000004100 */
        /* <DEDUP_REMOVED lines=14> */
.L_x_3106:
[----:B------:R-:W-:Y:S05]  /*9930*/  BSYNC B0 ;  /* 0x0000000000007941 */ /* 0x000fea0003800000 */
.L_x_3105:
[----:B------:R-:W-:Y:S06]  /*9940*/  BAR.SYNC.DEFER_BLOCKING 0x0 ;  /* 0x0000000000007b1d */ /* 0x000fec0000010000 */
.L_x_3095:
[----:B------:R-:W4:Y:S02]  /*9950*/  S2R R7, SR_TID.X ;  /* 0x0000000000077919 */ /* 0x000f240000002100 */
[----:B----4-:R-:W-:-:S05]  /*9960*/  VIADD R7, R7, 0x1f ;  /* 0x0000001f07077836 */ /* 0x010fca0000000000 */
[----:B------:R-:W-:-:S13]  /*9970*/  ISETP.GT.U32.OR P0, PT, R7, 0x3e, P0 ;  /* 0x0000003e0700780c */ /* 0x000fda0000704470 */
[----:B------:R-:W-:Y:S05]  /*9980*/  @P0 EXIT ;  /* 0x000000000000094d */ /* 0x000fea0003800000 */
[----:B------:R-:W4:Y:S02]  /*9990*/  LDC R7, c[0x0][0x308] ;  /* 0x0000c200ff077b82 */ /* 0x000f240000000800 */
[----:B----4-:R-:W-:-:S13]  /*99a0*/  ISETP.NE.AND P0, PT, R7, 0x2, PT ;  /* 0x000000020700780c */ /* 0x010fda0003f05270 */
[----:B------:R-:W-:Y:S05]  /*99b0*/  @!P0 BRA `(.L_x_3107) ;  /* 0x0000000000348947 */ /* 0x000fea0003800000 */
[----:B0-----:R-:W0:Y:S01]  /*99c0*/  LDC.64 R10, c[0x0][0x210] ;  /* 0x00008400ff0a7b82 */ /* 0x001e220000000a00 */
[----:B------:R-:W-:Y:S02]  /*99d0*/  MOV R7, UR7 ;  /* 0x0000000700077c02 */ /* 0x000fe40008000f00 */
[----:B------:R-:W-:Y:S02]  /*99e0*/  F2FP.F16.F32.PACK_AB R15, R3, R4 ;  /* 0x00000004030f723e */ /* 0x000fe400000000ff */
[----:B------:R-:W-:Y:S01]  /*99f0*/  F2FP.F16.F32.PACK_AB R5, R6, R5 ;  /* 0x000000050605723e */ /* 0x000fe200000000ff */
[----:B------:R-:W-:Y:S01]  /*9a00*/  IMAD R7, R7, 0xa0, R2 ;  /* 0x000000a007077824 */ /* 0x000fe200078e0202 */
[----:B------:R-:W-:Y:S02]  /*9a10*/  F2FP.F16.F32.PACK_AB R9, R8, R9 ;  /* 0x000000090809723e */ /* 0x000fe400000000ff */
[----:B------:R-:W-:Y:S01]  /*9a20*/  F2FP.F16.F32.PACK_AB R13, R0, R13 ;  /* 0x0000000d000d723e */ /* 0x000fe200000000ff */
[----:B0-----:R-:W-:-:S05]  /*9a30*/  IMAD.WIDE R2, R7, 0x2, R10 ;  /* 0x0000000207027825 */ /* 0x001fca00078e020a */
[----:B------:R-:W-:Y:S04]  /*9a40*/  STG.E desc[UR36][R2.64], R15 ;  /* 0x0000000f02007986 */ /* 0x000fe8000c101924 */
[----:B------:R-:W-:Y:S04]  /*9a50*/  STG.E desc[UR36][R2.64+0x4], R5 ;  /* 0x0000040502007986 */ /* 0x000fe8000c101924 */
[----:B------:R-:W-:Y:S04]  /*9a60*/  STG.E desc[UR36][R2.64+0x8], R9 ;  /* 0x0000080902007986 */ /* 0x000fe8000c101924 */
[----:B------:R-:W-:Y:S01]  /*9a70*/  STG.E desc[UR36][R2.64+0xc], R13 ;  /* 0x00000c0d02007986 */ /* 0x000fe2000c101924 */
[----:B------:R-:W-:Y:S05]  /*9a80*/  EXIT ;  /* 0x000000000000794d */ /* 0x000fea0003800000 */
.L_x_3107:
[----:B0-----:R-:W0:Y:S01]  /*9a90*/  LDC.64 R10, c[0x0][0x300] ;  /* 0x0000c000ff0a7b82 */ /* 0x001e220000000a00 */
[----:B------:R-:W-:Y:S01]  /*9aa0*/  ULDC.64 UR4, c[0x0][0x210] ;  /* 0x0000840000047ab9 */ /* 0x000fe20000000a00 */
[----:B0-----:R-:W4:Y:S02]  /*9ab0*/  LDG.E R10, desc[UR36][R10.64] ;  /* 0x000000240a0a7981 */ /* 0x001f24000c1e1900 */
[C---:B----4-:R-:W-:Y:S01]  /*9ac0*/  FMUL.FTZ R5, R10.reuse, R5 ;  /* 0x000000050a057220 */ /* 0x050fe20000410000 */
[C---:B------:R-:W-:Y:S01]  /*9ad0*/  FMUL.FTZ R3, R10.reuse, R3 ;  /* 0x000000030a037220 */ /* 0x040fe20000410000 */
[C---:B------:R-:W-:Y:S01]  /*9ae0*/  FMUL.FTZ R6, R10.reuse, R6 ;  /* 0x000000060a067220 */ /* 0x040fe20000410000 */
[C---:B------:R-:W-:Y:S01]  /*9af0*/  FMUL.FTZ R4, R10.reuse, R4 ;  /* 0x000000040a047220 */ /* 0x040fe20000410000 */
[C---:B------:R-:W-:Y:S01]  /*9b00*/  FMUL.FTZ R9, R10.reuse, R9 ;  /* 0x000000090a097220 */ /* 0x040fe20000410000 */
[C---:B------:R-:W-:Y:S01]  /*9b10*/  FMUL.FTZ R8, R10.reuse, R8 ;  /* 0x000000080a087220 */ /* 0x040fe20000410000 */
[----:B------:R-:W0:Y:S01]  /*9b20*/  F2I.S8.NTZ R5, R5 ;  /* 0x0000000500057305 */ /* 0x000e220000202100 */
[C---:B------:R-:W-:Y:S01]  /*9b30*/  FMUL.FTZ R13, R10.reuse, R13 ;  /* 0x0000000d0a0d7220 */ /* 0x040fe20000410000 */
[----:B------:R-:W-:-:S06]  /*9b40*/  FMUL.FTZ R0, R10, R0 ;  /* 0x000000000a007220 */ /* 0x000fcc0000410000 */
[----:B------:R-:W4:Y:S01]  /*9b50*/  F2I.S8.NTZ R3, R3 ;  /* 0x0000000300037305 */ /* 0x000f220000202100 */
[----:B0-----:R-:W-:-:S07]  /*9b60*/  PRMT R5, R5, 0x8880, RZ ;  /* 0x0000888005057816 */ /* 0x001fce00000000ff */
[----:B------:R-:W0:Y:S01]  /*9b70*/  F2I.S8.NTZ R6, R6 ;  /* 0x0000000600067305 */ /* 0x000e220000202100 */
[----:B----4-:R-:W-:-:S07]  /*9b80*/  PRMT R3, R3, 0x8880, RZ ;  /* 0x0000888003037816 */ /* 0x010fce00000000ff */
[----:B------:R-:W4:Y:S01]  /*9b90*/  F2I.S8.NTZ R4, R4 ;  /* 0x0000000400047305 */ /* 0x000f220000202100 */
[----:B------:R-:W-:Y:S02]  /*9ba0*/  PRMT R3, R3, 0x7710, RZ ;  /* 0x0000771003037816 */ /* 0x000fe400000000ff */
[----:B0-----:R-:W-:-:S05]  /*9bb0*/  PRMT R6, R6, 0x8880, RZ ;  /* 0x0000888006067816 */ /* 0x001fca00000000ff */
[----:B------:R-:W0:Y:S01]  /*9bc0*/  F2I.S8.NTZ R9, R9 ;  /* 0x0000000900097305 */ /* 0x000e220000202100 */
[----:B------:R-:W-:Y:S02]  /*9bd0*/  LOP3.LUT R11, R3, 0xff, RZ, 0xc0, !PT ;  /* 0x000000ff030b7812 */ /* 0x000fe400078ec0ff */
[----:B----4-:R-:W-:-:S05]  /*9be0*/  PRMT R10, R4, 0x8880, RZ ;  /* 0x00008880040a7816 */ /* 0x010fca00000000ff */
[----:B------:R-:W4:Y:S01]  /*9bf0*/  F2I.S8.NTZ R8, R8 ;  /* 0x0000000800087305 */ /* 0x000f220000202100 */
[----:B------:R-:W-:Y:S02]  /*9c00*/  PRMT R4, R5, 0x7710, RZ ;  /* 0x0000771005047816 */ /* 0x000fe400000000ff */
[----:B------:R-:W-:Y:S02]  /*9c10*/  PRMT R5, R6, 0x7710, RZ ;  /* 0x0000771006057816 */ /* 0x000fe400000000ff */
[----:B------:R-:W-:Y:S02]  /*9c20*/  LOP3.LUT R6, R4, 0xff, RZ, 0xc0, !PT ;  /* 0x000000ff04067812 */ /* 0x000fe400078ec0ff */
[----:B0-----:R-:W-:Y:S01]  /*9c30*/  PRMT R12, R9, 0x8880, RZ ;  /* 0x00008880090c7816 */ /* 0x001fe200000000ff */
[----:B------:R-:W0:Y:S01]  /*9c40*/  F2I.S8.NTZ R13, R13 ;  /* 0x0000000d000d7305 */ /* 0x000e220000202100 */
[----:B------:R-:W-:Y:S02]  /*9c50*/  LOP3.LUT R5, R5, 0xff, RZ, 0xc0, !PT ;  /* 0x000000ff05057812 */ /* 0x000fe400078ec0ff */
[C---:B------:R-:W-:Y:S01]  /*9c60*/  SHF.L.U64.HI R9, R6.reuse, 0x10, RZ ;  /* 0x0000001006097819 */ /* 0x040fe200000102ff */
[----:B------:R-:W-:Y:S01]  /*9c70*/  IMAD.U32 R6, R6, 0x10000, RZ ;  /* 0x0001000006067824 */ /* 0x000fe200078e00ff */
[----:B------:R-:W-:-:S02]  /*9c80*/  SHF.L.U64.HI R4, R5, 0x18, RZ ;  /* 0x0000001805047819 */ /* 0x000fc400000102ff */
[----:B------:R-:W-:Y:S01]  /*9c90*/  PRMT R3, R12, 0x7710, RZ ;  /* 0x000077100c037816 */ /* 0x000fe200000000ff */
[----:B------:R1:W2:Y:S01]  /*9ca0*/  F2I.S8.NTZ R7, R0 ;  /* 0x0000000000077305 */ /* 0x0002a20000202100 */
[----:B----4-:R-:W-:Y:S02]  /*9cb0*/  PRMT R8, R8, 0x8880, RZ ;  /* 0x0000888008087816 */ /* 0x010fe400000000ff */
[----:B------:R-:W-:Y:S02]  /*9cc0*/  LOP3.LUT R3, R3, 0xff, RZ, 0xc0, !PT ;  /* 0x000000ff03037812 */ /* 0x000fe400078ec0ff */
[----:B0-----:R-:W-:Y:S02]  /*9cd0*/  PRMT R13, R13, 0x8880, RZ ;  /* 0x000088800d0d7816 */ /* 0x001fe400000000ff */
[----:B-1----:R-:W-:Y:S02]  /*9ce0*/  PRMT R0, R10, 0x7710, RZ ;  /* 0x000077100a007816 */ /* 0x002fe400000000ff */
[----:B------:R-:W-:-:S02]  /*9cf0*/  SHF.L.U64.HI R10, R11, 0x8, RZ ;  /* 0x000000080b0a7819 */ /* 0x000fc400000102ff */
[----:B------:R-:W-:Y:S02]  /*9d00*/  PRMT R11, R0, 0x6540, R11 ;  /* 0x00006540000b7816 */ /* 0x000fe4000000000b */
[----:B------:R-:W-:Y:S02]  /*9d10*/  LOP3.LUT R4, R4, R9, R10, 0xfe, !PT ;  /* 0x0000000904047212 */ /* 0x000fe400078efe0a */
[----:B------:R-:W-:Y:S02]  /*9d20*/  PRMT R0, R8, 0x7710, RZ ;  /* 0x0000771008007816 */ /* 0x000fe400000000ff */
[----:B------:R-:W-:Y:S02]  /*9d30*/  LOP3.LUT R4, R3, 0xffffff00, R4, 0xf8, !PT ;  /* 0xffffff0003047812 */ /* 0x000fe400078ef804 */
[----:B------:R-:W-:Y:S02]  /*9d40*/  MOV R9, UR7 ;  /* 0x0000000700097c02 */ /* 0x000fe40008000f00 */
[----:B------:R-:W-:-:S02]  /*9d50*/  PRMT R3, R0, 0x7604, RZ ;  /* 0x0000760400037816 */ /* 0x000fc400000000ff */
[----:B------:R-:W-:Y:S01]  /*9d60*/  PRMT R0, R13, 0x7710, RZ ;  /* 0x000077100d007816 */ /* 0x000fe200000000ff */
[----:B------:R-:W-:Y:S01]  /*9d70*/  IMAD R8, R9, 0xa0, R2 ;  /* 0x000000a009087824 */ /* 0x000fe200078e0202 */
[----:B------:R-:W-:Y:S02]  /*9d80*/  LOP3.LUT R3, R3, 0xffff00ff, R4, 0xf8, !PT ;  /* 0xffff00ff03037812 */ /* 0x000fe400078ef804 */
[----:B------:R-:W-:Y:S02]  /*9d90*/  PRMT R0, R0, 0x7054, RZ ;  /* 0x0000705400007816 */ /* 0x000fe400000000ff */
[----:B--2---:R-:W-:Y:S02]  /*9da0*/  PRMT R7, R7, 0x8880, RZ ;  /* 0x0000888007077816 */ /* 0x004fe400000000ff */
        /* <DEDUP_REMOVED lines=9> */
.L_x_2995:
[----:B------:R-:W-:Y:S01]  /*9e40*/  MOV R12, 0x10 ;  /* 0x00000010000c7802 */ /* 0x000fe20000000f00 */
[----:B------:R-:W-:Y:S01]  /*9e50*/  IMAD.MOV.U32 R15, RZ, RZ, -0x1 ;  /* 0xffffffffff0f7424 */ /* 0x000fe200078e00ff */
[----:B------:R-:W-:-:S07]  /*9e60*/  MOV R11, 0x1f ;  /* 0x0000001f000b7802 */ /* 0x000fce0000000f00 */
[----:B01----:R-:W-:Y:S05]  /*9e70*/  WARPSYNC.COLLECTIVE R15, `(.L_x_3108) ;  /* 0x000000000f087348 */ /* 0x003fea0003c00000 */
[----:B------:R2:W3:Y:S02]  /*9e80*/  SHFL.BFLY P6, R14, R13, R12, R11 ;  /* 0x0c00000c0d0e7389 */ /* 0x0004e400000c000b */
[----:B0123--:R-:W-:Y:S01]  /*9e90*/  ENDCOLLECTIVE ;  /* 0x000000000000791b */ /* 0x00ffe20003800000 */
.L_x_3108:
[----:B------:R-:W-:Y:S01]  /*9ea0*/  MOV R12, 0x8 ;  /* 0x00000008000c7802 */ /* 0x000fe20000000f00 */
[----:B------:R-:W-:-:S05]  /*9eb0*/  FADD.FTZ R0, R13, R14 ;  /* 0x0000000e0d007221 */ /* 0x000fca0000010000 */
[----:B------:R-:W-:-:S07]  /*9ec0*/  MOV R13, R0 ;  /* 0x00000000000d7202 */ /* 0x000fce0000000f00 */
[----:B------:R-:W-:Y:S05]  /*9ed0*/  WARPSYNC.COLLECTIVE R15, `(.L_x_3109) ;  /* 0x000000000f087348 */ /* 0x000fea0003c00000 */
[----:B------:R0:W1:Y:S02]  /*9ee0*/  SHFL.BFLY P6, R14, R13, R12, R11 ;  /* 0x0c00000c0d0e7389 */ /* 0x00006400000c000b */
[----:B01----:R-:W-:Y:S01]  /*9ef0*/  ENDCOLLECTIVE ;  /* 0x000000000000791b */ /* 0x003fe20003800000 */
.L_x_3109:
[----:B------:R-:W-:Y:S01]  /*9f00*/  MOV R12, 0x4 ;  /* 0x00000004000c7802 */ /* 0x000fe20000000f00 */
[----:B------:R-:W-:-:S04]  /*9f10*/  FADD.FTZ R2, R0, R14 ;  /* 0x0000000e00027221 */ /* 0x000fc80000010000 */
[----:B------:R-:W-:-:S07]  /*9f20*/  IMAD.MOV.U32 R13, RZ, RZ, R2 ;  /* 0x000000ffff0d7224 */ /* 0x000fce00078e0002 */
[----:B------:R-:W-:Y:S05]  /*9f30*/  WARPSYNC.COLLECTIVE R15, `(.L_x_3110) ;  /* 0x000000000f087348 */ /* 0x000fea0003c00000 */
[----:B------:R0:W1:Y:S02]  /*9f40*/  SHFL.BFLY P6, R14, R13, R12, R11 ;  /* 0x0c00000c0d0e7389 */ /* 0x00006400000c000b */
[----:B01----:R-:W-:Y:S01]  /*9f50*/  ENDCOLLECTIVE ;  /* 0x000000000000791b */ /* 0x003fe20003800000 */
.L_x_3110:
[----:B------:R-:W-:Y:S02]  /*9f60*/  IMAD.MOV.U32 R12, RZ, RZ, 0x2 ;  /* 0x00000002ff0c7424 */ /* 0x000fe400078e00ff */
[----:B------:R-:W-:-:S05]  /*9f70*/  FADD.FTZ R3, R2, R14 ;  /* 0x0000000e02037221 */ /* 0x000fca0000010000 */
[----:B------:R-:W-:-:S07]  /*9f80*/  MOV R13, R3 ;  /* 0x00000003000d7202 */ /* 0x000fce0000000f00 */
[----:B------:R-:W-:Y:S05]  /*9f90*/  WARPSYNC.COLLECTIVE R15, `(.L_x_3111) ;  /* 0x000000000f087348 */ /* 0x000fea0003c00000 */
[----:B------:R0:W1:Y:S02]  /*9fa0*/  SHFL.BFLY P6, R14, R13, R12, R11 ;  /* 0x0c00000c0d0e7389 */ /* 0x00006400000c000b */
[----:B01----:R-:W-:Y:S01]  /*9fb0*/  ENDCOLLECTIVE ;  /* 0x000000000000791b */ /* 0x003fe20003800000 */
.L_x_3111:
[----:B------:R-:W-:Y:S01]  /*9fc0*/  MOV R12, 0x1 ;  /* 0x00000001000c7802 */ /* 0x000fe20000000f00 */
[----:B------:R-:W-:-:S05]  /*9fd0*/  FADD.FTZ R4, R3, R14 ;  /* 0x0000000e03047221 */ /* 0x000fca0000010000 */
[----:B------:R-:W-:-:S07]  /*9fe0*/  MOV R13, R4 ;  /* 0x00000004000d7202 */ /* 0x000fce0000000f00 */
[----:B------:R-:W-:Y:S05]  /*9ff0*/  WARPSYNC.COLLECTIVE R15, `(.L_x_3112) ;  /* 0x000000000f087348 */ /* 0x000fea0003c00000 */
[----:B------:R0:W1:Y:S02]  /*a000*/  SHFL.BFLY P6, R14, R13, R12, R11 ;  /* 0x0c00000c0d0e7389 */ /* 0x00006400000c000b */
[----:B01----:R-:W-:Y:S01]  /*a010*/  ENDCOLLECTIVE ;  /* 0x000000000000791b */ /* 0x003fe20003800000 */
.L_x_3112:
[----:B------:R-:W-:Y:S05]  /*a020*/  BRA `(.L_x_3113) ;  /* 0xffffff8400ec7947 */ /* 0x000fea000383ffff */
.L_x_3114:
        /* <DEDUP_REMOVED lines=13> */
.L_x_4250:


//--------------------- .text._ZN4mmha33masked_multihead_attention_kernelItLi160ELi256ELi2ELi32ELi128ELb0ELb1EEEv26Multihead_attention_paramsIT_XT5_EE --------------------------
	.section	.text._ZN4mmha33masked_multihead_attention_kernelItLi160ELi256ELi2ELi32ELi128ELb0ELb1EEEv26Multihead_attention_paramsIT_XT5_EE,"ax",@progbits
	.align	128
        .global         _ZN4mmha33masked_multihead_attention_kernelItLi160ELi256ELi2ELi32ELi128ELb0ELb1EEEv26Multihead_attention_paramsIT_XT5_EE
        .type           _ZN4mmha33masked_multihead_attention_kernelItLi160ELi256ELi2ELi32ELi128ELb0ELb1EEEv26Multihead_attention_paramsIT_XT5_EE,@function
        .size           _ZN4mmha33masked_multihead_attention_kernelItLi160ELi256ELi2ELi32ELi128ELb0ELb1EEEv26Multihead_attention_paramsIT_XT5_EE,(.L_x_4251 - _ZN4mmha33masked_multihead_attention_kernelItLi160ELi256ELi2ELi32ELi128ELb0ELb1EEEv26Multihead_attention_paramsIT_XT5_EE)
        .other          _ZN4mmha33masked_multihead_attention_kernelItLi160ELi256ELi2ELi32ELi128ELb0ELb1EEEv26Multihead_attention_paramsIT_XT5_EE,@"STO_CUDA_ENTRY STV_DEFAULT"
_ZN4mmha33masked_multihead_attention_kernelItLi160ELi256ELi2ELi32ELi128ELb0ELb1EEEv26Multihead_attention_paramsIT_XT5_EE:
.text._ZN4mmha33masked_multihead_attention_kernelItLi160ELi256ELi2ELi32ELi128ELb0ELb1EEEv26Multihead_attention_paramsIT_XT5_EE:
        /* <DEDUP_REMOVED lines=12> */
.L_x_3115:
[----:B------:R-:W0:Y:S08]  /*00c0*/  LDC.64 R4, c[0x0][0x330] ;  /* 0x0000cc00ff047b82 */ /* 0x000e300000000a00 */
[----:B------:R-:W1:Y:S08]  /*00d0*/  LDC R11, c[0x0][0x280] ;  /* 0x0000a000ff0b7b82 */ /* 0x000e700000000800 */
[----:B------:R-:W2:Y:S01]  /*00e0*/  LDC R26, c[0x0][0x284] ;  /* 0x0000a100ff1a7b82 */ /* 0x000ea20000000800 */
[----:B------:R-:W3:Y:S01]  /*00f0*/  S2R R18, SR_TID.X ;  /* 0x0000000000127919 */ /* 0x000ee20000002100 */
[----:B------:R-:W-:Y:S01]  /*0100*/  IMAD.MOV.U32 R16, RZ, RZ, RZ ;  /* 0x000000ffff107224 */ /* 0x000fe200078e00ff */
[----:B------:R-:W-:Y:S01]  /*0110*/  ULDC UR4, c[0x0][0x288] ;  /* 0x0000a20000047ab9 */ /* 0x000fe20000000800 */
[----:B0-----:R-:W-:-:S04]  /*0120*/  ISETP.NE.U32.AND P0, PT, R4, RZ, PT ;  /* 0x000000ff0400720c */ /* 0x001fc80003f05070 */
[----:B------:R-:W-:Y:S02]  /*0130*/  ISETP.NE.AND.EX P0, PT, R5, RZ, PT, P0 ;  /* 0x000000ff0500720c */ /* 0x000fe40003f05300 */
[----:B-1----:R-:W-:-:S04]  /*0140*/  IABS R3, R11 ;  /* 0x0000000b00037213 */ /* 0x002fc80000000000 */
[----:B------:R-:W0:Y:S07]  /*0150*/  I2F.RP R0, R3 ;  /* 0x0000000300007306 */ /* 0x000e2e0000209400 */
[----:B------:R-:W1:Y:S01]  /*0160*/  @P0 LDC.64 R4, c[0x0][0x330] ;  /* 0x0000cc00ff040b82 */ /* 0x000e620000000a00 */
[----:B--2---:R-:W-:-:S07]  /*0170*/  IABS R12, R26 ;  /* 0x0000001a000c7213 */ /* 0x004fce0000000000 */
[----:B------:R-:W2:Y:S01]  /*0180*/  @P0 LDC R10, c[0x0][0x2c0] ;  /* 0x0000b000ff0a0b82 */ /* 0x000ea20000000800 */
[----:B0-----:R-:W0:Y:S01]  /*0190*/  MUFU.RCP R0, R0 ;  /* 0x0000000000007308 */ /* 0x001e220000001000 */
[----:B-1----:R-:W-:-:S05]  /*01a0*/  @P0 IMAD.WIDE R4, R2, 0x4, R4 ;  /* 0x0000000402040825 */ /* 0x002fca00078e0204 */
[----:B------:R1:W2:Y:S01]  /*01b0*/  @P0 LDG.E R17, desc[UR36][R4.64] ;  /* 0x0000002404110981 */ /* 0x0002a2000c1e1900 */
[----:B0-----:R-:W-:Y:S01]  /*01c0*/  VIADD R6, R0, 0xffffffe ;  /* 0x0ffffffe00067836 */ /* 0x001fe20000000000 */
[----:B------:R-:W-:-:S03]  /*01d0*/  IABS R0, R2 ;  /* 0x0000000200007213 */ /* 0x000fc60000000000 */
[----:B------:R0:W4:Y:S02]  /*01e0*/  F2I.FTZ.U32.TRUNC.NTZ R7, R6 ;  /* 0x0000000600077305 */ /* 0x000124000021f000 */
[----:B0-----:R-:W-:Y:S01]  /*01f0*/  HFMA2.MMA R6, -RZ, RZ, 0, 0 ;  /* 0x00000000ff067435 */ /* 0x001fe200000001ff */
[----:B----4-:R-:W-:-:S04]  /*0200*/  IMAD.MOV R8, RZ, RZ, -R7 ;  /* 0x000000ffff087224 */ /* 0x010fc800078e0a07 */
[----:B------:R-:W-:-:S05]  /*0210*/  IMAD R9, R8, R3, RZ ;  /* 0x0000000308097224 */ /* 0x000fca00078e02ff */
[----:B------:R-:W-:Y:S02]  /*0220*/  IMAD.HI.U32 R7, R7, R9, R6 ;  /* 0x0000000907077227 */ /* 0x000fe400078e0006 */
[----:B------:R-:W0:Y:S04]  /*0230*/  LDC.64 R8, c[0x0][0x2f0] ;  /* 0x0000bc00ff087b82 */ /* 0x000e280000000a00 */
[----:B------:R-:W-:-:S04]  /*0240*/  IMAD.HI.U32 R7, R7, R0, RZ ;  /* 0x0000000007077227 */ /* 0x000fc800078e00ff */
[----:B-1----:R-:W-:-:S04]  /*0250*/  IMAD.MOV R4, RZ, RZ, -R7 ;  /* 0x000000ffff047224 */ /* 0x002fc800078e0a07 */
[----:B------:R-:W-:-:S05]  /*0260*/  IMAD R0, R3, R4, R0 ;  /* 0x0000000403007224 */ /* 0x000fca00078e0200 */
[----:B------:R-:W-:Y:S02]  /*0270*/  ISETP.GT.U32.AND P3, PT, R3, R0, PT ;  /* 0x000000000300720c */ /* 0x000fe40003f64070 */
[----:B0-----:R-:W-:-:S04]  /*0280*/  ISETP.NE.U32.AND P1, PT, R8, RZ, PT ;  /* 0x000000ff0800720c */ /* 0x001fc80003f25070 */
[----:B------:R-:W-:-:S07]  /*0290*/  ISETP.NE.AND.EX P1, PT, R9, RZ, PT, P1 ;  /* 0x000000ff0900720c */ /* 0x000fce0003f25310 */
[----:B------:R-:W-:Y:S01]  /*02a0*/  @!P3 IMAD.IADD R0, R0, 0x1, -R3 ;  /* 0x000000010000b824 */ /* 0x000fe200078e0a03 */
[----:B------:R-:W-:Y:S01]  /*02b0*/  @!P3 IADD3 R7, R7, 0x1, RZ ;  /* 0x000000010707b810 */ /* 0x000fe20007ffe0ff */
[----:B------:R-:W0:Y:S01]  /*02c0*/  S2R R19, SR_CTAID.X ;  /* 0x0000000000137919 */ /* 0x000e220000002500 */
[----:B------:R-:W-:Y:S02]  /*02d0*/  ISETP.NE.AND P3, PT, R11, RZ, PT ;  /* 0x000000ff0b00720c */ /* 0x000fe40003f65270 */
[----:B------:R-:W-:Y:S02]  /*02e0*/  ISETP.GE.U32.AND P2, PT, R0, R3, PT ;  /* 0x000000030000720c */ /* 0x000fe40003f46070 */
[----:B------:R-:W-:-:S04]  /*02f0*/  LOP3.LUT R0, R2, R11, RZ, 0x3c, !PT ;  /* 0x0000000b02007212 */ /* 0x000fc800078e3cff */
[----:B------:R-:W-:Y:S01]  /*0300*/  ISETP.GE.AND P4, PT, R0, RZ, PT ;  /* 0x000000ff0000720c */ /* 0x000fe20003f86270 */
[----:B------:R-:W1:Y:S01]  /*0310*/  @P1 LDC.64 R4, c[0x0][0x2f0] ;  /* 0x0000bc00ff041b82 */ /* 0x000e620000000a00 */
[----:B------:R-:W4:Y:S05]  /*0320*/  I2F.RP R0, R12 ;  /* 0x0000000c00007306 */ /* 0x000f2a0000209400 */
[----:B------:R-:W-:-:S04]  /*0330*/  @P2 VIADD R7, R7, 0x1 ;  /* 0x0000000107072836 */ /* 0x000fc80000000000 */
[----:B------:R-:W-:-:S05]  /*0340*/  IMAD.MOV.U32 R29, RZ, RZ, R7 ;  /* 0x000000ffff1d7224 */ /* 0x000fca00078e0007 */
[----:B------:R-:W-:Y:S01]  /*0350*/  @!P4 IADD3 R29, -R29, RZ, RZ ;  /* 0x000000ff1d1dc210 */ /* 0x000fe20007ffe1ff */
[----:B----4-:R-:W4:Y:S01]  /*0360*/  MUFU.RCP R0, R0 ;  /* 0x0000000000007308 */ /* 0x010f220000001000 */
[----:B------:R-:W-:Y:S02]  /*0370*/  @!P3 LOP3.LUT R29, RZ, R11, RZ, 0x33, !PT ;  /* 0x0000000bff1db212 */ /* 0x000fe400078e33ff */
[----:B---3--:R-:W-:-:S03]  /*0380*/  ISETP.GE.AND P4, PT, R18, 0x14, PT ;  /* 0x000000141200780c */ /* 0x008fc60003f86270 */
[----:B-1----:R-:W-:-:S04]  /*0390*/  @P1 IMAD.WIDE R4, R29, 0x4, R4 ;  /* 0x000000041d041825 */ /* 0x002fc800078e0204 */
[----:B0-----:R-:W-:Y:S01]  /*03a0*/  IMAD R22, R2, UR4, R19 ;  /* 0x0000000402167c24 */ /* 0x001fe2000f8e0213 */
[----:B------:R0:W5:Y:S01]  /*03b0*/  @P1 LDG.E R16, desc[UR36][R4.64] ;  /* 0x0000002404101981 */ /* 0x000162000c1e1900 */
[----:B------:R-:W-:Y:S01]  /*03c0*/  ISETP.NE.AND P1, PT, R26, RZ, PT ;  /* 0x000000ff1a00720c */ /* 0x000fe20003f25270 */
[----:B------:R-:W-:Y:S01]  /*03d0*/  BSSY B0, `(.L_x_3116) ;  /* 0x000004d000007945 */ /* 0x000fe20003800000 */
[----:B------:R-:W-:Y:S01]  /*03e0*/  IMAD R30, R22, 0xa0, RZ ;  /* 0x000000a0161e7824 */ /* 0x000fe200078e02ff */
[----:B------:R-:W-:Y:S01]  /*03f0*/  SHF.L.U32 R25, R18, 0x3, RZ ;  /* 0x0000000312197819 */ /* 0x000fe200000006ff */
[----:B----4-:R-:W-:Y:S02]  /*0400*/  VIADD R6, R0, 0xffffffe ;  /* 0x0ffffffe00067836 */ /* 0x010fe40000000000 */
[----:B------:R-:W1:Y:S02]  /*0410*/  LDC R0, c[0x0][0x308] ;  /* 0x0000c200ff007b82 */ /* 0x000e640000000800 */
[----:B------:R3:W4:Y:S01]  /*0420*/  F2I.FTZ.U32.TRUNC.NTZ R7, R6 ;  /* 0x0000000600077305 */ /* 0x000722000021f000 */
[----:B0-----:R-:W-:Y:S01]  /*0430*/  @P4 CS2R R4, SRZ ;  /* 0x0000000000044805 */ /* 0x001fe2000001ff00 */
[----:B---3--:R-:W-:-:S02]  /*0440*/  IMAD.MOV.U32 R6, RZ, RZ, RZ ;  /* 0x000000ffff067224 */ /* 0x008fc400078e00ff */
[----:B----4-:R-:W-:-:S04]  /*0450*/  IMAD.MOV R3, RZ, RZ, -R7 ;  /* 0x000000ffff037224 */ /* 0x010fc800078e0a07 */
[----:B------:R-:W-:-:S04]  /*0460*/  IMAD R3, R3, R12, RZ ;  /* 0x0000000c03037224 */ /* 0x000fc800078e02ff */
[----:B------:R-:W-:Y:S01]  /*0470*/  IMAD.HI.U32 R7, R7, R3, R6 ;  /* 0x0000000307077227 */ /* 0x000fe200078e0006 */
[----:B------:R-:W-:Y:S01]  /*0480*/  @P4 MOV R6, RZ ;  /* 0x000000ff00064202 */ /* 0x000fe20000000f00 */
[----:B------:R-:W0:Y:S02]  /*0490*/  LDC R3, c[0x0][0x278] ;  /* 0x00009e00ff037b82 */ /* 0x000e240000000800 */
[----:B0-----:R-:W-:Y:S02]  /*04a0*/  ISETP.NE.AND P3, PT, R3, RZ, PT ;  /* 0x000000ff0300720c */ /* 0x001fe40003f65270 */
[----:B--2---:R-:W-:-:S06]  /*04b0*/  @P0 IADD3 R17, R17, R10, RZ ;  /* 0x0000000a11110210 */ /* 0x004fcc0007ffe0ff */
[----:B------:R-:W0:Y:S02]  /*04c0*/  @!P0 LDC R17, c[0x0][0x29c] ;  /* 0x0000a700ff118b82 */ /* 0x000e240000000800 */
[----:B0-----:R-:W-:Y:S02]  /*04d0*/  IABS R23, R17 ;  /* 0x0000001100177213 */ /* 0x001fe40000000000 */
[----:B------:R-:W-:-:S03]  /*04e0*/  ISETP.GE.AND P2, PT, R17, RZ, PT ;  /* 0x000000ff1100720c */ /* 0x000fc60003f46270 */
[----:B------:R-:W-:-:S05]  /*04f0*/  IMAD.HI.U32 R7, R7, R23, RZ ;  /* 0x0000001707077227 */ /* 0x000fca00078e00ff */
[----:B------:R-:W-:-:S05]  /*0500*/  IADD3 R7, -R7, RZ, RZ ;  /* 0x000000ff07077210 */ /* 0x000fca0007ffe1ff */
[----:B------:R-:W-:Y:S02]  /*0510*/  IMAD R23, R12, R7, R23 ;  /* 0x000000070c177224 */ /* 0x000fe400078e0217 */
[----:B------:R-:W-:-:S03]  /*0520*/  @P4 IMAD.MOV.U32 R7, RZ, RZ, RZ ;  /* 0x000000ffff074224 */ /* 0x000fc600078e00ff */
[----:B------:R-:W-:-:S13]  /*0530*/  ISETP.GT.U32.AND P0, PT, R12, R23, PT ;  /* 0x000000170c00720c */ /* 0x000fda0003f04070 */
[----:B------:R-:W-:-:S05]  /*0540*/  @!P0 IMAD.IADD R23, R23, 0x1, -R12 ;  /* 0x0000000117178824 */ /* 0x000fca00078e0a0c */
[----:B------:R-:W-:-:S13]  /*0550*/  ISETP.GT.U32.AND P0, PT, R12, R23, PT ;  /* 0x000000170c00720c */ /* 0x000fda0003f04070 */
[----:B------:R-:W-:Y:S01]  /*0560*/  @!P0 IMAD.IADD R23, R23, 0x1, -R12 ;  /* 0x0000000117178824 */ /* 0x000fe200078e0a0c */
[----:B-1----:R-:W-:Y:S01]  /*0570*/  ISETP.NE.AND P0, PT, R0, 0x2, PT ;  /* 0x000000020000780c */ /* 0x002fe20003f05270 */
[----:B------:R-:W-:Y:S02]  /*0580*/  IMAD R0, R19, 0xa0, RZ ;  /* 0x000000a013007824 */ /* 0x000fe400078e02ff */
[----:B------:R-:W-:Y:S01]  /*0590*/  @!P2 IMAD.MOV R23, RZ, RZ, -R23 ;  /* 0x000000ffff17a224 */ /* 0x000fe200078e0a17 */
[----:B------:R-:W-:Y:S01]  /*05a0*/  @!P1 LOP3.LUT R23, RZ, R26, RZ, 0x33, !PT ;  /* 0x0000001aff179212 */ /* 0x000fe200078e33ff */
[----:B------:R-:W-:Y:S01]  /*05b0*/  IMAD R3, R2, R3, R0 ;  /* 0x0000000302037224 */ /* 0x000fe200078e0200 */
[----:B------:R-:W-:Y:S01]  /*05c0*/  IADD3 R26, R17, 0x1, -R26 ;  /* 0x00000001111a7810 */ /* 0x000fe20007ffe81a */
[----:B------:R-:W-:-:S03]  /*05d0*/  IMAD.IADD R21, R0, 0x1, R25 ;  /* 0x0000000100157824 */ /* 0x000fc600078e0219 */
[----:B------:R-:W-:-:S05]  /*05e0*/  SEL R24, R30, R3, !P3 ;  /* 0x000000031e187207 */ /* 0x000fca0005800000 */
[----:B------:R-:W-:Y:S01]  /*05f0*/  IMAD.IADD R3, R25, 0x1, R24 ;  /* 0x0000000119037824 */ /* 0x000fe200078e0218 */
[----:B------:R-:W-:Y:S06]  /*0600*/  @P4 BRA `(.L_x_3117) ;  /* 0x0000000000a44947 */ /* 0x000fec0003800000 */
[----:B------:R-:W0:Y:S02]  /*0610*/  LDC R0, c[0x0][0x308] ;  /* 0x0000c200ff007b82 */ /* 0x000e240000000800 */
[----:B0-----:R-:W-:-:S13]  /*0620*/  ISETP.NE.AND P1, PT, R0, 0x2, PT ;  /* 0x000000020000780c */ /* 0x001fda0003f25270 */
[----:B------:R-:W0:Y:S02]  /*0630*/  @P1 LDC.64 R4, c[0x0][0x218] ;  /* 0x00008600ff041b82 */ /* 0x000e240000000a00 */
[----:B0-----:R-:W-:-:S06]  /*0640*/  @P1 IMAD.WIDE R4, R3, 0x2, R4 ;  /* 0x0000000203041825 */ /* 0x001fcc00078e0204 */
[----:B------:R-:W5:Y:S01]  /*0650*/  @P1 LDG.E.128 R4, desc[UR36][R4.64] ;  /* 0x0000002404041981 */ /* 0x000f62000c1e1d00 */
[----:B------:R-:W-:Y:S05]  /*0660*/  @P1 BRA `(.L_x_3117) ;  /* 0x00000000008c1947 */ /* 0x000fea0003800000 */
[----:B------:R-:W-:Y:S02]  /*0670*/  ULDC.64 UR6, c[0x0][0x218] ;  /* 0x0000860000067ab9 */ /* 0x000fe40000000a00 */
[----:B-----5:R-:W-:-:S04]  /*0680*/  IADD3 R6, P1, R3, UR6, RZ ;  /* 0x0000000603067c10 */ /* 0x020fc8000ff3e0ff */
        /* <DEDUP_REMOVED lines=23> */
[----:B-1----:R-:W-:-:S07]  /*0800*/  FMUL.FTZ R7, R12, R15 ;  /* 0x0000000f0c077220 */ /* 0x002fce0000410000 */
[----:B------:R-:W1:Y:S01]  /*0810*/  I2F.S16 R4, R4 ;  /* 0x0000000400047306 */ /* 0x000e620000101400 */
[----:B------:R-:W-:Y:S01]  /*0820*/  F2FP.F16.F32.PACK_AB R7, R6, R7 ;  /* 0x000000070607723e */ /* 0x000fe200000000ff */
[----:B0-----:R-:W-:-:S06]  /*0830*/  FMUL.FTZ R11, R0, R15 ;  /* 0x0000000f000b7220 */ /* 0x001fcc0000410000 */
[----:B------:R-:W0:Y:S01]  /*0840*/  I2F.S16 R5, R5 ;  /* 0x0000000500057306 */ /* 0x000e220000101400 */
[----:B-1----:R-:W-:Y:S01]  /*0850*/  FMUL.FTZ R13, R4, R15 ;  /* 0x0000000f040d7220 */ /* 0x002fe20000410000 */
[----:B------:R-:W-:-:S04]  /*0860*/  F2FP.F16.F32.PACK_AB R4, R11, R10 ;  /* 0x0000000a0b04723e */ /* 0x000fc800000000ff */
[----:B------:R-:W-:Y:S01]  /*0870*/  F2FP.F16.F32.PACK_AB R6, R13, R20 ;  /* 0x000000140d06723e */ /* 0x000fe200000000ff */
[----:B0-----:R-:W-:-:S05]  /*0880*/  FMUL.FTZ R15, R5, R15 ;  /* 0x0000000f050f7220 */ /* 0x001fca0000410000 */
[----:B------:R-:W-:-:S07]  /*0890*/  F2FP.F16.F32.PACK_AB R5, R15, R14 ;  /* 0x0000000e0f05723e */ /* 0x000fce00000000ff */
.L_x_3117:
[----:B------:R-:W-:Y:S05]  /*08a0*/  BSYNC B0 ;  /* 0x0000000000007941 */ /* 0x000fea0003800000 */
.L_x_3116:
[----:B------:R-:W-:Y:S01]  /*08b0*/  BSSY B0, `(.L_x_3118) ;  /* 0x000002f000007945 */ /* 0x000fe20003800000 */
[----:B------:R-:W-:Y:S01]  /*08c0*/  VIMNMX R26, RZ, R26, !PT ;  /* 0x0000001aff1a7248 */ /* 0x000fe20007fe0100 */
[----:B------:R-:W-:Y:S02]  /*08d0*/  IMAD R29, R29, UR4, RZ ;  /* 0x000000041d1d7c24 */ /* 0x000fe4000f8e02ff */
[----:B------:R-:W-:Y:S05]  /*08e0*/  @!P0 BRA `(.L_x_3119) ;  /* 0x0000000000208947 */ /* 0x000fea0003800000 */
[----:B------:R-:W-:Y:S02]  /*08f0*/  ISETP.GT.AND P0, PT, R18, 0x13, PT ;  /* 0x000000131200780c */ /* 0x000fe40003f04270 */
[----:B------:R-:W-:Y:S02]  /*0900*/  CS2R R36, SRZ ;  /* 0x0000000000247805 */ /* 0x000fe4000001ff00 */
[----:B------:R-:W-:-:S09]  /*0910*/  CS2R R38, SRZ ;  /* 0x0000000000267805 */ /* 0x000fd2000001ff00 */
[----:B------:R-:W-:Y:S05]  /*0920*/  @P0 BRA `(.L_x_3120) ;  /* 0x00000000009c0947 */ /* 0x000fea0003800000 */
[----:B------:R-:W0:Y:S02]  /*0930*/  LDC.64 R36, c[0x0][0x228] ;  /* 0x00008a00ff247b82 */ /* 0x000e240000000a00 */
[----:B0-----:R-:W-:-:S06]  /*0940*/  IMAD.WIDE R36, R3, 0x2, R36 ;  /* 0x0000000203247825 */ /* 0x001fcc00078e0224 */
[----:B------:R-:W5:Y:S01]  /*0950*/  LDG.E.128 R36, desc[UR36][R36.64] ;  /* 0x0000002424247981 */ /* 0x000f62000c1e1d00 */
[----:B------:R-:W-:Y:S05]  /*0960*/  BRA `(.L_x_3120) ;  /* 0x00000000008c7947 */ /* 0x000fea0003800000 */
.L_x_3119:
[----:B------:R-:W-:Y:S02]  /*0970*/  ULDC.64 UR6, c[0x0][0x228] ;  /* 0x00008a0000067ab9 */ /* 0x000fe40000000a00 */
[----:B------:R-:W-:-:S04]  /*0980*/  IADD3 R10, P0, R3, UR6, RZ ;  /* 0x00000006030a7c10 */ /* 0x000fc8000ff1e0ff */
        /* <DEDUP_REMOVED lines=10> */
[----:B------:R-:W0:Y:S01]  /*0a30*/  I2F.S8 R3, R32 ;  /* 0x0000002000037306 */ /* 0x000e220000001400 */
[----:B------:R-:W-:Y:S02]  /*0a40*/  SHF.R.S32.HI R20, RZ, 0x18, R33 ;  /* 0x00000018ff147819 */ /* 0x000fe40000011421 */
[----:B------:R-:W-:Y:S02]  /*0a50*/  SHF.R.S32.HI R0, RZ, 0x8, R0 ;  /* 0x00000008ff007819 */ /* 0x000fe40000011400 */
[----:B------:R-:W-:-:S02]  /*0a60*/  SHF.R.S32.HI R12, RZ, 0x8, R12 ;  /* 0x00000008ff0c7819 */ /* 0x000fc4000001140c */
[----:B------:R-:W-:Y:S01]  /*0a70*/  SHF.R.S32.HI R10, RZ, 0x8, R10 ;  /* 0x00000008ff0a7819 */ /* 0x000fe2000001140a */
[----:B------:R-:W1:Y:S01]  /*0a80*/  I2F.S8 R15, R15 ;  /* 0x0000000f000f7306 */ /* 0x000e620000001400 */
[-C--:B---3--:R-:W-:Y:S01]  /*0a90*/  FMUL.FTZ R38, R14, R13.reuse ;  /* 0x0000000d0e267220 */ /* 0x088fe20000410000 */
[----:B0-----:R-:W-:-:S06]  /*0aa0*/  FMUL.FTZ R3, R3, R13 ;  /* 0x0000000d03037220 */ /* 0x001fcc0000410000 */
[----:B------:R-:W0:Y:S01]  /*0ab0*/  I2F.S16 R20, R20 ;  /* 0x0000001400147306 */ /* 0x000e220000101400 */
[----:B-1----:R-:W-:-:S07]  /*0ac0*/  FMUL.FTZ R39, R15, R13 ;  /* 0x0000000d0f277220 */ /* 0x002fce0000410000 */
[----:B------:R-:W1:Y:S01]  /*0ad0*/  I2F.S8 R11, R27 ;  /* 0x0000001b000b7306 */ /* 0x000e620000001400 */
[----:B0-----:R-:W-:-:S07]  /*0ae0*/  FMUL.FTZ R20, R20, R13 ;  /* 0x0000000d14147220 */ /* 0x001fce0000410000 */
[----:B------:R-:W0:Y:S01]  /*0af0*/  I2F.S16 R0, R0 ;  /* 0x0000000000007306 */ /* 0x000e220000101400 */
[----:B------:R-:W-:Y:S01]  /*0b00*/  F2FP.F16.F32.PACK_AB R39, R20, R39 ;  /* 0x000000271427723e */ /* 0x000fe200000000ff */
        /* <DEDUP_REMOVED lines=9> */
.L_x_3120:
[----:B------:R-:W-:Y:S05]  /*0ba0*/  BSYNC B0 ;  /* 0x0000000000007941 */ /* 0x000fea0003800000 */
.L_x_3118:
[----:B------:R-:W0:Y:S01]  /*0bb0*/  LDC.64 R14, c[0x0][0x2a8] ;  /* 0x0000aa00ff0e7b82 */ /* 0x000e220000000a00 */
[----:B------:R-:W-:Y:S01]  /*0bc0*/  ULDC.64 UR6, c[0x0][0x220] ;  /* 0x0000880000067ab9 */ /* 0x000fe20000000a00 */
[----:B------:R-:W-:Y:S01]  /*0bd0*/  ULDC.64 UR8, c[0x0][0x230] ;  /* 0x00008c0000087ab9 */ /* 0x000fe20000000a00 */
[----:B------:R-:W-:Y:S02]  /*0be0*/  ISETP.GT.AND P0, PT, R18, 0x13, PT ;  /* 0x000000131200780c */ /* 0x000fe40003f04270 */
[----:B------:R-:W-:Y:S02]  /*0bf0*/  CS2R R40, SRZ ;  /* 0x0000000000287805 */ /* 0x000fe4000001ff00 */
[----:B------:R-:W-:Y:S02]  /*0c00*/  ISETP.EQ.U32.AND P1, PT, RZ, UR6, PT ;  /* 0x00000006ff007c0c */ /* 0x000fe4000bf22070 */
[----:B------:R-:W-:Y:S02]  /*0c10*/  CS2R R42, SRZ ;  /* 0x00000000002a7805 */ /* 0x000fe4000001ff00 */
[----:B------:R-:W-:-:S02]  /*0c20*/  ISETP.EQ.U32.AND P2, PT, RZ, UR8, PT ;  /* 0x00000008ff007c0c */ /* 0x000fc4000bf42070 */
[----:B------:R-:W-:Y:S02]  /*0c30*/  CS2R R32, SRZ ;  /* 0x0000000000207805 */ /* 0x000fe4000001ff00 */
[----:B------:R-:W-:Y:S02]  /*0c40*/  ISETP.EQ.OR.EX P1, PT, RZ, UR7, P0, P1 ;  /* 0x00000007ff007c0c */ /* 0x000fe40008722710 */
[----:B------:R-:W-:Y:S02]  /*0c50*/  CS2R R34, SRZ ;  /* 0x0000000000227805 */ /* 0x000fe4000001ff00 */
[----:B------:R-:W-:Y:S02]  /*0c60*/  ISETP.EQ.OR.EX P2, PT, RZ, UR9, P0, P2 ;  /* 0x00000009ff007c0c */ /* 0x000fe40008742720 */
[----:B------:R-:W-:Y:S02]  /*0c70*/  P2R R0, PR, RZ, 0x1 ;  /* 0x00000001ff007803 */ /* 0x000fe40000000000 */
[----:B------:R-:W-:-:S02]  /*0c80*/  ISETP.EQ.U32.AND P0, PT, R8, RZ, PT ;  /* 0x000000ff0800720c */ /* 0x000fc40003f02070 */
[----:B------:R-:W-:-:S04]  /*0c90*/  ISETP.GT.AND P3, PT, R18, 0x1f, PT ;  /* 0x0000001f1200780c */ /* 0x000fc80003f64270 */
[----:B------:R-:W-:Y:S01]  /*0ca0*/  ISETP.EQ.OR.EX P0, PT, R9, RZ, P3, P0 ;  /* 0x000000ff0900720c */ /* 0x000fe20001f02700 */
[----:B------:R-:W1:Y:S01]  /*0cb0*/  @!P1 LDC.64 R10, c[0x0][0x220] ;  /* 0x00008800ff0a9b82 */ /* 0x000e620000000a00 */
[----:B------:R-:W-:Y:S02]  /*0cc0*/  P2R R0, PR, RZ, 0x8 ;  /* 0x00000008ff007803 */ /* 0x000fe40000000000 */
[----:B0-----:R-:W-:-:S04]  /*0cd0*/  ISETP.NE.U32.AND P3, PT, R14, RZ, PT ;  /* 0x000000ff0e00720c */ /* 0x001fc80003f65070 */
[----:B------:R-:W-:Y:S01]  /*0ce0*/  ISETP.NE.AND.EX P3, PT, R15, RZ, PT, P3 ;  /* 0x000000ff0f00720c */ /* 0x000fe20003f65330 */
[----:B------:R-:W0:Y:S04]  /*0cf0*/  @!P2 LDC.64 R12, c[0x0][0x230] ;  /* 0x00008c00ff0cab82 */ /* 0x000e280000000a00 */
[----:B-----5:R-:W-:Y:S01]  /*0d00*/  @!P0 IMAD R0, R16, UR4, R19 ;  /* 0x0000000410008c24 */ /* 0x020fe2000f8e0213 */
[----:B------:R-:W-:Y:S01]  /*0d10*/  HFMA2.MMA R28, -RZ, RZ, 0, 0 ;  /* 0x00000000ff1c7435 */ /* 0x000fe200000001ff */
[----:B------:R-:W-:Y:S02]  /*0d20*/  ULDC.U8 UR4, c[0x0][0x294] ;  /* 0x0000a50000047ab9 */ /* 0x000fe40000000000 */
[----:B------:R-:W2:Y:S01]  /*0d30*/  @!P0 LDC.64 R14, c[0x0][0x2e0] ;  /* 0x0000b800ff0e8b82 */ /* 0x000ea20000000a00 */
[----:B-1----:R-:W-:-:S05]  /*0d40*/  @!P1 IMAD.WIDE R8, R21, 0x2, R10 ;  /* 0x0000000215089825 */ /* 0x002fca00078e020a */
[----:B------:R-:W3:Y:S01]  /*0d50*/  @!P1 LDG.E.128 R32, desc[UR36][R8.64] ;  /* 0x0000002408209981 */ /* 0x000ee2000c1e1d00 */
[----:B0-----:R-:W-:Y:S02]  /*0d60*/  @!P2 IMAD.WIDE R10, R21, 0x2, R12 ;  /* 0x00000002150aa825 */ /* 0x001fe400078e020c */
[----:B------:R-:W0:Y:S02]  /*0d70*/  @P3 LDC.64 R20, c[0x0][0x2a8] ;  /* 0x0000aa00ff143b82 */ /* 0x000e240000000a00 */
[----:B------:R-:W-:Y:S01]  /*0d80*/  @!P0 IMAD R13, R0, 0xa0, R25 ;  /* 0x000000a0000d8824 */ /* 0x000fe200078e0219 */
[----:B------:R-:W4:Y:S03]  /*0d90*/  @!P2 LDG.E.128 R40, desc[UR36][R10.64] ;  /* 0x000000240a28a981 */ /* 0x000f26000c1e1d00 */
[----:B--2---:R-:W-:-:S05]  /*0da0*/  @!P0 IMAD.WIDE R12, R13, 0x2, R14 ;  /* 0x000000020d0c8825 */ /* 0x004fca00078e020e */
[----:B------:R-:W2:Y:S01]  /*0db0*/  @!P0 LDG.E.128 R44, desc[UR36][R12.64] ;  /* 0x000000240c2c8981 */ /* 0x000ea2000c1e1d00 */
[----:B0-----:R-:W-:Y:S02]  /*0dc0*/  @P3 IMAD.WIDE R14, R2, 0x4, R20 ;  /* 0x00000004020e3825 */ /* 0x001fe400078e0214 */
[----:B------:R-:W0:Y:S01]  /*0dd0*/  LDC R20, c[0x0][0x290] ;  /* 0x0000a400ff147b82 */ /* 0x000e220000000800 */
[----:B------:R-:W-:Y:S02]  /*0de0*/  ISETP.NE.AND P2, PT, RZ, UR4, PT ;  /* 0x00000004ff007c0c */ /* 0x000fe4000bf45270 */
[----:B------:R1:W5:Y:S01]  /*0df0*/  @P3 LDG.E R28, desc[UR36][R14.64] ;  /* 0x000000240e1c3981 */ /* 0x000362000c1e1900 */
[----:B------:R-:W-:Y:S02]  /*0e00*/  ISETP.GE.AND P1, PT, R18, 0x20, PT ;  /* 0x000000201200780c */ /* 0x000fe40003f26270 */
[----:B0-----:R-:W-:Y:S01]  /*0e10*/  ISETP.GT.AND P3, PT, R20, RZ, PT ;  /* 0x000000ff1400720c */ /* 0x001fe20003f64270 */
[----:B---3--:R-:W-:-:S02]  /*0e20*/  HFMA2.MMA R33, R5, 1, 1, R33 ;  /* 0x3c003c0005217835 */ /* 0x008fc40000000021 */
[----:B----4-:R-:W-:Y:S02]  /*0e30*/  HFMA2.MMA R37, R37, 1, 1, R41 ;  /* 0x3c003c0025257835 */ /* 0x010fe40000000029 */
[----:B------:R-:W-:Y:S01]  /*0e40*/  HFMA2.MMA R39, R39, 1, 1, R43 ;  /* 0x3c003c0027277835 */ /* 0x000fe2000000002b */
[----:B------:R-:W-:Y:S02]  /*0e50*/  HADD2 R36, R36, R40 ;  /* 0x0000002824247230 */ /* 0x000fe40000000000 */
[----:B------:R-:W-:Y:S01]  /*0e60*/  HADD2 R38, R38, R42 ;  /* 0x0000002a26267230 */ /* 0x000fe20000000000 */
[----:B------:R-:W-:Y:S02]  /*0e70*/  HFMA2.MMA R35, R7, 1, 1, R35 ;  /* 0x3c003c0007237835 */ /* 0x000fe40000000023 */
[----:B--2---:R-:W-:Y:S02]  /*0e80*/  @!P0 HFMA2.MMA R37, R37, R45, -RZ ;  /* 0x0000002d25258235 */ /* 0x004fe400001000ff */
[----:B------:R-:W-:Y:S01]  /*0e90*/  @!P0 HFMA2.MMA R39, R39, R47, -RZ ;  /* 0x0000002f27278235 */ /* 0x000fe200001000ff */
[----:B------:R-:W-:-:S02]  /*0ea0*/  HADD2 R32, R4, R32 ;  /* 0x0000002004207230 */ /* 0x000fc40000000000 */
[----:B------:R-:W-:Y:S02]  /*0eb0*/  HADD2 R34, R6, R34 ;  /* 0x0000002206227230 */ /* 0x000fe40000000000 */
[----:B------:R-:W-:Y:S02]  /*0ec0*/  @!P0 HMUL2 R36, R36, R44 ;  /* 0x0000002c24248232 */ /* 0x000fe40000000000 */
[----:B------:R-:W-:Y:S01]  /*0ed0*/  @!P0 HMUL2 R38, R38, R46 ;  /* 0x0000002e26268232 */ /* 0x000fe20000000000 */
[----:B-1----:R-:W-:Y:S06]  /*0ee0*/  @!P2 BRA P3, `(.L_x_3121) ;  /* 0x0000000c00bca947 */ /* 0x002fec0001800000 */
[----:B------:R-:W-:-:S13]  /*0ef0*/  ISETP.LT.OR P0, PT, R20, 0x1, !P2 ;  /* 0x000000011400780c */ /* 0x000fda0005701670 */
[----:B------:R-:W-:Y:S05]  /*0f00*/  @P0 BRA `(.L_x_3122) ;  /* 0x0000001400440947 */ /* 0x000fea0003800000 */
[-C--:B------:R-:W-:Y:S02]  /*0f10*/  LEA.HI R0, R20, R20.reuse, RZ, 0x1 ;  /* 0x0000001414007211 */ /* 0x080fe400078f08ff */
[----:B------:R-:W-:Y:S02]  /*0f20*/  IABS R8, R25 ;  /* 0x0000001900087213 */ /* 0x000fe40000000000 */
[----:B------:R-:W-:Y:S02]  /*0f30*/  SHF.R.S32.HI R40, RZ, 0x1, R0 ;  /* 0x00000001ff287819 */ /* 0x000fe40000011400 */
[----:B------:R-:W-:Y:S02]  /*0f40*/  ISETP.LT.AND P1, PT, R25, R20, !P1 ;  /* 0x000000141900720c */ /* 0x000fe40004f21270 */
[-C--:B------:R-:W-:Y:S02]  /*0f50*/  IABS R3, R40.reuse ;  /* 0x0000002800037213 */ /* 0x080fe40000000000 */
[----:B------:R-:W-:-:S02]  /*0f60*/  IABS R9, R40 ;  /* 0x0000002800097213 */ /* 0x000fc40000000000 */
[----:B------:R-:W0:Y:S01]  /*0f70*/  I2F.RP R0, R3 ;  /* 0x0000000300007306 */ /* 0x000e220000209400 */
[----:B------:R-:W-:-:S07]  /*0f80*/  P2R R41, PR, RZ, 0x2 ;  /* 0x00000002ff297803 */ /* 0x000fce0000000000 */
[----:B0-----:R-:W0:Y:S02]  /*0f90*/  MUFU.RCP R0, R0 ;  /* 0x0000000000007308 */ /* 0x001e240000001000 */
[----:B0-----:R-:W-:Y:S02]  /*0fa0*/  VIADD R4, R0, 0xffffffe ;  /* 0x0ffffffe00047836 */ /* 0x001fe40000000000 */
[----:B------:R-:W-:-:S04]  /*0fb0*/  IMAD.MOV R0, RZ, RZ, -R9 ;  /* 0x000000ffff007224 */ /* 0x000fc800078e0a09 */
        /* <DEDUP_REMOVED lines=16> */
[----:B------:R-:W-:-:S04]  /*10c0*/  LOP3.LUT P0, RZ, R40, 0x7, RZ, 0xc0, !PT ;  /* 0x0000000728ff7812 */ /* 0x000fc8000780c0ff */
[----:B------:R-:W-:-:S05]  /*10d0*/  MOV R27, R5 ;  /* 0x00000005001b7202 */ /* 0x000fca0000000f00 */
        /* <DEDUP_REMOVED lines=8> */
[----:B------:R-:W-:Y:S01]  /*1160*/  MOV R4, UR4 ;  /* 0x0000000400047c02 */ /* 0x000fe20008000f00 */
[----:B------:R0:W1:Y:S01]  /*1170*/  LDC.64 R14, c[0x4][R0] ;  /* 0x01000000000e7b82 */ /* 0x0000620000000a00 */
[----:B------:R-:W-:Y:S01]  /*1180*/  IMAD.U32 R5, RZ, RZ, UR5 ;  /* 0x00000005ff057e24 */ /* 0x000fe2000f8e00ff */
[----:B------:R-:W-:Y:S01]  /*1190*/  ULDC.64 UR4, c[0x4][0xd0] ;  /* 0x0100340000047ab9 */ /* 0x000fe20000000a00 */
[----:B------:R-:W-:Y:S01]  /*11a0*/  HFMA2.MMA R8, -RZ, RZ, 0, 8.0049037933349609375e-05 ;  /* 0x0000053fff087435 */ /* 0x000fe200000001ff */
[----:B------:R-:W-:Y:S01]  /*11b0*/  IMAD.U32 R6, RZ, RZ, UR4 ;  /* 0x00000004ff067e24 */ /* 0x000fe2000f8e00ff */
[----:B------:R-:W-:Y:S01]  /*11c0*/  MOV R7, UR5 ;  /* 0x0000000500077c02 */ /* 0x000fe20008000f00 */
[----:B------:R-:W-:-:S02]  /*11d0*/  IMAD.U32 R10, RZ, RZ, UR6 ;  /* 0x00000006ff0a7e24 */ /* 0x000fc4000f8e00ff */
[----:B------:R-:W-:Y:S02]  /*11e0*/  IMAD.U32 R11, RZ, RZ, UR7 ;  /* 0x00000007ff0b7e24 */ /* 0x000fe4000f8e00ff */
[----:B------:R-:W-:Y:S02]  /*11f0*/  IMAD.MOV.U32 R12, RZ, RZ, 0x1 ;  /* 0x00000001ff0c7424 */ /* 0x000fe400078e00ff */
[----:B0-----:R-:W-:-:S07]  /*1200*/  IMAD.MOV.U32 R13, RZ, RZ, RZ ;  /* 0x000000ffff0d7224 */ /* 0x001fce00078e00ff */
[----:B------:R-:W-:-:S07]  /*1210*/  LEPC R20, `(.L_x_3123) ;  /* 0x000000001014794e */ /* 0x000fce0000000000 */
[----:B-1---5:R-:W-:Y:S05]  /*1220*/  CALL.ABS.NOINC R14 ;  /* 0x000000000e007343 */ /* 0x022fea0003c00000 */
.L_x_3123:
[----:B------:R-:W0:Y:S01]  /*1230*/  S2R R5, SR_CgaCtaId ;  /* 0x0000000000057919 */ /* 0x000e220000008800 */
[----:B------:R-:W1:Y:S01]  /*1240*/  LDC R14, c[0x0][0x290] ;  /* 0x0000a400ff0e7b82 */ /* 0x000e620000000800 */
[----:B------:R-:W-:Y:S01]  /*1250*/  MOV R0, 0x400 ;  /* 0x0000040000007802 */ /* 0x000fe20000000f00 */
[----:B------:R-:W-:Y:S01]  /*1260*/  IMAD R3, R40, R27, R31 ;  /* 0x0000001b28037224 */ /* 0x000fe200078e021f */
[----:B------:R-:W-:Y:S01]  /*1270*/  ISETP.NE.AND P6, PT, R41, RZ, PT ;  /* 0x000000ff2900720c */ /* 0x000fe20003fc5270 */
[----:B------:R-:W-:Y:S05]  /*1280*/  WARPSYNC.ALL ;  /* 0x0000000000007948 */ /* 0x000fea0003800000 */
[----:B------:R-:W-:-:S04]  /*1290*/  IADD3 R0, R0, 0x220, RZ ;  /* 0x0000022000007810 */ /* 0x000fc80007ffe0ff */
[----:B0-----:R-:W-:-:S05]  /*12a0*/  LEA R4, R5, R0, 0x18 ;  /* 0x0000000005047211 */ /* 0x001fca00078ec0ff */
[----:B------:R-:W-:-:S04]  /*12b0*/  IMAD R3, R3, 0x2, R4 ;  /* 0x0000000203037824 */ /* 0x000fc800078e0204 */
[----:B-1----:R-:W-:Y:S01]  /*12c0*/  IMAD R0, R14, 0x2, R3 ;  /* 0x000000020e007824 */ /* 0x002fe200078e0203 */
        /* <DEDUP_REMOVED lines=14> */
[----:B------:R-:W-:-:S03]  /*13b0*/  SHF.R.S32.HI R8, RZ, 0x1f, R27 ;  /* 0x0000001fff087819 */ /* 0x000fc6000001141b */
[--C-:B------:R-:W-:Y:S01]  /*13c0*/  IMAD R5, R40, 0x2, R4.reuse ;  /* 0x0000000228057824 */ /* 0x100fe200078e0204 */
[----:B------:R-:W1:Y:S01]  /*13d0*/  LDS.64 R20, [R4] ;  /* 0x0000000004147984 */ /* 0x000e620000000a00 */
[----:B------:R-:W-:Y:S01]  /*13e0*/  IMAD R6, R14, 0x2, R4 ;  /* 0x000000020e067824 */ /* 0x000fe200078e0204 */
[----:B------:R-:W-:Y:S02]  /*13f0*/  LEA.HI R8, R8, R27, RZ, 0x2 ;  /* 0x0000001b08087211 */ /* 0x000fe400078f10ff */
[----:B0-----:R-:W0:Y:S01]  /*1400*/  LDS.64 R34, [R5] ;  /* 0x0000000005227984 */ /* 0x001e220000000a00 */
[----:B------:R-:W-:Y:S02]  /*1410*/  LEA R7, R14, R5, 0x1 ;  /* 0x000000050e077211 */ /* 0x000fe400078e08ff */
[----:B------:R-:W-:Y:S01]  /*1420*/  IMAD.SHL.U32 R8, R8, 0x2, RZ ;  /* 0x0000000208087824 */ /* 0x000fe200078e00ff */
[----:B------:R-:W2:Y:S04]  /*1430*/  LDS.64 R40, [R6] ;  /* 0x0000000006287984 */ /* 0x000ea80000000a00 */
[----:B------:R-:W3:Y:S01]  /*1440*/  LDS.64 R42, [R7] ;  /* 0x00000000072a7984 */ /* 0x000ee20000000a00 */
[----:B------:R-:W-:-:S04]  /*1450*/  LOP3.LUT R13, R8, 0xfffffff8, RZ, 0xc0, !PT ;  /* 0xfffffff8080d7812 */ /* 0x000fc800078ec0ff */
[----:B------:R-:W-:Y:S02]  /*1460*/  ISETP.GE.AND P0, PT, R13, R14, PT ;  /* 0x0000000e0d00720c */ /* 0x000fe40003f06270 */
[--C-:B-1----:R-:W-:Y:S02]  /*1470*/  SHF.R.U64 R10, R20, 0x10, R21.reuse ;  /* 0x00000010140a7819 */ /* 0x102fe40000001215 */
[----:B------:R-:W-:Y:S02]  /*1480*/  SHF.R.U32.HI R12, RZ, 0x10, R21 ;  /* 0x00000010ff0c7819 */ /* 0x000fe40000011615 */
[--C-:B0-----:R-:W-:Y:S02]  /*1490*/  SHF.R.U64 R33, R34, 0x10, R35.reuse ;  /* 0x0000001022217819 */ /* 0x101fe40000001223 */
[----:B------:R-:W-:Y:S02]  /*14a0*/  PRMT R32, R20, 0x5410, R34 ;  /* 0x0000541014207816 */ /* 0x000fe40000000022 */
[----:B------:R-:W-:-:S02]  /*14b0*/  PRMT R34, R21, 0x5410, R35 ;  /* 0x0000541015227816 */ /* 0x000fc40000000023 */
[----:B------:R-:W-:Y:S02]  /*14c0*/  PRMT R33, R10, 0x5410, R33 ;  /* 0x000054100a217816 */ /* 0x000fe40000000021 */
[----:B------:R-:W-:Y:S02]  /*14d0*/  SHF.R.U32.HI R35, RZ, 0x10, R35 ;  /* 0x00000010ff237819 */ /* 0x000fe40000011623 */
[--C-:B--2---:R-:W-:Y:S02]  /*14e0*/  SHF.R.U64 R10, R40, 0x10, R41.reuse ;  /* 0x00000010280a7819 */ /* 0x104fe40000001229 */
[----:B------:R-:W-:Y:S02]  /*14f0*/  SHF.R.U32.HI R8, RZ, 0x10, R41 ;  /* 0x00000010ff087819 */ /* 0x000fe40000011629 */
[--C-:B---3--:R-:W-:Y:S02]  /*1500*/  SHF.R.U64 R37, R42, 0x10, R43.reuse ;  /* 0x000000102a257819 */ /* 0x108fe4000000122b */
[----:B------:R-:W-:-:S02]  /*1510*/  SHF.R.U32.HI R39, RZ, 0x10, R43 ;  /* 0x00000010ff277819 */ /* 0x000fc4000001162b */
[----:B------:R-:W-:Y:S02]  /*1520*/  PRMT R35, R12, 0x5410, R35 ;  /* 0x000054100c237816 */ /* 0x000fe40000000023 */
[----:B------:R-:W-:Y:S02]  /*1530*/  PRMT R36, R40, 0x5410, R42 ;  /* 0x0000541028247816 */ /* 0x000fe4000000002a */
        /* <DEDUP_REMOVED lines=10> */
[--C-:B------:R-:W-:Y:S01]  /*15e0*/  HADD2.F32 R41, -RZ, R34.reuse.H1_H1 ;  /* 0x30000022ff297230 */ /* 0x100fe20000004100 */
[----:B------:R-:W-:Y:S01]  /*15f0*/  I2FP.F32.S32 R10, R10 ;  /* 0x0000000a000a7245 */ /* 0x000fe20000201400 */
[----:B------:R-:W-:Y:S01]  /*1600*/  HADD2.F32 R40, -RZ, R34.H0_H0 ;  /* 0x20000022ff287230 */ /* 0x000fe20000004100 */
[----:B------:R-:W-:Y:S01]  /*1610*/  I2FP.F32.S32 R11, R11 ;  /* 0x0000000b000b7245 */ /* 0x000fe20000201400 */
[----:B------:R-:W-:-:S02]  /*1620*/  HADD2.F32 R45, -RZ, R39.H1_H1 ;  /* 0x30000027ff2d7230 */ /* 0x000fc40000004100 */
[----:B------:R-:W-:Y:S02]  /*1630*/  HADD2.F32 R44, -RZ, R39.H0_H0 ;  /* 0x20000027ff2c7230 */ /* 0x000fe40000004100 */
[----:B0-----:R-:W-:Y:S02]  /*1640*/  VIADD R8, R13, 0x6 ;  /* 0x000000060d087836 */ /* 0x001fe40000000000 */
[--C-:B------:R-:W-:Y:S02]  /*1650*/  HADD2.F32 R43, -RZ, R35.reuse.H1_H1 ;  /* 0x30000023ff2b7230 */ /* 0x100fe40000004100 */
[----:B------:R-:W-:Y:S01]  /*1660*/  HADD2.F32 R42, -RZ, R35.H0_H0 ;  /* 0x20000023ff2a7230 */ /* 0x000fe20000004100 */
[----:B------:R-:W-:Y:S01]  /*1670*/  I2FP.F32.S32 R13, R8 ;  /* 0x00000008000d7245 */ /* 0x000fe20000201400 */
[--C-:B------:R-:W-:Y:S02]  /*1680*/  HADD2.F32 R35, -RZ, R38.reuse.H1_H1 ;  /* 0x30000026ff237230 */ /* 0x100fe40000004100 */
[-C--:B-1----:R-:W-:Y:S01]  /*1690*/  FMUL.FTZ R9, R9, R14.reuse ;  /* 0x0000000e09097220 */ /* 0x082fe20000410000 */
[-C--:B------:R-:W-:Y:S01]  /*16a0*/  FMUL.FTZ R10, R10, R14.reuse ;  /* 0x0000000e0a0a7220 */ /* 0x080fe20000410000 */
[----:B-----5:R-:W-:Y:S01]  /*16b0*/  IADD3 R8, -R28, UR4, RZ ;  /* 0x000000041c087c10 */ /* 0x020fe2000fffe1ff */
[-C--:B------:R-:W-:Y:S01]  /*16c0*/  FMUL.FTZ R13, R13, R14.reuse ;  /* 0x0000000e0d0d7220 */ /* 0x080fe20000410000 */
[----:B------:R-:W-:Y:S01]  /*16d0*/  FMUL.FTZ R9, R9, 13.28771209716796875 ;  /* 0x41549a7809097820 */ /* 0x000fe20000410000 */
[----:B------:R-:W-:Y:S01]  /*16e0*/  FMUL.FTZ R10, R10, 13.28771209716796875 ;  /* 0x41549a780a0a7820 */ /* 0x000fe20000410000 */
[----:B------:R-:W-:Y:S01]  /*16f0*/  FMUL.FTZ R11, R11, R14 ;  /* 0x0000000e0b0b7220 */ /* 0x000fe20000410000 */
[----:B------:R-:W-:Y:S01]  /*1700*/  I2FP.F32.S32 R8, R8 ;  /* 0x0000000800087245 */ /* 0x000fe20000201400 */
[----:B------:R-:W-:Y:S01]  /*1710*/  FMUL.FTZ R13, R13, 13.28771209716796875 ;  /* 0x41549a780d0d7820 */ /* 0x000fe20000410000 */
[----:B------:R-:W0:Y:S01]  /*1720*/  MUFU.EX2 R15, -R10 ;  /* 0x8000000a000f7308 */ /* 0x000e220000000800 */
[----:B------:R-:W-:Y:S01]  /*1730*/  FMUL.FTZ R12, R11, 13.28771209716796875 ;  /* 0x41549a780b0c7820 */ /* 0x000fe20000410000 */
[----:B------:R-:W-:-:S06]  /*1740*/  HADD2.F32 R38, -RZ, R38.H0_H0 ;  /* 0x20000026ff267230 */ /* 0x000fcc0000004100 */
[----:B------:R-:W1:Y:S08]  /*1750*/  MUFU.EX2 R9, -R9 ;  /* 0x8000000900097308 */ /* 0x000e700000000800 */
[----:B------:R-:W2:Y:S01]  /*1760*/  MUFU.EX2 R21, -R12 ;  /* 0x8000000c00157308 */ /* 0x000ea20000000800 */
[----:B0-----:R-:W-:-:S04]  /*1770*/  FMUL.FTZ R11, R8, R15 ;  /* 0x0000000f080b7220 */ /* 0x001fc80000410000 */
[----:B------:R-:W-:Y:S01]  /*1780*/  FMUL.RZ R15, R11, 0.15915493667125701904 ;  /* 0x3e22f9830b0f7820 */ /* 0x000fe2000040c000 */
[--C-:B------:R-:W-:Y:S02]  /*1790*/  HADD2.F32 R11, -RZ, R32.reuse.H1_H1 ;  /* 0x30000020ff0b7230 */ /* 0x100fe40000004100 */
[----:B------:R-:W0:Y:S01]  /*17a0*/  MUFU.EX2 R13, -R13 ;  /* 0x8000000d000d7308 */ /* 0x000e220000000800 */
[----:B-1----:R-:W-:Y:S01]  /*17b0*/  FMUL.FTZ R9, R8, R9 ;  /* 0x0000000908097220 */ /* 0x002fe20000410000 */
[----:B------:R-:W-:-:S03]  /*17c0*/  HADD2.F32 R32, -RZ, R32.H0_H0 ;  /* 0x20000020ff207230 */ /* 0x000fc60000004100 */
[----:B------:R-:W-:-:S03]  /*17d0*/  FMUL.RZ R27, R9, 0.15915493667125701904 ;  /* 0x3e22f983091b7820 */ /* 0x000fc6000040c000 */
[----:B------:R-:W-:Y:S01]  /*17e0*/  MUFU.SIN R20, R15 ;  /* 0x0000000f00147308 */ /* 0x000fe20000000400 */
[----:B--2---:R-:W-:Y:S01]  /*17f0*/  FMUL.FTZ R12, R8, R21 ;  /* 0x00000015080c7220 */ /* 0x004fe20000410000 */
[--C-:B------:R-:W-:Y:S02]  /*1800*/  HADD2.F32 R21, -RZ, R33.reuse.H1_H1 ;  /* 0x30000021ff157230 */ /* 0x100fe40000004100 */
[----:B------:R-:W-:Y:S02]  /*1810*/  HADD2.F32 R33, -RZ, R33.H0_H0 ;  /* 0x20000021ff217230 */ /* 0x000fe40000004100 */
[----:B------:R-:W-:Y:S01]  /*1820*/  FMUL.RZ R46, R12, 0.15915493667125701904 ;  /* 0x3e22f9830c2e7820 */ /* 0x000fe2000040c000 */
[--C-:B------:R-:W-:Y:S01]  /*1830*/  HADD2.F32 R12, -RZ, R36.reuse.H1_H1 ;  /* 0x30000024ff0c7230 */ /* 0x100fe20000004100 */
[----:B------:R-:W1:Y:S01]  /*1840*/  MUFU.SIN R10, R27 ;  /* 0x0000001b000a7308 */ /* 0x000e620000000400 */
[----:B0-----:R-:W-:Y:S01]  /*1850*/  FMUL.FTZ R8, R8, R13 ;  /* 0x0000000d08087220 */ /* 0x001fe20000410000 */
[----:B------:R-:W-:-:S03]  /*1860*/  HADD2.F32 R36, -RZ, R36.H0_H0 ;  /* 0x20000024ff247230 */ /* 0x000fc60000004100 */
[----:B------:R-:W-:-:S03]  /*1870*/  FMUL.RZ R47, R8, 0.15915493667125701904 ;  /* 0x3e22f983082f7820 */ /* 0x000fc6000040c000 */
[----:B------:R0:W2:Y:S08]  /*1880*/  MUFU.COS R9, R27 ;  /* 0x0000001b00097308 */ /* 0x0000b00000000000 */
[----:B------:R3:W4:Y:S01]  /*1890*/  MUFU.COS R14, R15 ;  /* 0x0000000f000e7308 */ /* 0x0007220000000000 */
[----:B-1----:R-:W-:Y:S01]  /*18a0*/  FMUL.FTZ R8, R10, R11 ;  /* 0x0000000b0a087220 */ /* 0x002fe20000410000 */
[----:B0-----:R-:W-:-:S02]  /*18b0*/  HADD2.F32 R27, -RZ, R37.H1_H1 ;  /* 0x30000025ff1b7230 */ /* 0x001fc40000004100 */
[----:B------:R-:W-:Y:S01]  /*18c0*/  FMUL.FTZ R13, R10, R12 ;  /* 0x0000000c0a0d7220 */ /* 0x000fe20000410000 */
[----:B------:R-:W-:-:S03]  /*18d0*/  HADD2.F32 R37, -RZ, R37.H0_H0 ;  /* 0x20000025ff257230 */ /* 0x000fc60000004100 */
[----:B------:R-:W0:Y:S01]  /*18e0*/  MUFU.SIN R34, R46 ;  /* 0x0000002e00227308 */ /* 0x000e220000000400 */
[C---:B--2---:R-:W-:Y:S01]  /*18f0*/  FMUL.FTZ R11, R9.reuse, R11 ;  /* 0x0000000b090b7220 */ /* 0x044fe20000410000 */
[C---:B------:R-:W-:Y:S01]  /*1900*/  FFMA.FTZ R8, R9.reuse, R32, -R8 ;  /* 0x0000002009087223 */ /* 0x040fe20000010808 */
[C---:B---3--:R-:W-:Y:S01]  /*1910*/  FMUL.FTZ R15, R9.reuse, R12 ;  /* 0x0000000c090f7220 */ /* 0x048fe20000410000 */
[----:B------:R-:W-:Y:S01]  /*1920*/  FFMA.FTZ R13, R9, R36, -R13 ;  /* 0x00000024090d7223 */ /* 0x000fe2000001080d */
[----:B------:R-:W-:Y:S01]  /*1930*/  FFMA.FTZ R11, R10, R32, R11 ;  /* 0x000000200a0b7223 */ /* 0x000fe2000001000b */
[C---:B------:R-:W-:Y:S01]  /*1940*/  FMUL.FTZ R9, R20.reuse, R21 ;  /* 0x0000001514097220 */ /* 0x040fe20000410000 */
[----:B------:R-:W-:Y:S01]  /*1950*/  FMUL.FTZ R12, R20, R27 ;  /* 0x0000001b140c7220 */ /* 0x000fe20000410000 */
[----:B------:R-:W1:Y:S01]  /*1960*/  MUFU.SIN R32, R47 ;  /* 0x0000002f00207308 */ /* 0x000e620000000400 */
[C---:B----4-:R-:W-:Y:S01]  /*1970*/  FMUL.FTZ R21, R14.reuse, R21 ;  /* 0x000000150e157220 */ /* 0x050fe20000410000 */
[----:B------:R-:W-:Y:S01]  /*1980*/  FMUL.FTZ R27, R14, R27 ;  /* 0x0000001b0e1b7220 */ /* 0x000fe20000410000 */
[----:B------:R-:W-:Y:S01]  /*1990*/  FFMA.FTZ R36, R10, R36, R15 ;  /* 0x000000240a247223 */ /* 0x000fe2000001000f */
[----:B------:R-:W-:Y:S01]  /*19a0*/  FFMA.FTZ R12, R14, R37, -R12 ;  /* 0x000000250e0c7223 */ /* 0x000fe2000001080c */
[C---:B------:R-:W-:Y:S01]  /*19b0*/  FFMA.FTZ R10, R20.reuse, R33, R21 ;  /* 0x00000021140a7223 */ /* 0x040fe20000010015 */
[----:B------:R-:W-:Y:S01]  /*19c0*/  FFMA.FTZ R37, R20, R37, R27 ;  /* 0x0000002514257223 */ /* 0x000fe2000001001b */
[----:B------:R-:W-:Y:S01]  /*19d0*/  FFMA.FTZ R9, R14, R33, -R9 ;  /* 0x000000210e097223 */ /* 0x000fe20000010809 */
[----:B------:R-:W2:Y:S01]  /*19e0*/  MUFU.COS R31, R46 ;  /* 0x0000002e001f7308 */ /* 0x000ea20000000000 */
[C---:B0-----:R-:W-:Y:S01]  /*19f0*/  FMUL.FTZ R15, R34.reuse, R35 ;  /* 0x00000023220f7220 */ /* 0x041fe20000410000 */
[----:B------:R-:W-:Y:S01]  /*1a00*/  FMUL.FTZ R14, R34, R41 ;  /* 0x00000029220e7220 */ /* 0x000fe20000410000 */
[----:B------:R-:W-:-:S02]  /*1a10*/  F2FP.F16.F32.PACK_AB R36, R36, R13 ;  /* 0x0000000d2424723e */ /* 0x000fc400000000ff */
[----:B------:R-:W-:Y:S02]  /*1a20*/  F2FP.F16.F32.PACK_AB R33, R10, R9 ;  /* 0x000000090a21723e */ /* 0x000fe400000000ff */
[----:B------:R-:W-:Y:S01]  /*1a30*/  F2FP.F16.F32.PACK_AB R37, R37, R12 ;  /* 0x0000000c2525723e */ /* 0x000fe200000000ff */
[----:B------:R-:W0:Y:S01]  /*1a40*/  MUFU.COS R39, R47 ;  /* 0x0000002f00277308 */ /* 0x000e220000000000 */
[C---:B-1----:R-:W-:Y:S01]  /*1a50*/  FMUL.FTZ R20, R32.reuse, R43 ;  /* 0x0000002b20147220 */ /* 0x042fe20000410000 */
[----:B------:R-:W-:Y:S01]  /*1a60*/  FMUL.FTZ R21, R32, R45 ;  /* 0x0000002d20157220 */ /* 0x000fe20000410000 */
[C---:B--2---:R-:W-:Y:S01]  /*1a70*/  FMUL.FTZ R35, R31.reuse, R35 ;  /* 0x000000231f237220 */ /* 0x044fe20000410000 */
[C---:B------:R-:W-:Y:S01]  /*1a80*/  FMUL.FTZ R41, R31.reuse, R41 ;  /* 0x000000291f297220 */ /* 0x040fe20000410000 */
[C---:B------:R-:W-:Y:S01]  /*1a90*/  FFMA.FTZ R15, R31.reuse, R38, -R15 ;  /* 0x000000261f0f7223 */ /* 0x040fe2000001080f */
[----:B------:R-:W-:Y:S01]  /*1aa0*/  FFMA.FTZ R14, R31, R40, -R14 ;  /* 0x000000281f0e7223 */ /* 0x000fe2000001080e */
[C---:B------:R-:W-:Y:S01]  /*1ab0*/  FFMA.FTZ R38, R34.reuse, R38, R35 ;  /* 0x0000002622267223 */ /* 0x040fe20000010023 */
[----:B------:R-:W-:Y:S01]  /*1ac0*/  FFMA.FTZ R41, R34, R40, R41 ;  /* 0x0000002822297223 */ /* 0x000fe20000010029 */
[C---:B0-----:R-:W-:Y:S01]  /*1ad0*/  FMUL.FTZ R43, R39.reuse, R43 ;  /* 0x0000002b272b7220 */ /* 0x041fe20000410000 */
[C---:B------:R-:W-:Y:S01]  /*1ae0*/  FMUL.FTZ R45, R39.reuse, R45 ;  /* 0x0000002d272d7220 */ /* 0x040fe20000410000 */
[C---:B------:R-:W-:Y:S01]  /*1af0*/  FFMA.FTZ R20, R39.reuse, R42, -R20 ;  /* 0x0000002a27147223 */ /* 0x040fe20000010814 */
[----:B------:R-:W-:Y:S01]  /*1b00*/  FFMA.FTZ R39, R39, R44, -R21 ;  /* 0x0000002c27277223 */ /* 0x000fe20000010815 */
[C---:B------:R-:W-:Y:S01]  /*1b10*/  FFMA.FTZ R35, R32.reuse, R42, R43 ;  /* 0x0000002a20237223 */ /* 0x040fe2000001002b */
[----:B------:R-:W-:Y:S01]  /*1b20*/  FFMA.FTZ R44, R32, R44, R45 ;  /* 0x0000002c202c7223 */ /* 0x000fe2000001002d */
[----:B------:R-:W-:-:S02]  /*1b30*/  F2FP.F16.F32.PACK_AB R32, R11, R8 ;  /* 0x000000080b20723e */ /* 0x000fc400000000ff */
[----:B------:R-:W-:Y:S02]  /*1b40*/  F2FP.F16.F32.PACK_AB R34, R41, R14 ;  /* 0x0000000e2922723e */ /* 0x000fe400000000ff */
[----:B------:R-:W-:Y:S02]  /*1b50*/  F2FP.F16.F32.PACK_AB R38, R38, R15 ;  /* 0x0000000f2626723e */ /* 0x000fe400000000ff */
[----:B------:R-:W-:Y:S02]  /*1b60*/  F2FP.F16.F32.PACK_AB R35, R35, R20 ;  /* 0x000000142323723e */ /* 0x000fe400000000ff */
[----:B------:R-:W-:-:S07]  /*1b70*/  F2FP.F16.F32.PACK_AB R39, R44, R39 ;  /* 0x000000272c27723e */ /* 0x000fce00000000ff */
.L_x_3127:
[----:B------:R-:W-:Y:S05]  /*1b80*/  BSYNC B1 ;  /* 0x0000000000017941 */ /* 0x000fea0003800000 */
.L_x_3126:
        /* <DEDUP_REMOVED lines=9> */
[----:B------:R-:W-:Y:S02]  /*1c20*/  PRMT R41, R15, 0x5410, R14 ;  /* 0x000054100f297816 */ /* 0x000fe4000000000e */
[----:B------:R-:W-:Y:S02]  /*1c30*/  PRMT R8, R37, 0x7732, RZ ;  /* 0x0000773225087816 */ /* 0x000fe400000000ff */
[----:B------:R-:W-:Y:S02]  /*1c40*/  LOP3.LUT R15, R21, R11, RZ, 0xfc, !PT ;  /* 0x0000000b150f7212 */ /* 0x000fe400078efcff */
[----:B------:R-:W-:Y:S02]  /*1c50*/  LOP3.LUT R14, R10, 0xffff, R32, 0xf8, !PT ;  /* 0x0000ffff0a0e7812 */ /* 0x000fe400078ef820 */
[----:B------:R-:W-:-:S02]  /*1c60*/  PRMT R20, R35, 0x7732, RZ ;  /* 0x0000773223147816 */ /* 0x000fc400000000ff */
[----:B------:R-:W-:Y:S02]  /*1c70*/  PRMT R10, R33, 0x7732, RZ ;  /* 0x00007732210a7816 */ /* 0x000fe400000000ff */
[----:B------:R-:W-:Y:S02]  /*1c80*/  PRMT R21, R34, 0x7732, RZ ;  /* 0x0000773222157816 */ /* 0x000fe400000000ff */
[----:B------:R-:W-:Y:S01]  /*1c90*/  PRMT R40, R32, 0x7732, RZ ;  /* 0x0000773220287816 */ /* 0x000fe200000000ff */
[----:B------:R-:W-:Y:S01]  /*1ca0*/  IMAD.WIDE.U32 R10, R10, 0x10000, RZ ;  /* 0x000100000a0a7825 */ /* 0x000fe200078e00ff */
[----:B------:R-:W-:Y:S02]  /*1cb0*/  LOP3.LUT R13, R13, R9, RZ, 0xfc, !PT ;  /* 0x000000090d0d7212 */ /* 0x000fe400078efcff */
[----:B------:R-:W-:Y:S01]  /*1cc0*/  PRMT R27, R36, 0x7732, RZ ;  /* 0x00007732241b7816 */ /* 0x000fe200000000ff */
[----:B------:R-:W-:Y:S01]  /*1cd0*/  IMAD.WIDE.U32 R8, R8, 0x10000, RZ ;  /* 0x0001000008087825 */ /* 0x000fe200078e00ff */
[----:B------:R-:W-:Y:S01]  /*1ce0*/  PRMT R31, R21, 0x5410, R20 ;  /* 0x00005410151f7816 */ /* 0x000fe20000000014 */
[----:B------:R1:W-:Y:S02]  /*1cf0*/  STS.64 [R6], R12 ;  /* 0x0000000c06007388 */ /* 0x0003e40000000a00 */
[----:B------:R-:W-:Y:S01]  /*1d00*/  IMAD.MOV.U32 R21, RZ, RZ, R40 ;  /* 0x000000ffff157224 */ /* 0x000fe200078e0028 */
[----:B------:R-:W-:-:S02]  /*1d10*/  LOP3.LUT R9, R41, R9, RZ, 0xfc, !PT ;  /* 0x0000000929097212 */ /* 0x000fc400078efcff */
[----:B------:R-:W-:Y:S02]  /*1d20*/  LOP3.LUT R8, R8, R27, RZ, 0xfc, !PT ;  /* 0x0000001b08087212 */ /* 0x000fe400078efcff */
[----:B------:R-:W-:Y:S02]  /*1d30*/  LOP3.LUT R11, R31, R11, RZ, 0xfc, !PT ;  /* 0x0000000b1f0b7212 */ /* 0x000fe400078efcff */
[----:B------:R-:W-:Y:S01]  /*1d40*/  LOP3.LUT R10, R10, R21, RZ, 0xfc, !PT ;  /* 0x000000150a0a7212 */ /* 0x000fe200078efcff */
[----:B------:R1:W-:Y:S04]  /*1d50*/  STS.64 [R7], R8 ;  /* 0x0000000807007388 */ /* 0x0003e80000000a00 */
[----:B------:R1:W-:Y:S04]  /*1d60*/  STS.64 [R4], R14 ;  /* 0x0000000e04007388 */ /* 0x0003e80000000a00 */
[----:B------:R1:W-:Y:S02]  /*1d70*/  STS.64 [R5], R10 ;  /* 0x0000000a05007388 */ /* 0x0003e40000000a00 */
.L_x_3125:
[----:B------:R-:W-:Y:S05]  /*1d80*/  BSYNC B0 ;  /* 0x0000000000007941 */ /* 0x000fea0003800000 */
.L_x_3124:
[----:B------:R-:W-:Y:S06]  /*1d90*/  BAR.SYNC.DEFER_BLOCKING 0x0 ;  /* 0x0000000000007b1d */ /* 0x000fec0000010000 */
[----:B0-----:R0:W2:Y:S04]  /*1da0*/  @P6 LDS.128 R32, [R3] ;  /* 0x0000000003206984 */ /* 0x0010a80000000c00 */
[----:B------:R0:W3:Y:S01]  /*1db0*/  @P6 LDS.128 R36, [R0] ;  /* 0x0000000000246984 */ /* 0x0000e20000000c00 */
[----:B------:R-:W-:Y:S06]  /*1dc0*/  BAR.SYNC.DEFER_BLOCKING 0x0 ;  /* 0x0000000000007b1d */ /* 0x000fec0000010000 */
[----:B------:R-:W-:Y:S05]  /*1dd0*/  BRA `(.L_x_3122) ;  /* 0x0000000400907947 */ /* 0x000fea0003800000 */
.L_x_3121:
[----:B------:R-:W-:Y:S01]  /*1de0*/  ISETP.GE.AND P0, PT, R25, R20, PT ;  /* 0x000000141900720c */ /* 0x000fe20003f06270 */
[----:B------:R-:W-:-:S12]  /*1df0*/  BSSY B0, `(.L_x_3122) ;  /* 0x0000062000007945 */ /* 0x000fd80003800000 */
[----:B------:R-:W-:Y:S05]  /*1e00*/  @P0 BRA `(.L_x_3128) ;  /* 0x0000000400800947 */ /* 0x000fea0003800000 */
[----:B------:R-:W-:Y:S01]  /*1e10*/  I2FP.F32.S32 R20, R20 ;  /* 0x0000001400147245 */ /* 0x000fe20000201400 */
[C---:B------:R-:W-:Y:S01]  /*1e20*/  VIADD R4, R25.reuse, 0x4 ;  /* 0x0000000419047836 */ /* 0x040fe20000000000 */
[----:B------:R-:W-:Y:S01]  /*1e30*/  I2FP.F32.S32 R0, R25 ;  /* 0x0000001900007245 */ /* 0x000fe20000201400 */
[C---:B------:R-:W-:Y:S01]  /*1e40*/  VIADD R5, R25.reuse, 0x6 ;  /* 0x0000000619057836 */ /* 0x040fe20000000000 */
[----:B------:R-:W0:Y:S01]  /*1e50*/  MUFU.RCP R7, R20 ;  /* 0x0000001400077308 */ /* 0x000e220000001000 */
[----:B------:R-:W-:Y:S01]  /*1e60*/  IADD3 R3, R25, 0x2, RZ ;  /* 0x0000000219037810 */ /* 0x000fe20007ffe0ff */
[----:B------:R-:W-:Y:S01]  /*1e70*/  ULDC UR4, c[0x0][0x29c] ;  /* 0x0000a70000047ab9 */ /* 0x000fe20000000800 */
[----:B------:R-:W-:Y:S01]  /*1e80*/  I2FP.F32.S32 R4, R4 ;  /* 0x0000000400047245 */ /* 0x000fe20000201400 */
[--C-:B------:R-:W-:Y:S01]  /*1e90*/  HADD2.F32 R15, -RZ, R32.reuse.H1_H1 ;  /* 0x30000020ff0f7230 */ /* 0x100fe20000004100 */
[----:B------:R-:W-:Y:S01]  /*1ea0*/  I2FP.F32.S32 R3, R3 ;  /* 0x0000000300037245 */ /* 0x000fe20000201400 */
[----:B------:R-:W-:Y:S01]  /*1eb0*/  HADD2.F32 R32, -RZ, R32.H0_H0 ;  /* 0x20000020ff207230 */ /* 0x000fe20000004100 */
[----:B------:R-:W-:Y:S01]  /*1ec0*/  I2FP.F32.S32 R6, R5 ;  /* 0x0000000500067245 */ /* 0x000fe20000201400 */
[----:B------:R-:W-:-:S02]  /*1ed0*/  HADD2.F32 R27, -RZ, R33.H1_H1 ;  /* 0x30000021ff1b7230 */ /* 0x000fc40000004100 */
[--C-:B------:R-:W-:Y:S02]  /*1ee0*/  HADD2.F32 R40, -RZ, R34.reuse.H1_H1 ;  /* 0x30000022ff287230 */ /* 0x100fe40000004100 */
[----:B------:R-:W-:Y:S02]  /*1ef0*/  HADD2.F32 R31, -RZ, R34.H0_H0 ;  /* 0x20000022ff1f7230 */ /* 0x000fe40000004100 */
[----:B------:R-:W-:Y:S02]  /*1f00*/  HADD2.F32 R33, -RZ, R33.H0_H0 ;  /* 0x20000021ff217230 */ /* 0x000fe40000004100 */
[--C-:B------:R-:W-:Y:S02]  /*1f10*/  HADD2.F32 R42, -RZ, R35.reuse.H1_H1 ;  /* 0x30000023ff2a7230 */ /* 0x100fe40000004100 */
[-C--:B0-----:R-:W-:Y:S01]  /*1f20*/  FMUL.FTZ R0, R0, R7.reuse ;  /* 0x0000000700007220 */ /* 0x081fe20000410000 */
[-C--:B------:R-:W-:Y:S01]  /*1f30*/  FMUL.FTZ R3, R3, R7.reuse ;  /* 0x0000000703037220 */ /* 0x080fe20000410000 */
[-C--:B------:R-:W-:Y:S01]  /*1f40*/  FMUL.FTZ R4, R4, R7.reuse ;  /* 0x0000000704047220 */ /* 0x080fe20000410000 */
[----:B------:R-:W-:Y:S01]  /*1f50*/  FMUL.FTZ R6, R6, R7 ;  /* 0x0000000706067220 */ /* 0x000fe20000410000 */
[----:B------:R-:W-:Y:S01]  /*1f60*/  FMUL.FTZ R0, R0, 13.28771209716796875 ;  /* 0x41549a7800007820 */ /* 0x000fe20000410000 */
[----:B------:R-:W-:Y:S01]  /*1f70*/  FMUL.FTZ R3, R3, 13.28771209716796875 ;  /* 0x41549a7803037820 */ /* 0x000fe20000410000 */
[----:B------:R-:W-:Y:S01]  /*1f80*/  FMUL.FTZ R5, R4, 13.28771209716796875 ;  /* 0x41549a7804057820 */ /* 0x000fe20000410000 */
[----:B-----5:R-:W-:Y:S01]  /*1f90*/  IADD3 R4, -R28, UR4, RZ ;  /* 0x000000041c047c10 */ /* 0x020fe2000fffe1ff */
[----:B------:R-:W-:Y:S01]  /*1fa0*/  FMUL.FTZ R6, R6, 13.28771209716796875 ;  /* 0x41549a7806067820 */ /* 0x000fe20000410000 */
[----:B------:R-:W-:Y:S01]  /*1fb0*/  HADD2.F32 R41, -RZ, R35.H0_H0 ;  /* 0x20000023ff297230 */ /* 0x000fe20000004100 */
[----:B------:R-:W0:Y:S01]  /*1fc0*/  MUFU.EX2 R0, -R0 ;  /* 0x8000000000007308 */ /* 0x000e220000000800 */
[----:B------:R-:W-:Y:S01]  /*1fd0*/  I2FP.F32.S32 R13, R4 ;  /* 0x00000004000d7245 */ /* 0x000fe20000201400 */
[----:B------:R-:W-:-:S02]  /*1fe0*/  HADD2.F32 R34, -RZ, R37.H0_H0 ;  /* 0x20000025ff227230 */ /* 0x000fc40000004100 */
[--C-:B------:R-:W-:Y:S02]  /*1ff0*/  HADD2.F32 R35, -RZ, R38.reuse.H1_H1 ;  /* 0x30000026ff237230 */ /* 0x100fe40000004100 */
[----:B------:R-:W-:Y:S02]  /*2000*/  HADD2.F32 R38, -RZ, R38.H0_H0 ;  /* 0x20000026ff267230 */ /* 0x000fe40000004100 */
[----:B------:R-:W1:Y:S01]  /*2010*/  MUFU.EX2 R3, -R3 ;  /* 0x8000000300037308 */ /* 0x000e620000000800 */
[----:B------:R-:W-:-:S07]  /*2020*/  HADD2.F32 R44, -RZ, R39.H0_H0 ;  /* 0x20000027ff2c7230 */ /* 0x000fce0000004100 */
[----:B------:R-:W2:Y:S01]  /*2030*/  MUFU.EX2 R5, -R5 ;  /* 0x8000000500057308 */ /* 0x000ea20000000800 */
[----:B0-----:R-:W-:-:S04]  /*2040*/  FMUL.FTZ R0, R13, R0 ;  /* 0x000000000d007220 */ /* 0x001fc80000410000 */
[----:B------:R-:W-:-:S03]  /*2050*/  FMUL.RZ R7, R0, 0.15915493667125701904 ;  /* 0x3e22f98300077820 */ /* 0x000fc6000040c000 */
[----:B------:R-:W0:Y:S01]  /*2060*/  MUFU.EX2 R6, -R6 ;  /* 0x8000000600067308 */ /* 0x000e220000000800 */
[----:B-1----:R-:W-:-:S04]  /*2070*/  FMUL.FTZ R4, R13, R3 ;  /* 0x000000030d047220 */ /* 0x002fc80000410000 */
[----:B------:R-:W-:-:S03]  /*2080*/  FMUL.RZ R10, R4, 0.15915493667125701904 ;  /* 0x3e22f983040a7820 */ /* 0x000fc6000040c000 */
[----:B------:R-:W1:Y:S01]  /*2090*/  MUFU.SIN R3, R7 ;  /* 0x0000000700037308 */ /* 0x000e620000000400 */
[----:B--2---:R-:W-:-:S04]  /*20a0*/  FMUL.FTZ R4, R13, R5 ;  /* 0x000000050d047220 */ /* 0x004fc80000410000 */
[----:B------:R-:W-:-:S03]  /*20b0*/  FMUL.RZ R11, R4, 0.15915493667125701904 ;  /* 0x3e22f983040b7820 */ /* 0x000fc6000040c000 */
[----:B------:R1:W2:Y:S01]  /*20c0*/  MUFU.COS R0, R7 ;  /* 0x0000000700007308 */ /* 0x0002a20000000000 */
[----:B0-----:R-:W-:Y:S01]  /*20d0*/  FMUL.FTZ R4, R13, R6 ;  /* 0x000000060d047220 */ /* 0x001fe20000410000 */
[--C-:B------:R-:W-:Y:S02]  /*20e0*/  HADD2.F32 R6, -RZ, R36.reuse.H1_H1 ;  /* 0x30000024ff067230 */ /* 0x100fe40000004100 */
[----:B------:R-:W-:Y:S02]  /*20f0*/  HADD2.F32 R36, -RZ, R36.H0_H0 ;  /* 0x20000024ff247230 */ /* 0x000fe40000004100 */
[----:B------:R-:W-:Y:S02]  /*2100*/  FMUL.RZ R14, R4, 0.15915493667125701904 ;  /* 0x3e22f983040e7820 */ /* 0x000fe4000040c000 */
[----:B------:R-:W0:Y:S01]  /*2110*/  MUFU.SIN R9, R10 ;  /* 0x0000000a00097308 */ /* 0x000e220000000400 */
[C---:B-1----:R-:W-:Y:S01]  /*2120*/  FMUL.FTZ R7, R3.reuse, R6 ;  /* 0x0000000603077220 */ /* 0x042fe20000410000 */
[----:B------:R-:W-:-:S06]  /*2130*/  FMUL.FTZ R5, R3, R15 ;  /* 0x0000000f03057220 */ /* 0x000fcc0000410000 */
[----:B------:R1:W3:Y:S01]  /*2140*/  MUFU.COS R8, R10 ;  /* 0x0000000a00087308 */ /* 0x0002e20000000000 */
[C---:B--2---:R-:W-:Y:S01]  /*2150*/  FMUL.FTZ R4, R0.reuse, R15 ;  /* 0x0000000f00047220 */ /* 0x044fe20000410000 */
[C---:B------:R-:W-:Y:S01]  /*2160*/  FMUL.FTZ R6, R0.reuse, R6 ;  /* 0x0000000600067220 */ /* 0x040fe20000410000 */
[C---:B------:R-:W-:Y:S01]  /*2170*/  FFMA.FTZ R5, R0.reuse, R32, -R5 ;  /* 0x0000002000057223 */ /* 0x040fe20000010805 */
[----:B------:R-:W-:Y:S01]  /*2180*/  FFMA.FTZ R7, R0, R36, -R7 ;  /* 0x0000002400077223 */ /* 0x000fe20000010807 */
[C---:B------:R-:W-:Y:S01]  /*2190*/  FFMA.FTZ R4, R3.reuse, R32, R4 ;  /* 0x0000002003047223 */ /* 0x040fe20000010004 */
[----:B------:R-:W-:Y:S02]  /*21a0*/  FFMA.FTZ R6, R3, R36, R6 ;  /* 0x0000002403067223 */ /* 0x000fe40000010006 */
[----:B------:R-:W2:Y:S01]  /*21b0*/  MUFU.COS R12, R11 ;  /* 0x0000000b000c7308 */ /* 0x000ea20000000000 */
[----:B-1----:R-:W-:Y:S02]  /*21c0*/  HADD2.F32 R10, -RZ, R37.H1_H1 ;  /* 0x30000025ff0a7230 */ /* 0x002fe40000004100 */
[----:B0-----:R-:W-:Y:S01]  /*21d0*/  FMUL.FTZ R3, R9, R27 ;  /* 0x0000001b09037220 */ /* 0x001fe20000410000 */
[----:B------:R-:W-:Y:S01]  /*21e0*/  HADD2.F32 R37, -RZ, R39.H1_H1 ;  /* 0x30000027ff257230 */ /* 0x000fe20000004100 */
[----:B------:R-:W-:-:S03]  /*21f0*/  F2FP.F16.F32.PACK_AB R36, R6, R7 ;  /* 0x000000070624723e */ /* 0x000fc600000000ff */
[----:B------:R0:W1:Y:S01]  /*2200*/  MUFU.SIN R13, R11 ;  /* 0x0000000b000d7308 */ /* 0x0000620000000400 */
[C---:B---3--:R-:W-:Y:S01]  /*2210*/  FMUL.FTZ R0, R8.reuse, R27 ;  /* 0x0000001b08007220 */ /* 0x048fe20000410000 */
[----:B------:R-:W-:-:S03]  /*2220*/  FFMA.FTZ R3, R8, R33, -R3 ;  /* 0x0000002108037223 */ /* 0x000fc60000010803 */
[----:B------:R-:W-:-:S03]  /*2230*/  FFMA.FTZ R0, R9, R33, R0 ;  /* 0x0000002109007223 */ /* 0x000fc60000010000 */
[----:B------:R-:W3:Y:S01]  /*2240*/  MUFU.SIN R21, R14 ;  /* 0x0000000e00157308 */ /* 0x000ee20000000400 */
[CC--:B0-----:R-:W-:Y:S01]  /*2250*/  FMUL.FTZ R11, R9.reuse, R10.reuse ;  /* 0x0000000a090b7220 */ /* 0x0c1fe20000410000 */
[----:B------:R-:W-:Y:S01]  /*2260*/  FMUL.FTZ R10, R8, R10 ;  /* 0x0000000a080a7220 */ /* 0x000fe20000410000 */
[----:B------:R-:W-:Y:S02]  /*2270*/  F2FP.F16.F32.PACK_AB R33, R0, R3 ;  /* 0x000000030021723e */ /* 0x000fe400000000ff */
[-C--:B------:R-:W-:Y:S01]  /*2280*/  FFMA.FTZ R11, R8, R34.reuse, -R11 ;  /* 0x00000022080b7223 */ /* 0x080fe2000001080b */
[----:B------:R-:W-:Y:S01]  /*2290*/  FFMA.FTZ R10, R9, R34, R10 ;  /* 0x00000022090a7223 */ /* 0x000fe2000001000a */
[-C--:B--2---:R-:W-:Y:S01]  /*22a0*/  FMUL.FTZ R8, R12, R40.reuse ;  /* 0x000000280c087220 */ /* 0x084fe20000410000 */
[----:B------:R0:W2:Y:S01]  /*22b0*/  MUFU.COS R20, R14 ;  /* 0x0000000e00147308 */ /* 0x0000a20000000000 */
[C---:B-1----:R-:W-:Y:S01]  /*22c0*/  FMUL.FTZ R9, R13.reuse, R40 ;  /* 0x000000280d097220 */ /* 0x042fe20000410000 */
[C---:B------:R-:W-:Y:S01]  /*22d0*/  FMUL.FTZ R15, R13.reuse, R35 ;  /* 0x000000230d0f7220 */ /* 0x040fe20000410000 */
[----:B------:R-:W-:-:S02]  /*22e0*/  FFMA.FTZ R8, R13, R31, R8 ;  /* 0x0000001f0d087223 */ /* 0x000fc40000010008 */
[C---:B------:R-:W-:Y:S01]  /*22f0*/  FFMA.FTZ R9, R12.reuse, R31, -R9 ;  /* 0x0000001f0c097223 */ /* 0x040fe20000010809 */
[CC--:B------:R-:W-:Y:S01]  /*2300*/  FFMA.FTZ R15, R12.reuse, R38.reuse, -R15 ;  /* 0x000000260c0f7223 */ /* 0x0c0fe2000001080f */
[----:B0-----:R-:W-:Y:S01]  /*2310*/  FMUL.FTZ R14, R12, R35 ;  /* 0x000000230c0e7220 */ /* 0x001fe20000410000 */
[----:B---3--:R-:W-:Y:S02]  /*2320*/  FMUL.FTZ R27, R21, R37 ;  /* 0x00000025151b7220 */ /* 0x008fe40000410000 */
[----:B------:R-:W-:Y:S01]  /*2330*/  F2FP.F16.F32.PACK_AB R34, R8, R9 ;  /* 0x000000090822723e */ /* 0x000fe200000000ff */
[----:B------:R-:W-:Y:S01]  /*2340*/  FFMA.FTZ R14, R13, R38, R14 ;  /* 0x000000260d0e7223 */ /* 0x000fe2000001000e */
[CC--:B------:R-:W-:Y:S01]  /*2350*/  FMUL.FTZ R13, R21.reuse, R42.reuse ;  /* 0x0000002a150d7220 */ /* 0x0c0fe20000410000 */
[C---:B--2---:R-:W-:Y:S01]  /*2360*/  FMUL.FTZ R12, R20.reuse, R42 ;  /* 0x0000002a140c7220 */ /* 0x044fe20000410000 */
[C---:B------:R-:W-:Y:S02]  /*2370*/  FMUL.FTZ R32, R20.reuse, R37 ;  /* 0x0000002514207220 */ /* 0x040fe40000410000 */
[CC--:B------:R-:W-:Y:S01]  /*2380*/  FFMA.FTZ R13, R20.reuse, R41.reuse, -R13 ;  /* 0x00000029140d7223 */ /* 0x0c0fe2000001080d */
[-C--:B------:R-:W-:Y:S01]  /*2390*/  FFMA.FTZ R27, R20, R44.reuse, -R27 ;  /* 0x0000002c141b7223 */ /* 0x080fe2000001081b */
[C---:B------:R-:W-:Y:S01]  /*23a0*/  FFMA.FTZ R12, R21.reuse, R41, R12 ;  /* 0x00000029150c7223 */ /* 0x040fe2000001000c */
[----:B------:R-:W-:Y:S01]  /*23b0*/  FFMA.FTZ R20, R21, R44, R32 ;  /* 0x0000002c15147223 */ /* 0x000fe20000010020 */
[----:B------:R-:W-:-:S02]  /*23c0*/  F2FP.F16.F32.PACK_AB R32, R4, R5 ;  /* 0x000000050420723e */ /* 0x000fc400000000ff */
[----:B------:R-:W-:Y:S02]  /*23d0*/  F2FP.F16.F32.PACK_AB R37, R10, R11 ;  /* 0x0000000b0a25723e */ /* 0x000fe400000000ff */
[----:B------:R-:W-:Y:S02]  /*23e0*/  F2FP.F16.F32.PACK_AB R38, R14, R15 ;  /* 0x0000000f0e26723e */ /* 0x000fe400000000ff */
[----:B------:R-:W-:Y:S02]  /*23f0*/  F2FP.F16.F32.PACK_AB R35, R12, R13 ;  /* 0x0000000d0c23723e */ /* 0x000fe400000000ff */
[----:B------:R-:W-:-:S07]  /*2400*/  F2FP.F16.F32.PACK_AB R39, R20, R27 ;  /* 0x0000001b1427723e */ /* 0x000fce00000000ff */
.L_x_3128:
[----:B------:R-:W-:Y:S05]  /*2410*/  BSYNC B0 ;  /* 0x0000000000007941 */ /* 0x000fea0003800000 */
.L_x_3122:
[----:B------:R-:W-:Y:S01]  /*2420*/  ISETP.GT.AND P0, PT, R18, 0x1f, PT ;  /* 0x0000001f1200780c */ /* 0x000fe20003f04270 */
[----:B------:R-:W-:Y:S01]  /*2430*/  BSSY B0, `(.L_x_3129) ;  /* 0x0000024000007945 */ /* 0x000fe20003800000 */
[----:B-1----:R-:W-:-:S11]  /*2440*/  MOV R14, RZ ;  /* 0x000000ff000e7202 */ /* 0x002fd60000000f00 */
[----:B------:R-:W-:Y:S05]  /*2450*/  @P0 BRA `(.L_x_3130) ;  /* 0x0000000000840947 */ /* 0x000fea0003800000 */
[----:B------:R-:W-:Y:S01]  /*2460*/  ISETP.GT.AND P0, PT, R18, 0x13, PT ;  /* 0x000000131200780c */ /* 0x000fe20003f04270 */
[----:B------:R-:W1:Y:S01]  /*2470*/  S2UR UR5, SR_CgaCtaId ;  /* 0x00000000000579c3 */ /* 0x000e620000008800 */
[----:B------:R-:W-:Y:S01]  /*2480*/  IMAD.IADD R25, R30, 0x1, R25 ;  /* 0x000000011e197824 */ /* 0x000fe200078e0219 */
[----:B------:R-:W-:Y:S02]  /*2490*/  UMOV UR4, 0x400 ;  /* 0x0000040000047882 */ /* 0x000fe40000000000 */
[----:B------:R-:W-:-:S08]  /*24a0*/  UIADD3 UR4, UR4, 0x20, URZ ;  /* 0x0000002004047890 */ /* 0x000fd0000fffe03f */
[----:B0-----:R-:W0:Y:S01]  /*24b0*/  @!P0 LDC R3, c[0x0][0x284] ;  /* 0x0000a100ff038b82 */ /* 0x001e220000000800 */
[----:B------:R-:W-:-:S07]  /*24c0*/  @!P0 IMAD.SHL.U32 R0, R23, 0x8, RZ ;  /* 0x0000000817008824 */ /* 0x000fce00078e00ff */
[----:B------:R-:W4:Y:S01]  /*24d0*/  @!P0 LDC.64 R4, c[0x0][0x248] ;  /* 0x00009200ff048b82 */ /* 0x000f220000000a00 */
[----:B-1----:R-:W-:Y:S01]  /*24e0*/  ULEA UR4, UR5, UR4, 0x18 ;  /* 0x0000000405047291 */ /* 0x002fe2000f8ec03f */
[----:B0-----:R-:W-:Y:S02]  /*24f0*/  @!P0 IMAD R25, R25, R3, R0 ;  /* 0x0000000319198224 */ /* 0x001fe400078e0200 */
[----:B--23--:R-:W-:-:S03]  /*2500*/  HMUL2 R3, R33, R37 ;  /* 0x0000002521037232 */ /* 0x00cfc60000000000 */
[----:B------:R-:W-:Y:S01]  /*2510*/  LEA R0, R18, UR4, 0x4 ;  /* 0x0000000412007c11 */ /* 0x000fe2000f8e20ff */
[----:B------:R-:W-:Y:S02]  /*2520*/  UMOV UR4, 0xffffffff ;  /* 0xffffffff00047882 */ /* 0x000fe40000000000 */
[----:B------:R-:W-:Y:S01]  /*2530*/  HFMA2.MMA R3, R32, R36, R3 ;  /* 0x0000002420037235 */ /* 0x000fe20000000003 */
[----:B----4-:R-:W-:Y:S01]  /*2540*/  @!P0 IMAD.WIDE R4, R25, 0x2, R4 ;  /* 0x0000000219048825 */ /* 0x010fe200078e0204 */
[----:B------:R0:W-:Y:S04]  /*2550*/  STS.128 [R0], R32 ;  /* 0x0000002000007388 */ /* 0x0001e80000000c00 */
[----:B------:R0:W-:Y:S04]  /*2560*/  @!P0 STG.E.128 desc[UR36][R4.64], R36 ;  /* 0x0000002404008986 */ /* 0x0001e8000c101d24 */
[----:B------:R-:W-:-:S06]  /*2570*/  HFMA2 R3, R34, R38, R3 ;  /* 0x0000002622037231 */ /* 0x000fcc0000000003 */
[----:B------:R-:W-:-:S10]  /*2580*/  HFMA2.MMA R3, R35, R39, R3 ;  /* 0x0000002723037235 */ /* 0x000fd40000000003 */
[--C-:B------:R-:W-:Y:S02]  /*2590*/  HADD2.F32 R13, -RZ, R3.reuse.H0_H0 ;  /* 0x20000003ff0d7230 */ /* 0x100fe40000004100 */
[----:B------:R-:W-:-:S05]  /*25a0*/  HADD2.F32 R6, -RZ, R3.H1_H1 ;  /* 0x30000003ff067230 */ /* 0x000fca0000004100 */
[----:B------:R-:W-:Y:S01]  /*25b0*/  FADD.FTZ R13, R13, R6 ;  /* 0x000000060d0d7221 */ /* 0x000fe20000010000 */
[----:B0-----:R-:W-:Y:S06]  /*25c0*/  BRA.DIV UR4, `(.L_x_3131) ;  /* 0x0000005e04e07947 */ /* 0x001fec000b800000 */
[----:B------:R-:W0:Y:S02]  /*25d0*/  SHFL.BFLY PT, R14, R13, 0x10, 0x1f ;  /* 0x0e001f000d0e7f89 */ /* 0x000e2400000e0000 */
[----:B0-----:R-:W-:-:S05]  /*25e0*/  FADD.FTZ R0, R13, R14 ;  /* 0x0000000e0d007221 */ /* 0x001fca0000010000 */
[----:B------:R-:W0:Y:S02]  /*25f0*/  SHFL.BFLY PT, R14, R0, 0x8, 0x1f ;  /* 0x0d001f00000e7f89 */ /* 0x000e2400000e0000 */
[----:B0-----:R-:W-:-:S05]  /*2600*/  FADD.FTZ R3, R0, R14 ;  /* 0x0000000e00037221 */ /* 0x001fca0000010000 */
[----:B------:R-:W0:Y:S02]  /*2610*/  SHFL.BFLY PT, R14, R3, 0x4, 0x1f ;  /* 0x0c801f00030e7f89 */ /* 0x000e2400000e0000 */
[----:B0-----:R-:W-:-:S05]  /*2620*/  FADD.FTZ R4, R3, R14 ;  /* 0x0000000e03047221 */ /* 0x001fca0000010000 */
[----:B------:R-:W0:Y:S02]  /*2630*/  SHFL.BFLY PT, R14, R4, 0x2, 0x1f ;  /* 0x0c401f00040e7f89 */ /* 0x000e2400000e0000 */
[----:B0-----:R-:W-:-:S05]  /*2640*/  FADD.FTZ R5, R4, R14 ;  /* 0x0000000e04057221 */ /* 0x001fca0000010000 */
[----:B------:R0:W1:Y:S02]  /*2650*/  SHFL.BFLY PT, R14, R5, 0x1, 0x1f ;  /* 0x0c201f00050e7f89 */ /* 0x00006400000e0000 */
.L_x_3183:
[----:B-1----:R-:W-:-:S07]  /*2660*/  FADD.FTZ R14, R5, R14 ;  /* 0x0000000e050e7221 */ /* 0x002fce0000010000 */
.L_x_3130:
[----:B------:R-:W-:Y:S05]  /*2670*/  BSYNC B0 ;  /* 0x0000000000007941 */ /* 0x000fea0003800000 */
.L_x_3129:
[----:B------:R-:W-:-:S13]  /*2680*/  ISETP.NE.AND P0, PT, R18, RZ, PT ;  /* 0x000000ff1200720c */ /* 0x000fda0003f05270 */
[----:B------:R-:W-:Y:S01]  /*2690*/  @P0 MOV R27, 0xff7fffff ;  /* 0xff7fffff001b0802 */ /* 0x000fe20000000f00 */
[----:B------:R-:W-:Y:S06]  /*26a0*/  @P0 BRA `(.L_x_3132) ;  /* 0x0000000000540947 */ /* 0x000fec0003800000 */
[----:B------:R-:W-:Y:S02]  /*26b0*/  ULDC.64 UR4, c[0x0][0x2c8] ;  /* 0x0000b20000047ab9 */ /* 0x000fe40000000a00 */
[----:B------:R-:W-:Y:S01]  /*26c0*/  ISETP.NE.U32.AND P0, PT, RZ, UR4, PT ;  /* 0x00000004ff007c0c */ /* 0x000fe2000bf05070 */
[----:B------:R-:W-:-:S03]  /*26d0*/  ULDC UR4, c[0x0][0x2a0] ;  /* 0x0000a80000047ab9 */ /* 0x000fc60000000800 */
[----:B------:R-:W-:-:S13]  /*26e0*/  ISETP.NE.AND.EX P0, PT, RZ, UR5, PT, P0 ;  /* 0x00000005ff007c0c */ /* 0x000fda000bf05300 */
[----:B------:R-:W1:Y:S01]  /*26f0*/  @P0 LDC R6, c[0x0][0x2d0] ;  /* 0x0000b400ff060b82 */ /* 0x000e620000000800 */
[----:B0----5:R-:W-:-:S07]  /*2700*/  @P0 IMAD.IADD R0, R17, 0x1, -R28 ;  /* 0x0000000111000824 */ /* 0x021fce00078e0a1c */
[----:B------:R-:W0:Y:S01]  /*2710*/  @P0 LDC.64 R4, c[0x0][0x2c8] ;  /* 0x0000b200ff040b82 */ /* 0x000e220000000a00 */
[----:B-1----:R-:W-:-:S04]  /*2720*/  @P0 IMAD R3, R19, R6, R0 ;  /* 0x0000000613030224 */ /* 0x002fc800078e0200 */
[----:B------:R-:W-:-:S04]  /*2730*/  @P0 IMAD R3, R3, R6, R0 ;  /* 0x0000000603030224 */ /* 0x000fc800078e0200 */
[----:B0-----:R-:W-:-:S06]  /*2740*/  @P0 IMAD.WIDE R4, R3, 0x2, R4 ;  /* 0x0000000203040825 */ /* 0x001fcc00078e0204 */
[----:B------:R-:W4:Y:S01]  /*2750*/  @P0 LDG.E.U16 R4, desc[UR36][R4.64] ;  /* 0x0000002404040981 */ /* 0x000f22000c1e1500 */
[----:B------:R-:W-:Y:S01]  /*2760*/  MOV R0, 0x400 ;  /* 0x0000040000007802 */ /* 0x000fe20000000f00 */
[----:B------:R-:W-:Y:S01]  /*2770*/  FMUL.FTZ R27, R14, UR4 ;  /* 0x000000040e1b7c20 */ /* 0x000fe20008410000 */
[----:B------:R-:W0:Y:S03]  /*2780*/  S2R R3, SR_CgaCtaId ;  /* 0x0000000000037919 */ /* 0x000e260000008800 */
[----:B------:R-:W-:-:S05]  /*2790*/  VIADD R0, R0, 0x220 ;  /* 0x0000022000007836 */ /* 0x000fca0000000000 */
[----:B0-----:R-:W-:Y:S02]  /*27a0*/  LEA R6, R3, R0, 0x18 ;  /* 0x0000000003067211 */ /* 0x001fe400078ec0ff */
[----:B------:R-:W-:-:S05]  /*27b0*/  IADD3 R3, -R26, R17, RZ ;  /* 0x000000111a037210 */ /* 0x000fca0007ffe1ff */
[----:B------:R-:W-:Y:S02]  /*27c0*/  IMAD R6, R3, 0x4, R6 ;  /* 0x0000000403067824 */ /* 0x000fe400078e0206 */
[----:B----4-:R-:W-:-:S05]  /*27d0*/  @P0 HADD2.F32 R0, -RZ, R4.H0_H0 ;  /* 0x20000004ff000230 */ /* 0x010fca0000004100 */
[----:B------:R-:W-:-:S05]  /*27e0*/  @P0 FADD.FTZ R27, R27, R0 ;  /* 0x000000001b1b0221 */ /* 0x000fca0000010000 */
[----:B------:R1:W-:Y:S02]  /*27f0*/  STS [R6], R27 ;  /* 0x0000001b06007388 */ /* 0x0003e40000000800 */
.L_x_3132:
[----:B------:R-:W-:Y:S05]  /*2800*/  WARPSYNC.ALL ;  /* 0x0000000000007948 */ /* 0x000fea0003800000 */
[----:B0-----:R-:W-:Y:S01]  /*2810*/  IADD3 R0, R17, 0xf, -R26 ;  /* 0x0000000f11007810 */ /* 0x001fe20007ffe81a */
[----:B------:R-:W0:Y:S01]  /*2820*/  LDC.64 R12, c[0x0][0x280] ;  /* 0x0000a000ff0c7b82 */ /* 0x000e220000000a00 */
[----:B------:R-:W-:Y:S01]  /*2830*/  LEA.HI R5, R18, R18, RZ, 0x1 ;  /* 0x0000001212057211 */ /* 0x000fe200078f08ff */
[----:B------:R-:W-:Y:S01]  /*2840*/  ULDC UR10, c[0x0][0x2a0] ;  /* 0x0000a800000a7ab9 */ /* 0x000fe20000000800 */
[----:B------:R-:W-:Y:S01]  /*2850*/  SHF.R.S32.HI R3, RZ, 0x1f, R0 ;  /* 0x0000001fff037819 */ /* 0x000fe20000011400 */
[----:B------:R-:W-:Y:S01]  /*2860*/  ULDC.64 UR8, c[0x0][0x258] ;  /* 0x0000960000087ab9 */ /* 0x000fe20000000a00 */
[----:B------:R-:W-:Y:S01]  /*2870*/  LEA.HI.SX32 R154, R5, R26, 0x1f ;  /* 0x0000001a059a7211 */ /* 0x000fe200078ffaff */
[----:B------:R-:W-:Y:S01]  /*2880*/  ULDC.64 UR6, c[0x0][0x2b0] ;  /* 0x0000ac0000067ab9 */ /* 0x000fe20000000a00 */
[----:B------:R-:W-:Y:S01]  /*2890*/  LEA.HI R3, R3, R0, RZ, 0x4 ;  /* 0x0000000003037211 */ /* 0x000fe200078f20ff */
[----:B------:R-:W-:Y:S01]  /*28a0*/  ULDC.64 UR12, c[0x0][0x2c8] ;  /* 0x0000b200000c7ab9 */ /* 0x000fe20000000a00 */
[----:B------:R-:W-:Y:S02]  /*28b0*/  BSSY B0, `(.L_x_3133) ;  /* 0x00002cb000007945 */ /* 0x000fe40003800000 */
[----:B------:R-:W-:-:S05]  /*28c0*/  LOP3.LUT R3, R3, 0xfffffff0, RZ, 0xc0, !PT ;  /* 0xfffffff003037812 */ /* 0x000fca00078ec0ff */
[----:B------:R-:W-:Y:S01]  /*28d0*/  IMAD.IADD R0, R26, 0x1, R3 ;  /* 0x000000011a007824 */ /* 0x000fe200078e0203 */
[----:B------:R-:W-:Y:S04]  /*28e0*/  BAR.SYNC.DEFER_BLOCKING 0x0 ;  /* 0x0000000000007b1d */ /* 0x000fe80000010000 */
[----:B------:R-:W-:Y:S01]  /*28f0*/  ISETP.GE.AND P0, PT, R154, R0, PT ;  /* 0x000000009a00720c */ /* 0x000fe20003f06270 */
[----:B0-----:R-:W-:-:S04]  /*2900*/  IMAD R4, R29, R12, R19 ;  /* 0x0000000c1d047224 */ /* 0x001fc800078e0213 */
[----:B------:R-:W-:-:S08]  /*2910*/  IMAD R4, R4, 0xa0, RZ ;  /* 0x000000a004047824 */ /* 0x000fd000078e02ff */
[----:B------:R-:W-:Y:S05]  /*2920*/  @P0 BRA `(.L_x_3134) ;  /* 0x0000002c000c0947 */ /* 0x000fea0003800000 */
[----:B------:R-:W-:Y:S01]  /*2930*/  IABS R3, R13 ;  /* 0x0000000d00037213 */ /* 0x000fe20000000000 */
[----:B------:R-:W0:Y:S01]  /*2940*/  S2UR UR5, SR_CgaCtaId ;  /* 0x00000000000579c3 */ /* 0x000e220000008800 */
[----:B------:R-:W-:Y:S01]  /*2950*/  UMOV UR4, 0x400 ;  /* 0x0000040000047882 */ /* 0x000fe20000000000 */
[----:B------:R-:W-:Y:S01]  /*2960*/  LOP3.LUT R5, R5, 0x3ffffffe, RZ, 0xc0, !PT ;  /* 0x3ffffffe05057812 */ /* 0x000fe200078ec0ff */
[----:B-1----:R-:W1:Y:S01]  /*2970*/  I2F.RP R6, R3 ;  /* 0x0000000300067306 */ /* 0x002e620000209400 */
[----:B------:R-:W-:Y:S01]  /*2980*/  UIADD3 UR4, UR4, 0x20, URZ ;  /* 0x0000002004047890 */ /* 0x000fe2000fffe03f */
[----:B------:R-:W-:Y:S01]  /*2990*/  IMAD R25, R13, 0xa0, RZ ;  /* 0x000000a00d197824 */ /* 0x000fe200078e02ff */
[----:B------:R-:W-:Y:S02]  /*29a0*/  IADD3 R5, -R5, R18, RZ ;  /* 0x0000001205057210 */ /* 0x000fe40007ffe1ff */
[----:B------:R-:W4:Y:S02]  /*29b0*/  LDC R12, c[0x0][0x2c0] ;  /* 0x0000b000ff0c7b82 */ /* 0x000f240000000800 */
[----:B------:R-:W-:Y:S01]  /*29c0*/  SHF.L.U32 R10, R5, 0x2, RZ ;  /* 0x00000002050a7819 */ /* 0x000fe200000006ff */
[----:B-1----:R-:W1:Y:S01]  /*29d0*/  MUFU.RCP R6, R6 ;  /* 0x0000000600067308 */ /* 0x002e620000001000 */
[----:B0-----:R-:W-:-:S06]  /*29e0*/  ULEA UR4, UR5, UR4, 0x18 ;  /* 0x0000000405047291 */ /* 0x001fcc000f8ec03f */
[----:B------:R-:W-:Y:S01]  /*29f0*/  LEA R11, R5, UR4, 0x3 ;  /* 0x00000004050b7c11 */ /* 0x000fe2000f8e18ff */
[----:B------:R-:W-:Y:S01]  /*2a00*/  ULDC UR4, c[0x0][0x298] ;  /* 0x0000a60000047ab9 */ /* 0x000fe20000000800 */
[----:B-1----:R-:W-:-:S03]  /*2a10*/  VIADD R7, R6, 0xffffffe ;  /* 0x0ffffffe06077836 */ /* 0x002fc60000000000 */
[----:B------:R0:W1:Y:S04]  /*2a20*/  LDS.64 R88, [R11] ;  /* 0x000000000b587984 */ /* 0x0000680000000a00 */
[----:B------:R0:W0:Y:S01]  /*2a30*/  LDS.64 R86, [R11+0x10] ;  /* 0x000010000b567984 */ /* 0x0000220000000a00 */
[----:B------:R-:W2:Y:S03]  /*2a40*/  F2I.FTZ.U32.TRUNC.NTZ R7, R7 ;  /* 0x0000000700077305 */ /* 0x000ea6000021f000 */
[----:B------:R0:W0:Y:S04]  /*2a50*/  LDS.64 R84, [R11+0x20] ;  /* 0x000020000b547984 */ /* 0x0000280000000a00 */
[----:B------:R0:W0:Y:S04]  /*2a60*/  LDS.64 R82, [R11+0x30] ;  /* 0x000030000b527984 */ /* 0x0000280000000a00 */
[----:B------:R0:W0:Y:S04]  /*2a70*/  LDS.64 R80, [R11+0x40] ;  /* 0x000040000b507984 */ /* 0x0000280000000a00 */
[----:B------:R0:W0:Y:S01]  /*2a80*/  LDS.64 R78, [R11+0x50] ;  /* 0x000050000b4e7984 */ /* 0x0000220000000a00 */
[----:B--2---:R-:W-:-:S03]  /*2a90*/  IMAD.MOV R6, RZ, RZ, -R7 ;  /* 0x000000ffff067224 */ /* 0x004fc600078e0a07 */
[----:B------:R2:W0:Y:S01]  /*2aa0*/  LDS.64 R76, [R11+0x60] ;  /* 0x000060000b4c7984 */ /* 0x0004220000000a00 */
[----:B------:R-:W-:Y:S02]  /*2ab0*/  IMAD R5, R6, R3, RZ ;  /* 0x0000000306057224 */ /* 0x000fe400078e02ff */
[----:B------:R-:W-:Y:S01]  /*2ac0*/  IMAD.MOV.U32 R6, RZ, RZ, RZ ;  /* 0x000000ffff067224 */ /* 0x000fe200078e00ff */
[----:B------:R2:W0:Y:S03]  /*2ad0*/  LDS.64 R74, [R11+0x70] ;  /* 0x000070000b4a7984 */ /* 0x0004260000000a00 */
[----:B------:R-:W-:Y:S01]  /*2ae0*/  IMAD.HI.U32 R5, R7, R5, R6 ;  /* 0x0000000507057227 */ /* 0x000fe200078e0006 */
[----:B------:R2:W0:Y:S03]  /*2af0*/  LDS.64 R72, [R11+0x80] ;  /* 0x000080000b487984 */ /* 0x0004260000000a00 */
[----:B------:R-:W-:Y:S01]  /*2b00*/  IMAD R6, R4, R13, R10 ;  /* 0x0000000d04067224 */ /* 0x000fe200078e020a */
[----:B------:R2:W0:Y:S01]  /*2b10*/  LDS.64 R70, [R11+0x90] ;  /* 0x000090000b467984 */ /* 0x0004220000000a00 */
[----:B----4-:R-:W-:-:S03]  /*2b20*/  VIADD R7, R12, UR4 ;  /* 0x000000040c077c36 */ /* 0x010fc60008000000 */
[----:B------:R2:W4:Y:S01]  /*2b30*/  LDS.64 R68, [R11+0xa0] ;  /* 0x0000a0000b447984 */ /* 0x0005220000000a00 */
[----:B------:R-:W-:-:S03]  /*2b40*/  SHF.R.S32.HI R10, RZ, 0x1f, R6 ;  /* 0x0000001fff0a7819 */ /* 0x000fc60000011406 */
        /* <DEDUP_REMOVED lines=18> */
[----:B------:R2:W0:Y:S04]  /*2c70*/  LDS.64 R30, [R11+0x1d0] ;  /* 0x0001d0000b1e7984 */ /* 0x0004280000000a00 */
[----:B------:R2:W0:Y:S04]  /*2c80*/  LDS.64 R20, [R11+0x1e0] ;  /* 0x0001e0000b147984 */ /* 0x0004280000000a00 */
[----:B-1--4-:R2:W0:Y:S02]  /*2c90*/  LDS.64 R8, [R11+0x1f0] ;  /* 0x0001f0000b087984 */ /* 0x0124240000000a00 */
.L_x_3138:
[----:B012---:R-:W0:Y:S01]  /*2ca0*/  LDC R11, c[0x0][0x284] ;  /* 0x0000a100ff0b7b82 */ /* 0x007e220000000800 */
[----:B------:R-:W-:Y:S02]  /*2cb0*/  IABS R14, R154 ;  /* 0x0000009a000e7213 */ /* 0x000fe40000000000 */
[----:B------:R-:W-:-:S03]  /*2cc0*/  ISETP.GE.AND P1, PT, R154, RZ, PT ;  /* 0x000000ff9a00720c */ /* 0x000fc60003f26270 */
[----:B------:R-:W-:-:S05]  /*2cd0*/  IMAD.HI.U32 R12, R5, R14, RZ ;  /* 0x0000000e050c7227 */ /* 0x000fca00078e00ff */
[----:B------:R-:W-:Y:S02]  /*2ce0*/  IADD3 R13, -R12, RZ, RZ ;  /* 0x000000ff0c0d7210 */ /* 0x000fe40007ffe1ff */
[----:B0-----:R-:W-:-:S05]  /*2cf0*/  IABS R15, R11 ;  /* 0x0000000b000f7213 */ /* 0x001fca0000000000 */
[----:B------:R-:W-:Y:S02]  /*2d00*/  IMAD R12, R15, R13, R14 ;  /* 0x0000000d0f0c7224 */ /* 0x000fe400078e020e */
[----:B------:R-:W-:-:S03]  /*2d10*/  IMAD R13, R2, R11, RZ ;  /* 0x0000000b020d7224 */ /* 0x000fc600078e02ff */
[----:B------:R-:W-:-:S13]  /*2d20*/  ISETP.GT.U32.AND P0, PT, R3, R12, PT ;  /* 0x0000000c0300720c */ /* 0x000fda0003f04070 */
[----:B------:R-:W-:-:S05]  /*2d30*/  @!P0 IMAD.IADD R12, R12, 0x1, -R15 ;  /* 0x000000010c0c8824 */ /* 0x000fca00078e0a0f */
[----:B------:R-:W-:-:S13]  /*2d40*/  ISETP.GT.U32.AND P0, PT, R3, R12, PT ;  /* 0x0000000c0300720c */ /* 0x000fda0003f04070 */
[----:B------:R-:W-:Y:S01]  /*2d50*/  @!P0 IMAD.IADD R12, R12, 0x1, -R15 ;  /* 0x000000010c0c8824 */ /* 0x000fe200078e0a0f */
[----:B------:R-:W-:-:S04]  /*2d60*/  ISETP.NE.AND P0, PT, R11, RZ, PT ;  /* 0x000000ff0b00720c */ /* 0x000fc80003f05270 */
[----:B------:R-:W-:Y:S02]  /*2d70*/  @!P1 IADD3 R12, -R12, RZ, RZ ;  /* 0x000000ff0c0c9210 */ /* 0x000fe40007ffe1ff */
[----:B------:R-:W-:-:S07]  /*2d80*/  ISETP.GE.AND P1, PT, R154, R17, PT ;  /* 0x000000119a00720c */ /* 0x000fce0003f26270 */
[----:B------:R-:W-:-:S04]  /*2d90*/  @!P0 LOP3.LUT R12, RZ, R11, RZ, 0x33, !PT ;  /* 0x0000000bff0c8212 */ /* 0x000fc800078e33ff */
[----:B------:R-:W-:Y:S01]  /*2da0*/  SHF.R.S32.HI R156, RZ, 0x1f, R12 ;  /* 0x0000001fff9c7819 */ /* 0x000fe2000001140c */
[C---:B------:R-:W-:Y:S01]  /*2db0*/  IMAD.IADD R160, R12.reuse, 0x1, R11 ;  /* 0x000000010ca07824 */ /* 0x040fe200078e020b */
[----:B------:R-:W-:-:S03]  /*2dc0*/  IADD3 R15, P2, R12, R13, RZ ;  /* 0x0000000d0c0f7210 */ /* 0x000fc60007f5e0ff */
[----:B------:R-:W-:Y:S01]  /*2dd0*/  IMAD.SHL.U32 R14, R160, 0x8, RZ ;  /* 0x00000008a00e7824 */ /* 0x000fe200078e00ff */
[----:B------:R-:W-:Y:S02]  /*2de0*/  LEA.HI.X.SX32 R158, R13, R156, 0x1, P2 ;  /* 0x0000009c0d9e7211 */ /* 0x000fe400010f0eff */
[C---:B------:R-:W-:Y:S02]  /*2df0*/  LEA R156, P2, R15.reuse, UR8, 0x2 ;  /* 0x000000080f9c7c11 */ /* 0x040fe4000f8410ff */
[----:B------:R-:W-:Y:S02]  /*2e00*/  ISETP.GE.OR P0, PT, R14, R25, P1 ;  /* 0x000000190e00720c */ /* 0x000fe40000f06670 */
[----:B------:R-:W-:-:S11]  /*2e10*/  LEA.HI.X R157, R15, UR9, R158, 0x2, P2 ;  /* 0x000000090f9d7c11 */ /* 0x000fd600090f149e */
[----:B------:R-:W2:Y:S01]  /*2e20*/  @!P0 LDG.E R15, desc[UR36][R156.64] ;  /* 0x000000249c0f8981 */ /* 0x000ea2000c1e1900 */
[----:B------:R-:W-:Y:S01]  /*2e30*/  IADD3 R158, R160, R11, RZ ;  /* 0x0000000ba09e7210 */ /* 0x000fe20007ffe0ff */
[----:B------:R-:W2:Y:S04]  /*2e40*/  @!P0 LDC R162, c[0x0][0x288] ;  /* 0x0000a200ffa28b82 */ /* 0x000ea80000000800 */
[----:B------:R-:W-:-:S05]  /*2e50*/  IMAD.SHL.U32 R160, R158, 0x8, RZ ;  /* 0x000000089ea07824 */ /* 0x000fca00078e00ff */
[----:B------:R-:W-:-:S13]  /*2e60*/  ISETP.GE.OR P5, PT, R160, R25, P1 ;  /* 0x00000019a000720c */ /* 0x000fda0000fa6670 */
[----:B------:R-:W4:Y:S01]  /*2e70*/  @!P5 LDG.E R155, desc[UR36][R156.64] ;  /* 0x000000249c9bd981 */ /* 0x000f22000c1e1900 */
[----:B------:R-:W-:-:S05]  /*2e80*/  IMAD.IADD R158, R158, 0x1, R11 ;  /* 0x000000019e9e7824 */ /* 0x000fca00078e020b */
[----:B------:R-:W-:-:S04]  /*2e90*/  SHF.L.U32 R158, R158, 0x3, RZ ;  /* 0x000000039e9e7819 */ /* 0x000fc800000006ff */
[----:B------:R-:W-:-:S13]  /*2ea0*/  ISETP.GE.OR P3, PT, R158, R25, P1 ;  /* 0x000000199e00720c */ /* 0x000fda0000f66670 */
[----:B------:R-:W3:Y:S01]  /*2eb0*/  @!P3 LDG.E R29, desc[UR36][R156.64] ;  /* 0x000000249c1db981 */ /* 0x000ee2000c1e1900 */
[----:B--2---:R-:W-:-:S04]  /*2ec0*/  @!P0 IMAD R15, R15, R162, RZ ;  /* 0x000000a20f0f8224 */ /* 0x004fc800078e02ff */
[----:B------:R-:W-:-:S04]  /*2ed0*/  @!P0 IMAD R15, R15, 0xa0, RZ ;  /* 0x000000a00f0f8824 */ /* 0x000fc800078e02ff */
[----:B------:R-:W-:Y:S02]  /*2ee0*/  @!P0 IMAD R159, R15, R11, R14 ;  /* 0x0000000b0f9f8224 */ /* 0x000fe400078e020e */
[----:B------:R-:W0:Y:S03]  /*2ef0*/  @!P0 LDC.64 R14, c[0x0][0x248] ;  /* 0x00009200ff0e8b82 */ /* 0x000e260000000a00 */
[----:B------:R-:W-:-:S04]  /*2f00*/  @!P0 IADD3 R161, P2, R6, R159, RZ ;  /* 0x0000009f06a18210 */ /* 0x000fc80007f5e0ff */
[----:B------:R-:W-:Y:S02]  /*2f10*/  @!P0 LEA.HI.X.SX32 R164, R159, R10, 0x1, P2 ;  /* 0x0000000a9fa48211 */ /* 0x000fe400010f0eff */
[C---:B0-----:R-:W-:Y:S02]  /*2f20*/  @!P0 LEA R162, P2, R161.reuse, R14, 0x1 ;  /* 0x0000000ea1a28211 */ /* 0x041fe400078408ff */
[----:B------:R-:W4:Y:S02]  /*2f30*/  @!P5 LDC R14, c[0x0][0x288] ;  /* 0x0000a200ff0edb82 */ /* 0x000f240000000800 */
[----:B------:R-:W-:Y:S01]  /*2f40*/  @!P0 LEA.HI.X R163, R161, R15, R164, 0x1, P2 ;  /* 0x0000000fa1a38211 */ /* 0x000fe200010f0ca4 */
[----:B----4-:R-:W-:-:S04]  /*2f50*/  @!P5 IMAD R14, R155, R14, RZ ;  /* 0x0000000e9b0ed224 */ /* 0x010fc800078e02ff */
[----:B------:R-:W-:-:S04]  /*2f60*/  @!P5 IMAD R14, R14, 0xa0, RZ ;  /* 0x000000a00e0ed824 */ /* 0x000fc800078e02ff */
[----:B------:R-:W-:Y:S02]  /*2f70*/  @!P5 IMAD R155, R14, R11, R160 ;  /* 0x0000000b0e9bd224 */ /* 0x000fe400078e02a0 */
[----:B------:R-:W0:Y:S03]  /*2f80*/  @!P5 LDC.64 R14, c[0x0][0x248] ;  /* 0x00009200ff0edb82 */ /* 0x000e260000000a00 */
[----:B------:R-:W-:-:S04]  /*2f90*/  @!P5 IADD3 R159, P2, R6, R155, RZ ;  /* 0x0000009b069fd210 */ /* 0x000fc80007f5e0ff */
[----:B------:R-:W-:Y:S02]  /*2fa0*/  @!P5 LEA.HI.X.SX32 R164, R155, R10, 0x1, P2 ;  /* 0x0000000a9ba4d211 */ /* 0x000fe400010f0eff */
[C---:B0-----:R-:W-:Y:S02]  /*2fb0*/  @!P5 LEA R160, P2, R159.reuse, R14, 0x1 ;  /* 0x0000000e9fa0d211 */ /* 0x041fe400078408ff */
[----:B------:R-:W3:Y:S02]  /*2fc0*/  @!P3 LDC R14, c[0x0][0x288] ;  /* 0x0000a200ff0ebb82 */ /* 0x000ee40000000800 */
[----:B------:R-:W-:Y:S02]  /*2fd0*/  @!P5 LEA.HI.X R161, R159, R15, R164, 0x1, P2 ;  /* 0x0000000f9fa1d211 */ /* 0x000fe400010f0ca4 */
[----:B------:R-:W-:-:S04]  /*2fe0*/  ISETP.GE.AND P2, PT, R154, R17, PT ;  /* 0x000000119a00720c */ /* 0x000fc80003f46270 */
[----:B------:R-:W-:Y:S02]  /*2ff0*/  SEL R91, R91, RZ, P2 ;  /* 0x000000ff5b5b7207 */ /* 0x000fe40001000000 */
[----:B------:R-:W-:-:S06]  /*3000*/  SEL R90, R90, RZ, P2 ;  /* 0x000000ff5a5a7207 */ /* 0x000fcc0001000000 */
[----:B------:R-:W2:Y:S01]  /*3010*/  @!P0 LDG.E.64 R90, desc[UR36][R162.64] ;  /* 0x00000024a25a8981 */ /* 0x000ea2000c1e1b00 */
[----:B---3--:R-:W-:-:S04]  /*3020*/  @!P3 IMAD R14, R29, R14, RZ ;  /* 0x0000000e1d0eb224 */ /* 0x008fc800078e02ff */
[----:B------:R-:W-:-:S04]  /*3030*/  @!P3 IMAD R14, R14, 0xa0, RZ ;  /* 0x000000a00e0eb824 */ /* 0x000fc800078e02ff */
[----:B------:R-:W-:Y:S02]  /*3040*/  @!P3 IMAD R29, R14, R11, R158 ;  /* 0x0000000b0e1db224 */ /* 0x000fe400078e029e */
[----:B------:R-:W0:Y:S03]  /*3050*/  @!P3 LDC.64 R14, c[0x0][0x248] ;  /* 0x00009200ff0ebb82 */ /* 0x000e260000000a00 */
[----:B------:R-:W-:-:S04]  /*3060*/  @!P3 IADD3 R155, P0, R6, R29, RZ ;  /* 0x0000001d069bb210 */ /* 0x000fc80007f1e0ff */
[----:B------:R-:W-:Y:S02]  /*3070*/  @!P3 LEA.HI.X.SX32 R164, R29, R10, 0x1, P0 ;  /* 0x0000000a1da4b211 */ /* 0x000fe400000f0eff */
[----:B0-----:R-:W-:-:S04]  /*3080*/  @!P3 LEA R158, P0, R155, R14, 0x1 ;  /* 0x0000000e9b9eb211 */ /* 0x001fc800078008ff */
[----:B------:R-:W-:Y:S01]  /*3090*/  @!P3 LEA.HI.X R159, R155, R15, R164, 0x1, P0 ;  /* 0x0000000f9b9fb211 */ /* 0x000fe200000f0ca4 */
[----:B------:R-:W-:-:S04]  /*30a0*/  IMAD R164, R11, 0x4, R12 ;  /* 0x000000040ba47824 */ /* 0x000fc800078e020c */
[----:B------:R-:W-:-:S05]  /*30b0*/  IMAD.SHL.U32 R29, R164, 0x8, RZ ;  /* 0x00000008a41d7824 */ /* 0x000fca00078e00ff */
[----:B------:R-:W-:-:S13]  /*30c0*/  ISETP.GE.OR P4, PT, R29, R25, P1 ;  /* 0x000000191d00720c */ /* 0x000fda0000f86670 */
[----:B------:R-:W3:Y:S01]  /*30d0*/  @!P4 LDG.E R14, desc[UR36][R156.64] ;  /* 0x000000249c0ec981 */ /* 0x000ee2000c1e1900 */
[----:B------:R-:W3:Y:S01]  /*30e0*/  @!P4 LDC R15, c[0x0][0x288] ;  /* 0x0000a200ff0fcb82 */ /* 0x000ee20000000800 */
[----:B------:R-:W-:Y:S02]  /*30f0*/  SEL R93, R93, RZ, P2 ;  /* 0x000000ff5d5d7207 */ /* 0x000fe40001000000 */
[----:B------:R-:W-:Y:S02]  /*3100*/  SEL R92, R92, RZ, P2 ;  /* 0x000000ff5c5c7207 */ /* 0x000fe40001000000 */
[----:B------:R-:W-:-:S04]  /*3110*/  IADD3 R164, R164, R11, RZ ;  /* 0x0000000ba4a47210 */ /* 0x000fc80007ffe0ff */
[----:B------:R0:W4:Y:S02]  /*3120*/  @!P5 LDG.E.64 R92, desc[UR36][R160.64] ;  /* 0x00000024a05cd981 */ /* 0x000124000c1e1b00 */
[----:B0-----:R-:W-:Y:S02]  /*3130*/  IMAD.SHL.U32 R160, R164, 0x8, RZ ;  /* 0x00000008a4a07824 */ /* 0x001fe400078e00ff */
[----:B---3--:R-:W-:Y:S02]  /*3140*/  @!P4 IMAD R155, R14, R15, RZ ;  /* 0x0000000f0e9bc224 */ /* 0x008fe400078e02ff */
[----:B------:R-:W0:Y:S02]  /*3150*/  @!P4 LDC.64 R14, c[0x0][0x248] ;  /* 0x00009200ff0ecb82 */ /* 0x000e240000000a00 */
[----:B------:R-:W-:-:S04]  /*3160*/  @!P4 IMAD R162, R155, 0xa0, RZ ;  /* 0x000000a09ba2c824 */ /* 0x000fc800078e02ff */
[----:B------:R-:W-:-:S05]  /*3170*/  @!P4 IMAD R29, R162, R11, R29 ;  /* 0x0000000ba21dc224 */ /* 0x000fca00078e021d */
[----:B------:R-:W-:-:S04]  /*3180*/  @!P4 IADD3 R155, P0, R6, R29, RZ ;  /* 0x0000001d069bc210 */ /* 0x000fc80007f1e0ff */
[----:B------:R-:W-:Y:S02]  /*3190*/  @!P4 LEA.HI.X.SX32 R29, R29, R10, 0x1, P0 ;  /* 0x0000000a1d1dc211 */ /* 0x000fe400000f0eff */
[----:B0-----:R-:W-:-:S04]  /*31a0*/  @!P4 LEA R162, P0, R155, R14, 0x1 ;  /* 0x0000000e9ba2c211 */ /* 0x001fc800078008ff */
[----:B------:R-:W-:Y:S02]  /*31b0*/  @!P4 LEA.HI.X R163, R155, R15, R29, 0x1, P0 ;  /* 0x0000000f9ba3c211 */ /* 0x000fe400000f0c1d */
[----:B------:R-:W-:-:S13]  /*31c0*/  ISETP.GE.OR P0, PT, R160, R25, P1 ;  /* 0x00000019a000720c */ /* 0x000fda0000f06670 */
[----:B------:R-:W3:Y:S01]  /*31d0*/  @!P0 LDG.E R14, desc[UR36][R156.64] ;  /* 0x000000249c0e8981 */ /* 0x000ee2000c1e1900 */
[----:B------:R-:W3:Y:S01]  /*31e0*/  @!P0 LDC R15, c[0x0][0x288] ;  /* 0x0000a200ff0f8b82 */ /* 0x000ee20000000800 */
[----:B------:R-:W-:Y:S01]  /*31f0*/  IMAD.IADD R164, R164, 0x1, R11 ;  /* 0x00000001a4a47824 */ /* 0x000fe200078e020b */
[----:B------:R-:W-:-:S04]  /*3200*/  SEL R95, R95, RZ, P2 ;  /* 0x000000ff5f5f7207 */ /* 0x000fc80001000000 */
[----:B------:R-:W-:Y:S02]  /*3210*/  SHF.L.U32 R164, R164, 0x3, RZ ;  /* 0x00000003a4a47819 */ /* 0x000fe400000006ff */
[----:B------:R-:W-:Y:S02]  /*3220*/  SEL R94, R94, RZ, P2 ;  /* 0x000000ff5e5e7207 */ /* 0x000fe40001000000 */
[----:B------:R-:W-:-:S04]  /*3230*/  ISETP.GE.OR P5, PT, R164, R25, P1 ;  /* 0x00000019a400720c */ /* 0x000fc80000fa6670 */
[----:B------:R0:W4:Y:S01]  /*3240*/  @!P3 LDG.E.64 R94, desc[UR36][R158.64] ;  /* 0x000000249e5eb981 */ /* 0x000122000c1e1b00 */
[----:B---3--:R-:W-:Y:S02]  /*3250*/  @!P0 IMAD R29, R14, R15, RZ ;  /* 0x0000000f0e1d8224 */ /* 0x008fe400078e02ff */
[----:B------:R-:W1:Y:S02]  /*3260*/  @!P0 LDC.64 R14, c[0x0][0x248] ;  /* 0x00009200ff0e8b82 */ /* 0x000e640000000a00 */
[----:B------:R-:W-:-:S04]  /*3270*/  @!P0 IMAD R29, R29, 0xa0, RZ ;  /* 0x000000a01d1d8824 */ /* 0x000fc800078e02ff */
[----:B------:R-:W-:-:S05]  /*3280*/  @!P0 IMAD R29, R29, R11, R160 ;  /* 0x0000000b1d1d8224 */ /* 0x000fca00078e02a0 */
[----:B------:R-:W-:-:S04]  /*3290*/  @!P0 IADD3 R155, P3, R6, R29, RZ ;  /* 0x0000001d069b8210 */ /* 0x000fc80007f7e0ff */
[----:B------:R-:W-:Y:S02]  /*32a0*/  @!P0 LEA.HI.X.SX32 R29, R29, R10, 0x1, P3 ;  /* 0x0000000a1d1d8211 */ /* 0x000fe400018f0eff */
[C---:B-1----:R-:W-:Y:S02]  /*32b0*/  @!P0 LEA R160, P3, R155.reuse, R14, 0x1 ;  /* 0x0000000e9ba08211 */ /* 0x042fe400078608ff */
[----:B------:R-:W3:Y:S02]  /*32c0*/  @!P5 LDG.E R14, desc[UR36][R156.64] ;  /* 0x000000249c0ed981 */ /* 0x000ee4000c1e1900 */
[----:B------:R-:W-:Y:S02]  /*32d0*/  @!P0 LEA.HI.X R161, R155, R15, R29, 0x1, P3 ;  /* 0x0000000f9ba18211 */ /* 0x000fe400018f0c1d */
[----:B------:R-:W3:Y:S02]  /*32e0*/  @!P5 LDC R15, c[0x0][0x288] ;  /* 0x0000a200ff0fdb82 */ /* 0x000ee40000000800 */
        /* <DEDUP_REMOVED lines=14> */
[----:B------:R-:W-:Y:S01]  /*33d0*/  SEL R98, R98, RZ, P2 ;  /* 0x000000ff62627207 */ /* 0x000fe20001000000 */
[----:B------:R-:W-:Y:S01]  /*33e0*/  IMAD.IADD R164, R164, 0x1, R11 ;  /* 0x00000001a4a47824 */ /* 0x000fe200078e020b */
[----:B------:R-:W-:Y:S02]  /*33f0*/  SEL R97, R97, RZ, P2 ;  /* 0x000000ff61617207 */ /* 0x000fe40001000000 */
[----:B------:R-:W-:Y:S02]  /*3400*/  SEL R96, R96, RZ, P2 ;  /* 0x000000ff60607207 */ /* 0x000fe40001000000 */
[----:B------:R0:W4:Y:S04]  /*3410*/  @!P0 LDG.E.64 R98, desc[UR36][R160.64] ;  /* 0x00000024a0628981 */ /* 0x000128000c1e1b00 */
[----:B------:R1:W4:Y:S01]  /*3420*/  @!P4 LDG.E.64 R96, desc[UR36][R162.64] ;  /* 0x00000024a260c981 */ /* 0x000322000c1e1b00 */
[----:B0-----:R-:W-:-:S04]  /*3430*/  SHF.L.U32 R160, R164, 0x3, RZ ;  /* 0x00000003a4a07819 */ /* 0x001fc800000006ff */
[----:B------:R-:W-:Y:S01]  /*3440*/  ISETP.GE.OR P4, PT, R160, R25, P1 ;  /* 0x00000019a000720c */ /* 0x000fe20000f86670 */
[----:B---3--:R-:W-:Y:S02]  /*3450*/  @!P3 IMAD R155, R14, R15, RZ ;  /* 0x0000000f0e9bb224 */ /* 0x008fe400078e02ff */
[----:B------:R-:W0:Y:S02]  /*3460*/  @!P3 LDC.64 R14, c[0x0][0x248] ;  /* 0x00009200ff0ebb82 */ /* 0x000e240000000a00 */
[----:B-1----:R-:W-:-:S04]  /*3470*/  @!P3 IMAD R162, R155, 0xa0, RZ ;  /* 0x000000a09ba2b824 */ /* 0x002fc800078e02ff */
[----:B------:R-:W-:-:S05]  /*3480*/  @!P3 IMAD R29, R162, R11, R29 ;  /* 0x0000000ba21db224 */ /* 0x000fca00078e021d */
[----:B------:R-:W-:-:S04]  /*3490*/  @!P3 IADD3 R155, P0, R6, R29, RZ ;  /* 0x0000001d069bb210 */ /* 0x000fc80007f1e0ff */
[----:B------:R-:W-:Y:S02]  /*34a0*/  @!P3 LEA.HI.X.SX32 R29, R29, R10, 0x1, P0 ;  /* 0x0000000a1d1db211 */ /* 0x000fe400000f0eff */
[C---:B0-----:R-:W-:Y:S02]  /*34b0*/  @!P3 LEA R162, P0, R155.reuse, R14, 0x1 ;  /* 0x0000000e9ba2b211 */ /* 0x041fe400078008ff */
[----:B------:R-:W3:Y:S02]  /*34c0*/  @!P4 LDG.E R14, desc[UR36][R156.64] ;  /* 0x000000249c0ec981 */ /* 0x000ee4000c1e1900 */
[----:B------:R-:W-:Y:S02]  /*34d0*/  @!P3 LEA.HI.X R163, R155, R15, R29, 0x1, P0 ;  /* 0x0000000f9ba3b211 */ /* 0x000fe400000f0c1d */
[----:B------:R-:W3:Y:S01]  /*34e0*/  @!P4 LDC R15, c[0x0][0x288] ;  /* 0x0000a200ff0fcb82 */ /* 0x000ee20000000800 */
[----:B------:R-:W-:-:S04]  /*34f0*/  IMAD.IADD R164, R164, 0x1, R11 ;  /* 0x00000001a4a47824 */ /* 0x000fc800078e020b */
[----:B------:R-:W-:Y:S01]  /*3500*/  IMAD.SHL.U32 R164, R164, 0x8, RZ ;  /* 0x00000008a4a47824 */ /* 0x000fe200078e00ff */
[----:B------:R-:W-:Y:S02]  /*3510*/  SEL R101, R101, RZ, P2 ;  /* 0x000000ff65657207 */ /* 0x000fe40001000000 */
        /* <DEDUP_REMOVED lines=12> */
[----:B------:R-:W3:Y:S01]  /*35e0*/  @!P0 LDC R15, c[0x0][0x288] ;  /* 0x0000a200ff0f8b82 */ /* 0x000ee20000000800 */
[----:B------:R-:W-:Y:S02]  /*35f0*/  SEL R103, R103, RZ, P2 ;  /* 0x000000ff67677207 */ /* 0x000fe40001000000 */
[----:B------:R-:W-:-:S06]  /*3600*/  SEL R102, R102, RZ, P2 ;  /* 0x000000ff66667207 */ /* 0x000fcc0001000000 */
[----:B------:R-:W4:Y:S01]  /*3610*/  @!P3 LDG.E.64 R102, desc[UR36][R162.64] ;  /* 0x00000024a266b981 */ /* 0x000f22000c1e1b00 */
        /* <DEDUP_REMOVED lines=8> */
[----:B------:R-:W-:-:S05]  /*36a0*/  IMAD R164, R11, 0xa, R12 ;  /* 0x0000000a0ba47824 */ /* 0x000fca00078e020c */
[----:B------:R-:W-:-:S04]  /*36b0*/  SHF.L.U32 R29, R164, 0x3, RZ ;  /* 0x00000003a41d7819 */ /* 0x000fc800000006ff */
[----:B------:R-:W-:-:S13]  /*36c0*/  ISETP.GE.OR P5, PT, R29, R25, P1 ;  /* 0x000000191d00720c */ /* 0x000fda0000fa6670 */
[----:B------:R-:W3:Y:S01]  /*36d0*/  @!P5 LDG.E R14, desc[UR36][R156.64] ;  /* 0x000000249c0ed981 */ /* 0x000ee2000c1e1900 */
[----:B------:R-:W3:Y:S01]  /*36e0*/  @!P5 LDC R15, c[0x0][0x288] ;  /* 0x0000a200ff0fdb82 */ /* 0x000ee20000000800 */
[----:B------:R-:W-:Y:S02]  /*36f0*/  SEL R105, R105, RZ, P2 ;  /* 0x000000ff69697207 */ /* 0x000fe40001000000 */
[----:B------:R-:W-:Y:S01]  /*3700*/  SEL R104, R104, RZ, P2 ;  /* 0x000000ff68687207 */ /* 0x000fe20001000000 */
[----:B------:R-:W-:-:S05]  /*3710*/  IMAD.IADD R164, R164, 0x1, R11 ;  /* 0x00000001a4a47824 */ /* 0x000fca00078e020b */
        /* <DEDUP_REMOVED lines=13> */
[----:B------:R-:W-:-:S05]  /*37f0*/  IADD3 R164, R164, R11, RZ ;  /* 0x0000000ba4a47210 */ /* 0x000fca0007ffe0ff */
        /* <DEDUP_REMOVED lines=30> */
[----:B------:R-:W-:Y:S02]  /*39e0*/  IADD3 R164, R164, R11, RZ ;  /* 0x0000000ba4a47210 */ /* 0x000fe40007ffe0ff */
[----:B------:R-:W-:Y:S02]  /*39f0*/  SEL R109, R109, RZ, P2 ;  /* 0x000000ff6d6d7207 */ /* 0x000fe40001000000 */
[----:B------:R-:W-:Y:S01]  /*3a00*/  SEL R108, R108, RZ, P2 ;  /* 0x000000ff6c6c7207 */ /* 0x000fe20001000000 */
[----:B------:R0:W4:Y:S05]  /*3a10*/  @!P3 LDG.E.64 R110, desc[UR36][R160.64] ;  /* 0x00000024a06eb981 */ /* 0x00012a000c1e1b00 */
[----:B------:R1:W4:Y:S01]  /*3a20*/  @!P5 LDG.E.64 R108, desc[UR36][R162.64] ;  /* 0x00000024a26cd981 */ /* 0x000322000c1e1b00 */
[----:B0-----:R-:W-:-:S05]  /*3a30*/  IMAD.SHL.U32 R160, R164, 0x8, RZ ;  /* 0x00000008a4a07824 */ /* 0x001fca00078e00ff */
        /* <DEDUP_REMOVED lines=251> */
[----:B------:R-:W-:Y:S02]  /*49f0*/  IADD3 R164, R164, R11, RZ ;  /* 0x0000000ba4a47210 */ /* 0x000fe40007ffe0ff */
[----:B------:R-:W-:Y:S02]  /*4a00*/  SEL R143, R143, RZ, P2 ;  /* 0x000000ff8f8f7207 */ /* 0x000fe40001000000 */
[----:B------:R-:W-:Y:S01]  /*4a10*/  SEL R142, R142, RZ, P2 ;  /* 0x000000ff8e8e7207 */ /* 0x000fe20001000000 */
[----:B------:R-:W-:-:S05]  /*4a20*/  IMAD.SHL.U32 R164, R164, 0x8, RZ ;  /* 0x00000008a4a47824 */ /* 0x000fca00078e00ff */
[----:B------:R0:W4:Y:S01]  /*4a30*/  @!P3 LDG.E.64 R142, desc[UR36][R158.64] ;  /* 0x000000249e8eb981 */ /* 0x000122000c1e1b00 */
[----:B------:R-:W-:Y:S01]  /*4a40*/  ISETP.GE.OR P3, PT, R164, R25, P1 ;  /* 0x00000019a400720c */ /* 0x000fe20000f66670 */
        /* <DEDUP_REMOVED lines=12> */
[----:B------:R1:W4:Y:S01]  /*4b10*/  @!P4 LDG.E.64 R144, desc[UR36][R162.64] ;  /* 0x00000024a290c981 */ /* 0x000322000c1e1b00 */
[----:B---3--:R-:W-:Y:S02]  /*4b20*/  @!P3 IMAD R29, R14, R15, RZ ;  /* 0x0000000f0e1db224 */ /* 0x008fe400078e02ff */
[----:B------:R-:W0:Y:S02]  /*4b30*/  @!P3 LDC.64 R14, c[0x0][0x248] ;  /* 0x00009200ff0ebb82 */ /* 0x000e240000000a00 */
[----:B------:R-:W-:-:S04]  /*4b40*/  @!P3 IMAD R29, R29, 0xa0, RZ ;  /* 0x000000a01d1db824 */ /* 0x000fc800078e02ff */
[----:B------:R-:W-:Y:S01]  /*4b50*/  @!P3 IMAD R29, R29, R11, R164 ;  /* 0x0000000b1d1db224 */ /* 0x000fe200078e02a4 */
[----:B------:R-:W-:-:S04]  /*4b60*/  SHF.L.U32 R164, R12, 0x3, RZ ;  /* 0x000000030ca47819 */ /* 0x000fc800000006ff */
[----:B------:R-:W-:Y:S02]  /*4b70*/  ISETP.GE.OR P5, PT, R164, R25, P1 ;  /* 0x00000019a400720c */ /* 0x000fe40000fa6670 */
[----:B------:R-:W-:-:S04]  /*4b80*/  @!P3 IADD3 R155, P4, R6, R29, RZ ;  /* 0x0000001d069bb210 */ /* 0x000fc80007f9e0ff */
[----:B------:R-:W-:Y:S02]  /*4b90*/  @!P3 LEA.HI.X.SX32 R29, R29, R10, 0x1, P4 ;  /* 0x0000000a1d1db211 */ /* 0x000fe400020f0eff */
[----:B0-----:R-:W-:-:S05]  /*4ba0*/  @!P3 LEA R158, P4, R155, R14, 0x1 ;  /* 0x0000000e9b9eb211 */ /* 0x001fca00078808ff */
[----:B------:R-:W3:Y:S01]  /*4bb0*/  @!P5 LDG.E R14, desc[UR36][R156.64] ;  /* 0x000000249c0ed981 */ /* 0x000ee2000c1e1900 */
[----:B------:R-:W-:-:S04]  /*4bc0*/  IMAD R12, R11, 0x1f, R12 ;  /* 0x0000001f0b0c7824 */ /* 0x000fc800078e020c */
[----:B------:R-:W-:Y:S01]  /*4bd0*/  IMAD.SHL.U32 R12, R12, 0x8, RZ ;  /* 0x000000080c0c7824 */ /* 0x000fe200078e00ff */
[----:B------:R-:W-:Y:S02]  /*4be0*/  @!P3 LEA.HI.X R159, R155, R15, R29, 0x1, P4 ;  /* 0x0000000f9b9fb211 */ /* 0x000fe400020f0c1d */
[----:B------:R-:W3:Y:S02]  /*4bf0*/  @!P5 LDC R15, c[0x0][0x288] ;  /* 0x0000a200ff0fdb82 */ /* 0x000ee40000000800 */
[----:B------:R-:W-:-:S13]  /*4c00*/  ISETP.GE.OR P4, PT, R12, R25, P1 ;  /* 0x000000190c00720c */ /* 0x000fda0000f86670 */
[----:B------:R0:W2:Y:S01]  /*4c10*/  @!P4 LDG.E R29, desc[UR36][R156.64] ;  /* 0x000000249c1dc981 */ /* 0x0000a2000c1e1900 */
[----:B------:R-:W-:Y:S02]  /*4c20*/  SEL R147, R147, RZ, P2 ;  /* 0x000000ff93937207 */ /* 0x000fe40001000000 */
[----:B------:R-:W-:-:S06]  /*4c30*/  SEL R146, R146, RZ, P2 ;  /* 0x000000ff92927207 */ /* 0x000fcc0001000000 */
[----:B------:R-:W4:Y:S01]  /*4c40*/  @!P0 LDG.E.64 R146, desc[UR36][R160.64] ;  /* 0x00000024a0928981 */ /* 0x000f22000c1e1b00 */
[----:B------:R-:W-:Y:S02]  /*4c50*/  SEL R149, R149, RZ, P2 ;  /* 0x000000ff95957207 */ /* 0x000fe40001000000 */
[----:B------:R-:W-:Y:S01]  /*4c60*/  SEL R148, R148, RZ, P2 ;  /* 0x000000ff94947207 */ /* 0x000fe20001000000 */
[----:B---3--:R-:W-:-:S04]  /*4c70*/  @!P5 IMAD R14, R14, R15, RZ ;  /* 0x0000000f0e0ed224 */ /* 0x008fc800078e02ff */
[----:B------:R-:W-:-:S04]  /*4c80*/  @!P5 IMAD R14, R14, 0xa0, RZ ;  /* 0x000000a00e0ed824 */ /* 0x000fc800078e02ff */
[----:B------:R-:W-:Y:S02]  /*4c90*/  @!P5 IMAD R155, R14, R11, R164 ;  /* 0x0000000b0e9bd224 */ /* 0x000fe400078e02a4 */
[----:B------:R-:W0:Y:S03]  /*4ca0*/  @!P5 LDC.64 R14, c[0x0][0x248] ;  /* 0x00009200ff0edb82 */ /* 0x000e260000000a00 */
[----:B-1----:R-:W-:-:S04]  /*4cb0*/  @!P5 IADD3 R162, P0, R6, R155, RZ ;  /* 0x0000009b06a2d210 */ /* 0x002fc80007f1e0ff */
[----:B------:R-:W-:Y:S02]  /*4cc0*/  @!P5 LEA.HI.X.SX32 R155, R155, R10, 0x1, P0 ;  /* 0x0000000a9b9bd211 */ /* 0x000fe400000f0eff */
[----:B0-----:R-:W-:-:S04]  /*4cd0*/  @!P5 LEA R156, P0, R162, R14, 0x1 ;  /* 0x0000000ea29cd211 */ /* 0x001fc800078008ff */
[----:B------:R-:W-:Y:S02]  /*4ce0*/  @!P5 LEA.HI.X R157, R162, R15, R155, 0x1, P0 ;  /* 0x0000000fa29dd211 */ /* 0x000fe400000f0c9b */
[----:B------:R-:W2:Y:S03]  /*4cf0*/  @!P4 LDC R162, c[0x0][0x288] ;  /* 0x0000a200ffa2cb82 */ /* 0x000ea60000000800 */
[----:B------:R0:W3:Y:S05]  /*4d00*/  @!P5 LDG.E.64 R148, desc[UR36][R156.64] ;  /* 0x000000249c94d981 */ /* 0x0000ea000c1e1b00 */
[----:B------:R-:W1:Y:S01]  /*4d10*/  @!P4 LDC.64 R14, c[0x0][0x248] ;  /* 0x00009200ff0ecb82 */ /* 0x000e620000000a00 */
[----:B--2---:R-:W-:-:S04]  /*4d20*/  @!P4 IMAD R29, R29, R162, RZ ;  /* 0x000000a21d1dc224 */ /* 0x004fc800078e02ff */
[----:B------:R-:W-:-:S04]  /*4d30*/  @!P4 IMAD R29, R29, 0xa0, RZ ;  /* 0x000000a01d1dc824 */ /* 0x000fc800078e02ff */
[----:B------:R-:W-:-:S05]  /*4d40*/  @!P4 IMAD R11, R29, R11, R12 ;  /* 0x0000000b1d0bc224 */ /* 0x000fca00078e020c */
[----:B------:R-:W-:-:S04]  /*4d50*/  @!P4 IADD3 R12, P0, R6, R11, RZ ;  /* 0x0000000b060cc210 */ /* 0x000fc80007f1e0ff */
[----:B------:R-:W-:Y:S02]  /*4d60*/  @!P4 LEA.HI.X.SX32 R11, R11, R10, 0x1, P0 ;  /* 0x0000000a0b0bc211 */ /* 0x000fe400000f0eff */
[----:B-1----:R-:W-:Y:S02]  /*4d70*/  @!P4 LEA R14, P0, R12, R14, 0x1 ;  /* 0x0000000e0c0ec211 */ /* 0x002fe400078008ff */
[----:B------:R-:W-:Y:S02]  /*4d80*/  SEL R151, R151, RZ, P2 ;  /* 0x000000ff97977207 */ /* 0x000fe40001000000 */
[----:B------:R-:W-:Y:S02]  /*4d90*/  SEL R150, R150, RZ, P2 ;  /* 0x000000ff96967207 */ /* 0x000fe40001000000 */
[----:B------:R-:W-:Y:S02]  /*4da0*/  @!P4 LEA.HI.X R15, R12, R15, R11, 0x1, P0 ;  /* 0x0000000f0c0fc211 */ /* 0x000fe400000f0c0b */
[----:B------:R-:W-:-:S02]  /*4db0*/  ISETP.NE.U32.AND P0, PT, RZ, UR6, PT ;  /* 0x00000006ff007c0c */ /* 0x000fc4000bf05070 */
[----:B------:R-:W2:Y:S02]  /*4dc0*/  @!P3 LDG.E.64 R150, desc[UR36][R158.64] ;  /* 0x000000249e96b981 */ /* 0x000ea4000c1e1b00 */
[----:B------:R-:W-:Y:S02]  /*4dd0*/  ISETP.NE.AND.EX P0, PT, RZ, UR7, PT, P0 ;  /* 0x00000007ff007c0c */ /* 0x000fe4000bf05300 */
[----:B------:R-:W-:Y:S02]  /*4de0*/  SEL R153, R153, RZ, P2 ;  /* 0x000000ff99997207 */ /* 0x000fe40001000000 */
[----:B------:R-:W-:-:S06]  /*4df0*/  SEL R152, R152, RZ, P2 ;  /* 0x000000ff98987207 */ /* 0x000fcc0001000000 */
[----:B------:R-:W2:Y:S03]  /*4e00*/  @!P4 LDG.E.64 R152, desc[UR36][R14.64] ;  /* 0x000000240e98c981 */ /* 0x000ea6000c1e1b00 */
[--C-:B0-----:R-:W-:Y:S02]  /*4e10*/  @P0 SHF.R.S32.HI R156, RZ, 0x1f, R13.reuse ;  /* 0x0000001fff9c0819 */ /* 0x101fe4000001140d */
[----:B------:R-:W-:Y:S02]  /*4e20*/  @P0 IADD3 R12, P2, P3, R154, UR6, R13 ;  /* 0x000000069a0c0c10 */ /* 0x000fe4000fb5e00d */
[----:B------:R-:W-:-:S04]  /*4e30*/  @P0 SHF.R.S32.HI R11, RZ, 0x1f, R154 ;  /* 0x0000001fff0b0819 */ /* 0x000fc8000001149a */
[----:B------:R-:W-:-:S05]  /*4e40*/  @P0 IADD3.X R13, R11, UR7, R156, P2, P3 ;  /* 0x000000070b0d0c10 */ /* 0x000fca00097e649c */
[----:B------:R0:W2:Y:S01]  /*4e50*/  @P0 LDG.E.U8 R12, desc[UR36][R12.64] ;  /* 0x000000240c0c0981 */ /* 0x0000a2000c1e1100 */
[----:B---3--:R-:W-:-:S06]  /*4e60*/  HMUL2 R11, R88, R148 ;  /* 0x00000094580b7232 */ /* 0x008fcc0000000000 */
[----:B------:R-:W-:-:S08]  /*4e70*/  HFMA2.MMA R11, R86, R90, R11 ;  /* 0x0000005a560b7235 */ /* 0x000fd0000000000b */
[----:B----4-:R-:W-:-:S08]  /*4e80*/  HFMA2.MMA R11, R84, R92, R11 ;  /* 0x0000005c540b7235 */ /* 0x010fd0000000000b */
        /* <DEDUP_REMOVED lines=11> */
[----:B------:R-:W-:Y:S02]  /*4f40*/  HFMA2.MMA R29, R60, R116, R11 ;  /* 0x000000743c1d7235 */ /* 0x000fe4000000000b */
[----:B0-----:R-:W-:-:S06]  /*4f50*/  HFMA2.MMA R13, R89, R149, -RZ ;  /* 0x00000095590d7235 */ /* 0x001fcc00001000ff */
[----:B------:R-:W-:-:S08]  /*4f60*/  HFMA2.MMA R29, R58, R118, R29 ;  /* 0x000000763a1d7235 */ /* 0x000fd0000000001d */
        /* <DEDUP_REMOVED lines=42> */
[----:B--2---:R-:W-:Y:S01]  /*5210*/  HFMA2.MMA R15, R20, R150, R15 ;  /* 0x00000096140f7235 */ /* 0x004fe2000000000f */
[----:B------:R-:W-:-:S04]  /*5220*/  HFMA2 R13, R31, R147, R13 ;  /* 0x000000931f0d7231 */ /* 0x000fc8000000000d */
[----:B------:R-:W-:-:S03]  /*5230*/  HFMA2 R13, R21, R151, R13 ;  /* 0x00000097150d7231 */ /* 0x000fc6000000000d */
[----:B------:R-:W-:Y:S01]  /*5240*/  HFMA2.MMA R15, R8, R152, R15 ;  /* 0x00000098080f7235 */ /* 0x000fe2000000000f */
[----:B------:R-:W-:Y:S01]  /*5250*/  HFMA2 R13, R9, R153, R13 ;  /* 0x00000099090d7231 */ /* 0x000fe2000000000d */
[----:B------:R-:W-:Y:S01]  /*5260*/  ISETP.NE.AND P0, PT, R12, RZ, P0 ;  /* 0x000000ff0c00720c */ /* 0x000fe20000705270 */
[----:B------:R-:W-:-:S07]  /*5270*/  UMOV UR4, 0xffffffff ;  /* 0xffffffff00047882 */ /* 0x000fce0000000000 */
[----:B------:R-:W-:-:S05]  /*5280*/  HADD2 R13, R15, R13 ;  /* 0x0000000d0f0d7230 */ /* 0x000fca0000000000 */
[--C-:B------:R-:W-:Y:S02]  /*5290*/  HADD2.F32 R11, -RZ, R13.reuse.H0_H0 ;  /* 0x2000000dff0b7230 */ /* 0x100fe40000004100 */
[----:B------:R-:W-:Y:S01]  /*52a0*/  HADD2.F32 R12, -RZ, R13.H1_H1 ;  /* 0x3000000dff0c7230 */ /* 0x000fe20000004100 */
[----:B------:R-:W-:-:S04]  /*52b0*/  LOP3.LUT R29, R18, 0x1, RZ, 0xc0, !PT ;  /* 0x00000001121d7812 */ /* 0x000fc800078ec0ff */
[----:B------:R-:W-:Y:S01]  /*52c0*/  FADD.FTZ R13, R11, R12 ;  /* 0x0000000c0b0d7221 */ /* 0x000fe20000010000 */
[----:B------:R-:W-:Y:S06]  /*52d0*/  BRA.DIV UR4, `(.L_x_3135) ;  /* 0x0000003604187947 */ /* 0x000fec000b800000 */
[----:B------:R0:W1:Y:S02]  /*52e0*/  SHFL.BFLY PT, R14, R13, 0x1, 0x1f ;  /* 0x0c201f000d0e7f89 */ /* 0x00006400000e0000 */
.L_x_3186:
[----:B------:R-:W-:Y:S01]  /*52f0*/  ISETP.EQ.U32.OR P1, PT, R29, 0x1, P1 ;  /* 0x000000011d00780c */ /* 0x000fe20000f22470 */
        /* <DEDUP_REMOVED lines=13> */
[----:B------:R-:W-:-:S04]  /*53d0*/  @P2 IMAD R29, R29, R156, R154 ;  /* 0x0000009c1d1d2224 */ /* 0x000fc800078e029a */
[----:B0-----:R-:W-:-:S06]  /*53e0*/  @P2 IMAD.WIDE R12, R29, 0x2, R12 ;  /* 0x000000021d0c2825 */ /* 0x001fcc00078e020c */
[----:B------:R-:W2:Y:S01]  /*53f0*/  @P2 LDG.E.U16 R12, desc[UR36][R12.64] ;  /* 0x000000240c0c2981 */ /* 0x000ea2000c1e1500 */
[----:B-1----:R-:W-:-:S06]  /*5400*/  @P1 IMAD.WIDE R14, R19, 0x2, R14 ;  /* 0x00000002130e1825 */ /* 0x002fcc00078e020e */
[----:B------:R-:W3:Y:S01]  /*5410*/  @P1 LDG.E.U16 R14, desc[UR36][R14.64] ;  /* 0x000000240e0e1981 */ /* 0x000ee2000c1e1500 */
[----:B------:R-:W0:Y:S01]  /*5420*/  S2UR UR5, SR_CgaCtaId ;  /* 0x00000000000579c3 */ /* 0x000e220000008800 */
[----:B------:R-:W-:Y:S01]  /*5430*/  @P1 ISETP.GE.AND P3, PT, R154, R7, PT ;  /* 0x000000079a00120c */ /* 0x000fe20003f66270 */
[----:B------:R-:W-:Y:S02]  /*5440*/  UMOV UR4, 0x400 ;  /* 0x0000040000047882 */ /* 0x000fe40000000000 */
[----:B------:R-:W-:Y:S01]  /*5450*/  UIADD3 UR4, UR4, 0x220, URZ ;  /* 0x0000022004047890 */ /* 0x000fe2000fffe03f */
[----:B-----5:R-:W-:-:S04]  /*5460*/  @P1 SEL R29, R28, RZ, !P3 ;  /* 0x000000ff1c1d1207 */ /* 0x020fc80005800000 */
[----:B------:R-:W-:Y:S01]  /*5470*/  @P1 IADD3 R29, R29, R154, -R17 ;  /* 0x0000009a1d1d1210 */ /* 0x000fe20007ffe811 */
[----:B0-----:R-:W-:Y:S01]  /*5480*/  ULEA UR4, UR5, UR4, 0x18 ;  /* 0x0000000405047291 */ /* 0x001fe2000f8ec03f */
[----:B--2---:R-:W-:-:S05]  /*5490*/  @P2 HADD2.F32 R156, -RZ, R12.H0_H0 ;  /* 0x2000000cff9c2230 */ /* 0x004fca0000004100 */
[----:B------:R-:W-:Y:S01]  /*54a0*/  @P2 FADD.FTZ R11, R11, R156 ;  /* 0x0000009c0b0b2221 */ /* 0x000fe20000010000 */
[----:B------:R-:W-:Y:S01]  /*54b0*/  @P1 I2FP.F32.S32 R156, R29 ;  /* 0x0000001d009c1245 */ /* 0x000fe20000201400 */
[----:B---3--:R-:W-:-:S05]  /*54c0*/  @P1 HADD2.F32 R12, -RZ, R14.H0_H0 ;  /* 0x2000000eff0c1230 */ /* 0x008fca0000004100 */
[----:B------:R-:W-:Y:S01]  /*54d0*/  @P1 FFMA.FTZ R11, R156, R12, R11 ;  /* 0x0000000c9c0b1223 */ /* 0x000fe2000001000b */
[----:B------:R-:W-:-:S04]  /*54e0*/  IADD3 R12, -R26, R154, RZ ;  /* 0x0000009a1a0c7210 */ /* 0x000fc80007ffe1ff */
[----:B------:R-:W-:Y:S02]  /*54f0*/  LEA R12, R12, UR4, 0x2 ;  /* 0x000000040c0c7c11 */ /* 0x000fe4000f8e10ff */
[----:B------:R-:W-:-:S03]  /*5500*/  @!P0 FMNMX.FTZ R27, R27, R11, !PT ;  /* 0x0000000b1b1b8209 */ /* 0x000fc60007810000 */
[----:B------:R1:W-:Y:S04]  /*5510*/  STS [R12], R11 ;  /* 0x0000000b0c007388 */ /* 0x0003e80000000800 */
.L_x_3137:
[----:B------:R-:W-:Y:S05]  /*5520*/  BSYNC B1 ;  /* 0x0000000000017941 */ /* 0x000fea0003800000 */
.L_x_3136:
[----:B------:R-:W-:-:S05]  /*5530*/  VIADD R154, R154, 0x40 ;  /* 0x000000409a9a7836 */ /* 0x000fca0000000000 */
[----:B------:R-:W-:-:S13]  /*5540*/  ISETP.GE.AND P0, PT, R154, R0, PT ;  /* 0x000000009a00720c */ /* 0x000fda0003f06270 */
[----:B------:R-:W-:Y:S05]  /*5550*/  @!P0 BRA `(.L_x_3138) ;  /* 0xffffffd400d08947 */ /* 0x000fea000383ffff */
.L_x_3134:
[----:B------:R-:W-:Y:S05]  /*5560*/  BSYNC B0 ;  /* 0x0000000000007941 */ /* 0x000fea0003800000 */
.L_x_3133:
[----:B------:R-:W-:-:S03]  /*5570*/  UMOV UR4, 0xffffffff ;  /* 0xffffffff00047882 */ /* 0x000fc60000000000 */
[----:B------:R-:W-:Y:S05]  /*5580*/  BRA.DIV UR4, `(.L_x_3139) ;  /* 0x0000003204907947 */ /* 0x000fea000b800000 */
[----:B------:R-:W0:Y:S02]  /*5590*/  SHFL.BFLY PT, R14, R27, 0x10, 0x1f ;  /* 0x0e001f001b0e7f89 */ /* 0x000e2400000e0000 */
[----:B0-----:R-:W-:-:S05]  /*55a0*/  FMNMX.FTZ R13, R14, R27, !PT ;  /* 0x0000001b0e0d7209 */ /* 0x001fca0007810000 */
[----:B------:R-:W0:Y:S02]  /*55b0*/  SHFL.BFLY PT, R14, R13, 0x8, 0x1f ;  /* 0x0d001f000d0e7f89 */ /* 0x000e2400000e0000 */
[----:B0-----:R-:W-:-:S05]  /*55c0*/  FMNMX.FTZ R0, R13, R14, !PT ;  /* 0x0000000e0d007209 */ /* 0x001fca0007810000 */
[----:B------:R-:W0:Y:S02]  /*55d0*/  SHFL.BFLY PT, R14, R0, 0x4, 0x1f ;  /* 0x0c801f00000e7f89 */ /* 0x000e2400000e0000 */
[----:B0-----:R-:W-:-:S05]  /*55e0*/  FMNMX.FTZ R3, R0, R14, !PT ;  /* 0x0000000e00037209 */ /* 0x001fca0007810000 */
[----:B------:R0:W4:Y:S02]  /*55f0*/  SHFL.BFLY PT, R14, R3, 0x2, 0x1f ;  /* 0x0c401f00030e7f89 */ /* 0x00012400000e0000 */
.L_x_3192:
[----:B------:R-:W-:Y:S01]  /*5600*/  SHF.R.S32.HI R5, RZ, 0x1f, R18 ;  /* 0x0000001fff057819 */ /* 0x000fe20000011412 */
[----:B------:R-:W-:Y:S05]  /*5610*/  WARPSYNC.ALL ;  /* 0x0000000000007948 */ /* 0x000fea0003800000 */
[----:B------:R-:W-:-:S04]  /*5620*/  LEA.HI R5, R5, R18, RZ, 0x5 ;  /* 0x0000001205057211 */ /* 0x000fc800078f28ff */
[----:B------:R-:W-:-:S04]  /*5630*/  LOP3.LUT R7, R5, 0xffffffe0, RZ, 0xc0, !PT ;  /* 0xffffffe005077812 */ /* 0x000fc800078ec0ff */
[----:B------:R-:W-:-:S04]  /*5640*/  IADD3 R21, -R7, R18, RZ ;  /* 0x0000001207157210 */ /* 0x000fc80007ffe1ff */
[----:B------:R-:W-:-:S13]  /*5650*/  ISETP.NE.AND P0, PT, R21, RZ, PT ;  /* 0x000000ff1500720c */ /* 0x000fda0003f05270 */
[----:B-1----:R-:W1:Y:S01]  /*5660*/  @!P0 S2R R6, SR_CgaCtaId ;  /* 0x0000000000068919 */ /* 0x002e620000008800 */
[----:B------:R-:W-:Y:S02]  /*5670*/  @!P0 MOV R7, 0x400 ;  /* 0x0000040000078802 */ /* 0x000fe40000000f00 */
[----:B------:R-:W-:Y:S02]  /*5680*/  @!P0 SHF.R.S32.HI R0, RZ, 0x5, R5 ;  /* 0x00000005ff008819 */ /* 0x000fe40000011405 */
[----:B0---4-:R-:W-:Y:S02]  /*5690*/  @!P0 FMNMX.FTZ R3, R3, R14, !PT ;  /* 0x0000000e03038209 */ /* 0x011fe40007810000 */
        /* <DEDUP_REMOVED lines=8> */
[----:B------:R-:W-:Y:S01]  /*5720*/  ISETP.GT.AND P1, PT, R11, R17, PT ;  /* 0x000000110b00720c */ /* 0x000fe20003f24270 */
[----:B------:R-:W-:Y:S01]  /*5730*/  ULDC.64 UR8, c[0x0][0x2b0] ;  /* 0x0000ac0000087ab9 */ /* 0x000fe20000000a00 */
[----:B------:R-:W-:Y:S05]  /*5740*/  BSSY B0, `(.L_x_3140) ;  /* 0x000002d000007945 */ /* 0x000fea0003800000 */
        /* <DEDUP_REMOVED lines=12> */
[----:B------:R-:W4:Y:S01]  /*5810*/  S2R R3, SR_CgaCtaId ;  /* 0x0000000000037919 */ /* 0x000f220000008800 */
[----:B------:R-:W-:Y:S01]  /*5820*/  MOV R0, 0x400 ;  /* 0x0000040000007802 */ /* 0x000fe20000000f00 */
[----:B------:R-:W-:Y:S01]  /*5830*/  ULDC.64 UR4, c[0x0][0x2b0] ;  /* 0x0000ac0000047ab9 */ /* 0x000fe20000000a00 */
[----:B------:R-:W-:Y:S01]  /*5840*/  IMAD.MOV.U32 R8, RZ, RZ, RZ ;  /* 0x000000ffff087224 */ /* 0x000fe200078e00ff */
[----:B------:R-:W-:Y:S02]  /*5850*/  ISETP.NE.U32.AND P0, PT, RZ, UR4, PT ;  /* 0x00000004ff007c0c */ /* 0x000fe4000bf05070 */
[----:B------:R-:W-:Y:S02]  /*5860*/  IADD3 R0, R0, 0x220, RZ ;  /* 0x0000022000007810 */ /* 0x000fe40007ffe0ff */
[----:B------:R-:W-:Y:S02]  /*5870*/  ISETP.NE.AND.EX P0, PT, RZ, UR5, PT, P0 ;  /* 0x00000005ff007c0c */ /* 0x000fe4000bf05300 */
[----:B----4-:R-:W-:-:S02]  /*5880*/  LEA R14, R3, R0, 0x18 ;  /* 0x00000000030e7211 */ /* 0x010fc400078ec0ff */
[----:B------:R-:W-:-:S09]  /*5890*/  MOV R0, R11 ;  /* 0x0000000b00007202 */ /* 0x000fd20000000f00 */
.L_x_3145:
[----:B------:R-:W-:Y:S01]  /*58a0*/  IMAD.IADD R3, R0, 0x1, -R26 ;  /* 0x0000000100037824 */ /* 0x000fe200078e0a1a */
[----:B------:R-:W-:Y:S04]  /*58b0*/  BSSY B1, `(.L_x_3142) ;  /* 0x0000010000017945 */ /* 0x000fe80003800000 */
[----:B------:R-:W-:Y:S01]  /*58c0*/  LEA R12, R3, R14, 0x2 ;  /* 0x0000000e030c7211 */ /* 0x000fe200078e10ff */
[----:B------:R-:W-:Y:S06]  /*58d0*/  @!P0 BRA `(.L_x_3143) ;  /* 0x0000000000248947 */ /* 0x000fec0003800000 */
[----:B------:R-:W-:Y:S01]  /*58e0*/  IMAD R7, R2, UR6, RZ ;  /* 0x0000000602077c24 */ /* 0x000fe2000f8e02ff */
[----:B------:R-:W-:-:S04]  /*58f0*/  SHF.R.S32.HI R3, RZ, 0x1f, R0 ;  /* 0x0000001fff037819 */ /* 0x000fc80000011400 */
[--C-:B------:R-:W-:Y:S02]  /*5900*/  SHF.R.S32.HI R20, RZ, 0x1f, R7.reuse ;  /* 0x0000001fff147819 */ /* 0x100fe40000011407 */
[----:B0-----:R-:W-:-:S04]  /*5910*/  IADD3 R6, P2, P3, R0, UR8, R7 ;  /* 0x0000000800067c10 */ /* 0x001fc8000fb5e007 */
[----:B------:R-:W-:-:S05]  /*5920*/  IADD3.X R7, R3, UR9, R20, P2, P3 ;  /* 0x0000000903077c10 */ /* 0x000fca00097e6414 */
[----:B------:R-:W4:Y:S02]  /*5930*/  LDG.E.U8 R6, desc[UR36][R6.64] ;  /* 0x0000002406067981 */ /* 0x000f24000c1e1100 */
[----:B----4-:R-:W-:-:S13]  /*5940*/  ISETP.NE.AND P2, PT, R6, RZ, PT ;  /* 0x000000ff0600720c */ /* 0x010fda0003f45270 */
[----:B------:R-:W-:Y:S01]  /*5950*/  @P2 IMAD.MOV.U32 R3, RZ, RZ, RZ ;  /* 0x000000ffff032224 */ /* 0x000fe200078e00ff */
[----:B------:R-:W-:Y:S06]  /*5960*/  @P2 BRA `(.L_x_3144) ;  /* 0x0000000000102947 */ /* 0x000fec0003800000 */
.L_x_3143:
[----:B------:R-:W1:Y:S02]  /*5970*/  LDS R3, [R12] ;  /* 0x000000000c037984 */ /* 0x000e640000000800 */
[----:B-1----:R-:W-:-:S04]  /*5980*/  FADD.FTZ R3, -R10, R3 ;  /* 0x000000030a037221 */ /* 0x002fc80000010100 */
[----:B------:R-:W-:-:S06]  /*5990*/  FMUL.FTZ R3, R3, 1.4426950216293334961 ;  /* 0x3fb8aa3b03037820 */ /* 0x000fcc0000410000 */
[----:B------:R-:W4:Y:S02]  /*59a0*/  MUFU.EX2 R3, R3 ;  /* 0x0000000300037308 */ /* 0x000f240000000800 */
.L_x_3144:
[----:B------:R-:W-:Y:S05]  /*59b0*/  BSYNC B1 ;  /* 0x0000000000017941 */ /* 0x000fea0003800000 */
.L_x_3142:
[----:B----4-:R4:W-:Y:S01]  /*59c0*/  STS [R12], R3 ;  /* 0x000000030c007388 */ /* 0x0109e20000000800 */
[----:B------:R-:W-:Y:S01]  /*59d0*/  IADD3 R0, R0, 0x80, RZ ;  /* 0x0000008000007810 */ /* 0x000fe20007ffe0ff */
[----:B------:R-:W-:-:S03]  /*59e0*/  FADD.FTZ R8, R3, R8 ;  /* 0x0000000803087221 */ /* 0x000fc60000010000 */
[----:B------:R-:W-:-:S13]  /*59f0*/  ISETP.GT.AND P2, PT, R0, R17, PT ;  /* 0x000000110000720c */ /* 0x000fda0003f44270 */
[----:B----4-:R-:W-:Y:S05]  /*5a00*/  @!P2 BRA `(.L_x_3145) ;  /* 0xfffffffc00a4a947 */ /* 0x010fea000383ffff */
.L_x_3141:
[----:B------:R-:W-:Y:S05]  /*5a10*/  BSYNC B0 ;  /* 0x0000000000007941 */ /* 0x000fea0003800000 */
.L_x_3140:
[----:B------:R-:W4:Y:S01]  /*5a20*/  SHFL.BFLY PT, R3, R8, 0x10, 0x1f ;  /* 0x0e001f0008037f89 */ /* 0x000f2200000e0000 */
[----:B-1----:R-:W-:Y:S01]  /*5a30*/  LOP3.LUT P0, R10, R18, 0x1f, RZ, 0xc0, !PT ;  /* 0x0000001f120a7812 */ /* 0x002fe2000780c0ff */
[----:B------:R-:W1:Y:S01]  /*5a40*/  S2UR UR5, SR_CgaCtaId ;  /* 0x00000000000579c3 */ /* 0x000e620000008800 */
[----:B------:R-:W-:Y:S01]  /*5a50*/  UMOV UR4, 0x400 ;  /* 0x0000040000047882 */ /* 0x000fe20000000000 */
[----:B------:R-:W-:Y:S01]  /*5a60*/  BSSY B0, `(.L_x_3146) ;  /* 0x0000042000007945 */ /* 0x000fe20003800000 */
[----:B------:R-:W-:-:S05]  /*5a70*/  ISETP.GT.U32.AND P2, PT, R10, 0x3, PT ;  /* 0x000000030a00780c */ /* 0x000fca0003f44070 */
[----:B------:R-:W2:Y:S04]  /*5a80*/  LDC R15, c[0x0][0x284] ;  /* 0x0000a100ff0f7b82 */ /* 0x000ea80000000800 */
[----:B------:R-:W-:-:S04]  /*5a90*/  VOTEU.ALL UP0, P0 ;  /* 0x00000000003f7886 */ /* 0x000fc80000000000 */
[----:B------:R-:W0:Y:S01]  /*5aa0*/  @!P2 S2R R12, SR_CgaCtaId ;  /* 0x00000000000ca919 */ /* 0x000e220000008800 */
[----:B----4-:R-:W-:Y:S01]  /*5ab0*/  FADD.FTZ R3, R3, R8 ;  /* 0x0000000803037221 */ /* 0x010fe20000010000 */
[----:B-1----:R-:W-:Y:S02]  /*5ac0*/  @!UP0 ULEA UR6, UR5, UR4, 0x18 ;  /* 0x0000000405068291 */ /* 0x002fe4000f8ec03f */
[----:B------:R-:W-:Y:S02]  /*5ad0*/  UIADD3 UR4, UR4, 0x220, URZ ;  /* 0x0000022004047890 */ /* 0x000fe4000fffe03f */
[----:B------:R-:W1:Y:S02]  /*5ae0*/  SHFL.BFLY PT, R0, R3, 0x8, 0x1f ;  /* 0x0d001f0003007f89 */ /* 0x000e6400000e0000 */
[----:B------:R-:W-:Y:S01]  /*5af0*/  ULEA UR4, UR5, UR4, 0x18 ;  /* 0x0000000405047291 */ /* 0x000fe2000f8ec03f */
[----:B-1----:R-:W-:Y:S01]  /*5b00*/  FADD.FTZ R0, R3, R0 ;  /* 0x0000000003007221 */ /* 0x002fe20000010000 */
[----:B------:R-:W-:-:S04]  /*5b10*/  @!P2 MOV R3, 0x400 ;  /* 0x000004000003a802 */ /* 0x000fc80000000f00 */
[----:B------:R-:W1:Y:S01]  /*5b20*/  SHFL.BFLY PT, R7, R0, 0x4, 0x1f ;  /* 0x0c801f0000077f89 */ /* 0x000e6200000e0000 */
[----:B0-----:R-:W-:Y:S02]  /*5b30*/  @!P2 LEA R3, R12, R3, 0x18 ;  /* 0x000000030c03a211 */ /* 0x001fe400078ec0ff */
[----:B------:R-:W2:Y:S03]  /*5b40*/  LDC R12, c[0x0][0x29c] ;  /* 0x0000a700ff0c7b82 */ /* 0x000ea60000000800 */
[----:B------:R-:W-:Y:S02]  /*5b50*/  @!P2 IMAD R10, R10, 0x4, R3 ;  /* 0x000000040a0aa824 */ /* 0x000fe400078e0203 */
[----:B-1----:R-:W-:Y:S01]  /*5b60*/  FADD.FTZ R7, R0, R7 ;  /* 0x0000000700077221 */ /* 0x002fe20000010000 */
[----:B------:R-:W-:-:S04]  /*5b70*/  @!P0 SHF.R.U32.HI R0, RZ, 0x3, R18 ;  /* 0x00000003ff008819 */ /* 0x000fc80000011612 */
[----:B------:R-:W0:Y:S01]  /*5b80*/  SHFL.BFLY PT, R6, R7, 0x2, 0x1f ;  /* 0x0c401f0007067f89 */ /* 0x000e2200000e0000 */
[----:B------:R-:W-:Y:S01]  /*5b90*/  @!P0 LOP3.LUT R0, R0, 0x1ffffffc, RZ, 0xc0, !PT ;  /* 0x1ffffffc00008812 */ /* 0x000fe200078ec0ff */
[----:B0-----:R-:W-:-:S05]  /*5ba0*/  FADD.FTZ R6, R7, R6 ;  /* 0x0000000607067221 */ /* 0x001fca0000010000 */
[----:B------:R-:W0:Y:S02]  /*5bb0*/  SHFL.BFLY PT, R9, R6, 0x1, 0x1f ;  /* 0x0c201f0006097f89 */ /* 0x000e2400000e0000 */
[----:B0-----:R-:W-:-:S05]  /*5bc0*/  FADD.FTZ R9, R6, R9 ;  /* 0x0000000906097221 */ /* 0x001fca0000010000 */
[----:B------:R2:W-:Y:S01]  /*5bd0*/  @!P0 STS [R0+UR6+0x10], R9 ;  /* 0x0000100900008988 */ /* 0x0005e20008000806 */
[----:B------:R-:W-:Y:S01]  /*5be0*/  ULDC.U8 UR6, c[0x0][0x31c] ;  /* 0x0000c70000067ab9 */ /* 0x000fe20000000000 */
[----:B------:R-:W-:Y:S01]  /*5bf0*/  BAR.SYNC.DEFER_BLOCKING 0x0 ;  /* 0x0000000000007b1d */ /* 0x000fe20000010000 */
[----:B------:R-:W-:Y:S02]  /*5c00*/  ISETP.NE.AND P0, PT, RZ, UR6, PT ;  /* 0x00000006ff007c0c */ /* 0x000fe4000bf05270 */
[----:B--2---:R-:W-:-:S03]  /*5c10*/  VIMNMX R0, R15, R12, PT ;  /* 0x0000000c0f007248 */ /* 0x004fc60003fe0100 */
[----:B------:R-:W-:Y:S01]  /*5c20*/  ULDC.64 UR6, c[0x0][0x310] ;  /* 0x0000c40000067ab9 */ /* 0x000fe20000000a00 */
[----:B------:R-:W-:-:S07]  /*5c30*/  IADD3 R7, R0, 0x4, RZ ;  /* 0x0000000400077810 */ /* 0x000fce0007ffe0ff */
[----:B------:R-:W0:Y:S01]  /*5c40*/  @P0 LDC R13, c[0x0][0x318] ;  /* 0x0000c600ff0d0b82 */ /* 0x000e220000000800 */
[----:B------:R-:W-:-:S04]  /*5c50*/  SHF.R.S32.HI R8, RZ, 0x1f, R7 ;  /* 0x0000001fff087819 */ /* 0x000fc80000011407 */
[----:B------:R-:W-:Y:S01]  /*5c60*/  LEA.HI R8, R8, R7, RZ, 0x2 ;  /* 0x0000000708087211 */ /* 0x000fe200078f10ff */
[----:B------:R-:W1:Y:S04]  /*5c70*/  @!P2 LDS R9, [R10+0x10] ;  /* 0x000010000a09a984 */ /* 0x000e680000000800 */
[----:B------:R-:W-:-:S05]  /*5c80*/  IMAD.SHL.U32 R8, R8, 0x4, RZ ;  /* 0x0000000408087824 */ /* 0x000fca00078e00ff */
[----:B---3--:R-:W-:Y:S01]  /*5c90*/  LOP3.LUT R39, R8, 0xfffffff0, RZ, 0xc0, !PT ;  /* 0xfffffff008277812 */ /* 0x008fe200078ec0ff */
[----:B0-----:R-:W-:-:S03]  /*5ca0*/  @P0 IMAD R0, R22, R13, R12 ;  /* 0x0000000d16000224 */ /* 0x001fc600078e020c */
[----:B------:R-:W-:Y:S01]  /*5cb0*/  IADD3 R12, R39, UR4, RZ ;  /* 0x00000004270c7c10 */ /* 0x000fe2000fffe0ff */
[----:B-1----:R-:W0:Y:S02]  /*5cc0*/  SHFL.BFLY PT, R6, R9, 0x2, 0x1f ;  /* 0x0c401f0009067f89 */ /* 0x002e2400000e0000 */
[----:B0-----:R-:W-:Y:S01]  /*5cd0*/  FADD.FTZ R6, R6, R9 ;  /* 0x0000000906067221 */ /* 0x001fe20000010000 */
[----:B------:R-:W-:-:S04]  /*5ce0*/  @P0 IMAD R9, R0, R15, RZ ;  /* 0x0000000f00090224 */ /* 0x000fc800078e02ff */
[----:B------:R-:W0:Y:S02]  /*5cf0*/  SHFL.BFLY PT, R3, R6, 0x1, 0x1f ;  /* 0x0c201f0006037f89 */ /* 0x000e2400000e0000 */
[----:B0-----:R-:W-:Y:S01]  /*5d00*/  FADD.FTZ R3, R6, R3 ;  /* 0x0000000306037221 */ /* 0x001fe20000010000 */
[----:B------:R-:W-:Y:S02]  /*5d10*/  CS2R R6, SRZ ;  /* 0x0000000000067805 */ /* 0x000fe4000001ff00 */
[--C-:B------:R-:W-:Y:S01]  /*5d20*/  @P0 SHF.R.S32.HI R7, RZ, 0x1f, R9.reuse ;  /* 0x0000001fff070819 */ /* 0x100fe20000011409 */
[----:B------:R-:W-:Y:S02]  /*5d30*/  @P0 IMAD.MOV.U32 R6, RZ, RZ, R9 ;  /* 0x000000ffff060224 */ /* 0x000fe400078e0009 */
[----:B------:R-:W0:Y:S01]  /*5d40*/  SHFL.IDX PT, R3, R3, RZ, 0x1f ;  /* 0x00001fff03037589 */ /* 0x000e2200000e0000 */
[----:B------:R-:W-:Y:S05]  /*5d50*/  @P1 BRA `(.L_x_3147) ;  /* 0x0000000000481947 */ /* 0x000fea0003800000 */
[----:B0-----:R-:W-:-:S04]  /*5d60*/  FADD.FTZ R0, R3, 9.9999999747524270788e-07 ;  /* 0x358637bd03007421 */ /* 0x001fc80000010000 */
[----:B------:R0:W1:Y:S03]  /*5d70*/  MUFU.RCP R13, R0 ;  /* 0x00000000000d7308 */ /* 0x0000660000001000 */
.L_x_3149:
[----:B0-----:R-:W-:-:S04]  /*5d80*/  IADD3 R3, -R26, R11, RZ ;  /* 0x0000000b1a037210 */ /* 0x001fc80007ffe1ff */
[C---:B0-----:R-:W-:Y:S01]  /*5d90*/  LEA R0, R3.reuse, UR4, 0x2 ;  /* 0x0000000403007c11 */ /* 0x041fe2000f8e10ff */
[----:B------:R-:W-:-:S05]  /*5da0*/  IMAD R3, R3, 0x2, R12 ;  /* 0x0000000203037824 */ /* 0x000fca00078e020c */
[----:B-1----:R-:W1:Y:S02]  /*5db0*/  LDS R0, [R0] ;  /* 0x0000000000007984 */ /* 0x002e640000000800 */
[----:B-1----:R-:W-:-:S05]  /*5dc0*/  FMUL.FTZ R15, R0, R13 ;  /* 0x0000000d000f7220 */ /* 0x002fca0000410000 */
[----:B------:R-:W-:-:S05]  /*5dd0*/  F2FP.F16.F32.PACK_AB R8, RZ, R15 ;  /* 0x0000000fff08723e */ /* 0x000fca00000000ff */
[----:B------:R0:W-:Y:S01]  /*5de0*/  STS.U16 [R3], R8 ;  /* 0x0000000803007388 */ /* 0x0001e20000000400 */
[----:B------:R-:W-:Y:S05]  /*5df0*/  @!P0 BRA `(.L_x_3148) ;  /* 0x0000000000148947 */ /* 0x000fea0003800000 */
[----:B------:R-:W-:-:S04]  /*5e00*/  IADD3 R0, P1, R11, R6, RZ ;  /* 0x000000060b007210 */ /* 0x000fc80007f3e0ff */
[----:B0-----:R-:W-:Y:S02]  /*5e10*/  LEA.HI.X.SX32 R3, R11, R7, 0x1, P1 ;  /* 0x000000070b037211 */ /* 0x001fe400008f0eff */
[----:B------:R-:W-:-:S04]  /*5e20*/  LEA R8, P1, R0, UR6, 0x2 ;  /* 0x0000000600087c11 */ /* 0x000fc8000f8210ff */
[----:B------:R-:W-:-:S05]  /*5e30*/  LEA.HI.X R9, R0, UR7, R3, 0x2, P1 ;  /* 0x0000000700097c11 */ /* 0x000fca00088f1403 */
[----:B------:R1:W-:Y:S04]  /*5e40*/  STG.E desc[UR36][R8.64], R15 ;  /* 0x0000000f08007986 */ /* 0x0003e8000c101924 */
.L_x_3148:
[----:B------:R-:W-:-:S04]  /*5e50*/  IADD3 R11, R11, 0x80, RZ ;  /* 0x000000800b0b7810 */ /* 0x000fc80007ffe0ff */
[----:B------:R-:W-:-:S13]  /*5e60*/  ISETP.GT.AND P1, PT, R11, R17, PT ;  /* 0x000000110b00720c */ /* 0x000fda0003f24270 */
[----:B------:R-:W-:Y:S05]  /*5e70*/  @!P1 BRA `(.L_x_3149) ;  /* 0xfffffffc00c09947 */ /* 0x000fea000383ffff */
.L_x_3147:
[----:B------:R-:W-:Y:S05]  /*5e80*/  BSYNC B0 ;  /* 0x0000000000007941 */ /* 0x000fea0003800000 */
.L_x_3146:
[----:B------:R-:W-:Y:S01]  /*5e90*/  SHF.R.S32.HI R0, RZ, 0x1f, R17 ;  /* 0x0000001fff007819 */ /* 0x000fe20000011411 */
[----:B------:R-:W-:Y:S01]  /*5ea0*/  ULDC.64 UR6, c[0x0][0x240] ;  /* 0x0000900000067ab9 */ /* 0x000fe20000000a00 */
[----:B------:R-:W-:Y:S01]  /*5eb0*/  SHF.R.S32.HI R25, RZ, 0x5, R5 ;  /* 0x00000005ff197819 */ /* 0x000fe20000011405 */
[----:B------:R-:W2:Y:S01]  /*5ec0*/  LDC R55, c[0x0][0x284] ;  /* 0x0000a100ff377b82 */ /* 0x000ea20000000800 */
[----:B------:R-:W-:Y:S02]  /*5ed0*/  LEA.HI R0, R0, R17, RZ, 0x2 ;  /* 0x0000001100007211 */ /* 0x000fe400078f10ff */
[----:B------:R-:W-:Y:S02]  /*5ee0*/  CS2R R30, SRZ ;  /* 0x00000000001e7805 */ /* 0x000fe4000001ff00 */
[----:B------:R-:W-:Y:S02]  /*5ef0*/  ISETP.GT.AND P0, PT, R21, 0x13, PT ;  /* 0x000000131500780c */ /* 0x000fe40003f04270 */
[----:B-----5:R-:W-:-:S02]  /*5f00*/  CS2R R28, SRZ ;  /* 0x00000000001c7805 */ /* 0x020fc4000001ff00 */
[----:B------:R-:W-:Y:S01]  /*5f10*/  LOP3.LUT R0, R0, 0xfffffffc, RZ, 0xc0, !PT ;  /* 0xfffffffc00007812 */ /* 0x000fe200078ec0ff */
[----:B------:R-:W-:Y:S01]  /*5f20*/  ULDC.64 UR8, c[0x0][0x250] ;  /* 0x0000940000087ab9 */ /* 0x000fe20000000a00 */
[----:B------:R-:W-:Y:S02]  /*5f30*/  ISETP.EQ.U32.AND P1, PT, RZ, UR6, PT ;  /* 0x00000006ff007c0c */ /* 0x000fe4000bf22070 */
[----:B------:R-:W-:Y:S01]  /*5f40*/  SHF.L.U32 R21, R21, 0x3, RZ ;  /* 0x0000000315157819 */ /* 0x000fe200000006ff */
[----:B------:R-:W-:-:S05]  /*5f50*/  IMAD.IADD R0, R17, 0x1, -R0 ;  /* 0x0000000111007824 */ /* 0x000fca00078e0a00 */
[----:B------:R-:W-:-:S04]  /*5f60*/  ISETP.NE.OR P2, PT, R25, R0, P0 ;  /* 0x000000001900720c */ /* 0x000fc80000745670 */
[----:B------:R-:W-:-:S13]  /*5f70*/  ISETP.EQ.OR.EX P1, PT, RZ, UR7, P2, P1 ;  /* 0x00000007ff007c0c */ /* 0x000fda0009722710 */
[----:B------:R-:W3:Y:S01]  /*5f80*/  @!P1 LDC.64 R6, c[0x0][0x240] ;  /* 0x00009000ff069b82 */ /* 0x000ee20000000a00 */
[----:B0-----:R-:W-:Y:S01]  /*5f90*/  @!P1 IMAD R3, R19, 0xa0, R21 ;  /* 0x000000a013039824 */ /* 0x001fe200078e0215 */
[----:B------:R-:W-:Y:S01]  /*5fa0*/  BSSY B0, `(.L_x_3150) ;  /* 0x000016e000007945 */ /* 0x000fe20003800000 */
[----:B------:R-:W-:Y:S02]  /*5fb0*/  HFMA2.MMA R13, -RZ, RZ, 0, 0 ;  /* 0x00000000ff0d7435 */ /* 0x000fe400000001ff */
[----:B------:R-:W-:Y:S01]  /*5fc0*/  HFMA2.MMA R20, -RZ, RZ, 0, 0 ;  /* 0x00000000ff147435 */ /* 0x000fe200000001ff */
[----:B------:R-:W-:Y:S01]  /*5fd0*/  IMAD.MOV.U32 R0, RZ, RZ, RZ ;  /* 0x000000ffff007224 */ /* 0x000fe200078e00ff */
[----:B------:R-:W-:Y:S01]  /*5fe0*/  CS2R R36, SRZ ;  /* 0x0000000000247805 */ /* 0x000fe2000001ff00 */
[----:B------:R-:W-:Y:S02]  /*5ff0*/  IMAD.MOV.U32 R32, RZ, RZ, RZ ;  /* 0x000000ffff207224 */ /* 0x000fe400078e00ff */
[----:B------:R-:W-:-:S02]  /*6000*/  IMAD.MOV.U32 R27, RZ, RZ, RZ ;  /* 0x000000ffff1b7224 */ /* 0x000fc400078e00ff */
[----:B--2---:R-:W-:Y:S02]  /*6010*/  IMAD R14, R22, R55, RZ ;  /* 0x00000037160e7224 */ /* 0x004fe400078e02ff */
[----:B---3--:R-:W-:Y:S01]  /*6020*/  @!P1 IMAD.WIDE R6, R3, 0x2, R6 ;  /* 0x0000000203069825 */ /* 0x008fe200078e0206 */
[----:B------:R-:W-:-:S04]  /*6030*/  MOV R3, RZ ;  /* 0x000000ff00037202 */ /* 0x000fc80000000f00 */
[----:B------:R0:W5:Y:S01]  /*6040*/  @!P1 LDG.E.128 R28, desc[UR36][R6.64] ;  /* 0x00000024061c9981 */ /* 0x000162000c1e1d00 */
[----:B------:R-:W-:Y:S06]  /*6050*/  BAR.SYNC.DEFER_BLOCKING 0x0 ;  /* 0x0000000000007b1d */ /* 0x000fec0000010000 */
[----:B------:R-:W-:Y:S05]  /*6060*/  @P0 BRA `(.L_x_3151) ;  /* 0x0000001400840947 */ /* 0x000fea0003800000 */
[----:B------:R-:W-:Y:S01]  /*6070*/  IMAD.IADD R34, R26, 0x1, R25 ;  /* 0x000000011a227824 */ /* 0x000fe200078e0219 */
[-C--:B------:R-:W-:Y:S01]  /*6080*/  VIMNMX R51, R17, R55.reuse, PT ;  /* 0x0000003711337248 */ /* 0x080fe20003fe0100 */
[----:B------:R-:W-:Y:S01]  /*6090*/  IMAD R33, R4, R55, R21 ;  /* 0x0000003704217224 */ /* 0x000fe200078e0215 */
[----:B------:R-:W-:Y:S01]  /*60a0*/  BSSY B1, `(.L_x_3152) ;  /* 0x000008a000017945 */ /* 0x000fe20003800000 */
[----:B------:R-:W-:Y:S01]  /*60b0*/  LEA R38, R25, R12, 0x1 ;  /* 0x0000000c19267211 */ /* 0x000fe200078e08ff */
[----:B------:R-:W-:Y:S01]  /*60c0*/  IMAD.MOV.U32 R0, RZ, RZ, RZ ;  /* 0x000000ffff007224 */ /* 0x000fe200078e00ff */
[----:B------:R-:W-:Y:S02]  /*60d0*/  ISETP.GE.AND P1, PT, R34, R51, PT ;  /* 0x000000332200720c */ /* 0x000fe40003f26270 */
[----:B------:R-:W-:-:S11]  /*60e0*/  SHF.R.S32.HI R35, RZ, 0x1f, R33 ;  /* 0x0000001fff237819 */ /* 0x000fd60000011421 */
[----:B------:R-:W-:Y:S05]  /*60f0*/  @P1 BRA `(.L_x_3153) ;  /* 0x0000000800101947 */ /* 0x000fea0003800000 */
[----:B------:R-:W-:Y:S01]  /*6100*/  IADD3 R0, -R26, -0x2, -R25 ;  /* 0xfffffffe1a007810 */ /* 0x000fe20007ffe919 */
[----:B------:R-:W-:Y:S01]  /*6110*/  BSSY B2, `(.L_x_3154) ;  /* 0x0000033000027945 */ /* 0x000fe20003800000 */
[----:B------:R-:W-:Y:S01]  /*6120*/  LOP3.LUT R3, RZ, R51, RZ, 0x33, !PT ;  /* 0x00000033ff037212 */ /* 0x000fe200078e33ff */
[----:B------:R-:W-:Y:S01]  /*6130*/  IMAD.MOV.U32 R20, RZ, RZ, RZ ;  /* 0x000000ffff147224 */ /* 0x000fe200078e00ff */
[----:B------:R-:W-:Y:S01]  /*6140*/  MOV R42, R34 ;  /* 0x00000022002a7202 */ /* 0x000fe20000000f00 */
[----:B------:R-:W-:Y:S01]  /*6150*/  IMAD.MOV.U32 R27, RZ, RZ, RZ ;  /* 0x000000ffff1b7224 */ /* 0x000fe200078e00ff */
[----:B------:R-:W-:Y:S01]  /*6160*/  IADD3 R0, R0, -R3, RZ ;  /* 0x8000000300007210 */ /* 0x000fe20007ffe0ff */
[----:B------:R-:W-:Y:S01]  /*6170*/  HFMA2.MMA R3, -RZ, RZ, 0, 0 ;  /* 0x00000000ff037435 */ /* 0x000fe200000001ff */
[----:B------:R-:W-:Y:S01]  /*6180*/  IMAD.MOV.U32 R32, RZ, RZ, RZ ;  /* 0x000000ffff207224 */ /* 0x000fe200078e00ff */
[----:B------:R-:W-:Y:S02]  /*6190*/  CS2R R36, SRZ ;  /* 0x0000000000247805 */ /* 0x000fe4000001ff00 */
[----:B------:R-:W-:-:S02]  /*61a0*/  LOP3.LUT P3, RZ, R0, 0x4, RZ, 0xc0, !PT ;  /* 0x0000000400ff7812 */ /* 0x000fc4000786c0ff */
[----:B------:R-:W-:Y:S01]  /*61b0*/  LOP3.LUT P1, RZ, R0, 0xfffffffc, RZ, 0xc0, !PT ;  /* 0xfffffffc00ff7812 */ /* 0x000fe2000782c0ff */
[----:B------:R-:W-:Y:S01]  /*61c0*/  IMAD.MOV.U32 R0, RZ, RZ, RZ ;  /* 0x000000ffff007224 */ /* 0x000fe200078e00ff */
[----:B------:R-:W-:-:S09]  /*61d0*/  MOV R13, RZ ;  /* 0x000000ff000d7202 */ /* 0x000fd20000000f00 */
        /* <DEDUP_REMOVED lines=8> */
[----:B------:R-:W-:Y:S01]  /*6260*/  LEA.HI.X R5, R3, UR7, R0, 0x2, P3 ;  /* 0x0000000703057c11 */ /* 0x000fe200098f1400 */
[----:B------:R-:W-:-:S04]  /*6270*/  ULDC.64 UR6, c[0x0][0x250] ;  /* 0x0000940000067ab9 */ /* 0x000fc80000000a00 */
[----:B------:R-:W2:Y:S02]  /*6280*/  LDG.E R4, desc[UR36][R4.64] ;  /* 0x0000002404047981 */ /* 0x000ea4000c1e1900 */
[----:B--2---:R-:W-:-:S04]  /*6290*/  IMAD R3, R4, UR5, RZ ;  /* 0x0000000504037c24 */ /* 0x004fc8000f8e02ff */
[----:B------:R-:W-:-:S04]  /*62a0*/  IMAD R3, R3, R55, R34 ;  /* 0x0000003703037224 */ /* 0x000fc800078e0222 */
[----:B------:R-:W-:-:S05]  /*62b0*/  IMAD R0, R3, 0xa0, RZ ;  /* 0x000000a003007824 */ /* 0x000fca00078e02ff */
[----:B------:R-:W-:-:S04]  /*62c0*/  IADD3 R3, P3, R33, R0, RZ ;  /* 0x0000000021037210 */ /* 0x000fc80007f7e0ff */
[----:B------:R-:W-:Y:S02]  /*62d0*/  LEA.HI.X.SX32 R0, R0, R35, 0x1, P3 ;  /* 0x0000002300007211 */ /* 0x000fe400018f0eff */
[----:B------:R-:W-:-:S04]  /*62e0*/  LEA R36, P3, R3, UR6, 0x1 ;  /* 0x0000000603247c11 */ /* 0x000fc8000f8608ff */
[----:B------:R-:W-:Y:S02]  /*62f0*/  LEA.HI.X R37, R3, UR7, R0, 0x1, P3 ;  /* 0x0000000703257c11 */ /* 0x000fe400098f0c00 */
[----:B------:R-:W2:Y:S04]  /*6300*/  LDS.U16 R0, [R38] ;  /* 0x0000000026007984 */ /* 0x000ea80000000400 */
[----:B------:R-:W3:Y:S01]  /*6310*/  LDG.E.128 R40, desc[UR36][R36.64] ;  /* 0x0000002424287981 */ /* 0x000ee2000c1e1d00 */
[----:B--2---:R-:W-:Y:S02]  /*6320*/  HADD2.F32 R0, -RZ, R0.H0_H0 ;  /* 0x20000000ff007230 */ /* 0x004fe40000004100 */
[--C-:B---3--:R-:W-:Y:S02]  /*6330*/  HADD2.F32 R27, -RZ, R40.reuse.H0_H0 ;  /* 0x20000028ff1b7230 */ /* 0x108fe40000004100 */
[----:B------:R-:W-:-:S02]  /*6340*/  HADD2.F32 R3, -RZ, R40.H1_H1 ;  /* 0x30000028ff037230 */ /* 0x000fc40000004100 */
[--C-:B------:R-:W-:Y:S02]  /*6350*/  HADD2.F32 R5, -RZ, R41.reuse.H0_H0 ;  /* 0x20000029ff057230 */ /* 0x100fe40000004100 */
[C---:B------:R-:W-:Y:S01]  /*6360*/  FFMA.FTZ R20, R0.reuse, R27, RZ ;  /* 0x0000001b00147223 */ /* 0x040fe200000100ff */
[----:B0-----:R-:W-:Y:S02]  /*6370*/  HADD2.F32 R7, -RZ, R41.H1_H1 ;  /* 0x30000029ff077230 */ /* 0x001fe40000004100 */
[C---:B------:R-:W-:Y:S01]  /*6380*/  FFMA.FTZ R27, R0.reuse, R3, RZ ;  /* 0x00000003001b7223 */ /* 0x040fe200000100ff */
[--C-:B-1----:R-:W-:Y:S02]  /*6390*/  HADD2.F32 R9, -RZ, R42.reuse.H0_H0 ;  /* 0x2000002aff097230 */ /* 0x102fe40000004100 */
        /* <DEDUP_REMOVED lines=10> */
.L_x_3155:
[----:B------:R-:W-:Y:S05]  /*6440*/  BSYNC B2 ;  /* 0x0000000000027941 */ /* 0x000fea0003800000 */
.L_x_3154:
[----:B------:R-:W-:Y:S05]  /*6450*/  @!P1 BRA `(.L_x_3153) ;  /* 0x0000000400389947 */ /* 0x000fea0003800000 */
[----:B0-----:R-:W-:Y:S01]  /*6460*/  IMAD R7, R2, R55, RZ ;  /* 0x0000003702077224 */ /* 0x001fe200078e02ff */
[----:B------:R-:W-:Y:S01]  /*6470*/  SHF.R.S32.HI R6, RZ, 0x1f, R42 ;  /* 0x0000001fff067819 */ /* 0x000fe2000001142a */
[C---:B------:R-:W-:Y:S01]  /*6480*/  IMAD R4, R42.reuse, 0x2, R39 ;  /* 0x000000022a047824 */ /* 0x040fe200078e0227 */
[----:B------:R-:W-:Y:S01]  /*6490*/  ULDC.64 UR6, c[0x0][0x258] ;  /* 0x0000960000067ab9 */ /* 0x000fe20000000a00 */
[----:B------:R-:W-:Y:S01]  /*64a0*/  ULDC UR5, c[0x0][0x288] ;  /* 0x0000a20000057ab9 */ /* 0x000fe20000000800 */
[----:B------:R-:W-:Y:S01]  /*64b0*/  IADD3 R50, P1, R7, R42, RZ ;  /* 0x0000002a07327210 */ /* 0x000fe20007f3e0ff */
[----:B------:R-:W-:Y:S01]  /*64c0*/  IMAD R52, R42, 0xa0, RZ ;  /* 0x000000a02a347824 */ /* 0x000fe200078e02ff */
[----:B------:R-:W-:Y:S01]  /*64d0*/  IADD3 R5, R4, 0x8, RZ ;  /* 0x0000000804057810 */ /* 0x000fe20007ffe0ff */
[----:B------:R-:W-:Y:S01]  /*64e0*/  IMAD R4, R55, UR5, RZ ;  /* 0x0000000537047c24 */ /* 0x000fe2000f8e02ff */
[----:B------:R-:W-:Y:S01]  /*64f0*/  LEA.HI.X.SX32 R7, R7, R6, 0x1, P1 ;  /* 0x0000000607077211 */ /* 0x000fe200008f0eff */
[----:B------:R-:W-:Y:S01]  /*6500*/  IMAD.MOV.U32 R43, RZ, RZ, RZ ;  /* 0x000000ffff2b7224 */ /* 0x000fe200078e00ff */
[----:B------:R-:W-:Y:S01]  /*6510*/  LEA R49, P1, R50, UR6, 0x2 ;  /* 0x0000000632317c11 */ /* 0x000fe2000f8210ff */
[----:B------:R-:W-:Y:S01]  /*6520*/  IMAD R5, R26, -0x2, R5 ;  /* 0xfffffffe1a057824 */ /* 0x000fe200078e0205 */
[----:B------:R-:W-:Y:S01]  /*6530*/  IADD3 R53, R52, 0x280, RZ ;  /* 0x0000028034357810 */ /* 0x000fe20007ffe0ff */
[----:B-1----:R-:W-:Y:S01]  /*6540*/  IMAD R15, R4, 0xa0, RZ ;  /* 0x000000a0040f7824 */ /* 0x002fe200078e02ff */
[----:B------:R-:W-:Y:S01]  /*6550*/  LEA.HI.X R50, R50, UR7, R7, 0x2, P1 ;  /* 0x0000000732327c11 */ /* 0x000fe200088f1407 */
[----:B------:R-:W-:-:S08]  /*6560*/  VIADD R44, R5, UR4 ;  /* 0x00000004052c7c36 */ /* 0x000fd00008000000 */
.L_x_3156:
[----:B------:R-:W-:Y:S01]  /*6570*/  MOV R40, R49 ;  /* 0x0000003100287202 */ /* 0x000fe20000000f00 */
[----:B------:R-:W-:Y:S01]  /*6580*/  IMAD.MOV.U32 R41, RZ, RZ, R50 ;  /* 0x000000ffff297224 */ /* 0x000fe200078e0032 */
[----:B------:R-:W0:Y:S04]  /*6590*/  LDS.U16 R45, [R44+-0x8] ;  /* 0xfffff8002c2d7984 */ /* 0x000e280000000400 */
[----:B------:R-:W2:Y:S04]  /*65a0*/  LDG.E R4, desc[UR36][R40.64] ;  /* 0x0000002428047981 */ /* 0x000ea8000c1e1900 */
[----:B------:R-:W3:Y:S04]  /*65b0*/  LDG.E R6, desc[UR36][R40.64+0x10] ;  /* 0x0000102428067981 */ /* 0x000ee8000c1e1900 */
[----:B------:R1:W4:Y:S01]  /*65c0*/  LDS.U16 R47, [R44] ;  /* 0x000000002c2f7984 */ /* 0x0003220000000400 */
[----:B--2---:R-:W-:-:S02]  /*65d0*/  IMAD R4, R15, R4, R52 ;  /* 0x000000040f047224 */ /* 0x004fc400078e0234 */
[----:B---3--:R-:W-:-:S03]  /*65e0*/  IMAD R6, R15, R6, R53 ;  /* 0x000000060f067224 */ /* 0x008fc600078e0235 */
[----:B------:R-:W-:Y:S01]  /*65f0*/  IADD3 R4, R4, R43, RZ ;  /* 0x0000002b04047210 */ /* 0x000fe20007ffe0ff */
[----:B------:R-:W-:-:S03]  /*6600*/  IMAD.IADD R6, R6, 0x1, R43 ;  /* 0x0000000106067824 */ /* 0x000fc600078e022b */
[----:B------:R-:W-:-:S04]  /*6610*/  IADD3 R5, P1, R33, R4, RZ ;  /* 0x0000000421057210 */ /* 0x000fc80007f3e0ff */
[----:B------:R-:W-:Y:S02]  /*6620*/  LEA.HI.X.SX32 R4, R4, R35, 0x1, P1 ;  /* 0x0000002304047211 */ /* 0x000fe400008f0eff */
[----:B------:R-:W-:-:S04]  /*6630*/  LEA R8, P1, R5, UR8, 0x1 ;  /* 0x0000000805087c11 */ /* 0x000fc8000f8208ff */
[----:B------:R-:W-:Y:S02]  /*6640*/  LEA.HI.X R9, R5, UR9, R4, 0x1, P1 ;  /* 0x0000000905097c11 */ /* 0x000fe400088f0c04 */
[----:B------:R-:W-:-:S04]  /*6650*/  IADD3 R5, P1, R33, R6, RZ ;  /* 0x0000000621057210 */ /* 0x000fc80007f3e0ff */
[----:B------:R-:W-:Y:S01]  /*6660*/  LEA.HI.X.SX32 R6, R6, R35, 0x1, P1 ;  /* 0x0000002306067211 */ /* 0x000fe200008f0eff */
[----:B------:R-:W2:Y:S01]  /*6670*/  LDG.E.128 R8, desc[UR36][R8.64] ;  /* 0x0000002408087981 */ /* 0x000ea2000c1e1d00 */
[----:B------:R-:W-:-:S04]  /*6680*/  LEA R4, P1, R5, UR8, 0x1 ;  /* 0x0000000805047c11 */ /* 0x000fc8000f8208ff */
[----:B------:R-:W-:-:S06]  /*6690*/  LEA.HI.X R5, R5, UR9, R6, 0x1, P1 ;  /* 0x0000000905057c11 */ /* 0x000fcc00088f0c06 */
[----:B------:R-:W3:Y:S01]  /*66a0*/  LDG.E.128 R4, desc[UR36][R4.64] ;  /* 0x0000002404047981 */ /* 0x000ee2000c1e1d00 */
[----:B------:R-:W-:Y:S01]  /*66b0*/  IADD3 R49, P1, R40, 0x20, RZ ;  /* 0x0000002028317810 */ /* 0x000fe20007f3e0ff */
[----:B------:R-:W-:Y:S01]  /*66c0*/  VIADD R42, R42, 0x8 ;  /* 0x000000082a2a7836 */ /* 0x000fe20000000000 */
[----:B-1----:R-:W-:Y:S01]  /*66d0*/  IADD3 R44, R44, 0x10, RZ ;  /* 0x000000102c2c7810 */ /* 0x002fe20007ffe0ff */
[----:B0-----:R-:W-:Y:S01]  /*66e0*/  HADD2.F32 R45, -RZ, R45.H0_H0 ;  /* 0x2000002dff2d7230 */ /* 0x001fe20000004100 */
[----:B------:R-:W-:Y:S01]  /*66f0*/  IADD3.X R50, RZ, R41, RZ, P1, !PT ;  /* 0x00000029ff327210 */ /* 0x000fe20000ffe4ff */
[----:B----4-:R-:W-:Y:S01]  /*6700*/  HADD2.F32 R47, -RZ, R47.H0_H0 ;  /* 0x2000002fff2f7230 */ /* 0x010fe20000004100 */
[----:B------:R-:W-:Y:S01]  /*6710*/  ISETP.GE.AND P1, PT, R42, R51, PT ;  /* 0x000000332a00720c */ /* 0x000fe20003f26270 */
[----:B------:R-:W-:Y:S02]  /*6720*/  VIADD R43, R43, 0x500 ;  /* 0x000005002b2b7836 */ /* 0x000fe40000000000 */
[----:B--2---:R-:W-:-:S02]  /*6730*/  HADD2.F32 R40, -RZ, R8.H0_H0 ;  /* 0x20000008ff287230 */ /* 0x004fc40000004100 */
[----:B------:R-:W-:Y:S02]  /*6740*/  HADD2.F32 R48, -RZ, R11.H0_H0 ;  /* 0x2000000bff307230 */ /* 0x000fe40000004100 */
[----:B------:R-:W-:Y:S02]  /*6750*/  HADD2.F32 R8, -RZ, R8.H1_H1 ;  /* 0x30000008ff087230 */ /* 0x000fe40000004100 */
[C---:B------:R-:W-:Y:S01]  /*6760*/  FFMA.FTZ R20, R45.reuse, R40, R20 ;  /* 0x000000282d147223 */ /* 0x040fe20000010014 */
        /* <DEDUP_REMOVED lines=10> */
[--C-:B---3--:R-:W-:Y:S02]  /*6810*/  HADD2.F32 R11, -RZ, R4.reuse.H0_H0 ;  /* 0x20000004ff0b7230 */ /* 0x108fe40000004100 */
[----:B------:R-:W-:Y:S01]  /*6820*/  FFMA.FTZ R36, R45, R41, R36 ;  /* 0x000000292d247223 */ /* 0x000fe20000010024 */
[----:B------:R-:W-:-:S02]  /*6830*/  HADD2.F32 R27, -RZ, R4.H1_H1 ;  /* 0x30000004ff1b7230 */ /* 0x000fc40000004100 */
[----:B------:R-:W-:Y:S01]  /*6840*/  FFMA.FTZ R10, R45, R10, R37 ;  /* 0x0000000a2d0a7223 */ /* 0x000fe20000010025 */
[--C-:B------:R-:W-:Y:S02]  /*6850*/  HADD2.F32 R4, -RZ, R5.reuse.H0_H0 ;  /* 0x20000005ff047230 */ /* 0x100fe40000004100 */
[C---:B------:R-:W-:Y:S01]  /*6860*/  FFMA.FTZ R20, R47.reuse, R11, R20 ;  /* 0x0000000b2f147223 */ /* 0x040fe20000010014 */
[----:B------:R-:W-:Y:S02]  /*6870*/  HADD2.F32 R32, -RZ, R5.H1_H1 ;  /* 0x30000005ff207230 */ /* 0x000fe40000004100 */
[C---:B------:R-:W-:Y:S01]  /*6880*/  FFMA.FTZ R27, R47.reuse, R27, R8 ;  /* 0x0000001b2f1b7223 */ /* 0x040fe20000010008 */
[--C-:B------:R-:W-:Y:S02]  /*6890*/  HADD2.F32 R5, -RZ, R6.reuse.H0_H0 ;  /* 0x20000006ff057230 */ /* 0x100fe40000004100 */
[----:B------:R-:W-:Y:S01]  /*68a0*/  FFMA.FTZ R3, R47, R4, R3 ;  /* 0x000000042f037223 */ /* 0x000fe20000010003 */
[----:B------:R-:W-:-:S02]  /*68b0*/  HADD2.F32 R37, -RZ, R6.H1_H1 ;  /* 0x30000006ff257230 */ /* 0x000fc40000004100 */
[C---:B------:R-:W-:Y:S01]  /*68c0*/  FFMA.FTZ R32, R47.reuse, R32, R9 ;  /* 0x000000202f207223 */ /* 0x040fe20000010009 */
[--C-:B------:R-:W-:Y:S02]  /*68d0*/  HADD2.F32 R6, -RZ, R7.reuse.H0_H0 ;  /* 0x20000007ff067230 */ /* 0x100fe40000004100 */
[C---:B------:R-:W-:Y:S01]  /*68e0*/  FFMA.FTZ R36, R47.reuse, R5, R36 ;  /* 0x000000052f247223 */ /* 0x040fe20000010024 */
[----:B------:R-:W-:Y:S02]  /*68f0*/  HADD2.F32 R7, -RZ, R7.H1_H1 ;  /* 0x30000007ff077230 */ /* 0x000fe40000004100 */
[C---:B------:R-:W-:Y:S01]  /*6900*/  FFMA.FTZ R37, R47.reuse, R37, R10 ;  /* 0x000000252f257223 */ /* 0x040fe2000001000a */
[C---:B------:R-:W-:Y:S02]  /*6910*/  FFMA.FTZ R13, R47.reuse, R6, R13 ;  /* 0x000000062f0d7223 */ /* 0x040fe4000001000d */
[----:B------:R-:W-:Y:S01]  /*6920*/  FFMA.FTZ R0, R47, R7, R0 ;  /* 0x000000072f007223 */ /* 0x000fe20000010000 */
[----:B------:R-:W-:Y:S06]  /*6930*/  @!P1 BRA `(.L_x_3156) ;  /* 0xfffffffc000c9947 */ /* 0x000fec000383ffff */
.L_x_3153:
[----:B------:R-:W-:Y:S05]  /*6940*/  BSYNC B1 ;  /* 0x0000000000017941 */ /* 0x000fea0003800000 */
.L_x_3152:
[----:B------:R-:W-:-:S13]  /*6950*/  ISETP.GE.AND P1, PT, R34, R17, PT ;  /* 0x000000112200720c */ /* 0x000fda0003f26270 */
[----:B------:R-:W-:Y:S05]  /*6960*/  @P1 BRA `(.L_x_3151) ;  /* 0x0000000c00441947 */ /* 0x000fea0003800000 */
[----:B------:R-:W-:Y:S01]  /*6970*/  LOP3.LUT R4, RZ, R25, RZ, 0x33, !PT ;  /* 0x00000019ff047212 */ /* 0x000fe200078e33ff */
[----:B------:R-:W-:Y:S03]  /*6980*/  BSSY B1, `(.L_x_3157) ;  /* 0x0000044000017945 */ /* 0x000fe60003800000 */
[----:B------:R-:W-:-:S04]  /*6990*/  IADD3 R41, -R26, R17, R4 ;  /* 0x000000111a297210 */ /* 0x000fc80007ffe104 */
[----:B------:R-:W-:-:S13]  /*69a0*/  LOP3.LUT P1, RZ, R41, 0x4, RZ, 0xc0, !PT ;  /* 0x0000000429ff7812 */ /* 0x000fda000782c0ff */
[----:B------:R-:W-:Y:S05]  /*69b0*/  @P1 BRA `(.L_x_3158) ;  /* 0x0000000400001947 */ /* 0x000fea0003800000 */
[----:B------:R-:W-:Y:S01]  /*69c0*/  ISETP.GE.AND P1, PT, R34, R55, PT ;  /* 0x000000372200720c */ /* 0x000fe20003f26270 */
[----:B------:R-:W-:-:S12]  /*69d0*/  BSSY B2, `(.L_x_3159) ;  /* 0x000003d000027945 */ /* 0x000fd80003800000 */
[----:B------:R-:W-:Y:S05]  /*69e0*/  @!P1 BRA `(.L_x_3160) ;  /* 0x0000000000ec9947 */ /* 0x000fea0003800000 */
[----:B0-----:R-:W-:Y:S01]  /*69f0*/  IABS R7, R55 ;  /* 0x0000003700077213 */ /* 0x001fe20000000000 */
[----:B------:R-:W-:Y:S01]  /*6a00*/  ULDC.64 UR6, c[0x0][0x258] ;  /* 0x0000960000067ab9 */ /* 0x000fe20000000a00 */
[----:B------:R-:W-:Y:S01]  /*6a10*/  IABS R10, R34 ;  /* 0x00000022000a7213 */ /* 0x000fe20000000000 */
[----:B------:R-:W-:Y:S01]  /*6a20*/  ULDC UR5, c[0x0][0x288] ;  /* 0x0000a20000057ab9 */ /* 0x000fe20000000800 */
[----:B------:R-:W0:Y:S01]  /*6a30*/  I2F.RP R6, R7 ;  /* 0x0000000700067306 */ /* 0x000e220000209400 */
[----:B------:R-:W-:Y:S01]  /*6a40*/  ISETP.GE.AND P3, PT, R34, RZ, PT ;  /* 0x000000ff2200720c */ /* 0x000fe20003f66270 */
[----:B------:R-:W2:Y:S01]  /*6a50*/  LDS.U16 R38, [R38] ;  /* 0x0000000026267984 */ /* 0x000ea20000000400 */
[----:B------:R-:W-:-:S05]  /*6a60*/  ISETP.NE.AND P4, PT, R55, RZ, PT ;  /* 0x000000ff3700720c */ /* 0x000fca0003f85270 */
[----:B0-----:R-:W1:Y:S02]  /*6a70*/  MUFU.RCP R6, R6 ;  /* 0x0000000600067308 */ /* 0x001e640000001000 */
[----:B-1----:R-:W-:-:S06]  /*6a80*/  IADD3 R8, R6, 0xffffffe, RZ ;  /* 0x0ffffffe06087810 */ /* 0x002fcc0007ffe0ff */
[----:B------:R-:W0:Y:S02]  /*6a90*/  F2I.FTZ.U32.TRUNC.NTZ R5, R8 ;  /* 0x0000000800057305 */ /* 0x000e24000021f000 */
[----:B0-----:R-:W-:-:S04]  /*6aa0*/  IMAD.MOV R4, RZ, RZ, -R5 ;  /* 0x000000ffff047224 */ /* 0x001fc800078e0a05 */
[----:B------:R-:W-:Y:S01]  /*6ab0*/  IMAD R9, R4, R7, RZ ;  /* 0x0000000704097224 */ /* 0x000fe200078e02ff */
[----:B------:R-:W-:-:S10]  /*6ac0*/  HFMA2.MMA R4, -RZ, RZ, 0, 0 ;  /* 0x00000000ff047435 */ /* 0x000fd400000001ff */
        /* <DEDUP_REMOVED lines=10> */
[----:B------:R-:W-:-:S05]  /*6b70*/  IMAD.MOV.U32 R6, RZ, RZ, R4 ;  /* 0x000000ffff067224 */ /* 0x000fca00078e0004 */
[----:B------:R-:W-:Y:S02]  /*6b80*/  @!P3 IADD3 R6, -R6, RZ, RZ ;  /* 0x000000ff0606b210 */ /* 0x000fe40007ffe1ff */
[----:B------:R-:W-:-:S04]  /*6b90*/  @!P4 LOP3.LUT R6, RZ, R55, RZ, 0x33, !PT ;  /* 0x00000037ff06c212 */ /* 0x000fc800078e33ff */
[----:B------:R-:W-:Y:S02]  /*6ba0*/  SHF.R.S32.HI R4, RZ, 0x1f, R6 ;  /* 0x0000001fff047819 */ /* 0x000fe40000011406 */
[----:B------:R-:W-:-:S04]  /*6bb0*/  IADD3 R5, P1, R7, R6, RZ ;  /* 0x0000000607057210 */ /* 0x000fc80007f3e0ff */
[----:B------:R-:W-:Y:S02]  /*6bc0*/  LEA.HI.X.SX32 R8, R7, R4, 0x1, P1 ;  /* 0x0000000407087211 */ /* 0x000fe400008f0eff */
[----:B------:R-:W-:-:S04]  /*6bd0*/  LEA R4, P1, R5, UR6, 0x2 ;  /* 0x0000000605047c11 */ /* 0x000fc8000f8210ff */
[----:B------:R-:W-:Y:S01]  /*6be0*/  LEA.HI.X R5, R5, UR7, R8, 0x2, P1 ;  /* 0x0000000705057c11 */ /* 0x000fe200088f1408 */
[----:B------:R-:W-:-:S04]  /*6bf0*/  ULDC.64 UR6, c[0x0][0x250] ;  /* 0x0000940000067ab9 */ /* 0x000fc80000000a00 */
[----:B------:R-:W3:Y:S02]  /*6c00*/  LDG.E R4, desc[UR36][R4.64] ;  /* 0x0000002404047981 */ /* 0x000ee4000c1e1900 */
[----:B---3--:R-:W-:-:S04]  /*6c10*/  IMAD R7, R4, UR5, RZ ;  /* 0x0000000504077c24 */ /* 0x008fc8000f8e02ff */
[----:B------:R-:W-:-:S04]  /*6c20*/  IMAD R7, R7, R55, R6 ;  /* 0x0000003707077224 */ /* 0x000fc800078e0206 */
[----:B------:R-:W-:-:S05]  /*6c30*/  IMAD R6, R7, 0xa0, RZ ;  /* 0x000000a007067824 */ /* 0x000fca00078e02ff */
[----:B------:R-:W-:-:S04]  /*6c40*/  IADD3 R7, P1, R33, R6, RZ ;  /* 0x0000000621077210 */ /* 0x000fc80007f3e0ff */
[----:B------:R-:W-:Y:S02]  /*6c50*/  LEA.HI.X.SX32 R8, R6, R35, 0x1, P1 ;  /* 0x0000002306087211 */ /* 0x000fe400008f0eff */
[----:B------:R-:W-:-:S04]  /*6c60*/  LEA R6, P1, R7, UR6, 0x1 ;  /* 0x0000000607067c11 */ /* 0x000fc8000f8208ff */
[----:B------:R-:W-:-:S05]  /*6c70*/  LEA.HI.X R7, R7, UR7, R8, 0x1, P1 ;  /* 0x0000000707077c11 */ /* 0x000fca00088f0c08 */
[----:B------:R-:W3:Y:S01]  /*6c80*/  LDG.E.128 R8, desc[UR36][R6.64] ;  /* 0x0000002406087981 */ /* 0x000ee2000c1e1d00 */
[----:B--2---:R-:W-:Y:S02]  /*6c90*/  HADD2.F32 R5, -RZ, R38.H0_H0 ;  /* 0x20000026ff057230 */ /* 0x004fe40000004100 */
[----:B---3--:R-:W-:Y:S02]  /*6ca0*/  HADD2.F32 R4, -RZ, R8.H0_H0 ;  /* 0x20000008ff047230 */ /* 0x008fe40000004100 */
[----:B------:R-:W-:Y:S02]  /*6cb0*/  HADD2.F32 R40, -RZ, R9.H0_H0 ;  /* 0x20000009ff287230 */ /* 0x000fe40000004100 */
        /* <DEDUP_REMOVED lines=14> */
.L_x_3160:
[----:B------:R-:W-:Y:S05]  /*6da0*/  BSYNC B2 ;  /* 0x0000000000027941 */ /* 0x000fea0003800000 */
.L_x_3159:
[----:B------:R-:W-:-:S07]  /*6db0*/  VIADD R34, R34, 0x4 ;  /* 0x0000000422227836 */ /* 0x000fce0000000000 */
.L_x_3158:
[----:B------:R-:W-:Y:S05]  /*6dc0*/  BSYNC B1 ;  /* 0x0000000000017941 */ /* 0x000fea0003800000 */
.L_x_3157:
[----:B------:R-:W-:-:S13]  /*6dd0*/  LOP3.LUT P1, RZ, R41, 0xfffffffc, RZ, 0xc0, !PT ;  /* 0xfffffffc29ff7812 */ /* 0x000fda000782c0ff */
[----:B------:R-:W-:Y:S05]  /*6de0*/  @!P1 BRA `(.L_x_3151) ;  /* 0x0000000800249947 */ /* 0x000fea0003800000 */
[----:B------:R-:W-:Y:S01]  /*6df0*/  LEA R39, R34, R39, 0x1 ;  /* 0x0000002722277211 */ /* 0x000fe200078e08ff */
[----:B-1----:R-:W-:-:S04]  /*6e00*/  IMAD.MOV.U32 R8, RZ, RZ, RZ ;  /* 0x000000ffff087224 */ /* 0x002fc800078e00ff */
[----:B------:R-:W-:-:S05]  /*6e10*/  IMAD R39, R26, -0x2, R39 ;  /* 0xfffffffe1a277824 */ /* 0x000fca00078e0227 */
[----:B------:R-:W-:-:S07]  /*6e20*/  IADD3 R39, R39, UR4, RZ ;  /* 0x0000000427277c10 */ /* 0x000fce000fffe0ff */
.L_x_3165:
[----:B------:R-:W1:Y:S01]  /*6e30*/  LDC R45, c[0x0][0x284] ;  /* 0x0000a100ff2d7b82 */ /* 0x000e620000000800 */
[C---:B------:R-:W-:Y:S01]  /*6e40*/  VIADD R15, R34.reuse, 0x4 ;  /* 0x00000004220f7836 */ /* 0x040fe20000000000 */
[----:B------:R-:W-:Y:S01]  /*6e50*/  BSSY B1, `(.L_x_3161) ;  /* 0x0000040000017945 */ /* 0x000fe20003800000 */
[----:B------:R-:W-:Y:S02]  /*6e60*/  IADD3 R11, R39, R8, RZ ;  /* 0x00000008270b7210 */ /* 0x000fe40007ffe0ff */
[-C--:B-1----:R-:W-:Y:S02]  /*6e70*/  ISETP.GE.AND P3, PT, R34, R45.reuse, PT ;  /* 0x0000002d2200720c */ /* 0x082fe40003f66270 */
[----:B------:R-:W-:-:S11]  /*6e80*/  ISETP.GE.AND P1, PT, R15, R45, PT ;  /* 0x0000002d0f00720c */ /* 0x000fd60003f26270 */
[----:B------:R-:W-:Y:S05]  /*6e90*/  @!P3 BRA `(.L_x_3162) ;  /* 0x0000000000ecb947 */ /* 0x000fea0003800000 */
[----:B0-----:R-:W-:Y:S01]  /*6ea0*/  IABS R7, R45 ;  /* 0x0000002d00077213 */ /* 0x001fe20000000000 */
[----:B------:R-:W-:Y:S01]  /*6eb0*/  ULDC.64 UR6, c[0x0][0x258] ;  /* 0x0000960000067ab9 */ /* 0x000fe20000000a00 */
[----:B------:R-:W-:Y:S01]  /*6ec0*/  IABS R10, R34 ;  /* 0x00000022000a7213 */ /* 0x000fe20000000000 */
[----:B------:R-:W-:Y:S01]  /*6ed0*/  ULDC UR5, c[0x0][0x288] ;  /* 0x0000a20000057ab9 */ /* 0x000fe20000000800 */
        /* <DEDUP_REMOVED lines=19> */
[----:B------:R-:W-:-:S05]  /*7010*/  MOV R6, R4 ;  /* 0x0000000400067202 */ /* 0x000fca0000000f00 */
[----:B------:R-:W-:Y:S01]  /*7020*/  @!P4 IMAD.MOV R6, RZ, RZ, -R6 ;  /* 0x000000ffff06c224 */ /* 0x000fe200078e0a06 */
[----:B------:R-:W-:-:S04]  /*7030*/  @!P5 LOP3.LUT R6, RZ, R45, RZ, 0x33, !PT ;  /* 0x0000002dff06d212 */ /* 0x000fc800078e33ff */
[----:B------:R-:W-:Y:S02]  /*7040*/  SHF.R.S32.HI R4, RZ, 0x1f, R6 ;  /* 0x0000001fff047819 */ /* 0x000fe40000011406 */
[----:B------:R-:W-:-:S04]  /*7050*/  IADD3 R5, P3, R7, R6, RZ ;  /* 0x0000000607057210 */ /* 0x000fc80007f7e0ff */
[----:B------:R-:W-:Y:S02]  /*7060*/  LEA.HI.X.SX32 R10, R7, R4, 0x1, P3 ;  /* 0x00000004070a7211 */ /* 0x000fe400018f0eff */
[----:B------:R-:W-:-:S04]  /*7070*/  LEA R4, P3, R5, UR6, 0x2 ;  /* 0x0000000605047c11 */ /* 0x000fc8000f8610ff */
[----:B------:R-:W-:Y:S01]  /*7080*/  LEA.HI.X R5, R5, UR7, R10, 0x2, P3 ;  /* 0x0000000705057c11 */ /* 0x000fe200098f140a */
[----:B------:R-:W-:-:S04]  /*7090*/  ULDC.64 UR6, c[0x0][0x250] ;  /* 0x0000940000067ab9 */ /* 0x000fc80000000a00 */
[----:B------:R-:W2:Y:S02]  /*70a0*/  LDG.E R4, desc[UR36][R4.64] ;  /* 0x0000002404047981 */ /* 0x000ea4000c1e1900 */
[----:B--2---:R-:W-:Y:S02]  /*70b0*/  IMAD R7, R4, UR5, RZ ;  /* 0x0000000504077c24 */ /* 0x004fe4000f8e02ff */
[----:B------:R-:W0:Y:S02]  /*70c0*/  LDS.U16 R4, [R11] ;  /* 0x000000000b047984 */ /* 0x000e240000000400 */
        /* <DEDUP_REMOVED lines=8> */
[----:B--2---:R-:W-:Y:S02]  /*7150*/  HADD2.F32 R4, -RZ, R40.H0_H0 ;  /* 0x20000028ff047230 */ /* 0x004fe40000004100 */
        /* <DEDUP_REMOVED lines=15> */
.L_x_3162:
[----:B------:R-:W-:Y:S05]  /*7250*/  BSYNC B1 ;  /* 0x0000000000017941 */ /* 0x000fea0003800000 */
.L_x_3161:
[----:B------:R-:W-:Y:S04]  /*7260*/  BSSY B1, `(.L_x_3163) ;  /* 0x000003d000017945 */ /* 0x000fe80003800000 */
        /* <DEDUP_REMOVED lines=35> */
[----:B------:R-:W0:Y:S02]  /*74a0*/  LDS.U16 R4, [R11+0x8] ;  /* 0x000008000b047984 */ /* 0x000e240000000400 */
        /* <DEDUP_REMOVED lines=24> */
.L_x_3164:
[----:B------:R-:W-:Y:S05]  /*7630*/  BSYNC B1 ;  /* 0x0000000000017941 */ /* 0x000fea0003800000 */
.L_x_3163:
[----:B------:R-:W-:Y:S01]  /*7640*/  VIADD R34, R34, 0x8 ;  /* 0x0000000822227836 */ /* 0x000fe20000000000 */
[----:B------:R-:W-:-:S04]  /*7650*/  IADD3 R8, R8, 0x10, RZ ;  /* 0x0000001008087810 */ /* 0x000fc80007ffe0ff */
[----:B------:R-:W-:-:S13]  /*7660*/  ISETP.GE.AND P1, PT, R34, R17, PT ;  /* 0x000000112200720c */ /* 0x000fda0003f26270 */
[----:B------:R-:W-:Y:S05]  /*7670*/  @!P1 BRA `(.L_x_3165) ;  /* 0xfffffff400ec9947 */ /* 0x000fea000383ffff */
.L_x_3151:
[----:B------:R-:W-:Y:S05]  /*7680*/  BSYNC B0 ;  /* 0x0000000000007941 */ /* 0x000fea0003800000 */
.L_x_3150:
[----:B------:R-:W-:Y:S04]  /*7690*/  BSSY B0, `(.L_x_3166) ;  /* 0x000005a000007945 */ /* 0x000fe80003800000 */
[----:B------:R-:W-:Y:S05]  /*76a0*/  @P2 BRA `(.L_x_3167) ;  /* 0x0000000400602947 */ /* 0x000fea0003800000 */
[----:B0-----:R-:W0:Y:S01]  /*76b0*/  LDC R6, c[0x0][0x308] ;  /* 0x0000c200ff067b82 */ /* 0x001e220000000800 */
[----:B------:R-:W-:Y:S02]  /*76c0*/  ULDC.64 UR6, c[0x0][0x2f0] ;  /* 0x0000bc0000067ab9 */ /* 0x000fe40000000a00 */
[----:B------:R-:W-:-:S04]  /*76d0*/  ISETP.NE.U32.AND P1, PT, RZ, UR6, PT ;  /* 0x00000006ff007c0c */ /* 0x000fc8000bf25070 */
[----:B------:R-:W-:Y:S01]  /*76e0*/  ISETP.NE.AND.EX P1, PT, RZ, UR7, PT, P1 ;  /* 0x00000007ff007c0c */ /* 0x000fe2000bf25310 */
[--C-:B-1----:R-:W-:Y:S01]  /*76f0*/  IMAD.IADD R15, R24, 0x1, R21.reuse ;  /* 0x00000001180f7824 */ /* 0x102fe200078e0215 */
[----:B------:R-:W-:Y:S01]  /*7700*/  IADD3 R17, -R26, R17, RZ ;  /* 0x000000111a117210 */ /* 0x000fe20007ffe1ff */
[----:B------:R-:W-:Y:S01]  /*7710*/  IMAD R14, R14, 0xa0, R21 ;  /* 0x000000a00e0e7824 */ /* 0x000fe200078e0215 */
[----:B------:R-:W-:-:S09]  /*7720*/  ULDC.64 UR6, c[0x0][0x250] ;  /* 0x0000940000067ab9 */ /* 0x000fd20000000a00 */
[----:B------:R-:W1:Y:S01]  /*7730*/  @P1 LDC R2, c[0x0][0x288] ;  /* 0x0000a200ff021b82 */ /* 0x000e620000000800 */
[----:B0-----:R-:W-:-:S07]  /*7740*/  ISETP.NE.AND P3, PT, R6, 0x2, PT ;  /* 0x000000020600780c */ /* 0x001fce0003f65270 */
[----:B------:R-:W0:Y:S08]  /*7750*/  @P1 LDC.64 R4, c[0x0][0x2e8] ;  /* 0x0000ba00ff041b82 */ /* 0x000e300000000a00 */
[----:B------:R-:W2:Y:S01]  /*7760*/  @P3 LDC.64 R8, c[0x0][0x238] ;  /* 0x00008e00ff083b82 */ /* 0x000ea20000000a00 */
[----:B-1----:R-:W-:-:S04]  /*7770*/  @P1 IMAD R2, R16, R2, R19 ;  /* 0x0000000210021224 */ /* 0x002fc800078e0213 */
[----:B------:R-:W-:-:S04]  /*7780*/  @P1 IMAD R7, R2, 0xa0, R21 ;  /* 0x000000a002071824 */ /* 0x000fc800078e0215 */
[----:B0-----:R-:W-:-:S06]  /*7790*/  @P1 IMAD.WIDE R4, R7, 0x2, R4 ;  /* 0x0000000207041825 */ /* 0x001fcc00078e0204 */
[----:B------:R-:W5:Y:S01]  /*77a0*/  @P1 LDG.E.128 R4, desc[UR36][R4.64] ;  /* 0x0000002404041981 */ /* 0x000f62000c1e1d00 */
[----:B--2---:R-:W-:-:S05]  /*77b0*/  @P3 IMAD.WIDE R8, R15, 0x2, R8 ;  /* 0x000000020f083825 */ /* 0x004fca00078e0208 */
[----:B------:R0:W5:Y:S01]  /*77c0*/  @P3 LDG.E.128 R40, desc[UR36][R8.64] ;  /* 0x0000002408283981 */ /* 0x000162000c1e1d00 */
[----:B------:R-:W-:Y:S01]  /*77d0*/  IMAD R12, R17, 0x2, R12 ;  /* 0x00000002110c7824 */ /* 0x000fe200078e020c */
[----:B------:R-:W-:Y:S01]  /*77e0*/  SHF.R.S32.HI R2, RZ, 0x1f, R14 ;  /* 0x0000001fff027819 */ /* 0x000fe2000001140e */
[----:B------:R-:W-:-:S03]  /*77f0*/  IMAD R23, R23, 0xa0, RZ ;  /* 0x000000a017177824 */ /* 0x000fc600078e02ff */
[----:B------:R0:W1:Y:S02]  /*7800*/  LDS.U16 R26, [R12] ;  /* 0x000000000c1a7984 */ /* 0x0000640000000400 */
[----:B------:R-:W-:-:S04]  /*7810*/  IADD3 R14, P2, R23, R14, RZ ;  /* 0x0000000e170e7210 */ /* 0x000fc80007f5e0ff */
[----:B------:R-:W-:Y:S02]  /*7820*/  LEA.HI.X.SX32 R23, R23, R2, 0x1, P2 ;  /* 0x0000000217177211 */ /* 0x000fe400010f0eff */
[----:B------:R-:W-:-:S04]  /*7830*/  LEA R10, P2, R14, UR6, 0x1 ;  /* 0x000000060e0a7c11 */ /* 0x000fc8000f8408ff */
[----:B------:R-:W-:Y:S01]  /*7840*/  LEA.HI.X R11, R14, UR7, R23, 0x1, P2 ;  /* 0x000000070e0b7c11 */ /* 0x000fe200090f0c17 */
[----:B0-----:R-:W-:Y:S08]  /*7850*/  @P3 BRA `(.L_x_3168) ;  /* 0x00000000008c3947 */ /* 0x001ff00003800000 */
[----:B------:R-:W-:Y:S02]  /*7860*/  ULDC.64 UR6, c[0x0][0x238] ;  /* 0x00008e0000067ab9 */ /* 0x000fe40000000a00 */
[----:B------:R-:W-:-:S04]  /*7870*/  IADD3 R8, P2, R15, UR6, RZ ;  /* 0x000000060f087c10 */ /* 0x000fc8000ff5e0ff */
[----:B------:R-:W-:Y:S02]  /*7880*/  LEA.HI.X.SX32 R9, R15, UR7, 0x1, P2 ;  /* 0x000000070f097c11 */ /* 0x000fe400090f0eff */
[----:B------:R-:W0:Y:S03]  /*7890*/  LDC.64 R14, c[0x0][0x2f8] ;  /* 0x0000be00ff0e7b82 */ /* 0x000e260000000a00 */
[----:B------:R-:W2:Y:S04]  /*78a0*/  LDG.E.64 R34, desc[UR36][R8.64] ;  /* 0x0000002408227981 */ /* 0x000ea8000c1e1b00 */
[----:B0-----:R0:W3:Y:S01]  /*78b0*/  LDG.E R15, desc[UR36][R14.64+0x8] ;  /* 0x000008240e0f7981 */ /* 0x0010e2000c1e1900 */
[C---:B--2---:R-:W-:Y:S01]  /*78c0*/  SHF.R.U64 R23, R34.reuse, 0x10, R35 ;  /* 0x0000001022177819 */ /* 0x044fe20000001223 */
[----:B------:R-:W3:Y:S01]  /*78d0*/  I2F.S8 R16, R35 ;  /* 0x0000002300107306 */ /* 0x000ee20000001400 */
[----:B------:R-:W-:-:S02]  /*78e0*/  PRMT R2, R34, 0x9910, RZ ;  /* 0x0000991022027816 */ /* 0x000fc400000000ff */
[----:B0-----:R-:W-:Y:S02]  /*78f0*/  PRMT R14, R35, 0x9910, RZ ;  /* 0x00009910230e7816 */ /* 0x001fe400000000ff */
[----:B------:R-:W-:Y:S02]  /*7900*/  PRMT R8, R23, 0x9910, RZ ;  /* 0x0000991017087816 */ /* 0x000fe400000000ff */
[----:B------:R-:W-:Y:S01]  /*7910*/  SHF.R.S32.HI R2, RZ, 0x8, R2 ;  /* 0x00000008ff027819 */ /* 0x000fe20000011402 */
[----:B------:R3:W0:Y:S01]  /*7920*/  I2F.S8 R9, R23 ;  /* 0x0000001700097306 */ /* 0x0006220000001400 */
[--C-:B------:R-:W-:Y:S02]  /*7930*/  SHF.R.U32.HI R17, RZ, 0x10, R35.reuse ;  /* 0x00000010ff117819 */ /* 0x100fe40000011623 */
[----:B------:R-:W-:Y:S02]  /*7940*/  SHF.R.S32.HI R19, RZ, 0x18, R35 ;  /* 0x00000018ff137819 */ /* 0x000fe40000011423 */
[----:B------:R-:W-:-:S02]  /*7950*/  SHF.R.S32.HI R14, RZ, 0x8, R14 ;  /* 0x00000008ff0e7819 */ /* 0x000fc4000001140e */
[----:B------:R-:W-:Y:S01]  /*7960*/  SHF.R.S32.HI R8, RZ, 0x8, R8 ;  /* 0x00000008ff087819 */ /* 0x000fe20000011408 */
[----:B------:R-:W2:Y:S01]  /*7970*/  I2F.S16 R2, R2 ;  /* 0x0000000200027306 */ /* 0x000ea20000101400 */
[-C--:B---3--:R-:W-:Y:S01]  /*7980*/  FMUL.FTZ R23, R16, R15.reuse ;  /* 0x0000000f10177220 */ /* 0x088fe20000410000 */
[----:B0-----:R-:W-:-:S06]  /*7990*/  FMUL.FTZ R16, R9, R15 ;  /* 0x0000000f09107220 */ /* 0x001fcc0000410000 */
[----:B------:R-:W0:Y:S01]  /*79a0*/  I2F.S8 R12, R34 ;  /* 0x00000022000c7306 */ /* 0x000e220000001400 */
[----:B--2---:R-:W-:-:S07]  /*79b0*/  FMUL.FTZ R9, R2, R15 ;  /* 0x0000000f02097220 */ /* 0x004fce0000410000 */
[----:B------:R-:W2:Y:S01]  /*79c0*/  I2F.S8 R17, R17 ;  /* 0x0000001100117306 */ /* 0x000ea20000001400 */
[----:B0-----:R-:W-:-:S07]  /*79d0*/  FMUL.FTZ R12, R12, R15 ;  /* 0x0000000f0c0c7220 */ /* 0x001fce0000410000 */
[----:B------:R-:W0:Y:S01]  /*79e0*/  I2F.S16 R19, R19 ;  /* 0x0000001300137306 */ /* 0x000e220000101400 */
[----:B-----5:R-:W-:Y:S01]  /*79f0*/  F2FP.F16.F32.PACK_AB R40, R9, R12 ;  /* 0x0000000c0928723e */ /* 0x020fe200000000ff */
[----:B--2---:R-:W-:-:S06]  /*7a00*/  FMUL.FTZ R17, R17, R15 ;  /* 0x0000000f11117220 */ /* 0x004fcc0000410000 */
[----:B------:R-:W2:Y:S01]  /*7a10*/  I2F.S16 R14, R14 ;  /* 0x0000000e000e7306 */ /* 0x000ea20000101400 */
[----:B0-----:R-:W-:-:S07]  /*7a20*/  FMUL.FTZ R24, R19, R15 ;  /* 0x0000000f13187220 */ /* 0x001fce0000410000 */
[----:B------:R-:W0:Y:S01]  /*7a30*/  I2F.S16 R8, R8 ;  /* 0x0000000800087306 */ /* 0x000e220000101400 */
[----:B------:R-:W-:Y:S01]  /*7a40*/  F2FP.F16.F32.PACK_AB R43, R24, R17 ;  /* 0x00000011182b723e */ /* 0x000fe200000000ff */
[----:B--2---:R-:W-:-:S05]  /*7a50*/  FMUL.FTZ R2, R14, R15 ;  /* 0x0000000f0e027220 */ /* 0x004fca0000410000 */
[----:B------:R-:W-:Y:S01]  /*7a60*/  F2FP.F16.F32.PACK_AB R42, R2, R23 ;  /* 0x00000017022a723e */ /* 0x000fe200000000ff */
[----:B0-----:R-:W-:-:S05]  /*7a70*/  FMUL.FTZ R15, R8, R15 ;  /* 0x0000000f080f7220 */ /* 0x001fca0000410000 */
[----:B------:R-:W-:-:S07]  /*7a80*/  F2FP.F16.F32.PACK_AB R41, R15, R16 ;  /* 0x000000100f29723e */ /* 0x000fce00000000ff */
.L_x_3168:
[----:B-----5:R-:W-:Y:S01]  /*7a90*/  HFMA2.MMA R28, R40, 1, 1, R28 ;  /* 0x3c003c00281c7835 */ /* 0x020fe2000000001c */
[----:B------:R-:W-:Y:S01]  /*7aa0*/  HADD2 R29, R41, R29 ;  /* 0x0000001d291d7230 */ /* 0x000fe20000000000 */
[----:B------:R-:W-:Y:S01]  /*7ab0*/  HFMA2.MMA R30, R42, 1, 1, R30 ;  /* 0x3c003c002a1e7835 */ /* 0x000fe2000000001e */
[----:B------:R-:W-:-:S04]  /*7ac0*/  HADD2 R31, R43, R31 ;  /* 0x0000001f2b1f7230 */ /* 0x000fc80000000000 */
[----:B------:R-:W-:Y:S01]  /*7ad0*/  @P1 HFMA2.MMA R29, R29, R5, -RZ ;  /* 0x000000051d1d1235 */ /* 0x000fe200001000ff */
[----:B-1----:R-:W-:Y:S01]  /*7ae0*/  HADD2.F32 R5, -RZ, R26.H0_H0 ;  /* 0x2000001aff057230 */ /* 0x002fe20000004100 */
[----:B------:R-:W-:Y:S01]  /*7af0*/  @P1 HFMA2.MMA R31, R31, R7, -RZ ;  /* 0x000000071f1f1235 */ /* 0x000fe200001000ff */
[----:B------:R-:W-:Y:S02]  /*7b00*/  @P1 HMUL2 R28, R28, R4 ;  /* 0x000000041c1c1232 */ /* 0x000fe40000000000 */
        /* <DEDUP_REMOVED lines=12> */
[--C-:B------:R-:W-:Y:S02]  /*7bd0*/  HADD2.F32 R12, -RZ, R31.reuse.H0_H0 ;  /* 0x2000001fff0c7230 */ /* 0x100fe40000004100 */
[C---:B------:R-:W-:Y:S01]  /*7be0*/  FFMA.FTZ R36, R5.reuse, R9, R36 ;  /* 0x0000000905247223 */ /* 0x040fe20000010024 */
[----:B------:R-:W-:Y:S02]  /*7bf0*/  HADD2.F32 R15, -RZ, R31.H1_H1 ;  /* 0x3000001fff0f7230 */ /* 0x000fe40000004100 */
[C---:B------:R-:W-:Y:S01]  /*7c00*/  FFMA.FTZ R37, R5.reuse, R8, R37 ;  /* 0x0000000805257223 */ /* 0x040fe20000010025 */
[----:B------:R-:W-:-:S02]  /*7c10*/  FFMA.FTZ R13, R5, R12, R13 ;  /* 0x0000000c050d7223 */ /* 0x000fc4000001000d */
[----:B--2---:R-:W-:-:S07]  /*7c20*/  FFMA.FTZ R0, R5, R15, R0 ;  /* 0x0000000f05007223 */ /* 0x004fce0000010000 */
.L_x_3167:
[----:B------:R-:W-:Y:S05]  /*7c30*/  BSYNC B0 ;  /* 0x0000000000007941 */ /* 0x000fea0003800000 */
.L_x_3166:
[----:B------:R-:W-:Y:S06]  /*7c40*/  BAR.SYNC.DEFER_BLOCKING 0x0 ;  /* 0x0000000000007b1d */ /* 0x000fec0000010000 */
[----:B------:R-:W-:Y:S05]  /*7c50*/  @P0 BRA `(.L_x_3169) ;  /* 0x00000004000c0947 */ /* 0x000fea0003800000 */
[C---:B------:R-:W-:Y:S01]  /*7c60*/  LOP3.LUT R2, R18.reuse, 0xffffffc0, RZ, 0xc0, !PT ;  /* 0xffffffc012027812 */ /* 0x040fe200078ec0ff */
[----:B------:R-:W-:Y:S01]  /*7c70*/  IMAD R25, R25, 0xa0, R21 ;  /* 0x000000a019197824 */ /* 0x000fe200078e0215 */
[----:B------:R-:W-:Y:S02]  /*7c80*/  LOP3.LUT R4, R18, 0xffffffe0, RZ, 0xc0, !PT ;  /* 0xffffffe012047812 */ /* 0x000fe400078ec0ff */
[----:B------:R-:W-:Y:S02]  /*7c90*/  ISETP.NE.AND P1, PT, R2, 0x40, PT ;  /* 0x000000400200780c */ /* 0x000fe40003f25270 */
[----:B------:R-:W-:Y:S02]  /*7ca0*/  ISETP.GT.AND P2, PT, R18, 0x3f, PT ;  /* 0x0000003f1200780c */ /* 0x000fe40003f44270 */
[----:B------:R-:W-:Y:S02]  /*7cb0*/  ISETP.NE.AND P3, PT, R4, 0x20, PT ;  /* 0x000000200400780c */ /* 0x000fe40003f65270 */
[----:B------:R-:W-:-:S02]  /*7cc0*/  ISETP.GT.AND P4, PT, R18, 0x1f, PT ;  /* 0x0000001f1200780c */ /* 0x000fc40003f84270 */
[----:B------:R-:W-:-:S05]  /*7cd0*/  LEA R25, R25, UR4, 0x1 ;  /* 0x0000000419197c11 */ /* 0x000fca000f8e08ff */
[----:B------:R-:W-:Y:S06]  /*7ce0*/  @P1 BRA `(.L_x_3170) ;  /* 0x0000000000141947 */ /* 0x000fec0003800000 */
[----:B------:R-:W-:Y:S02]  /*7cf0*/  F2FP.F16.F32.PACK_AB R4, R27, R20 ;  /* 0x000000141b04723e */ /* 0x000fe400000000ff */
[----:B------:R-:W-:Y:S02]  /*7d00*/  F2FP.F16.F32.PACK_AB R5, R32, R3 ;  /* 0x000000032005723e */ /* 0x000fe400000000ff */
[----:B0-----:R-:W-:Y:S02]  /*7d10*/  F2FP.F16.F32.PACK_AB R6, R37, R36 ;  /* 0x000000242506723e */ /* 0x001fe400000000ff */
[----:B------:R-:W-:-:S05]  /*7d20*/  F2FP.F16.F32.PACK_AB R7, R0, R13 ;  /* 0x0000000d0007723e */ /* 0x000fca00000000ff */
[----:B------:R2:W-:Y:S02]  /*7d30*/  STS.128 [R25+-0x280], R4 ;  /* 0xfffd800419007388 */ /* 0x0005e40000000c00 */
.L_x_3170:
[----:B------:R-:W-:Y:S05]  /*7d40*/  WARPSYNC.ALL ;  /* 0x0000000000007948 */ /* 0x000fea0003800000 */
[----:B------:R-:W-:Y:S06]  /*7d50*/  BAR.SYNC.DEFER_BLOCKING 0x0 ;  /* 0x0000000000007b1d */ /* 0x000fec0000010000 */
[----:B------:R-:W-:Y:S04]  /*7d60*/  BSSY B0, `(.L_x_3171) ;  /* 0x0000013000007945 */ /* 0x000fe80003800000 */
[----:B------:R-:W-:Y:S05]  /*7d70*/  @P2 BRA `(.L_x_3172) ;  /* 0x0000000000442947 */ /* 0x000fea0003800000 */
[----:B0-2---:R-:W1:Y:S02]  /*7d80*/  LDS.128 R4, [R25] ;  /* 0x0000000019047984 */ /* 0x005e640000000c00 */
[----:B-1----:R-:W-:Y:S02]  /*7d90*/  HADD2.F32 R9, -RZ, R4.H0_H0 ;  /* 0x20000004ff097230 */ /* 0x002fe40000004100 */
[----:B------:R-:W-:Y:S02]  /*7da0*/  HADD2.F32 R2, -RZ, R5.H0_H0 ;  /* 0x20000005ff027230 */ /* 0x000fe40000004100 */
[----:B------:R-:W-:Y:S02]  /*7db0*/  HADD2.F32 R11, -RZ, R6.H0_H0 ;  /* 0x20000006ff0b7230 */ /* 0x000fe40000004100 */
[----:B------:R-:W-:Y:S01]  /*7dc0*/  FADD.FTZ R20, R20, R9 ;  /* 0x0000000914147221 */ /* 0x000fe20000010000 */
[----:B------:R-:W-:Y:S02]  /*7dd0*/  HADD2.F32 R8, -RZ, R7.H0_H0 ;  /* 0x20000007ff087230 */ /* 0x000fe40000004100 */
[----:B------:R-:W-:Y:S01]  /*7de0*/  FADD.FTZ R3, R3, R2 ;  /* 0x0000000203037221 */ /* 0x000fe20000010000 */
[----:B------:R-:W-:-:S02]  /*7df0*/  HADD2.F32 R4, -RZ, R4.H1_H1 ;  /* 0x30000004ff047230 */ /* 0x000fc40000004100 */
        /* <DEDUP_REMOVED lines=9> */
.L_x_3172:
[----:B------:R-:W-:Y:S05]  /*7e90*/  BSYNC B0 ;  /* 0x0000000000007941 */ /* 0x000fea0003800000 */
.L_x_3171:
[----:B------:R-:W-:Y:S06]  /*7ea0*/  BAR.SYNC.DEFER_BLOCKING 0x0 ;  /* 0x0000000000007b1d */ /* 0x000fec0000010000 */
[----:B------:R-:W-:Y:S04]  /*7eb0*/  BSSY B0, `(.L_x_3173) ;  /* 0x0000007000007945 */ /* 0x000fe80003800000 */
[----:B------:R-:W-:Y:S05]  /*7ec0*/  @P3 BRA `(.L_x_3174) ;  /* 0x0000000000143947 */ /* 0x000fea0003800000 */
[----:B--2---:R-:W-:Y:S02]  /*7ed0*/  F2FP.F16.F32.PACK_AB R4, R27, R20 ;  /* 0x000000141b04723e */ /* 0x004fe400000000ff */
[----:B------:R-:W-:Y:S02]  /*7ee0*/  F2FP.F16.F32.PACK_AB R5, R32, R3 ;  /* 0x000000032005723e */ /* 0x000fe400000000ff */
[----:B0-----:R-:W-:Y:S02]  /*7ef0*/  F2FP.F16.F32.PACK_AB R6, R37, R36 ;  /* 0x000000242506723e */ /* 0x001fe400000000ff */
[----:B------:R-:W-:-:S05]  /*7f00*/  F2FP.F16.F32.PACK_AB R7, R0, R13 ;  /* 0x0000000d0007723e */ /* 0x000fca00000000ff */
[----:B------:R3:W-:Y:S02]  /*7f10*/  STS.128 [R25+-0x140], R4 ;  /* 0xfffec00419007388 */ /* 0x0007e40000000c00 */
.L_x_3174:
[----:B------:R-:W-:Y:S05]  /*7f20*/  BSYNC B0 ;  /* 0x0000000000007941 */ /* 0x000fea0003800000 */
.L_x_3173:
[----:B------:R-:W-:Y:S06]  /*7f30*/  BAR.SYNC.DEFER_BLOCKING 0x0 ;  /* 0x0000000000007b1d */ /* 0x000fec0000010000 */
[----:B------:R-:W-:Y:S04]  /*7f40*/  BSSY B0, `(.L_x_3175) ;  /* 0x0000013000007945 */ /* 0x000fe80003800000 */
[----:B------:R-:W-:Y:S05]  /*7f50*/  @P4 BRA `(.L_x_3176) ;  /* 0x0000000000444947 */ /* 0x000fea0003800000 */
[----:B0-23--:R-:W1:Y:S02]  /*7f60*/  LDS.128 R4, [R25] ;  /* 0x0000000019047984 */ /* 0x00de640000000c00 */
        /* <DEDUP_REMOVED lines=16> */
.L_x_3176:
[----:B------:R-:W-:Y:S05]  /*8070*/  BSYNC B0 ;  /* 0x0000000000007941 */ /* 0x000fea0003800000 */
.L_x_3175:
[----:B------:R-:W-:Y:S06]  /*8080*/  BAR.SYNC.DEFER_BLOCKING 0x0 ;  /* 0x0000000000007b1d */ /* 0x000fec0000010000 */
.L_x_3169:
[----:B------:R-:W-:-:S04]  /*8090*/  IADD3 R18, R18, 0x1f, RZ ;  /* 0x0000001f12127810 */ /* 0x000fc80007ffe0ff */
[----:B------:R-:W-:-:S13]  /*80a0*/  ISETP.GT.U32.OR P0, PT, R18, 0x3e, P0 ;  /* 0x0000003e1200780c */ /* 0x000fda0000704470 */
[----:B------:R-:W-:Y:S05]  /*80b0*/  @P0 EXIT ;  /* 0x000000000000094d */ /* 0x000fea0003800000 */
[----:B------:R-:W4:Y:S02]  /*80c0*/  LDC R2, c[0x0][0x308] ;  /* 0x0000c200ff027b82 */ /* 0x000f240000000800 */
[----:B----4-:R-:W-:-:S13]  /*80d0*/  ISETP.NE.AND P0, PT, R2, 0x2, PT ;  /* 0x000000020200780c */ /* 0x010fda0003f05270 */
[----:B------:R-:W-:Y:S05]  /*80e0*/  @!P0 BRA `(.L_x_3177) ;  /* 0x0000000000308947 */ /* 0x000fea0003800000 */
[----:B--23--:R-:W2:Y:S01]  /*80f0*/  LDC.64 R4, c[0x0][0x210] ;  /* 0x00008400ff047b82 */ /* 0x00cea20000000a00 */
[----:B------:R-:W-:Y:S01]  /*8100*/  IMAD R21, R22, 0xa0, R21 ;  /* 0x000000a016157824 */ /* 0x000fe200078e0215 */
[----:B------:R-:W-:Y:S02]  /*8110*/  F2FP.F16.F32.PACK_AB R27, R27, R20 ;  /* 0x000000141b1b723e */ /* 0x000fe400000000ff */
[----:B------:R-:W-:Y:S02]  /*8120*/  F2FP.F16.F32.PACK_AB R3, R32, R3 ;  /* 0x000000032003723e */ /* 0x000fe400000000ff */
[----:B------:R-:W-:Y:S02]  /*8130*/  F2FP.F16.F32.PACK_AB R37, R37, R36 ;  /* 0x000000242525723e */ /* 0x000fe400000000ff */
[----:B------:R-:W-:Y:S01]  /*8140*/  F2FP.F16.F32.PACK_AB R13, R0, R13 ;  /* 0x0000000d000d723e */ /* 0x000fe200000000ff */
[----:B--2---:R-:W-:-:S05]  /*8150*/  IMAD.WIDE R4, R21, 0x2, R4 ;  /* 0x0000000215047825 */ /* 0x004fca00078e0204 */
[----:B------:R-:W-:Y:S04]  /*8160*/  STG.E desc[UR36][R4.64], R27 ;  /* 0x0000001b04007986 */ /* 0x000fe8000c101924 */
[----:B------:R-:W-:Y:S04]  /*8170*/  STG.E desc[UR36][R4.64+0x4], R3 ;  /* 0x0000040304007986 */ /* 0x000fe8000c101924 */
[----:B------:R-:W-:Y:S04]  /*8180*/  STG.E desc[UR36][R4.64+0x8], R37 ;  /* 0x0000082504007986 */ /* 0x000fe8000c101924 */
[----:B------:R-:W-:Y:S01]  /*8190*/  STG.E desc[UR36][R4.64+0xc], R13 ;  /* 0x00000c0d04007986 */ /* 0x000fe2000c101924 */
[----:B------:R-:W-:Y:S05]  /*81a0*/  EXIT ;  /* 0x000000000000794d */ /* 0x000fea0003800000 */
.L_x_3177:
[----:B--23--:R-:W2:Y:S01]  /*81b0*/  LDC.64 R4, c[0x0][0x300] ;  /* 0x0000c000ff047b82 */ /* 0x00cea20000000a00 */
[----:B------:R-:W-:Y:S01]  /*81c0*/  IMAD R21, R22, 0xa0, R21 ;  /* 0x000000a016157824 */ /* 0x000fe200078e0215 */
[----:B------:R-:W-:Y:S01]  /*81d0*/  ULDC.64 UR6, c[0x0][0x210] ;  /* 0x0000840000067ab9 */ /* 0x000fe20000000a00 */
[----:B--2---:R-:W2:Y:S02]  /*81e0*/  LDG.E R4, desc[UR36][R4.64] ;  /* 0x0000002404047981 */ /* 0x004ea4000c1e1900 */
[C---:B--2---:R-:W-:Y:S01]  /*81f0*/  FMUL.FTZ R27, R4.reuse, R27 ;  /* 0x0000001b041b7220 */ /* 0x044fe20000410000 */
[C---:B------:R-:W-:Y:S01]  /*8200*/  FMUL.FTZ R3, R4.reuse, R3 ;  /* 0x0000000304037220 */ /* 0x040fe20000410000 */
[C---:B------:R-:W-:Y:S01]  /*8210*/  FMUL.FTZ R32, R4.reuse, R32 ;  /* 0x0000002004207220 */ /* 0x040fe20000410000 */
[C---:B------:R-:W-:Y:S01]  /*8220*/  FMUL.FTZ R36, R4.reuse, R36 ;  /* 0x0000002404247220 */ /* 0x040fe20000410000 */
[C---:B------:R-:W-:Y:S01]  /*8230*/  FMUL.FTZ R20, R4.reuse, R20 ;  /* 0x0000001404147220 */ /* 0x040fe20000410000 */
[C---:B------:R-:W-:Y:S01]  /*8240*/  FMUL.FTZ R37, R4.reuse, R37 ;  /* 0x0000002504257220 */ /* 0x040fe20000410000 */
[----:B------:R-:W2:Y:S01]  /*8250*/  F2I.S8.NTZ R27, R27 ;  /* 0x0000001b001b7305 */ /* 0x000ea20000202100 */
[C---:B------:R-:W-:Y:S01]  /*8260*/  FMUL.FTZ R13, R4.reuse, R13 ;  /* 0x0000000d040d7220 */ /* 0x040fe20000410000 */
[----:B------:R-:W-:-:S06]  /*8270*/  FMUL.FTZ R0, R4, R0 ;  /* 0x0000000004007220 */ /* 0x000fcc0000410000 */
[----:B------:R-:W3:Y:S01]  /*8280*/  F2I.S8.NTZ R3, R3 ;  /* 0x0000000300037305 */ /* 0x000ee20000202100 */
[----:B--2---:R-:W-:-:S07]  /*8290*/  PRMT R2, R27, 0x8880, RZ ;  /* 0x000088801b027816 */ /* 0x004fce00000000ff */
[----:B------:R-:W0:Y:S01]  /*82a0*/  F2I.S8.NTZ R32, R32 ;  /* 0x0000002000207305 */ /* 0x000e220000202100 */
[----:B------:R-:W-:Y:S02]  /*82b0*/  PRMT R2, R2, 0x7710, RZ ;  /* 0x0000771002027816 */ /* 0x000fe400000000ff */
[----:B---3--:R-:W-:-:S05]  /*82c0*/  PRMT R5, R3, 0x8880, RZ ;  /* 0x0000888003057816 */ /* 0x008fca00000000ff */
[----:B------:R-:W2:Y:S01]  /*82d0*/  F2I.S8.NTZ R36, R36 ;  /* 0x0000002400247305 */ /* 0x000ea20000202100 */
[----:B-1----:R-:W-:Y:S02]  /*82e0*/  LOP3.LUT R9, R2, 0xff, RZ, 0xc0, !PT ;  /* 0x000000ff02097812 */ /* 0x002fe400078ec0ff */
[----:B------:R-:W-:Y:S02]  /*82f0*/  PRMT R3, R5, 0x7710, RZ ;  /* 0x0000771005037816 */ /* 0x000fe400000000ff */
[----:B------:R-:W-:Y:S02]  /*8300*/  SHF.L.U64.HI R8, R9, 0x8, RZ ;  /* 0x0000000809087819 */ /* 0x000fe400000102ff */
[----:B0-----:R-:W-:Y:S01]  /*8310*/  PRMT R6, R32, 0x8880, RZ ;  /* 0x0000888020067816 */ /* 0x001fe200000000ff */
[----:B------:R-:W0:Y:S01]  /*8320*/  F2I.S8.NTZ R20, R20 ;  /* 0x0000001400147305 */ /* 0x000e220000202100 */
[----:B------:R-:W-:Y:S02]  /*8330*/  LOP3.LUT R7, R3, 0xff, RZ, 0xc0, !PT ;  /* 0x000000ff03077812 */ /* 0x000fe400078ec0ff */
[----:B------:R-:W-:-:S02]  /*8340*/  PRMT R4, R6, 0x7710, RZ ;  /* 0x0000771006047816 */ /* 0x000fc400000000ff */
[C---:B------:R-:W-:Y:S01]  /*8350*/  SHF.L.U64.HI R3, R7.reuse, 0x10, RZ ;  /* 0x0000001007037819 */ /* 0x040fe200000102ff */
[----:B------:R-:W-:Y:S01]  /*8360*/  IMAD.U32 R7, R7, 0x10000, RZ ;  /* 0x0001000007077824 */ /* 0x000fe200078e00ff */
[----:B------:R-:W-:Y:S01]  /*8370*/  LOP3.LUT R6, R4, 0xff, RZ, 0xc0, !PT ;  /* 0x000000ff04067812 */ /* 0x000fe200078ec0ff */
[----:B------:R-:W1:Y:S01]  /*8380*/  F2I.S8.NTZ R37, R37 ;  /* 0x0000002500257305 */ /* 0x000e620000202100 */
[----:B--2---:R-:W-:Y:S02]  /*8390*/  PRMT R2, R36, 0x8880, RZ ;  /* 0x0000888024027816 */ /* 0x004fe400000000ff */
[----:B------:R-:W-:Y:S02]  /*83a0*/  SHF.L.U64.HI R4, R6, 0x18, RZ ;  /* 0x0000001806047819 */ /* 0x000fe400000102ff */
[----:B------:R-:W-:Y:S02]  /*83b0*/  PRMT R2, R2, 0x7710, RZ ;  /* 0x0000771002027816 */ /* 0x000fe400000000ff */
[----:B0-----:R-:W-:Y:S01]  /*83c0*/  PRMT R20, R20, 0x8880, RZ ;  /* 0x0000888014147816 */ /* 0x001fe200000000ff */
[----:B------:R-:W0:Y:S01]  /*83d0*/  F2I.S8.NTZ R13, R13 ;  /* 0x0000000d000d7305 */ /* 0x000e220000202100 */
[----:B------:R-:W-:-:S02]  /*83e0*/  LOP3.LUT R4, R4, R3, R8, 0xfe, !PT ;  /* 0x0000000304047212 */ /* 0x000fc400078efe08 */
[----:B------:R-:W-:Y:S02]  /*83f0*/  LOP3.LUT R3, R2, 0xff, RZ, 0xc0, !PT ;  /* 0x000000ff02037812 */ /* 0x000fe400078ec0ff */
[----:B-1----:R-:W-:-:S03]  /*8400*/  PRMT R37, R37, 0x8880, RZ ;  /* 0x0000888025257816 */ /* 0x002fc600000000ff */
[----:B------:R1:W2:Y:S01]  /*8410*/  F2I.S8.NTZ R5, R0 ;  /* 0x0000000000057305 */ /* 0x0002a20000202100 */
[----:B------:R-:W-:Y:S02]  /*8420*/  LOP3.LUT R3, R3, 0xffffff00, R4, 0xf8, !PT ;  /* 0xffffff0003037812 */ /* 0x000fe400078ef804 */
[----:B------:R-:W-:Y:S02]  /*8430*/  PRMT R2, R37, 0x7710, RZ ;  /* 0x0000771025027816 */ /* 0x000fe400000000ff */
[----:B------:R-:W-:Y:S02]  /*8440*/  IADD3 R4, P0, R21, UR6, RZ ;  /* 0x0000000615047c10 */ /* 0x000fe4000ff1e0ff */
[----:B0-----:R-:W-:Y:S02]  /*8450*/  PRMT R13, R13, 0x8880, RZ ;  /* 0x000088800d0d7816 */ /* 0x001fe400000000ff */
[----:B-1----:R-:W-:Y:S02]  /*8460*/  PRMT R0, R20, 0x7710, RZ ;  /* 0x0000771014007816 */ /* 0x002fe400000000ff */
[----:B------:R-:W-:-:S02]  /*8470*/  PRMT R2, R2, 0x7604, RZ ;  /* 0x0000760402027816 */ /* 0x000fc400000000ff */
[----:B------:R-:W-:Y:S02]  /*8480*/  PRMT R8, R0, 0x6540, R9 ;  /* 0x0000654000087816 */ /* 0x000fe40000000009 */
[----:B------:R-:W-:Y:S02]  /*8490*/  PRMT R0, R13, 0x7710, RZ ;  /* 0x000077100d007816 */ /* 0x000fe400000000ff */
[----:B------:R-:W-:Y:S02]  /*84a0*/  LOP3.LUT R3, R2, 0xffff00ff, R3, 0xf8, !PT ;  /* 0xffff00ff02037812 */ /* 0x000fe400078ef803 */
[----:B------:R-:W-:Y:S02]  /*84b0*/  PRMT R0, R0, 0x7054, RZ ;  /* 0x0000705400007816 */ /* 0x000fe400000000ff */
[----:B--2---:R-:W-:Y:S02]  /*84c0*/  PRMT R5, R5, 0x8880, RZ ;  /* 0x0000888005057816 */ /* 0x004fe400000000ff */
[----:B------:R-:W-:-:S02]  /*84d0*/  LOP3.LUT R3, R0, 0xff00ffff, R3, 0xf8, !PT ;  /* 0xff00ffff00037812 */ /* 0x000fc400078ef803 */
[----:B------:R-:W-:Y:S02]  /*84e0*/  LOP3.LUT R7, R7, 0xff00ffff, R8, 0xf8, !PT ;  /* 0xff00ffff07077812 */ /* 0x000fe400078ef808 */
[----:B------:R-:W-:Y:S02]  /*84f0*/  PRMT R0, R5, 0x7710, RZ ;  /* 0x0000771005007816 */ /* 0x000fe400000000ff */
[----:B------:R-:W-:Y:S02]  /*8500*/  PRMT R2, R7, 0x4210, R6 ;  /* 0x0000421007027816 */ /* 0x000fe40000000006 */
[----:B------:R-:W-:Y:S02]  /*8510*/  LEA.HI.X.SX32 R5, R21, UR7, 0x1, P0 ;  /* 0x0000000715057c11 */ /* 0x000fe400080f0eff */
[----:B------:R-:W-:-:S05]  /*8520*/  PRMT R3, R3, 0x4210, R0 ;  /* 0x0000421003037816 */ /* 0x000fca0000000000 */
[----:B------:R-:W-:Y:S01]  /*8530*/  STG.E.64 desc[UR36][R4.64], R2 ;  /* 0x0000000204007986 */ /* 0x000fe2000c101b24 */
[----:B------:R-:W-:Y:S05]  /*8540*/  EXIT ;  /* 0x000000000000794d */ /* 0x000fea0003800000 */
.L_x_3131:
[----:B------:R-:W-:Y:S01]  /*8550*/  MOV R12, 0x10 ;  /* 0x00000010000c7802 */ /* 0x000fe20000000f00 */
[----:B------:R-:W-:Y:S01]  /*8560*/  IMAD.MOV.U32 R11, RZ, RZ, 0x1f ;  /* 0x0000001fff0b7424 */ /* 0x000fe200078e00ff */
[----:B------:R-:W-:-:S07]  /*8570*/  MOV R15, 0xffffffff ;  /* 0xffffffff000f7802 */ /* 0x000fce0000000f00 */
[----:B-----5:R-:W-:Y:S05]  /*8580*/  WARPSYNC.COLLECTIVE R15, `(.L_x_3178) ;  /* 0x000000000f087348 */ /* 0x020fea0003c00000 */
[----:B------:R0:W1:Y:S02]  /*8590*/  SHFL.BFLY P6, R14, R13, R12, R11 ;  /* 0x0c00000c0d0e7389 */ /* 0x00006400000c000b */
[----:B01---5:R-:W-:Y:S01]  /*85a0*/  ENDCOLLECTIVE ;  /* 0x000000000000791b */ /* 0x023fe20003800000 */
.L_x_3178:
[----:B------:R-:W-:Y:S01]  /*85b0*/  MOV R12, 0x8 ;  /* 0x00000008000c7802 */ /* 0x000fe20000000f00 */
[----:B------:R-:W-:-:S04]  /*85c0*/  FADD.FTZ R0, R13, R14 ;  /* 0x0000000e0d007221 */ /* 0x000fc80000010000 */
[----:B------:R-:W-:-:S07]  /*85d0*/  IMAD.MOV.U32 R13, RZ, RZ, R0 ;  /* 0x000000ffff0d7224 */ /* 0x000fce00078e0000 */
[----:B------:R-:W-:Y:S05]  /*85e0*/  WARPSYNC.COLLECTIVE R15, `(.L_x_3179) ;  /* 0x000000000f087348 */ /* 0x000fea0003c00000 */
[----:B------:R0:W1:Y:S02]  /*85f0*/  SHFL.BFLY P6, R14, R13, R12, R11 ;  /* 0x0c00000c0d0e7389 */ /* 0x00006400000c000b */
[----:B01----:R-:W-:Y:S01]  /*8600*/  ENDCOLLECTIVE ;  /* 0x000000000000791b */ /* 0x003fe20003800000 */
.L_x_3179:
[----:B------:R-:W-:Y:S01]  /*8610*/  MOV R12, 0x4 ;  /* 0x00000004000c7802 */ /* 0x000fe20000000f00 */
[----:B------:R-:W-:-:S04]  /*8620*/  FADD.FTZ R3, R0, R14 ;  /* 0x0000000e00037221 */ /* 0x000fc80000010000 */
[----:B------:R-:W-:-:S07]  /*8630*/  IMAD.MOV.U32 R13, RZ, RZ, R3 ;  /* 0x000000ffff0d7224 */ /* 0x000fce00078e0003 */
[----:B------:R-:W-:Y:S05]  /*8640*/  WARPSYNC.COLLECTIVE R15, `(.L_x_3180) ;  /* 0x000000000f087348 */ /* 0x000fea0003c00000 */
[----:B------:R0:W1:Y:S02]  /*8650*/  SHFL.BFLY P6, R14, R13, R12, R11 ;  /* 0x0c00000c0d0e7389 */ /* 0x00006400000c000b */
[----:B01----:R-:W-:Y:S01]  /*8660*/  ENDCOLLECTIVE ;  /* 0x000000000000791b */ /* 0x003fe20003800000 */
.L_x_3180:
[----:B------:R-:W-:Y:S01]  /*8670*/  MOV R12, 0x2 ;  /* 0x00000002000c7802 */ /* 0x000fe20000000f00 */
[----:B------:R-:W-:-:S04]  /*8680*/  FADD.FTZ R4, R3, R14 ;  /* 0x0000000e03047221 */ /* 0x000fc80000010000 */
[----:B------:R-:W-:-:S07]  /*8690*/  IMAD.MOV.U32 R13, RZ, RZ, R4 ;  /* 0x000000ffff0d7224 */ /* 0x000fce00078e0004 */
[----:B------:R-:W-:Y:S05]  /*86a0*/  WARPSYNC.COLLECTIVE R15, `(.L_x_3181) ;  /* 0x000000000f087348 */ /* 0x000fea0003c00000 */
[----:B------:R0:W1:Y:S02]  /*86b0*/  SHFL.BFLY P6, R14, R13, R12, R11 ;  /* 0x0c00000c0d0e7389 */ /* 0x00006400000c000b */
[----:B01----:R-:W-:Y:S01]  /*86c0*/  ENDCOLLECTIVE ;  /* 0x000000000000791b */ /* 0x003fe20003800000 */
.L_x_3181:
[----:B------:R-:W-:Y:S01]  /*86d0*/  MOV R12, 0x1 ;  /* 0x00000001000c7802 */ /* 0x000fe20000000f00 */
[----:B------:R-:W-:-:S04]  /*86e0*/  FADD.FTZ R5, R4, R14 ;  /* 0x0000000e04057221 */ /* 0x000fc80000010000 */
[----:B------:R-:W-:-:S07]  /*86f0*/  IMAD.MOV.U32 R13, RZ, RZ, R5 ;  /* 0x000000ffff0d7224 */ /* 0x000fce00078e0005 */
[----:B------:R-:W-:Y:S05]  /*8700*/  WARPSYNC.COLLECTIVE R15, `(.L_x_3182) ;  /* 0x000000000f087348 */ /* 0x000fea0003c00000 */
[----:B------:R0:W1:Y:S02]  /*8710*/  SHFL.BFLY P6, R14, R13, R12, R11 ;  /* 0x0c00000c0d0e7389 */ /* 0x00006400000c000b */
[----:B01----:R-:W-:Y:S01]  /*8720*/  ENDCOLLECTIVE ;  /* 0x000000000000791b */ /* 0x003fe20003800000 */
.L_x_3182:
[----:B------:R-:W-:Y:S05]  /*8730*/  BRA `(.L_x_3183) ;  /* 0xffffff9c00c87947 */ /* 0x000fea000383ffff */
.L_x_3135:
[----:B------:R-:W-:Y:S01]  /*8740*/  BSSY B1, `(.L_x_3184) ;  /* 0x0000007000017945 */ /* 0x000fe20003800000 */
[----:B------:R-:W-:Y:S01]  /*8750*/  IMAD.MOV.U32 R12, RZ, RZ, 0x1 ;  /* 0x00000001ff0c7424 */ /* 0x000fe200078e00ff */
[----:B------:R-:W-:Y:S01]  /*8760*/  MOV R11, 0x1f ;  /* 0x0000001f000b7802 */ /* 0x000fe20000000f00 */
[----:B------:R-:W-:-:S07]  /*8770*/  IMAD.MOV.U32 R15, RZ, RZ, -0x1 ;  /* 0xffffffffff0f7424 */ /* 0x000fce00078e00ff */
[----:B-----5:R-:W-:Y:S05]  /*8780*/  WARPSYNC.COLLECTIVE R15, `(.L_x_3185) ;  /* 0x000000000f087348 */ /* 0x020fea0003c00000 */
[----:B------:R0:W1:Y:S02]  /*8790*/  SHFL.BFLY P6, R14, R13, R12, R11 ;  /* 0x0c00000c0d0e7389 */ /* 0x00006400000c000b */
[----:B01---5:R-:W-:Y:S01]  /*87a0*/  ENDCOLLECTIVE ;  /* 0x000000000000791b */ /* 0x023fe20003800000 */
.L_x_3185:
[----:B------:R-:W-:Y:S05]  /*87b0*/  BSYNC B1 ;  /* 0x0000000000017941 */ /* 0x000fea0003800000 */
.L_x_3184:
[----:B------:R-:W-:Y:S05]  /*87c0*/  BRA `(.L_x_3186) ;  /* 0xffffffc800c87947 */ /* 0x000fea000383ffff */
.L_x_3139:
[----:B-1----:R-:W-:Y:S01]  /*87d0*/  HFMA2.MMA R11, -RZ, RZ, 0, 1.847743988037109375e-06 ;  /* 0x0000001fff0b7435 */ /* 0x002fe200000001ff */
[----:B------:R-:W-:Y:S01]  /*87e0*/  BSSY B0, `(.L_x_3187) ;  /* 0x0000007000007945 */ /* 0x000fe20003800000 */
[----:B0-----:R-:W-:Y:S01]  /*87f0*/  MOV R13, R27 ;  /* 0x0000001b000d7202 */ /* 0x001fe20000000f00 */
[----:B------:R-:W-:Y:S02]  /*8800*/  IMAD.MOV.U32 R12, RZ, RZ, 0x10 ;  /* 0x00000010ff0c7424 */ /* 0x000fe400078e00ff */
[----:B------:R-:W-:-:S07]  /*8810*/  IMAD.MOV.U32 R15, RZ, RZ, -0x1 ;  /* 0xffffffffff0f7424 */ /* 0x000fce00078e00ff */
[----:B--23-5:R-:W-:Y:S05]  /*8820*/  WARPSYNC.COLLECTIVE R15, `(.L_x_3188) ;  /* 0x000000000f087348 */ /* 0x02cfea0003c00000 */
[----:B------:R0:W1:Y:S02]  /*8830*/  SHFL.BFLY P6, R14, R13, R12, R11 ;  /* 0x0c00000c0d0e7389 */ /* 0x00006400000c000b */
[----:B0123-5:R-:W-:Y:S01]  /*8840*/  ENDCOLLECTIVE ;  /* 0x000000000000791b */ /* 0x02ffe20003800000 */
.L_x_3188:
[----:B------:R-:W-:Y:S05]  /*8850*/  BSYNC B0 ;  /* 0x0000000000007941 */ /* 0x000fea0003800000 */
.L_x_3187:
[----:B------:R-:W-:Y:S01]  /*8860*/  FMNMX.FTZ R13, R14, R27, !PT ;  /* 0x0000001b0e0d7209 */ /* 0x000fe20007810000 */
[----:B------:R-:W-:Y:S01]  /*8870*/  IMAD.MOV.U32 R11, RZ, RZ, 0x1f ;  /* 0x0000001fff0b7424 */ /* 0x000fe200078e00ff */
[----:B------:R-:W-:Y:S02]  /*8880*/  MOV R12, 0x8 ;  /* 0x00000008000c7802 */ /* 0x000fe40000000f00 */
[----:B------:R-:W-:-:S07]  /*8890*/  MOV R15, 0xffffffff ;  /* 0xffffffff000f7802 */ /* 0x000fce0000000f00 */
[----:B------:R-:W-:Y:S05]  /*88a0*/  WARPSYNC.COLLECTIVE R15, `(.L_x_3189) ;  /* 0x000000000f087348 */ /* 0x000fea0003c00000 */
[----:B------:R0:W1:Y:S02]  /*88b0*/  SHFL.BFLY P6, R14, R13, R12, R11 ;  /* 0x0c00000c0d0e7389 */ /* 0x00006400000c000b */
[----:B01----:R-:W-:Y:S01]  /*88c0*/  ENDCOLLECTIVE ;  /* 0x000000000000791b */ /* 0x003fe20003800000 */
.L_x_3189:
[----:B------:R-:W-:Y:S01]  /*88d0*/  HFMA2.MMA R12, -RZ, RZ, 0, 2.384185791015625e-07 ;  /* 0x00000004ff0c7435 */ /* 0x000fe200000001ff */
[----:B------:R-:W-:-:S05]  /*88e0*/  FMNMX.FTZ R0, R13, R14, !PT ;  /* 0x0000000e0d007209 */ /* 0x000fca0007810000 */
[----:B------:R-:W-:-:S07]  /*88f0*/  IMAD.MOV.U32 R13, RZ, RZ, R0 ;  /* 0x000000ffff0d7224 */ /* 0x000fce00078e0000 */
[----:B------:R-:W-:Y:S05]  /*8900*/  WARPSYNC.COLLECTIVE R15, `(.L_x_3190) ;  /* 0x000000000f087348 */ /* 0x000fea0003c00000 */
[----:B------:R0:W1:Y:S02]  /*8910*/  SHFL.BFLY P6, R14, R13, R12, R11 ;  /* 0x0c00000c0d0e7389 */ /* 0x00006400000c000b */
[----:B01----:R-:W-:Y:S01]  /*8920*/  ENDCOLLECTIVE ;  /* 0x000000000000791b */ /* 0x003fe20003800000 */
.L_x_3190:
[----:B------:R-:W-:Y:S02]  /*8930*/  MOV R12, 0x2 ;  /* 0x00000002000c7802 */ /* 0x000fe40000000f00 */
[----:B------:R-:W-:-:S05]  /*8940*/  FMNMX.FTZ R3, R0, R14, !PT ;  /* 0x0000000e00037209 */ /* 0x000fca0007810000 */
[----:B------:R-:W-:-:S07]  /*8950*/  IMAD.MOV.U32 R13, RZ, RZ, R3 ;  /* 0x000000ffff0d7224 */ /* 0x000fce00078e0003 */
[----:B------:R-:W-:Y:S05]  /*8960*/  WARPSYNC.COLLECTIVE R15, `(.L_x_3191) ;  /* 0x000000000f087348 */ /* 0x000fea0003c00000 */
[----:B------:R0:W1:Y:S02]  /*8970*/  SHFL.BFLY P6, R14, R13, R12, R11 ;  /* 0x0c00000c0d0e7389 */ /* 0x00006400000c000b */
[----:B01----:R-:W-:Y:S01]  /*8980*/  ENDCOLLECTIVE ;  /* 0x000000000000791b */ /* 0x003fe20003800000 */
.L_x_3191:
[----:B------:R-:W-:Y:S05]  /*8990*/  BRA `(.L_x_3192) ;  /* 0xffffffcc00187947 */ /* 0x000fea000383ffff */
.L_x_3193:
        /* <DEDUP_REMOVED lines=14> */
.L_x_4251:


//--------------------- .text._ZN4mmha33masked_multihead_attention_kernelItLi160ELi256ELi4ELi32ELi64ELb0ELb1EEEv26Multihead_attention_paramsIT_XT5_EE --------------------------
	.section	.text._ZN4mmha33masked_multihead_attention_kernelItLi160ELi256ELi4ELi32ELi64ELb0ELb1EEEv26Multihead_attention_paramsIT_XT5_EE,"ax",@progbits
	.align	128
        .global         _ZN4mmha33masked_multihead_attention_kernelItLi160ELi256ELi4ELi32ELi64ELb0ELb1EEEv26Multihead_attention_paramsIT_XT5_EE
        .type           _ZN4mmha33masked_multihead_attention_kernelItLi160ELi256ELi4ELi32ELi64ELb0ELb1EEEv26Multihead_attention_paramsIT_XT5_EE,@function
        .size           _ZN4mmha33masked_multihead_attention_kernelItLi160ELi256ELi4ELi32ELi64ELb0ELb1EEEv26Multihead_attention_paramsIT_XT5_EE,(.L_x_4252 - _ZN4mmha33masked_multihead_attention_kernelItLi160ELi256ELi4ELi32ELi64ELb0ELb1EEEv26Multihead_attention_paramsIT_XT5_EE)
        .other          _ZN4mmha33masked_multihead_attention_kernelItLi160ELi256ELi4ELi32ELi64ELb0ELb1EEEv26Multihead_attention_paramsIT_XT5_EE,@"STO_CUDA_ENTRY STV_DEFAULT"
_ZN4mmha33masked_multihead_attention_kernelItLi160ELi256ELi4ELi32ELi64ELb0ELb1EEEv26Multihead_attention_paramsIT_XT5_EE:
.text._ZN4mmha33masked_multihead_attention_kernelItLi160ELi256ELi4ELi32ELi64ELb0ELb1EEEv26Multihead_attention_paramsIT_XT5_EE:
[----:B------:R-:W0:Y:S01]  /*0000*/  LDC R1, c[0x0][0x28] ;  /* 0x00000a00ff017b82 */ /* 0x000e220000000800 */
[----:B------:R-:W-:Y:S01]  /*0010*/  ULDC.64 UR4, c[0x0][0x320] ;  /* 0x0000c80000047ab9 */ /* 0x000fe20000000a00 */
[----:B------:R-:W-:Y:S01]  /*0020*/  ULDC.64 UR36, c[0x0][0x208] ;  /* 0x0000820000247ab9 */ /* 0x000fe20000000a00 */
[----:B------:R-:W-:-:S05]  /*0030*/  ISETP.NE.U32.AND P0, PT, RZ, UR4, PT ;  /* 0x00000004ff007c0c */ /* 0x000fca000bf05070 */
[----:B------:R-:W1:Y:S01]  /*0040*/  S2UR UR44, SR_CTAID.Y ;  /* 0x00000000002c79c3 */ /* 0x000e620000002600 */
[----:B------:R-:W-:-:S13]  /*0050*/  ISETP.NE.AND.EX P0, PT, RZ, UR5, PT, P0 ;  /* 0x00000005ff007c0c */ /* 0x000fda000bf05300 */
[----:B------:R-:W-:Y:S05]  /*0060*/  @!P0 BRA `(.L_x_3194) ;  /* 0x00000000001c8947 */ /* 0x000fea0003800000 */
[----:B-1----:R-:W-:-:S04]  /*0070*/  UIADD3 UR4, UP0, UR44, UR4, URZ ;  /* 0x000000042c047290 */ /* 0x002fc8000ff1e03f */
[----:B------:R-:W-:Y:S02]  /*0080*/  ULEA.HI.X.SX32 UR5, UR44, UR5, 0x1, UP0 ;  /* 0x000000052c057291 */ /* 0x000fe400080f0e3f */
[----:B------:R-:W-:-:S04]  /*0090*/  IMAD.U32 R2, RZ, RZ, UR4 ;  /* 0x00000004ff027e24 */ /* 0x000fc8000f8e00ff */
[----:B------:R-:W-:-:S05]  /*00a0*/  IMAD.U32 R3, RZ, RZ, UR5 ;  /* 0x00000005ff037e24 */ /* 0x000fca000f8e00ff */
[----:B------:R-:W2:Y:S02]  /*00b0*/  LDG.E.U8 R2, desc[UR36][R2.64] ;  /* 0x0000002402027981 */ /* 0x000ea4000c1e1100 */
[----:B--2---:R-:W-:-:S13]  /*00c0*/  ISETP.NE.AND P0, PT, R2, 0x1, PT ;  /* 0x000000010200780c */ /* 0x004fda0003f05270 */
[----:B------:R-:W-:Y:S05]  /*00d0*/  @!P0 EXIT ;  /* 0x000000000000894d */ /* 0x000fea0003800000 */
.L_x_3194:
[----:B------:R-:W2:Y:S01]  /*00e0*/  LDC R11, c[0x0][0x280] ;  /* 0x0000a000ff0b7b82 */ /* 0x000ea20000000800 */
[----:B------:R-:W-:Y:S01]  /*00f0*/  ULDC.64 UR4, c[0x0][0x330] ;  /* 0x0000cc0000047ab9 */ /* 0x000fe20000000a00 */
[----:B-1----:R-:W-:Y:S01]  /*0100*/  IABS R6, UR44 ;  /* 0x0000002c00067c13 */ /* 0x002fe20008000000 */
[----:B------:R-:W-:Y:S01]  /*0110*/  UISETP.NE.U32.AND UP0, UPT, UR4, URZ, UPT ;  /* 0x0000003f0400728c */ /* 0x000fe2000bf05070 */
[----:B------:R-:W-:-:S03]  /*0120*/  ULDC UR7, c[0x0][0x284] ;  /* 0x0000a10000077ab9 */ /* 0x000fc60000000800 */
[----:B------:R-:W-:-:S06]  /*0130*/  UISETP.NE.AND.EX UP0, UPT, UR5, URZ, UPT, UP0 ;  /* 0x0000003f0500728c */ /* 0x000fcc000bf05300 */
[----:B------:R-:W-:-:S05]  /*0140*/  PLOP3.LUT P4, PT, PT, PT, UP0, 0x80, 0x0 ;  /* 0x000000000000781c */ /* 0x000fca0003f8f008 */
[----:B------:R-:W-:Y:S02]  /*0150*/  @UP0 ULDC.64 UR4, c[0x0][0x330] ;  /* 0x0000cc0000040ab9 */ /* 0x000fe40000000a00 */
[----:B------:R-:W-:Y:S01]  /*0160*/  @UP0 UIMAD.WIDE UR4, UR44, 0x4, UR4 ;  /* 0x000000042c0408a5 */ /* 0x000fe2000f8e0204 */
[----:B--2---:R-:W-:-:S05]  /*0170*/  IABS R7, R11 ;  /* 0x0000000b00077213 */ /* 0x004fca0000000000 */
[----:B------:R-:W-:Y:S01]  /*0180*/  IMAD.U32 R4, RZ, RZ, UR4 ;  /* 0x00000004ff047e24 */ /* 0x000fe2000f8e00ff */
[----:B------:R-:W-:Y:S01]  /*0190*/  @UP0 ULDC UR4, c[0x0][0x2c0] ;  /* 0x0000b00000040ab9 */ /* 0x000fe20000000800 */
[----:B------:R-:W1:Y:S01]  /*01a0*/  I2F.RP R0, R7 ;  /* 0x0000000700007306 */ /* 0x000e620000209400 */
[----:B------:R-:W-:-:S05]  /*01b0*/  IMAD.U32 R5, RZ, RZ, UR5 ;  /* 0x00000005ff057e24 */ /* 0x000fca000f8e00ff */
[----:B------:R2:W3:Y:S02]  /*01c0*/  @P4 LDG.E R10, desc[UR36][R4.64] ;  /* 0x00000024040a4981 */ /* 0x0004e4000c1e1900 */
[----:B-1----:R-:W1:Y:S02]  /*01d0*/  MUFU.RCP R0, R0 ;  /* 0x0000000000007308 */ /* 0x002e640000001000 */
[----:B-1----:R-:W-:-:S06]  /*01e0*/  IADD3 R2, R0, 0xffffffe, RZ ;  /* 0x0ffffffe00027810 */ /* 0x002fcc0007ffe0ff */
[----:B------:R1:W4:Y:S02]  /*01f0*/  F2I.FTZ.U32.TRUNC.NTZ R3, R2 ;  /* 0x0000000200037305 */ /* 0x000324000021f000 */
[----:B-1----:R-:W-:Y:S01]  /*0200*/  IMAD.MOV.U32 R2, RZ, RZ, RZ ;  /* 0x000000ffff027224 */ /* 0x002fe200078e00ff */
[----:B----4-:R-:W-:-:S05]  /*0210*/  IADD3 R0, RZ, -R3, RZ ;  /* 0x80000003ff007210 */ /* 0x010fca0007ffe0ff */
[----:B------:R-:W-:-:S04]  /*0220*/  IMAD R9, R0, R7, RZ ;  /* 0x0000000700097224 */ /* 0x000fc800078e02ff */
[----:B------:R-:W-:Y:S02]  /*0230*/  IMAD.HI.U32 R0, R3, R9, R2 ;  /* 0x0000000903007227 */ /* 0x000fe400078e0002 */
[----:B------:R-:W1:Y:S04]  /*0240*/  LDC.64 R2, c[0x0][0x2f0] ;  /* 0x0000bc00ff027b82 */ /* 0x000e680000000a00 */
[----:B------:R-:W-:-:S04]  /*0250*/  IMAD.HI.U32 R0, R0, R6, RZ ;  /* 0x0000000600007227 */ /* 0x000fc800078e00ff */
[----:B------:R-:W-:-:S04]  /*0260*/  IMAD.MOV R8, RZ, RZ, -R0 ;  /* 0x000000ffff087224 */ /* 0x000fc800078e0a00 */
[----:B------:R-:W-:-:S05]  /*0270*/  IMAD R6, R7, R8, R6 ;  /* 0x0000000807067224 */ /* 0x000fca00078e0206 */
[----:B------:R-:W-:Y:S02]  /*0280*/  ISETP.GT.U32.AND P2, PT, R7, R6, PT ;  /* 0x000000060700720c */ /* 0x000fe40003f44070 */
[----:B-1----:R-:W-:-:S04]  /*0290*/  ISETP.NE.U32.AND P0, PT, R2, RZ, PT ;  /* 0x000000ff0200720c */ /* 0x002fc80003f05070 */
[----:B------:R-:W-:-:S07]  /*02a0*/  ISETP.NE.AND.EX P0, PT, R3, RZ, PT, P0 ;  /* 0x000000ff0300720c */ /* 0x000fce0003f05300 */
[----:B------:R-:W-:-:S04]  /*02b0*/  @!P2 IADD3 R6, R6, -R7, RZ ;  /* 0x800000070606a210 */ /* 0x000fc80007ffe0ff */
[----:B------:R-:W-:Y:S02]  /*02c0*/  ISETP.GE.U32.AND P1, PT, R6, R7, PT ;  /* 0x000000070600720c */ /* 0x000fe40003f26070 */
[C---:B------:R-:W-:Y:S01]  /*02d0*/  LOP3.LUT R6, R11.reuse, UR44, RZ, 0x3c, !PT ;  /* 0x0000002c0b067c12 */ /* 0x040fe2000f8e3cff */
[----:B------:R-:W-:Y:S01]  /*02e0*/  @!P2 VIADD R0, R0, 0x1 ;  /* 0x000000010000a836 */ /* 0x000fe20000000000 */
[----:B--2---:R-:W1:Y:S02]  /*02f0*/  @P0 LDC.64 R4, c[0x0][0x2f0] ;  /* 0x0000bc00ff040b82 */ /* 0x004e640000000a00 */
[----:B------:R-:W-:Y:S02]  /*0300*/  ISETP.GE.AND P3, PT, R6, RZ, PT ;  /* 0x000000ff0600720c */ /* 0x000fe40003f66270 */
[----:B------:R-:W-:-:S05]  /*0310*/  ISETP.NE.AND P2, PT, R11, RZ, PT ;  /* 0x000000ff0b00720c */ /* 0x000fca0003f45270 */
[----:B------:R-:W-:-:S05]  /*0320*/  @P1 VIADD R0, R0, 0x1 ;  /* 0x0000000100001836 */ /* 0x000fca0000000000 */
[----:B------:R-:W-:-:S05]  /*0330*/  MOV R23, R0 ;  /* 0x0000000000177202 */ /* 0x000fca0000000f00 */
[----:B------:R-:W-:Y:S01]  /*0340*/  @!P3 IMAD.MOV R23, RZ, RZ, -R23 ;  /* 0x000000ffff17b224 */ /* 0x000fe200078e0a17 */
[----:B------:R-:W-:-:S05]  /*0350*/  @!P2 LOP3.LUT R23, RZ, R11, RZ, 0x33, !PT ;  /* 0x0000000bff17a212 */ /* 0x000fca00078e33ff */
[----:B-1----:R-:W-:-:S06]  /*0360*/  @P0 IMAD.WIDE R4, R23, 0x4, R4 ;  /* 0x0000000417040825 */ /* 0x002fcc00078e0204 */
[----:B------:R1:W2:Y:S01]  /*0370*/  @P0 LDG.E R4, desc[UR36][R4.64] ;  /* 0x0000002404040981 */ /* 0x0002a2000c1e1900 */
[----:B------:R-:W-:-:S05]  /*0380*/  IMAD.U32 R0, RZ, RZ, UR7 ;  /* 0x00000007ff007e24 */ /* 0x000fca000f8e00ff */
[----:B------:R-:W-:-:S04]  /*0390*/  IABS R0, R0 ;  /* 0x0000000000007213 */ /* 0x000fc80000000000 */
[----:B------:R-:W-:-:S13]  /*03a0*/  R2UR UR8, R0 ;  /* 0x00000000000872ca */ /* 0x000fda00000e0000 */
[----:B------:R-:W4:Y:S08]  /*03b0*/  I2F.RP R0, UR8 ;  /* 0x0000000800007d06 */ /* 0x000f300008209400 */
[----:B----4-:R-:W4:Y:S02]  /*03c0*/  MUFU.RCP R0, R0 ;  /* 0x0000000000007308 */ /* 0x010f240000001000 */
[----:B----4-:R-:W-:Y:S01]  /*03d0*/  IADD3 R6, R0, 0xffffffe, RZ ;  /* 0x0ffffffe00067810 */ /* 0x010fe20007ffe0ff */
[----:B------:R-:W4:Y:S01]  /*03e0*/  S2R R22, SR_TID.X ;  /* 0x0000000000167919 */ /* 0x000f220000002100 */
[----:B------:R-:W5:Y:S04]  /*03f0*/  S2UR UR45, SR_CTAID.X ;  /* 0x00000000002d79c3 */ /* 0x000f680000002500 */
[----:B------:R-:W0:Y:S04]  /*0400*/  F2I.FTZ.U32.TRUNC.NTZ R6, R6 ;  /* 0x0000000600067305 */ /* 0x000e28000021f000 */
[----:B------:R-:W5:Y:S01]  /*0410*/  LDC R0, c[0x0][0x308] ;  /* 0x0000c200ff007b82 */ /* 0x000f620000000800 */
[----:B0-----:R-:W-:-:S13]  /*0420*/  R2UR UR5, R6 ;  /* 0x00000000060572ca */ /* 0x001fda00000e0000 */
[----:B------:R-:W-:-:S04]  /*0430*/  UIADD3 UR6, URZ, -UR5, URZ ;  /* 0x800000053f067290 */ /* 0x000fc8000fffe03f */
[----:B------:R-:W-:Y:S01]  /*0440*/  UIMAD UR6, UR6, UR8, URZ ;  /* 0x00000008060672a4 */ /* 0x000fe2000f8e023f */
[C---:B----4-:R-:W-:Y:S01]  /*0450*/  ISETP.GE.AND P1, PT, R22.reuse, 0x14, PT ;  /* 0x000000141600780c */ /* 0x050fe20003f26270 */
[----:B------:R-:W-:Y:S01]  /*0460*/  IMAD.SHL.U32 R28, R22, 0x8, RZ ;  /* 0x00000008161c7824 */ /* 0x000fe200078e00ff */
[----:B---3--:R-:W-:-:S13]  /*0470*/  @P4 R2UR UR40, R10 ;  /* 0x000000000a2842ca */ /* 0x008fda00000e0000 */
[----:B------:R-:W-:-:S07]  /*0480*/  @UP0 UIADD3 UR40, UR40, UR4, URZ ;  /* 0x0000000428280290 */ /* 0x000fce000fffe03f */
[----:B------:R-:W-:Y:S02]  /*0490*/  @!UP0 ULDC UR40, c[0x0][0x29c] ;  /* 0x0000a70000288ab9 */ /* 0x000fe40000000800 */
[----:B-1----:R-:W-:-:S04]  /*04a0*/  IABS R5, UR40 ;  /* 0x0000002800057c13 */ /* 0x002fc80008000000 */
[----:B------:R-:W-:Y:S01]  /*04b0*/  R2UR UR41, R5 ;  /* 0x00000000052972ca */ /* 0x000fe200000e0000 */
[----:B------:R-:W-:Y:S02]  /*04c0*/  UMOV UR4, URZ ;  /* 0x0000003f00047c82 */ /* 0x000fe40008000000 */
[----:B------:R-:W-:-:S03]  /*04d0*/  UIMAD.WIDE.U32 UR4, UR5, UR6, UR4 ;  /* 0x00000006050472a5 */ /* 0x000fc6000f8e0004 */
[----:B------:R-:W-:-:S07]  /*04e0*/  ULDC UR6, c[0x0][0x288] ;  /* 0x0000a20000067ab9 */ /* 0x000fce0000000800 */
[----:B------:R-:W-:-:S04]  /*04f0*/  UIMAD.WIDE.U32 UR4, UR5, UR41, URZ ;  /* 0x00000029050472a5 */ /* 0x000fc8000f8e003f */
[----:B------:R-:W-:Y:S02]  /*0500*/  UIADD3 UR5, -UR5, URZ, URZ ;  /* 0x0000003f05057290 */ /* 0x000fe4000fffe13f */
[----:B-----5:R-:W-:Y:S02]  /*0510*/  UIMAD UR43, UR44, UR6, UR45 ;  /* 0x000000062c2b72a4 */ /* 0x020fe4000f8e022d */
[----:B------:R-:W-:Y:S01]  /*0520*/  UIMAD UR41, UR8, UR5, UR41 ;  /* 0x00000005082972a4 */ /* 0x000fe2000f8e0229 */
[----:B------:R-:W-:-:S03]  /*0530*/  ULDC UR4, c[0x0][0x278] ;  /* 0x00009e0000047ab9 */ /* 0x000fc60000000800 */
        /* <DEDUP_REMOVED lines=9> */
[----:B------:R-:W-:Y:S02]  /*05d0*/  UIADD3 UR42, UR40, 0x1, -UR7 ;  /* 0x00000001282a7890 */ /* 0x000fe4000fffe807 */
[----:B------:R-:W-:Y:S02]  /*05e0*/  USEL UR4, UR43, UR4, !UP3 ;  /* 0x000000042b047287 */ /* 0x000fe4000d800000 */
[----:B------:R-:W-:Y:S02]  /*05f0*/  @!UP2 UIADD3 UR41, UR41, -UR8, URZ ;  /* 0x800000082929a290 */ /* 0x000fe4000fffe03f */
[----:B------:R-:W-:Y:S01]  /*0600*/  UISETP.LT.AND UP2, UPT, URZ, UR42, UPT ;  /* 0x0000002a3f00728c */ /* 0x000fe2000bf41270 */
[----:B------:R-:W-:Y:S01]  /*0610*/  ISETP.NE.AND P2, PT, R0, 0x2, PT ;  /* 0x000000020000780c */ /* 0x000fe20003f45270 */
[----:B------:R-:W-:Y:S01]  /*0620*/  UMOV UR38, URZ ;  /* 0x0000003f00267c82 */ /* 0x000fe20008000000 */
[----:B------:R-:W-:Y:S01]  /*0630*/  @!UP1 UIADD3 UR41, -UR41, URZ, URZ ;  /* 0x0000003f29299290 */ /* 0x000fe2000fffe13f */
[C---:B------:R-:W-:Y:S01]  /*0640*/  VIADD R0, R28.reuse, UR5 ;  /* 0x000000051c007c36 */ /* 0x040fe20008000000 */
[----:B------:R-:W-:Y:S01]  /*0650*/  USEL UR42, URZ, UR42, !UP2 ;  /* 0x0000002a3f2a7287 */ /* 0x000fe2000d000000 */
[----:B------:R-:W-:Y:S01]  /*0660*/  IADD3 R9, R28, UR4, RZ ;  /* 0x000000041c097c10 */ /* 0x000fe2000fffe0ff */
[----:B------:R-:W-:Y:S01]  /*0670*/  @!UP0 ULOP3.LUT UR41, URZ, UR7, URZ, 0x33, !UPT ;  /* 0x000000073f298292 */ /* 0x000fe2000f8e333f */
[----:B------:R-:W-:Y:S01]  /*0680*/  BSSY B0, `(.L_x_3195) ;  /* 0x000002f000007945 */ /* 0x000fe20003800000 */
[----:B------:R-:W-:-:S02]  /*0690*/  @P1 CS2R R18, SRZ ;  /* 0x0000000000121805 */ /* 0x000fc4000001ff00 */
[----:B------:R-:W-:Y:S02]  /*06a0*/  @P1 CS2R R16, SRZ ;  /* 0x0000000000101805 */ /* 0x000fe4000001ff00 */
[----:B--2---:R-:W-:Y:S01]  /*06b0*/  @P0 R2UR UR38, R4 ;  /* 0x00000000042602ca */ /* 0x004fe200000e0000 */
[----:B------:R-:W-:-:S14]  /*06c0*/  @P1 BRA `(.L_x_3196) ;  /* 0x0000000000a81947 */ /* 0x000fdc0003800000 */
[----:B------:R-:W0:Y:S02]  /*06d0*/  LDC R4, c[0x0][0x308] ;  /* 0x0000c200ff047b82 */ /* 0x000e240000000800 */
        /* <DEDUP_REMOVED lines=8> */
[----:B-----5:R-:W2:Y:S01]  /*0760*/  LDG.E.64 R16, desc[UR36][R6.64] ;  /* 0x0000002406107981 */ /* 0x020ea2000c1e1b00 */
[----:B------:R-:W0:Y:S03]  /*0770*/  LDC.64 R4, c[0x0][0x2f8] ;  /* 0x0000be00ff047b82 */ /* 0x000e260000000a00 */
[----:B0-----:R0:W3:Y:S01]  /*0780*/  LDG.E R13, desc[UR36][R4.64] ;  /* 0x00000024040d7981 */ /* 0x0010e2000c1e1900 */
[C---:B--2---:R-:W-:Y:S01]  /*0790*/  PRMT R7, R16.reuse, 0x9910, RZ ;  /* 0x0000991010077816 */ /* 0x044fe200000000ff */
[----:B------:R-:W3:Y:S01]  /*07a0*/  I2F.S8 R8, R16 ;  /* 0x0000001000087306 */ /* 0x000ee20000001400 */
[----:B0-----:R-:W-:Y:S02]  /*07b0*/  PRMT R5, R17, 0x9910, RZ ;  /* 0x0000991011057816 */ /* 0x001fe400000000ff */
[----:B------:R-:W-:Y:S02]  /*07c0*/  SHF.R.U64 R14, R16, 0x10, R17 ;  /* 0x00000010100e7819 */ /* 0x000fe40000001211 */
[----:B------:R-:W-:Y:S01]  /*07d0*/  SHF.R.S32.HI R4, RZ, 0x8, R7 ;  /* 0x00000008ff047819 */ /* 0x000fe20000011407 */
[----:B------:R-:W-:Y:S01]  /*07e0*/  IMAD.MOV.U32 R7, RZ, RZ, R5 ;  /* 0x000000ffff077224 */ /* 0x000fe200078e0005 */
[----:B------:R-:W-:Y:S01]  /*07f0*/  PRMT R5, R14, 0x9910, RZ ;  /* 0x000099100e057816 */ /* 0x000fe200000000ff */
[----:B------:R-:W0:Y:S01]  /*0800*/  I2F.S8 R10, R17 ;  /* 0x00000011000a7306 */ /* 0x000e220000001400 */
[----:B------:R-:W-:-:S02]  /*0810*/  SHF.R.U32.HI R11, RZ, 0x10, R17 ;  /* 0x00000010ff0b7819 */ /* 0x000fc40000011611 */
        /* <DEDUP_REMOVED lines=11> */
[----:B------:R-:W-:Y:S01]  /*08d0*/  F2FP.F16.F32.PACK_AB R19, R12, R19 ;  /* 0x000000130c13723e */ /* 0x000fe200000000ff */
        /* <DEDUP_REMOVED lines=9> */
.L_x_3196:
[----:B------:R-:W-:Y:S05]  /*0970*/  BSYNC B0 ;  /* 0x0000000000007941 */ /* 0x000fea0003800000 */
.L_x_3195:
[----:B------:R-:W-:Y:S01]  /*0980*/  BSSY B0, `(.L_x_3197) ;  /* 0x000002e000007945 */ /* 0x000fe20003800000 */
[----:B------:R-:W-:-:S03]  /*0990*/  IMAD R23, R23, UR6, RZ ;  /* 0x0000000617177c24 */ /* 0x000fc6000f8e02ff */
        /* <DEDUP_REMOVED lines=9> */
.L_x_3198:
        /* <DEDUP_REMOVED lines=35> */
.L_x_3199:
[----:B------:R-:W-:Y:S05]  /*0c60*/  BSYNC B0 ;  /* 0x0000000000007941 */ /* 0x000fea0003800000 */
.L_x_3197:
[----:B------:R-:W-:Y:S01]  /*0c70*/  ULDC.64 UR4, c[0x0][0x220] ;  /* 0x0000880000047ab9 */ /* 0x000fe20000000a00 */
[----:B------:R-:W-:Y:S01]  /*0c80*/  ULDC.64 UR8, c[0x0][0x230] ;  /* 0x00008c0000087ab9 */ /* 0x000fe20000000a00 */
[----:B------:R-:W-:Y:S02]  /*0c90*/  ISETP.GT.AND P1, PT, R22, 0x13, PT ;  /* 0x000000131600780c */ /* 0x000fe40003f24270 */
[----:B------:R-:W-:Y:S02]  /*0ca0*/  CS2R R32, SRZ ;  /* 0x0000000000207805 */ /* 0x000fe4000001ff00 */
[----:B------:R-:W-:Y:S02]  /*0cb0*/  ISETP.EQ.U32.AND P0, PT, RZ, UR4, PT ;  /* 0x00000004ff007c0c */ /* 0x000fe4000bf02070 */
[----:B------:R-:W-:Y:S02]  /*0cc0*/  CS2R R34, SRZ ;  /* 0x0000000000227805 */ /* 0x000fe4000001ff00 */
[----:B------:R-:W-:-:S02]  /*0cd0*/  ISETP.EQ.U32.AND P2, PT, RZ, UR8, PT ;  /* 0x00000008ff007c0c */ /* 0x000fc4000bf42070 */
[----:B------:R-:W-:Y:S01]  /*0ce0*/  ISETP.EQ.OR.EX P0, PT, RZ, UR5, P1, P0 ;  /* 0x00000005ff007c0c */ /* 0x000fe20008f02700 */
[----:B------:R-:W-:Y:S01]  /*0cf0*/  ULDC.64 UR4, c[0x0][0x2a8] ;  /* 0x0000aa0000047ab9 */ /* 0x000fe20000000a00 */
[----:B------:R-:W-:Y:S01]  /*0d00*/  ISETP.EQ.OR.EX P2, PT, RZ, UR9, P1, P2 ;  /* 0x00000009ff007c0c */ /* 0x000fe20008f42720 */
[----:B------:R-:W-:Y:S01]  /*0d10*/  UISETP.NE.U32.AND UP0, UPT, UR4, URZ, UPT ;  /* 0x0000003f0400728c */ /* 0x000fe2000bf05070 */
[----:B------:R-:W-:Y:S02]  /*0d20*/  P2R R4, PR, RZ, 0x2 ;  /* 0x00000002ff047803 */ /* 0x000fe40000000000 */
[----:B------:R-:W-:Y:S01]  /*0d30*/  ISETP.EQ.U32.AND P1, PT, R2, RZ, PT ;  /* 0x000000ff0200720c */ /* 0x000fe20003f22070 */
[----:B------:R-:W-:Y:S01]  /*0d40*/  UISETP.NE.AND.EX UP0, UPT, UR5, URZ, UPT, UP0 ;  /* 0x0000003f0500728c */ /* 0x000fe2000bf05300 */
[----:B------:R-:W-:-:S04]  /*0d50*/  ISETP.GT.AND P3, PT, R22, 0x1f, PT ;  /* 0x0000001f1600780c */ /* 0x000fc80003f64270 */
[----:B------:R-:W-:Y:S01]  /*0d60*/  ISETP.EQ.OR.EX P1, PT, R3, RZ, P3, P1 ;  /* 0x000000ff0300720c */ /* 0x000fe20001f22710 */
[----:B------:R-:W0:Y:S01]  /*0d70*/  @!P0 LDC.64 R4, c[0x0][0x220] ;  /* 0x00008800ff048b82 */ /* 0x000e220000000a00 */
[----:B------:R-:W-:Y:S02]  /*0d80*/  P2R R2, PR, RZ, 0x8 ;  /* 0x00000008ff027803 */ /* 0x000fe40000000000 */
[----:B------:R-:W-:Y:S02]  /*0d90*/  PLOP3.LUT P3, PT, PT, PT, UP0, 0x80, 0x0 ;  /* 0x000000000000781c */ /* 0x000fe40003f6f008 */
[----:B------:R-:W-:Y:S02]  /*0da0*/  @UP0 ULDC.64 UR4, c[0x0][0x2a8] ;  /* 0x0000aa0000040ab9 */ /* 0x000fe40000000a00 */
[----:B------:R-:W-:Y:S01]  /*0db0*/  @UP0 UIMAD.WIDE UR4, UR44, 0x4, UR4 ;  /* 0x000000042c0408a5 */ /* 0x000fe2000f8e0204 */
[----:B------:R-:W1:Y:S04]  /*0dc0*/  @!P2 LDC.64 R6, c[0x0][0x230] ;  /* 0x00008c00ff06ab82 */ /* 0x000e680000000a00 */
[----:B------:R-:W-:-:S04]  /*0dd0*/  VOTEU.ALL UP1, P1 ;  /* 0x00000000003f7886 */ /* 0x000fc80000820000 */
[----:B------:R-:W2:Y:S01]  /*0de0*/  @!P1 LDC.64 R8, c[0x0][0x2e0] ;  /* 0x0000b800ff089b82 */ /* 0x000ea20000000a00 */
[----:B------:R-:W-:Y:S01]  /*0df0*/  IMAD.U32 R10, RZ, RZ, UR4 ;  /* 0x00000004ff0a7e24 */ /* 0x000fe2000f8e00ff */
[----:B------:R-:W-:Y:S01]  /*0e00*/  @!UP1 UIMAD UR6, UR38, UR6, UR45 ;  /* 0x00000006260692a4 */ /* 0x000fe2000f8e022d */
[----:B------:R-:W-:Y:S02]  /*0e10*/  MOV R11, UR5 ;  /* 0x00000005000b7c02 */ /* 0x000fe40008000f00 */
[----:B------:R-:W-:Y:S02]  /*0e20*/  CS2R R12, SRZ ;  /* 0x00000000000c7805 */ /* 0x000fe4000001ff00 */
[----:B------:R-:W-:Y:S01]  /*0e30*/  CS2R R14, SRZ ;  /* 0x00000000000e7805 */ /* 0x000fe2000001ff00 */
[----:B------:R-:W-:Y:S01]  /*0e40*/  UMOV UR39, URZ ;  /* 0x0000003f00277c82 */ /* 0x000fe20008000000 */
[----:B------:R-:W-:Y:S01]  /*0e50*/  ULDC.U8 UR4, c[0x0][0x294] ;  /* 0x0000a50000047ab9 */ /* 0x000fe20000000000 */
[C---:B0-----:R-:W-:Y:S01]  /*0e60*/  @!P0 IMAD.WIDE R2, R0.reuse, 0x2, R4 ;  /* 0x0000000200028825 */ /* 0x041fe200078e0204 */
[----:B------:R-:W3:Y:S04]  /*0e70*/  @P3 LDG.E R10, desc[UR36][R10.64] ;  /* 0x000000240a0a3981 */ /* 0x000ee8000c1e1900 */
[----:B------:R-:W4:Y:S01]  /*0e80*/  @!P0 LDG.E.128 R32, desc[UR36][R2.64] ;  /* 0x0000002402208981 */ /* 0x000f22000c1e1d00 */
[----:B-1----:R-:W-:-:S04]  /*0e90*/  @!P2 IMAD.WIDE R4, R0, 0x2, R6 ;  /* 0x000000020004a825 */ /* 0x002fc800078e0206 */
[----:B------:R-:W-:Y:S01]  /*0ea0*/  IMAD.U32 R7, RZ, RZ, UR6 ;  /* 0x00000006ff077e24 */ /* 0x000fe2000f8e00ff */
[----:B------:R-:W4:Y:S03]  /*0eb0*/  @!P2 LDG.E.128 R12, desc[UR36][R4.64] ;  /* 0x00000024040ca981 */ /* 0x000f26000c1e1d00 */
[----:B------:R-:W-:-:S04]  /*0ec0*/  @!P1 IMAD R7, R7, 0xa0, R28 ;  /* 0x000000a007079824 */ /* 0x000fc800078e021c */
[----:B--2---:R-:W-:Y:S02]  /*0ed0*/  @!P1 IMAD.WIDE R6, R7, 0x2, R8 ;  /* 0x0000000207069825 */ /* 0x004fe400078e0208 */
[----:B------:R-:W0:Y:S03]  /*0ee0*/  LDC R9, c[0x0][0x290] ;  /* 0x0000a400ff097b82 */ /* 0x000e260000000800 */
[----:B------:R-:W2:Y:S01]  /*0ef0*/  @!P1 LDG.E.128 R36, desc[UR36][R6.64] ;  /* 0x0000002406249981 */ /* 0x000ea2000c1e1d00 */
[----:B------:R-:W-:Y:S02]  /*0f00*/  ISETP.NE.AND P2, PT, RZ, UR4, PT ;  /* 0x00000004ff007c0c */ /* 0x000fe4000bf45270 */
[----:B------:R-:W-:Y:S02]  /*0f10*/  ISETP.GE.AND P0, PT, R22, 0x20, PT ;  /* 0x000000201600780c */ /* 0x000fe40003f06270 */
[----:B---3--:R-:W-:-:S02]  /*0f20*/  @P3 R2UR UR39, R10 ;  /* 0x000000000a2732ca */ /* 0x008fc400000e0000 */
[----:B0-----:R-:W-:Y:S01]  /*0f30*/  ISETP.GT.AND P3, PT, R9, RZ, PT ;  /* 0x000000ff0900720c */ /* 0x001fe20003f64270 */
[----:B----45:R-:W-:Y:S02]  /*0f40*/  HFMA2.MMA R16, R16, 1, 1, R32 ;  /* 0x3c003c0010107835 */ /* 0x030fe40000000020 */
[----:B------:R-:W-:Y:S02]  /*0f50*/  HFMA2.MMA R24, R24, 1, 1, R12 ;  /* 0x3c003c0018187835 */ /* 0x000fe4000000000c */
[----:B------:R-:W-:Y:S01]  /*0f60*/  HFMA2.MMA R26, R26, 1, 1, R14 ;  /* 0x3c003c001a1a7835 */ /* 0x000fe2000000000e */
[----:B------:R-:W-:Y:S02]  /*0f70*/  HADD2 R25, R25, R13 ;  /* 0x0000000d19197230 */ /* 0x000fe40000000000 */
[----:B------:R-:W-:Y:S01]  /*0f80*/  HADD2 R27, R27, R15 ;  /* 0x0000000f1b1b7230 */ /* 0x000fe20000000000 */
[----:B------:R-:W-:Y:S01]  /*0f90*/  HFMA2.MMA R18, R18, 1, 1, R34 ;  /* 0x3c003c0012127835 */ /* 0x000fe20000000022 */
[----:B------:R-:W-:-:S02]  /*0fa0*/  HADD2 R17, R17, R33 ;  /* 0x0000002111117230 */ /* 0x000fc40000000000 */
[----:B------:R-:W-:Y:S01]  /*0fb0*/  HADD2 R19, R19, R35 ;  /* 0x0000002313137230 */ /* 0x000fe20000000000 */
[----:B--2---:R-:W-:Y:S02]  /*0fc0*/  @!P1 HFMA2.MMA R25, R25, R37, -RZ ;  /* 0x0000002519199235 */ /* 0x004fe400001000ff */
[----:B------:R-:W-:Y:S01]  /*0fd0*/  @!P1 HFMA2.MMA R27, R27, R39, -RZ ;  /* 0x000000271b1b9235 */ /* 0x000fe200001000ff */
[----:B------:R-:W-:Y:S02]  /*0fe0*/  @!P1 HMUL2 R24, R24, R36 ;  /* 0x0000002418189232 */ /* 0x000fe40000000000 */
[----:B------:R-:W-:Y:S01]  /*0ff0*/  @!P1 HMUL2 R26, R26, R38 ;  /* 0x000000261a1a9232 */ /* 0x000fe20000000000 */
        /* <DEDUP_REMOVED lines=13> */
[----:B0-----:R-:W-:Y:S01]  /*10d0*/  IMAD.MOV.U32 R2, RZ, RZ, RZ ;  /* 0x000000ffff027224 */ /* 0x001fe200078e00ff */
[----:B-1----:R-:W-:-:S05]  /*10e0*/  IADD3 R4, RZ, -R3, RZ ;  /* 0x80000003ff047210 */ /* 0x002fca0007ffe0ff */
        /* <DEDUP_REMOVED lines=29> */
[----:B------:R-:W-:Y:S01]  /*12c0*/  HFMA2.MMA R13, -RZ, RZ, 0, 0 ;  /* 0x00000000ff0d7435 */ /* 0x000fe200000001ff */
[----:B------:R-:W-:Y:S01]  /*12d0*/  MOV R6, UR4 ;  /* 0x0000000400067c02 */ /* 0x000fe20008000f00 */
[----:B------:R-:W-:Y:S01]  /*12e0*/  IMAD.U32 R7, RZ, RZ, UR5 ;  /* 0x00000005ff077e24 */ /* 0x000fe2000f8e00ff */
[----:B------:R-:W-:Y:S01]  /*12f0*/  MOV R11, UR7 ;  /* 0x00000007000b7c02 */ /* 0x000fe20008000f00 */
[----:B------:R-:W-:-:S02]  /*1300*/  IMAD.U32 R10, RZ, RZ, UR6 ;  /* 0x00000006ff0a7e24 */ /* 0x000fc4000f8e00ff */
[----:B------:R-:W-:Y:S02]  /*1310*/  IMAD.MOV.U32 R8, RZ, RZ, 0x53f ;  /* 0x0000053fff087424 */ /* 0x000fe400078e00ff */
[----:B0-----:R-:W-:-:S07]  /*1320*/  IMAD.MOV.U32 R12, RZ, RZ, 0x1 ;  /* 0x00000001ff0c7424 */ /* 0x001fce00078e00ff */
[----:B------:R-:W-:-:S07]  /*1330*/  LEPC R20, `(.L_x_3202) ;  /* 0x000000001014794e */ /* 0x000fce0000000000 */
[----:B-1----:R-:W-:Y:S05]  /*1340*/  CALL.ABS.NOINC R2 ;  /* 0x0000000002007343 */ /* 0x002fea0003c00000 */
.L_x_3202:
[----:B------:R-:W0:Y:S01]  /*1350*/  S2R R3, SR_CgaCtaId ;  /* 0x0000000000037919 */ /* 0x000e220000008800 */
[----:B------:R-:W1:Y:S01]  /*1360*/  LDC R14, c[0x0][0x290] ;  /* 0x0000a400ff0e7b82 */ /* 0x000e620000000800 */
[----:B------:R-:W-:Y:S01]  /*1370*/  MOV R0, 0x400 ;  /* 0x0000040000007802 */ /* 0x000fe20000000f00 */
[----:B------:R-:W-:Y:S05]  /*1380*/  WARPSYNC.ALL ;  /* 0x0000000000007948 */ /* 0x000fea0003800000 */
[----:B------:R-:W-:Y:S01]  /*1390*/  VIADD R2, R0, 0x210 ;  /* 0x0000021000027836 */ /* 0x000fe20000000000 */
[----:B------:R-:W-:Y:S01]  /*13a0*/  ISETP.NE.AND P6, PT, R32, RZ, PT ;  /* 0x000000ff2000720c */ /* 0x000fe20003fc5270 */
[----:B------:R-:W-:-:S03]  /*13b0*/  IMAD R0, R29, R30, R31 ;  /* 0x0000001e1d007224 */ /* 0x000fc600078e021f */
[----:B0-----:R-:W-:-:S05]  /*13c0*/  LEA R3, R3, R2, 0x18 ;  /* 0x0000000203037211 */ /* 0x001fca00078ec0ff */
[----:B------:R-:W-:-:S05]  /*13d0*/  IMAD R0, R0, 0x2, R3 ;  /* 0x0000000200007824 */ /* 0x000fca00078e0203 */
        /* <DEDUP_REMOVED lines=15> */
[----:B------:R-:W-:Y:S02]  /*14d0*/  BSSY B1, `(.L_x_3205) ;  /* 0x000007d000017945 */ /* 0x000fe40003800000 */
[----:B------:R-:W-:Y:S01]  /*14e0*/  IMAD R5, R29, 0x2, R3 ;  /* 0x000000021d057824 */ /* 0x000fe200078e0203 */
[----:B------:R-:W1:Y:S01]  /*14f0*/  LDS.64 R12, [R3] ;  /* 0x00000000030c7984 */ /* 0x000e620000000a00 */
[C---:B------:R-:W-:Y:S02]  /*1500*/  LEA R6, R14.reuse, R3, 0x1 ;  /* 0x000000030e067211 */ /* 0x040fe400078e08ff */
[----:B------:R-:W-:Y:S01]  /*1510*/  IMAD R4, R14, 0x2, R5 ;  /* 0x000000020e047824 */ /* 0x000fe200078e0205 */
[----:B0-----:R-:W0:Y:S01]  /*1520*/  LDS.64 R18, [R5] ;  /* 0x0000000005127984 */ /* 0x001e220000000a00 */
[----:B------:R-:W-:-:S03]  /*1530*/  LEA.HI R7, R7, R30, RZ, 0x2 ;  /* 0x0000001e07077211 */ /* 0x000fc600078f10ff */
[----:B------:R-:W2:Y:S02]  /*1540*/  LDS.64 R20, [R6] ;  /* 0x0000000006147984 */ /* 0x000ea40000000a00 */
[----:B------:R-:W-:Y:S02]  /*1550*/  IMAD.SHL.U32 R7, R7, 0x2, RZ ;  /* 0x0000000207077824 */ /* 0x000fe400078e00ff */
[----:B------:R-:W3:Y:S03]  /*1560*/  LDS.64 R32, [R4] ;  /* 0x0000000004207984 */ /* 0x000ee60000000a00 */
[----:B------:R-:W-:-:S04]  /*1570*/  LOP3.LUT R11, R7, 0xfffffff8, RZ, 0xc0, !PT ;  /* 0xfffffff8070b7812 */ /* 0x000fc800078ec0ff */
[----:B------:R-:W-:Y:S02]  /*1580*/  ISETP.GE.AND P0, PT, R11, R14, PT ;  /* 0x0000000e0b00720c */ /* 0x000fe40003f06270 */
[----:B-1----:R-:W-:Y:S02]  /*1590*/  SHF.R.U64 R8, R12, 0x10, R13 ;  /* 0x000000100c087819 */ /* 0x002fe4000000120d */
[--C-:B0-----:R-:W-:Y:S02]  /*15a0*/  SHF.R.U64 R17, R18, 0x10, R19.reuse ;  /* 0x0000001012117819 */ /* 0x101fe40000001213 */
[----:B------:R-:W-:Y:S02]  /*15b0*/  PRMT R16, R12, 0x5410, R18 ;  /* 0x000054100c107816 */ /* 0x000fe40000000012 */
[----:B------:R-:W-:Y:S02]  /*15c0*/  PRMT R18, R13, 0x5410, R19 ;  /* 0x000054100d127816 */ /* 0x000fe40000000013 */
[----:B------:R-:W-:-:S02]  /*15d0*/  PRMT R17, R8, 0x5410, R17 ;  /* 0x0000541008117816 */ /* 0x000fc40000000011 */
[----:B------:R-:W-:Y:S02]  /*15e0*/  SHF.R.U32.HI R12, RZ, 0x10, R13 ;  /* 0x00000010ff0c7819 */ /* 0x000fe4000001160d */
        /* <DEDUP_REMOVED lines=19> */
[----:B------:R-:W-:Y:S01]  /*1720*/  HADD2.F32 R35, -RZ, R27.H1_H1 ;  /* 0x3000001bff237230 */ /* 0x000fe20000004100 */
[----:B------:R-:W-:Y:S01]  /*1730*/  I2FP.F32.S32 R9, R9 ;  /* 0x0000000900097245 */ /* 0x000fe20000201400 */
[----:B------:R-:W-:-:S02]  /*1740*/  HADD2.F32 R29, -RZ, R18.H1_H1 ;  /* 0x30000012ff1d7230 */ /* 0x000fc40000004100 */
[----:B------:R-:W-:Y:S02]  /*1750*/  HADD2.F32 R33, -RZ, R26.H1_H1 ;  /* 0x3000001aff217230 */ /* 0x000fe40000004100 */
[----:B0-----:R-:W-:Y:S02]  /*1760*/  VIADD R7, R11, 0x6 ;  /* 0x000000060b077836 */ /* 0x001fe40000000000 */
[----:B------:R-:W-:Y:S02]  /*1770*/  HADD2.F32 R15, -RZ, R17.H1_H1 ;  /* 0x30000011ff0f7230 */ /* 0x000fe40000004100 */
        /* <DEDUP_REMOVED lines=8> */
[----:B------:R-:W-:Y:S01]  /*1800*/  FMUL.FTZ R9, R9, 13.28771209716796875 ;  /* 0x41549a7809097820 */ /* 0x000fe20000410000 */
[----:B------:R-:W-:Y:S01]  /*1810*/  FMUL.FTZ R11, R10, 13.28771209716796875 ;  /* 0x41549a780a0b7820 */ /* 0x000fe20000410000 */
[----:B------:R-:W-:Y:S01]  /*1820*/  FMUL.FTZ R10, R7, R12 ;  /* 0x0000000c070a7220 */ /* 0x000fe20000410000 */
[----:B------:R-:W-:Y:S01]  /*1830*/  I2FP.F32.S32 R7, UR4 ;  /* 0x0000000400077c45 */ /* 0x000fe20008201400 */
[----:B------:R-:W0:Y:S01]  /*1840*/  MUFU.EX2 R14, -R9 ;  /* 0x80000009000e7308 */ /* 0x000e220000000800 */
[----:B------:R-:W-:Y:S02]  /*1850*/  HADD2.F32 R17, -RZ, R17.H0_H0 ;  /* 0x20000011ff117230 */ /* 0x000fe40000004100 */
[----:B------:R-:W-:Y:S01]  /*1860*/  FMUL.FTZ R13, R10, 13.28771209716796875 ;  /* 0x41549a780a0d7820 */ /* 0x000fe20000410000 */
[----:B------:R-:W-:-:S04]  /*1870*/  HADD2.F32 R25, -RZ, R25.H0_H0 ;  /* 0x20000019ff197230 */ /* 0x000fc80000004100 */
[----:B------:R-:W1:Y:S08]  /*1880*/  MUFU.EX2 R8, -R8 ;  /* 0x8000000800087308 */ /* 0x000e700000000800 */
[----:B------:R-:W2:Y:S01]  /*1890*/  MUFU.EX2 R20, -R11 ;  /* 0x8000000b00147308 */ /* 0x000ea20000000800 */
[----:B0-----:R-:W-:-:S04]  /*18a0*/  FMUL.FTZ R10, R7, R14 ;  /* 0x0000000e070a7220 */ /* 0x001fc80000410000 */
[----:B------:R-:W-:Y:S01]  /*18b0*/  FMUL.RZ R31, R10, 0.15915493667125701904 ;  /* 0x3e22f9830a1f7820 */ /* 0x000fe2000040c000 */
[--C-:B------:R-:W-:Y:S02]  /*18c0*/  HADD2.F32 R10, -RZ, R16.reuse.H1_H1 ;  /* 0x30000010ff0a7230 */ /* 0x100fe40000004100 */
[----:B------:R0:W3:Y:S01]  /*18d0*/  MUFU.EX2 R34, -R13 ;  /* 0x8000000d00227308 */ /* 0x0000e20000000800 */
[----:B-1----:R-:W-:Y:S01]  /*18e0*/  FMUL.FTZ R8, R7, R8 ;  /* 0x0000000807087220 */ /* 0x002fe20000410000 */
[----:B------:R-:W-:-:S03]  /*18f0*/  HADD2.F32 R16, -RZ, R16.H0_H0 ;  /* 0x20000010ff107230 */ /* 0x000fc60000004100 */
[----:B------:R-:W-:-:S03]  /*1900*/  FMUL.RZ R21, R8, 0.15915493667125701904 ;  /* 0x3e22f98308157820 */ /* 0x000fc6000040c000 */
[----:B------:R-:W-:Y:S01]  /*1910*/  MUFU.SIN R14, R31 ;  /* 0x0000001f000e7308 */ /* 0x000fe20000000400 */
[----:B--2---:R-:W-:-:S04]  /*1920*/  FMUL.FTZ R11, R7, R20 ;  /* 0x00000014070b7220 */ /* 0x004fc80000410000 */
[----:B0-----:R-:W-:Y:S01]  /*1930*/  FMUL.RZ R13, R11, 0.15915493667125701904 ;  /* 0x3e22f9830b0d7820 */ /* 0x001fe2000040c000 */
[--C-:B------:R-:W-:Y:S02]  /*1940*/  HADD2.F32 R11, -RZ, R24.reuse.H1_H1 ;  /* 0x30000018ff0b7230 */ /* 0x100fe40000004100 */
[----:B------:R-:W0:Y:S01]  /*1950*/  MUFU.SIN R9, R21 ;  /* 0x0000001500097308 */ /* 0x000e220000000400 */
[----:B---3--:R-:W-:Y:S01]  /*1960*/  FMUL.FTZ R7, R7, R34 ;  /* 0x0000002207077220 */ /* 0x008fe20000410000 */
[----:B------:R-:W-:Y:S02]  /*1970*/  HADD2.F32 R34, -RZ, R27.H0_H0 ;  /* 0x2000001bff227230 */ /* 0x000fe40000004100 */
[----:B------:R-:W-:Y:S02]  /*1980*/  HADD2.F32 R24, -RZ, R24.H0_H0 ;  /* 0x20000018ff187230 */ /* 0x000fe40000004100 */
[----:B------:R-:W-:Y:S02]  /*1990*/  FMUL.RZ R36, R7, 0.15915493667125701904 ;  /* 0x3e22f98307247820 */ /* 0x000fe4000040c000 */
[----:B------:R1:W2:Y:S08]  /*19a0*/  MUFU.COS R8, R21 ;  /* 0x0000001500087308 */ /* 0x0002b00000000000 */
[----:B------:R3:W4:Y:S01]  /*19b0*/  MUFU.COS R12, R31 ;  /* 0x0000001f000c7308 */ /* 0x0007220000000000 */
[----:B-1----:R-:W-:-:S02]  /*19c0*/  HADD2.F32 R21, -RZ, R18.H0_H0 ;  /* 0x20000012ff157230 */ /* 0x002fc40000004100 */
[----:B0-----:R-:W-:-:S05]  /*19d0*/  FMUL.FTZ R7, R9, R10 ;  /* 0x0000000a09077220 */ /* 0x001fca0000410000 */
[----:B------:R-:W-:Y:S01]  /*19e0*/  MUFU.SIN R27, R36 ;  /* 0x00000024001b7308 */ /* 0x000fe20000000400 */
[----:B---3--:R-:W-:Y:S02]  /*19f0*/  HADD2.F32 R31, -RZ, R26.H0_H0 ;  /* 0x2000001aff1f7230 */ /* 0x008fe40000004100 */
[C---:B--2---:R-:W-:Y:S01]  /*1a00*/  FMUL.FTZ R10, R8.reuse, R10 ;  /* 0x0000000a080a7220 */ /* 0x044fe20000410000 */
[----:B------:R-:W-:-:S03]  /*1a10*/  FFMA.FTZ R7, R8, R16, -R7 ;  /* 0x0000001008077223 */ /* 0x000fc60000010807 */
[----:B------:R-:W-:Y:S01]  /*1a20*/  FFMA.FTZ R16, R9, R16, R10 ;  /* 0x0000001009107223 */ /* 0x000fe2000001000a */
[-C--:B------:R-:W-:Y:S01]  /*1a30*/  FMUL.FTZ R10, R14, R19.reuse ;  /* 0x000000130e0a7220 */ /* 0x080fe20000410000 */
[----:B------:R-:W0:Y:S01]  /*1a40*/  MUFU.SIN R18, R13 ;  /* 0x0000000d00127308 */ /* 0x000e220000000400 */
[C---:B----4-:R-:W-:Y:S02]  /*1a50*/  FMUL.FTZ R19, R12.reuse, R19 ;  /* 0x000000130c137220 */ /* 0x050fe40000410000 */
[----:B------:R-:W-:Y:S01]  /*1a60*/  FFMA.FTZ R10, R12, R25, -R10 ;  /* 0x000000190c0a7223 */ /* 0x000fe2000001080a */
[----:B------:R-:W-:Y:S01]  /*1a70*/  F2FP.F16.F32.PACK_AB R16, R16, R7 ;  /* 0x000000071010723e */ /* 0x000fe200000000ff */
[----:B------:R-:W-:-:S03]  /*1a80*/  FFMA.FTZ R25, R14, R25, R19 ;  /* 0x000000190e197223 */ /* 0x000fc60000010013 */
[----:B------:R-:W-:Y:S02]  /*1a90*/  MUFU.COS R26, R36 ;  /* 0x00000024001a7308 */ /* 0x000fe40000000000 */
[----:B------:R-:W-:-:S06]  /*1aa0*/  F2FP.F16.F32.PACK_AB R25, R25, R10 ;  /* 0x0000000a1919723e */ /* 0x000fcc00000000ff */
[----:B------:R1:W2:Y:S02]  /*1ab0*/  MUFU.COS R20, R13 ;  /* 0x0000000d00147308 */ /* 0x0002a40000000000 */
[-C--:B-1----:R-:W-:Y:S01]  /*1ac0*/  FMUL.FTZ R13, R9, R11.reuse ;  /* 0x0000000b090d7220 */ /* 0x082fe20000410000 */
[----:B------:R-:W-:-:S03]  /*1ad0*/  FMUL.FTZ R11, R8, R11 ;  /* 0x0000000b080b7220 */ /* 0x000fc60000410000 */
[-C--:B------:R-:W-:Y:S01]  /*1ae0*/  FFMA.FTZ R13, R8, R24.reuse, -R13 ;  /* 0x00000018080d7223 */ /* 0x080fe2000001080d */
[----:B------:R-:W-:Y:S01]  /*1af0*/  FFMA.FTZ R24, R9, R24, R11 ;  /* 0x0000001809187223 */ /* 0x000fe2000001000b */
[-C--:B------:R-:W-:Y:S01]  /*1b00*/  FMUL.FTZ R9, R14, R15.reuse ;  /* 0x0000000f0e097220 */ /* 0x080fe20000410000 */
[----:B------:R-:W-:Y:S01]  /*1b10*/  FMUL.FTZ R15, R12, R15 ;  /* 0x0000000f0c0f7220 */ /* 0x000fe20000410000 */
[-C--:B0-----:R-:W-:Y:S01]  /*1b20*/  FMUL.FTZ R11, R18, R29.reuse ;  /* 0x0000001d120b7220 */ /* 0x081fe20000410000 */
[----:B--2---:R-:W-:Y:S01]  /*1b30*/  FMUL.FTZ R29, R20, R29 ;  /* 0x0000001d141d7220 */ /* 0x004fe20000410000 */
[-C--:B------:R-:W-:Y:S01]  /*1b40*/  FFMA.FTZ R9, R12, R17.reuse, -R9 ;  /* 0x000000110c097223 */ /* 0x080fe20000010809 */
[----:B------:R-:W-:Y:S01]  /*1b50*/  FFMA.FTZ R8, R14, R17, R15 ;  /* 0x000000110e087223 */ /* 0x000fe2000001000f */
[CC--:B------:R-:W-:Y:S01]  /*1b60*/  FMUL.FTZ R15, R27.reuse, R32.reuse ;  /* 0x000000201b0f7220 */ /* 0x0c0fe20000410000 */
[----:B------:R-:W-:Y:S01]  /*1b70*/  FMUL.FTZ R14, R18, R33 ;  /* 0x00000021120e7220 */ /* 0x000fe20000410000 */
[----:B------:R-:W-:Y:S01]  /*1b80*/  FMUL.FTZ R32, R26, R32 ;  /* 0x000000201a207220 */ /* 0x000fe20000410000 */
[C---:B------:R-:W-:Y:S01]  /*1b90*/  FMUL.FTZ R17, R27.reuse, R35 ;  /* 0x000000231b117220 */ /* 0x040fe20000410000 */
[----:B------:R-:W-:Y:S01]  /*1ba0*/  FMUL.FTZ R33, R20, R33 ;  /* 0x0000002114217220 */ /* 0x000fe20000410000 */
[----:B------:R-:W-:Y:S01]  /*1bb0*/  FMUL.FTZ R35, R26, R35 ;  /* 0x000000231a237220 */ /* 0x000fe20000410000 */
[C---:B------:R-:W-:Y:S01]  /*1bc0*/  FFMA.FTZ R11, R20.reuse, R21, -R11 ;  /* 0x00000015140b7223 */ /* 0x040fe2000001080b */
[----:B------:R-:W-:Y:S01]  /*1bd0*/  FFMA.FTZ R14, R20, R31, -R14 ;  /* 0x0000001f140e7223 */ /* 0x000fe2000001080e */
[CC--:B------:R-:W-:Y:S01]  /*1be0*/  FFMA.FTZ R32, R27.reuse, R30.reuse, R32 ;  /* 0x0000001e1b207223 */ /* 0x0c0fe20000010020 */
[C---:B------:R-:W-:Y:S01]  /*1bf0*/  FFMA.FTZ R12, R18.reuse, R21, R29 ;  /* 0x00000015120c7223 */ /* 0x040fe2000001001d */
[----:B------:R-:W-:Y:S01]  /*1c00*/  FFMA.FTZ R33, R18, R31, R33 ;  /* 0x0000001f12217223 */ /* 0x000fe20000010021 */
[C---:B------:R-:W-:Y:S01]  /*1c10*/  FFMA.FTZ R15, R26.reuse, R30, -R15 ;  /* 0x0000001e1a0f7223 */ /* 0x040fe2000001080f */
[-C--:B------:R-:W-:Y:S01]  /*1c20*/  FFMA.FTZ R20, R26, R34.reuse, -R17 ;  /* 0x000000221a147223 */ /* 0x080fe20000010811 */
[----:B------:R-:W-:Y:S01]  /*1c30*/  FFMA.FTZ R27, R27, R34, R35 ;  /* 0x000000221b1b7223 */ /* 0x000fe20000010023 */
[----:B------:R-:W-:-:S02]  /*1c40*/  F2FP.F16.F32.PACK_AB R24, R24, R13 ;  /* 0x0000000d1818723e */ /* 0x000fc400000000ff */
[----:B------:R-:W-:Y:S02]  /*1c50*/  F2FP.F16.F32.PACK_AB R17, R8, R9 ;  /* 0x000000090811723e */ /* 0x000fe400000000ff */
[----:B------:R-:W-:Y:S02]  /*1c60*/  F2FP.F16.F32.PACK_AB R18, R12, R11 ;  /* 0x0000000b0c12723e */ /* 0x000fe400000000ff */
[----:B------:R-:W-:Y:S02]  /*1c70*/  F2FP.F16.F32.PACK_AB R26, R33, R14 ;  /* 0x0000000e211a723e */ /* 0x000fe400000000ff */
[----:B------:R-:W-:Y:S02]  /*1c80*/  F2FP.F16.F32.PACK_AB R19, R32, R15 ;  /* 0x0000000f2013723e */ /* 0x000fe400000000ff */
[----:B------:R-:W-:-:S07]  /*1c90*/  F2FP.F16.F32.PACK_AB R27, R27, R20 ;  /* 0x000000141b1b723e */ /* 0x000fce00000000ff */
.L_x_3206:
[----:B------:R-:W-:Y:S05]  /*1ca0*/  BSYNC B1 ;  /* 0x0000000000017941 */ /* 0x000fea0003800000 */
.L_x_3205:
[----:B------:R-:W-:Y:S02]  /*1cb0*/  LOP3.LUT R8, R25, 0xffff, RZ, 0xc0, !PT ;  /* 0x0000ffff19087812 */ /* 0x000fe400078ec0ff */
[----:B------:R-:W-:Y:S02]  /*1cc0*/  LOP3.LUT R10, R17, 0xffff, RZ, 0xc0, !PT ;  /* 0x0000ffff110a7812 */ /* 0x000fe400078ec0ff */
[----:B------:R-:W-:Y:S01]  /*1cd0*/  PRMT R7, R27, 0x7732, RZ ;  /* 0x000077321b077816 */ /* 0x000fe200000000ff */
[----:B------:R-:W-:Y:S01]  /*1ce0*/  IMAD.WIDE.U32 R8, R8, 0x10000, RZ ;  /* 0x0001000008087825 */ /* 0x000fe200078e00ff */
[C---:B------:R-:W-:Y:S02]  /*1cf0*/  PRMT R14, R26.reuse, 0x7732, RZ ;  /* 0x000077321a0e7816 */ /* 0x040fe400000000ff */
[----:B------:R-:W-:Y:S01]  /*1d00*/  PRMT R13, R26, 0x5410, R27 ;  /* 0x000054101a0d7816 */ /* 0x000fe2000000001b */
[----:B------:R-:W-:Y:S01]  /*1d10*/  IMAD.WIDE.U32 R10, R10, 0x10000, RZ ;  /* 0x000100000a0a7825 */ /* 0x000fe200078e00ff */
[----:B------:R-:W-:-:S02]  /*1d20*/  LOP3.LUT R12, R8, 0xffff, R24, 0xf8, !PT ;  /* 0x0000ffff080c7812 */ /* 0x000fc400078ef818 */
[----:B------:R-:W-:Y:S02]  /*1d30*/  PRMT R31, R14, 0x5410, R7 ;  /* 0x000054100e1f7816 */ /* 0x000fe40000000007 */
[----:B------:R-:W-:Y:S02]  /*1d40*/  PRMT R8, R25, 0x7732, RZ ;  /* 0x0000773219087816 */ /* 0x000fe400000000ff */
[----:B------:R-:W-:Y:S02]  /*1d50*/  LOP3.LUT R14, R10, 0xffff, R16, 0xf8, !PT ;  /* 0x0000ffff0a0e7812 */ /* 0x000fe400078ef810 */
[----:B------:R-:W-:Y:S02]  /*1d60*/  PRMT R15, R18, 0x5410, R19 ;  /* 0x00005410120f7816 */ /* 0x000fe40000000013 */
[----:B------:R-:W-:Y:S02]  /*1d70*/  PRMT R10, R17, 0x7732, RZ ;  /* 0x00007732110a7816 */ /* 0x000fe400000000ff */
[----:B------:R-:W-:-:S02]  /*1d80*/  PRMT R7, R19, 0x7732, RZ ;  /* 0x0000773213077816 */ /* 0x000fc400000000ff */
[----:B------:R-:W-:Y:S02]  /*1d90*/  PRMT R20, R18, 0x7732, RZ ;  /* 0x0000773212147816 */ /* 0x000fe400000000ff */
[----:B------:R-:W-:Y:S01]  /*1da0*/  LOP3.LUT R13, R13, R9, RZ, 0xfc, !PT ;  /* 0x000000090d0d7212 */ /* 0x000fe200078efcff */
[----:B------:R-:W-:Y:S01]  /*1db0*/  IMAD.WIDE.U32 R8, R8, 0x10000, RZ ;  /* 0x0001000008087825 */ /* 0x000fe200078e00ff */
[----:B------:R-:W-:Y:S02]  /*1dc0*/  PRMT R30, R16, 0x7732, RZ ;  /* 0x00007732101e7816 */ /* 0x000fe400000000ff */
[----:B------:R-:W-:Y:S01]  /*1dd0*/  LOP3.LUT R15, R15, R11, RZ, 0xfc, !PT ;  /* 0x0000000b0f0f7212 */ /* 0x000fe200078efcff */
        /* <DEDUP_REMOVED lines=12> */
.L_x_3204:
[----:B------:R-:W-:Y:S05]  /*1ea0*/  BSYNC B0 ;  /* 0x0000000000007941 */ /* 0x000fea0003800000 */
.L_x_3203:
[----:B------:R-:W-:Y:S06]  /*1eb0*/  BAR.SYNC.DEFER_BLOCKING 0x0 ;  /* 0x0000000000007b1d */ /* 0x000fec0000010000 */
[----:B0-----:R0:W2:Y:S04]  /*1ec0*/  @P6 LDS.128 R16, [R0] ;  /* 0x0000000000106984 */ /* 0x0010a80000000c00 */
[----:B------:R0:W3:Y:S01]  /*1ed0*/  @P6 LDS.128 R24, [R2] ;  /* 0x0000000002186984 */ /* 0x0000e20000000c00 */
[----:B------:R-:W-:Y:S06]  /*1ee0*/  BAR.SYNC.DEFER_BLOCKING 0x0 ;  /* 0x0000000000007b1d */ /* 0x000fec0000010000 */
[----:B------:R-:W-:Y:S05]  /*1ef0*/  BRA `(.L_x_3201) ;  /* 0x0000000400907947 */ /* 0x000fea0003800000 */
.L_x_3200:
[----:B------:R-:W-:Y:S01]  /*1f00*/  ISETP.GE.AND P0, PT, R28, R9, PT ;  /* 0x000000091c00720c */ /* 0x000fe20003f06270 */
[----:B------:R-:W-:-:S12]  /*1f10*/  BSSY B0, `(.L_x_3201) ;  /* 0x0000062000007945 */ /* 0x000fd80003800000 */
[----:B------:R-:W-:Y:S05]  /*1f20*/  @P0 BRA `(.L_x_3207) ;  /* 0x0000000400800947 */ /* 0x000fea0003800000 */
[----:B------:R-:W-:Y:S01]  /*1f30*/  I2FP.F32.S32 R9, R9 ;  /* 0x0000000900097245 */ /* 0x000fe20000201400 */
[C---:B------:R-:W-:Y:S01]  /*1f40*/  VIADD R2, R28.reuse, 0x2 ;  /* 0x000000021c027836 */ /* 0x040fe20000000000 */
[----:B------:R-:W-:Y:S01]  /*1f50*/  I2FP.F32.S32 R0, R28 ;  /* 0x0000001c00007245 */ /* 0x000fe20000201400 */
[C---:B------:R-:W-:Y:S01]  /*1f60*/  VIADD R3, R28.reuse, 0x4 ;  /* 0x000000041c037836 */ /* 0x040fe20000000000 */
[----:B------:R-:W-:Y:S01]  /*1f70*/  IADD3 R4, R28, 0x6, RZ ;  /* 0x000000061c047810 */ /* 0x000fe20007ffe0ff */
[----:B------:R-:W-:Y:S01]  /*1f80*/  ULDC UR4, c[0x0][0x29c] ;  /* 0x0000a70000047ab9 */ /* 0x000fe20000000800 */
[----:B------:R-:W0:Y:S01]  /*1f90*/  MUFU.RCP R9, R9 ;  /* 0x0000000900097308 */ /* 0x000e220000001000 */
[----:B------:R-:W-:Y:S01]  /*1fa0*/  I2FP.F32.S32 R2, R2 ;  /* 0x0000000200027245 */ /* 0x000fe20000201400 */
[----:B------:R-:W-:Y:S01]  /*1fb0*/  UIADD3 UR4, -UR39, UR4, URZ ;  /* 0x0000000427047290 */ /* 0x000fe2000fffe13f */
[----:B------:R-:W-:Y:S01]  /*1fc0*/  I2FP.F32.S32 R3, R3 ;  /* 0x0000000300037245 */ /* 0x000fe20000201400 */
[----:B------:R-:W-:Y:S01]  /*1fd0*/  HADD2.F32 R13, -RZ, R17.H1_H1 ;  /* 0x30000011ff0d7230 */ /* 0x000fe20000004100 */
[----:B------:R-:W-:Y:S01]  /*1fe0*/  I2FP.F32.S32 R4, R4 ;  /* 0x0000000400047245 */ /* 0x000fe20000201400 */
[----:B------:R-:W-:-:S02]  /*1ff0*/  HADD2.F32 R15, -RZ, R25.H1_H1 ;  /* 0x30000019ff0f7230 */ /* 0x000fc40000004100 */
[----:B------:R-:W-:Y:S01]  /*2000*/  I2FP.F32.S32 R12, UR4 ;  /* 0x00000004000c7c45 */ /* 0x000fe20008201400 */
        /* <DEDUP_REMOVED lines=14> */
[--C-:B------:R-:W-:Y:S02]  /*20f0*/  HADD2.F32 R19, -RZ, R26.reuse.H1_H1 ;  /* 0x3000001aff137230 */ /* 0x100fe40000004100 */
[----:B------:R-:W-:Y:S02]  /*2100*/  HADD2.F32 R18, -RZ, R25.H0_H0 ;  /* 0x20000019ff127230 */ /* 0x000fe40000004100 */
[----:B------:R-:W-:Y:S02]  /*2110*/  HADD2.F32 R26, -RZ, R26.H0_H0 ;  /* 0x2000001aff1a7230 */ /* 0x000fe40000004100 */
[--C-:B------:R-:W-:Y:S01]  /*2120*/  HADD2.F32 R25, -RZ, R27.reuse.H1_H1 ;  /* 0x3000001bff197230 */ /* 0x100fe20000004100 */
        /* <DEDUP_REMOVED lines=56> */
[CC--:B------:R-:W-:Y:S01]  /*24b0*/  FFMA.FTZ R4, R2.reuse, R29.reuse, R17 ;  /* 0x0000001d02047223 */ /* 0x0c0fe20000010011 */
[-C--:B------:R-:W-:Y:S01]  /*24c0*/  FFMA.FTZ R2, R2, R30.reuse, R21 ;  /* 0x0000001e02027223 */ /* 0x080fe20000010015 */
[C---:B------:R-:W-:Y:S01]  /*24d0*/  FFMA.FTZ R13, R12.reuse, R29, -R13 ;  /* 0x0000001d0c0d7223 */ /* 0x040fe2000001080d */
[----:B------:R-:W-:Y:S01]  /*24e0*/  FFMA.FTZ R27, R12, R30, -R19 ;  /* 0x0000001e0c1b7223 */ /* 0x000fe20000010813 */
[----:B------:R-:W-:Y:S02]  /*24f0*/  F2FP.F16.F32.PACK_AB R17, R0, R5 ;  /* 0x000000050011723e */ /* 0x000fe400000000ff */
[----:B------:R-:W-:-:S02]  /*2500*/  F2FP.F16.F32.PACK_AB R25, R6, R11 ;  /* 0x0000000b0619723e */ /* 0x000fc400000000ff */
[----:B------:R-:W-:Y:S02]  /*2510*/  F2FP.F16.F32.PACK_AB R19, R4, R13 ;  /* 0x0000000d0413723e */ /* 0x000fe400000000ff */
[----:B------:R-:W-:-:S07]  /*2520*/  F2FP.F16.F32.PACK_AB R27, R2, R27 ;  /* 0x0000001b021b723e */ /* 0x000fce00000000ff */
.L_x_3207:
[----:B------:R-:W-:Y:S05]  /*2530*/  BSYNC B0 ;  /* 0x0000000000007941 */ /* 0x000fea0003800000 */
.L_x_3201:
        /* <DEDUP_REMOVED lines=9> */
[----:B------:R-:W-:-:S04]  /*25d0*/  VIADD R28, R28, UR43 ;  /* 0x0000002b1c1c7c36 */ /* 0x000fc80008000000 */
[----:B------:R-:W-:-:S04]  /*25e0*/  HFMA2.MMA R9, R16, R24, R8 ;  /* 0x0000001810097235 */ /* 0x000fc80000000008 */
[----:B------:R-:W2:Y:S01]  /*25f0*/  @!P0 LDC R5, c[0x0][0x284] ;  /* 0x0000a100ff058b82 */ /* 0x000ea20000000800 */
[----:B------:R-:W-:-:S05]  /*2600*/  VOTEU.ALL UP0, P0 ;  /* 0x00000000003f7886 */ /* 0x000fca0000000000 */
[----:B------:R-:W-:Y:S01]  /*2610*/  @!UP0 USHF.L.U32 UR6, UR41, 0x3, URZ ;  /* 0x0000000329068899 */ /* 0x000fe2000800063f */
[----:B------:R-:W-:Y:S01]  /*2620*/  HFMA2 R9, R18, R26, R9 ;  /* 0x0000001a12097231 */ /* 0x000fe20000000009 */
[----:B0-----:R-:W0:Y:S01]  /*2630*/  @!P0 LDC.64 R2, c[0x0][0x248] ;  /* 0x00009200ff028b82 */ /* 0x001e220000000a00 */
[----:B-1----:R-:W-:-:S04]  /*2640*/  ULEA UR4, UR5, UR4, 0x18 ;  /* 0x0000000405047291 */ /* 0x002fc8000f8ec03f */
[----:B------:R-:W-:Y:S02]  /*2650*/  HFMA2.MMA R9, R19, R27, R9 ;  /* 0x0000001b13097235 */ /* 0x000fe40000000009 */
[----:B------:R-:W-:Y:S01]  /*2660*/  LEA R0, R22, UR4, 0x4 ;  /* 0x0000000416007c11 */ /* 0x000fe2000f8e20ff */
[----:B------:R-:W-:-:S04]  /*2670*/  UMOV UR4, 0xffffffff ;  /* 0xffffffff00047882 */ /* 0x000fc80000000000 */
[----:B------:R1:W-:Y:S01]  /*2680*/  STS.128 [R0], R16 ;  /* 0x0000001000007388 */ /* 0x0003e20000000c00 */
[----:B--2---:R-:W-:Y:S02]  /*2690*/  @!P0 IMAD R5, R28, R5, UR6 ;  /* 0x000000061c058e24 */ /* 0x004fe4000f8e0205 */
[--C-:B------:R-:W-:Y:S02]  /*26a0*/  HADD2.F32 R13, -RZ, R9.reuse.H0_H0 ;  /* 0x20000009ff0d7230 */ /* 0x100fe40000004100 */
[----:B------:R-:W-:Y:S02]  /*26b0*/  HADD2.F32 R4, -RZ, R9.H1_H1 ;  /* 0x30000009ff047230 */ /* 0x000fe40000004100 */
[----:B0-----:R-:W-:-:S04]  /*26c0*/  @!P0 IMAD.WIDE R2, R5, 0x2, R2 ;  /* 0x0000000205028825 */ /* 0x001fc800078e0202 */
[----:B------:R-:W-:Y:S01]  /*26d0*/  FADD.FTZ R13, R13, R4 ;  /* 0x000000040d0d7221 */ /* 0x000fe20000010000 */
        /* <DEDUP_REMOVED lines=11> */
.L_x_3258:
[----:B01----:R-:W-:-:S07]  /*2790*/  FADD.FTZ R4, R4, R14 ;  /* 0x0000000e04047221 */ /* 0x003fce0000010000 */
.L_x_3209:
[----:B------:R-:W-:Y:S05]  /*27a0*/  BSYNC B0 ;  /* 0x0000000000007941 */ /* 0x000fea0003800000 */
.L_x_3208:
[----:B------:R-:W-:-:S13]  /*27b0*/  ISETP.NE.AND P0, PT, R22, RZ, PT ;  /* 0x000000ff1600720c */ /* 0x000fda0003f05270 */
[----:B------:R-:W-:Y:S01]  /*27c0*/  @P0 MOV R78, 0xff7fffff ;  /* 0xff7fffff004e0802 */ /* 0x000fe20000000f00 */
[----:B------:R-:W-:Y:S06]  /*27d0*/  @P0 BRA `(.L_x_3211) ;  /* 0x0000000000600947 */ /* 0x000fec0003800000 */
        /* <DEDUP_REMOVED lines=11> */
[----:B0-----:R-:W-:Y:S02]  /*2890*/  IMAD.U32 R2, RZ, RZ, UR4 ;  /* 0x00000004ff027e24 */ /* 0x001fe4000f8e00ff */
[----:B------:R-:W-:-:S05]  /*28a0*/  IMAD.U32 R3, RZ, RZ, UR5 ;  /* 0x00000005ff037e24 */ /* 0x000fca000f8e00ff */
[----:B------:R-:W4:Y:S01]  /*28b0*/  @P0 LDG.E.U16 R2, desc[UR36][R2.64] ;  /* 0x0000002402020981 */ /* 0x000f22000c1e1500 */
[----:B------:R-:W0:Y:S01]  /*28c0*/  S2UR UR6, SR_CgaCtaId ;  /* 0x00000000000679c3 */ /* 0x000e220000008800 */
[----:B------:R-:W-:Y:S01]  /*28d0*/  UMOV UR4, 0x400 ;  /* 0x0000040000047882 */ /* 0x000fe20000000000 */
[----:B------:R-:W-:Y:S01]  /*28e0*/  FMUL.FTZ R78, R4, UR7 ;  /* 0x00000007044e7c20 */ /* 0x000fe20008410000 */
[----:B------:R-:W-:Y:S02]  /*28f0*/  UIADD3 UR5, UR4, 0x210, URZ ;  /* 0x0000021004057890 */ /* 0x000fe4000fffe03f */
[----:B------:R-:W-:Y:S02]  /*2900*/  UIADD3 UR4, -UR42, UR40, URZ ;  /* 0x000000282a047290 */ /* 0x000fe4000fffe13f */
[----:B0-----:R-:W-:-:S04]  /*2910*/  ULEA UR5, UR6, UR5, 0x18 ;  /* 0x0000000506057291 */ /* 0x001fc8000f8ec03f */
[----:B------:R-:W-:Y:S01]  /*2920*/  ULEA UR4, UR4, UR5, 0x2 ;  /* 0x0000000504047291 */ /* 0x000fe2000f8e103f */
[----:B----4-:R-:W-:-:S05]  /*2930*/  @P0 HADD2.F32 R5, -RZ, R2.H0_H0 ;  /* 0x20000002ff050230 */ /* 0x010fca0000004100 */
[----:B------:R-:W-:-:S05]  /*2940*/  @P0 FADD.FTZ R78, R78, R5 ;  /* 0x000000054e4e0221 */ /* 0x000fca0000010000 */
[----:B------:R1:W-:Y:S02]  /*2950*/  STS [UR4], R78 ;  /* 0x0000004eff007988 */ /* 0x0003e40008000804 */
.L_x_3211:
[----:B------:R-:W-:Y:S05]  /*2960*/  WARPSYNC.ALL ;  /* 0x0000000000007948 */ /* 0x000fea0003800000 */
[----:B------:R-:W-:Y:S01]  /*2970*/  UIADD3 UR4, UR40, 0x7, -UR42 ;  /* 0x0000000728047890 */ /* 0x000fe2000fffe82a */
[----:B------:R-:W4:Y:S01]  /*2980*/  LDC.64 R10, c[0x0][0x280] ;  /* 0x0000a000ff0a7b82 */ /* 0x000f220000000a00 */
[----:B------:R-:W-:Y:S01]  /*2990*/  SHF.R.S32.HI R3, RZ, 0x1f, R22 ;  /* 0x0000001fff037819 */ /* 0x000fe20000011416 */
[----:B------:R-:W-:Y:S01]  /*29a0*/  ULDC UR7, c[0x0][0x284] ;  /* 0x0000a10000077ab9 */ /* 0x000fe20000000800 */
[----:B------:R-:W-:Y:S01]  /*29b0*/  USHF.R.S32.HI UR5, URZ, 0x1f, UR4 ;  /* 0x0000001f3f057899 */ /* 0x000fe20008011404 */
[----:B------:R-:W-:Y:S01]  /*29c0*/  BSSY B0, `(.L_x_3212) ;  /* 0x00002a7000007945 */ /* 0x000fe20003800000 */
[----:B0-----:R-:W-:Y:S01]  /*29d0*/  LEA.HI R0, R3, R22, RZ, 0x2 ;  /* 0x0000001603007211 */ /* 0x001fe200078f10ff */
[----:B------:R-:W-:Y:S01]  /*29e0*/  ULDC UR16, c[0x0][0x2a0] ;  /* 0x0000a80000107ab9 */ /* 0x000fe20000000800 */
[----:B------:R-:W-:-:S02]  /*29f0*/  ULEA.HI UR5, UR5, UR4, URZ, 0x3 ;  /* 0x0000000405057291 */ /* 0x000fc4000f8f183f */
[----:B------:R-:W-:Y:S01]  /*2a00*/  LEA.HI.SX32 R76, R0, UR42, 0x1e ;  /* 0x0000002a004c7c11 */ /* 0x000fe2000f8ff2ff */
[----:B------:R-:W-:Y:S01]  /*2a10*/  ULDC.64 UR8, c[0x0][0x258] ;  /* 0x0000960000087ab9 */ /* 0x000fe20000000a00 */
[----:B------:R-:W-:Y:S01]  /*2a20*/  ULOP3.LUT UR5, UR5, 0xfffffff8, URZ, 0xc0, !UPT ;  /* 0xfffffff805057892 */ /* 0x000fe2000f8ec03f */
[----:B------:R-:W-:Y:S01]  /*2a30*/  ULDC.64 UR10, c[0x0][0x2b0] ;  /* 0x0000ac00000a7ab9 */ /* 0x000fe20000000a00 */
[----:B------:R-:W-:Y:S02]  /*2a40*/  ULDC.64 UR12, c[0x0][0x2c8] ;  /* 0x0000b200000c7ab9 */ /* 0x000fe40000000a00 */
[----:B------:R-:W-:Y:S01]  /*2a50*/  UIADD3 UR6, UR42, UR5, URZ ;  /* 0x000000052a067290 */ /* 0x000fe2000fffe03f */
[----:B------:R-:W-:Y:S01]  /*2a60*/  ULDC.64 UR14, c[0x0][0x2d8] ;  /* 0x0000b600000e7ab9 */ /* 0x000fe20000000a00 */
[----:B------:R-:W-:Y:S04]  /*2a70*/  BAR.SYNC.DEFER_BLOCKING 0x0 ;  /* 0x0000000000007b1d */ /* 0x000fe80000010000 */
[----:B------:R-:W-:Y:S01]  /*2a80*/  ISETP.GE.AND P0, PT, R76, UR6, PT ;  /* 0x000000064c007c0c */ /* 0x000fe2000bf06270 */
[----:B----4-:R-:W-:-:S04]  /*2a90*/  IMAD R2, R23, R10, UR45 ;  /* 0x0000002d17027e24 */ /* 0x010fc8000f8e020a */
[----:B------:R-:W-:-:S08]  /*2aa0*/  IMAD R2, R2, 0xa0, RZ ;  /* 0x000000a002027824 */ /* 0x000fd000078e02ff */
[----:B------:R-:W-:Y:S05]  /*2ab0*/  @P0 BRA `(.L_x_3213) ;  /* 0x00000028005c0947 */ /* 0x000fea0003800000 */
[----:B------:R-:W-:Y:S01]  /*2ac0*/  IABS R3, R11 ;  /* 0x0000000b00037213 */ /* 0x000fe20000000000 */
[----:B------:R-:W0:Y:S01]  /*2ad0*/  S2UR UR5, SR_CgaCtaId ;  /* 0x00000000000579c3 */ /* 0x000e220000008800 */
[----:B------:R-:W-:Y:S01]  /*2ae0*/  UMOV UR4, 0x400 ;  /* 0x0000040000047882 */ /* 0x000fe20000000000 */
[----:B------:R-:W-:Y:S01]  /*2af0*/  LOP3.LUT R5, R0, 0x7ffffffc, RZ, 0xc0, !PT ;  /* 0x7ffffffc00057812 */ /* 0x000fe200078ec0ff */
[----:B------:R-:W4:Y:S01]  /*2b00*/  I2F.RP R4, R3 ;  /* 0x0000000300047306 */ /* 0x000f220000209400 */
[----:B------:R-:W-:Y:S01]  /*2b10*/  UIADD3 UR4, UR4, 0x10, URZ ;  /* 0x0000001004047890 */ /* 0x000fe2000fffe03f */
[----:B--2---:R-:W-:Y:S01]  /*2b20*/  IMAD.MOV.U32 R16, RZ, RZ, RZ ;  /* 0x000000ffff107224 */ /* 0x004fe200078e00ff */
[----:B------:R-:W-:Y:S01]  /*2b30*/  IADD3 R22, -R5, R22, RZ ;  /* 0x0000001605167210 */ /* 0x000fe20007ffe1ff */
[----:B------:R-:W-:Y:S01]  /*2b40*/  IMAD R18, R11, 0xa0, RZ ;  /* 0x000000a00b127824 */ /* 0x000fe200078e02ff */
[----:B------:R-:W2:Y:S03]  /*2b50*/  LDC R19, c[0x0][0x2c0] ;  /* 0x0000b000ff137b82 */ /* 0x000ea60000000800 */
[----:B----4-:R-:W4:Y:S01]  /*2b60*/  MUFU.RCP R4, R4 ;  /* 0x0000000400047308 */ /* 0x010f220000001000 */
[----:B0-----:R-:W-:-:S06]  /*2b70*/  ULEA UR4, UR5, UR4, 0x18 ;  /* 0x0000000405047291 */ /* 0x001fcc000f8ec03f */
[C---:B------:R-:W-:Y:S01]  /*2b80*/  LEA R0, R22.reuse, UR4, 0x2 ;  /* 0x0000000416007c11 */ /* 0x040fe2000f8e10ff */
[----:B------:R-:W-:Y:S01]  /*2b90*/  ULDC UR4, c[0x0][0x298] ;  /* 0x0000a60000047ab9 */ /* 0x000fe20000000800 */
[----:B------:R-:W-:Y:S01]  /*2ba0*/  SHF.L.U32 R22, R22, 0x1, RZ ;  /* 0x0000000116167819 */ /* 0x000fe200000006ff */
[----:B--2---:R-:W-:Y:S02]  /*2bb0*/  VIADD R19, R19, UR4 ;  /* 0x0000000413137c36 */ /* 0x004fe40008000000 */
[----:B----4-:R-:W-:Y:S01]  /*2bc0*/  VIADD R12, R4, 0xffffffe ;  /* 0x0ffffffe040c7836 */ /* 0x010fe20000000000 */
[----:B------:R0:W2:Y:S03]  /*2bd0*/  LDS R79, [R0] ;  /* 0x00000000004f7984 */ /* 0x0000a60000000800 */
[----:B------:R-:W4:Y:S01]  /*2be0*/  F2I.FTZ.U32.TRUNC.NTZ R17, R12 ;  /* 0x0000000c00117305 */ /* 0x000f22000021f000 */
[----:B------:R0:W0:Y:S04]  /*2bf0*/  LDS R77, [R0+0x10] ;  /* 0x00001000004d7984 */ /* 0x0000280000000800 */
[----:B------:R0:W0:Y:S04]  /*2c00*/  LDS R74, [R0+0x20] ;  /* 0x00002000004a7984 */ /* 0x0000280000000800 */
[----:B------:R0:W0:Y:S04]  /*2c10*/  LDS R75, [R0+0x30] ;  /* 0x00003000004b7984 */ /* 0x0000280000000800 */
[----:B------:R0:W0:Y:S01]  /*2c20*/  LDS R72, [R0+0x40] ;  /* 0x0000400000487984 */ /* 0x0000220000000800 */
[----:B----4-:R-:W-:-:S03]  /*2c30*/  IMAD.MOV R14, RZ, RZ, -R17 ;  /* 0x000000ffff0e7224 */ /* 0x010fc600078e0a11 */
[----:B------:R4:W0:Y:S01]  /*2c40*/  LDS R73, [R0+0x50] ;  /* 0x0000500000497984 */ /* 0x0008220000000800 */
[----:B------:R-:W-:-:S03]  /*2c50*/  IMAD R13, R14, R3, RZ ;  /* 0x000000030e0d7224 */ /* 0x000fc600078e02ff */
[----:B------:R4:W0:Y:S01]  /*2c60*/  LDS R70, [R0+0x60] ;  /* 0x0000600000467984 */ /* 0x0008220000000800 */
[----:B------:R-:W-:-:S03]  /*2c70*/  IMAD.HI.U32 R16, R17, R13, R16 ;  /* 0x0000000d11107227 */ /* 0x000fc600078e0010 */
[----:B------:R4:W0:Y:S01]  /*2c80*/  LDS R71, [R0+0x70] ;  /* 0x0000700000477984 */ /* 0x0008220000000800 */
[----:B------:R-:W-:-:S03]  /*2c90*/  IMAD R17, R2, R11, R22 ;  /* 0x0000000b02117224 */ /* 0x000fc600078e0216 */
        /* <DEDUP_REMOVED lines=23> */
[----:B--2---:R4:W0:Y:S02]  /*2e10*/  LDS R10, [R0+0x1f0] ;  /* 0x0001f000000a7984 */ /* 0x0048240000000800 */
.L_x_3217:
[----:B0-----:R-:W-:Y:S01]  /*2e20*/  IABS R13, R76 ;  /* 0x0000004c000d7213 */ /* 0x001fe20000000000 */
[----:B------:R-:W-:Y:S02]  /*2e30*/  UIMAD UR4, UR44, UR7, URZ ;  /* 0x000000072c0472a4 */ /* 0x000fe4000f8e023f */
[----:B------:R-:W-:Y:S02]  /*2e40*/  IABS R15, UR7 ;  /* 0x00000007000f7c13 */ /* 0x000fe40008000000 */
[----:B------:R-:W-:Y:S01]  /*2e50*/  ISETP.GE.AND P1, PT, R76, RZ, PT ;  /* 0x000000ff4c00720c */ /* 0x000fe20003f26270 */
[----:B-1----:R-:W-:Y:S01]  /*2e60*/  IMAD.HI.U32 R11, R16, R13, RZ ;  /* 0x0000000d100b7227 */ /* 0x002fe200078e00ff */
[----:B------:R-:W-:-:S03]  /*2e70*/  ISETP.NE.AND P2, PT, RZ, UR7, PT ;  /* 0x00000007ff007c0c */ /* 0x000fc6000bf45270 */
[----:B------:R-:W-:Y:S01]  /*2e80*/  IMAD.U32 R50, RZ, RZ, UR4 ;  /* 0x00000004ff327e24 */ /* 0x000fe2000f8e00ff */
[----:B------:R-:W-:-:S05]  /*2e90*/  IADD3 R12, -R11, RZ, RZ ;  /* 0x000000ff0b0c7210 */ /* 0x000fca0007ffe1ff */
[----:B------:R-:W-:-:S05]  /*2ea0*/  IMAD R12, R15, R12, R13 ;  /* 0x0000000c0f0c7224 */ /* 0x000fca00078e020d */
[----:B------:R-:W-:-:S13]  /*2eb0*/  ISETP.GT.U32.AND P0, PT, R3, R12, PT ;  /* 0x0000000c0300720c */ /* 0x000fda0003f04070 */
[----:B------:R-:W-:-:S05]  /*2ec0*/  @!P0 IMAD.IADD R12, R12, 0x1, -R15 ;  /* 0x000000010c0c8824 */ /* 0x000fca00078e0a0f */
[----:B------:R-:W-:-:S13]  /*2ed0*/  ISETP.GT.U32.AND P0, PT, R3, R12, PT ;  /* 0x0000000c0300720c */ /* 0x000fda0003f04070 */
[----:B------:R-:W-:Y:S01]  /*2ee0*/  @!P0 IMAD.IADD R12, R12, 0x1, -R15 ;  /* 0x000000010c0c8824 */ /* 0x000fe200078e0a0f */
[----:B------:R-:W-:-:S04]  /*2ef0*/  ISETP.GE.AND P0, PT, R76, UR40, PT ;  /* 0x000000284c007c0c */ /* 0x000fc8000bf06270 */
[----:B------:R-:W-:Y:S02]  /*2f00*/  @!P1 IADD3 R12, -R12, RZ, RZ ;  /* 0x000000ff0c0c9210 */ /* 0x000fe40007ffe1ff */
[----:B------:R-:W-:-:S04]  /*2f10*/  @!P2 LOP3.LUT R12, RZ, UR7, RZ, 0x33, !PT ;  /* 0x00000007ff0cac12 */ /* 0x000fc8000f8e33ff */
[----:B------:R-:W-:Y:S01]  /*2f20*/  SHF.R.S32.HI R13, RZ, 0x1f, R12 ;  /* 0x0000001fff0d7819 */ /* 0x000fe2000001140c */
[C---:B------:R-:W-:Y:S01]  /*2f30*/  VIADD R15, R12.reuse, UR7 ;  /* 0x000000070c0f7c36 */ /* 0x040fe20008000000 */
[----:B------:R-:W-:-:S04]  /*2f40*/  IADD3 R14, P1, R12, UR4, RZ ;  /* 0x000000040c0e7c10 */ /* 0x000fc8000ff3e0ff */
[----:B------:R-:W-:Y:S02]  /*2f50*/  SHF.L.U32 R11, R15, 0x3, RZ ;  /* 0x000000030f0b7819 */ /* 0x000fe400000006ff */
[----:B------:R-:W-:Y:S02]  /*2f60*/  LEA.HI.X.SX32 R13, R50, R13, 0x1, P1 ;  /* 0x0000000d320d7211 */ /* 0x000fe400008f0eff */
[----:B------:R-:W-:Y:S02]  /*2f70*/  ISETP.GE.OR P3, PT, R11, R18, P0 ;  /* 0x000000120b00720c */ /* 0x000fe40000766670 */
[----:B------:R-:W-:-:S04]  /*2f80*/  LEA R80, P1, R14, UR8, 0x2 ;  /* 0x000000080e507c11 */ /* 0x000fc8000f8210ff */
[----:B------:R-:W-:Y:S01]  /*2f90*/  LEA.HI.X R81, R14, UR9, R13, 0x2, P1 ;  /* 0x000000090e517c11 */ /* 0x000fe200088f140d */
[----:B------:R-:W-:-:S06]  /*2fa0*/  VIADD R15, R15, UR7 ;  /* 0x000000070f0f7c36 */ /* 0x000fcc0008000000 */
[----:B------:R-:W2:Y:S01]  /*2fb0*/  @!P3 LDG.E R50, desc[UR36][R80.64] ;  /* 0x000000245032b981 */ /* 0x000ea2000c1e1900 */
[----:B------:R-:W-:Y:S01]  /*2fc0*/  IMAD.SHL.U32 R85, R15, 0x8, RZ ;  /* 0x000000080f557824 */ /* 0x000fe200078e00ff */
[----:B------:R-:W2:Y:S04]  /*2fd0*/  @!P3 LDC R51, c[0x0][0x288] ;  /* 0x0000a200ff33bb82 */ /* 0x000ea80000000800 */
[----:B------:R-:W-:-:S13]  /*2fe0*/  ISETP.GE.OR P2, PT, R85, R18, P0 ;  /* 0x000000125500720c */ /* 0x000fda0000746670 */
[----:B------:R-:W5:Y:S01]  /*2ff0*/  @!P2 LDG.E R83, desc[UR36][R80.64] ;  /* 0x000000245053a981 */ /* 0x000f62000c1e1900 */
[----:B------:R-:W-:Y:S01]  /*3000*/  IADD3 R89, R15, UR7, RZ ;  /* 0x000000070f597c10 */ /* 0x000fe2000fffe0ff */
[----:B------:R-:W-:Y:S01]  /*3010*/  IMAD.U32 R87, RZ, RZ, UR7 ;  /* 0x00000007ff577e24 */ /* 0x000fe2000f8e00ff */
[----:B------:R-:W1:Y:S03]  /*3020*/  @!P3 LDC.64 R14, c[0x0][0x248] ;  /* 0x00009200ff0ebb82 */ /* 0x000e660000000a00 */
[----:B------:R-:W-:-:S05]  /*3030*/  IMAD.SHL.U32 R89, R89, 0x8, RZ ;  /* 0x0000000859597824 */ /* 0x000fca00078e00ff */
[----:B------:R-:W-:Y:S01]  /*3040*/  ISETP.GE.OR P6, PT, R89, R18, P0 ;  /* 0x000000125900720c */ /* 0x000fe200007c6670 */
[----:B------:R-:W5:-:S12]  /*3050*/  @!P2 LDC R84, c[0x0][0x288] ;  /* 0x0000a200ff54ab82 */ /* 0x000f580000000800 */
[----:B------:R-:W3:Y:S01]  /*3060*/  @!P6 LDG.E R88, desc[UR36][R80.64] ;  /* 0x000000245058e981 */ /* 0x000ee2000c1e1900 */
[----:B------:R-:W-:-:S05]  /*3070*/  LEA R87, R87, R12, 0x2 ;  /* 0x0000000c57577211 */ /* 0x000fca00078e10ff */
[----:B------:R-:W-:-:S05]  /*3080*/  IMAD.SHL.U32 R13, R87, 0x8, RZ ;  /* 0x00000008570d7824 */ /* 0x000fca00078e00ff */
[----:B------:R-:W-:-:S13]  /*3090*/  ISETP.GE.OR P4, PT, R13, R18, P0 ;  /* 0x000000120d00720c */ /* 0x000fda0000786670 */
[----:B------:R-:W4:Y:S01]  /*30a0*/  @!P4 LDG.E R82, desc[UR36][R80.64] ;  /* 0x000000245052c981 */ /* 0x000f22000c1e1900 */
[----:B------:R-:W-:Y:S02]  /*30b0*/  VIADD R87, R87, UR7 ;  /* 0x0000000757577c36 */ /* 0x000fe40008000000 */
[----:B--2---:R-:W-:-:S04]  /*30c0*/  @!P3 IMAD R50, R50, R51, RZ ;  /* 0x000000333232b224 */ /* 0x004fc800078e02ff */
[----:B------:R-:W-:-:S04]  /*30d0*/  @!P3 IMAD R50, R50, 0xa0, RZ ;  /* 0x000000a03232b824 */ /* 0x000fc800078e02ff */
[----:B------:R-:W-:Y:S01]  /*30e0*/  @!P3 IMAD R50, R50, UR7, R11 ;  /* 0x000000073232bc24 */ /* 0x000fe2000f8e020b */
[----:B------:R-:W-:-:S04]  /*30f0*/  SHF.R.S32.HI R11, RZ, 0x1f, R17 ;  /* 0x0000001fff0b7819 */ /* 0x000fc80000011411 */
[----:B------:R-:W-:-:S04]  /*3100*/  @!P3 IADD3 R51, P1, R17, R50, RZ ;  /* 0x000000321133b210 */ /* 0x000fc80007f3e0ff */
[----:B------:R-:W-:Y:S02]  /*3110*/  @!P3 LEA.HI.X.SX32 R86, R50, R11, 0x1, P1 ;  /* 0x0000000b3256b211 */ /* 0x000fe400008f0eff */
[----:B-1----:R-:W-:Y:S01]  /*3120*/  @!P3 LEA R50, P1, R51, R14, 0x1 ;  /* 0x0000000e3332b211 */ /* 0x002fe200078208ff */
[----:B-----5:R-:W-:Y:S01]  /*3130*/  @!P2 IMAD R84, R83, R84, RZ ;  /* 0x000000545354a224 */ /* 0x020fe200078e02ff */
[----:B------:R-:W-:Y:S02]  /*3140*/  SHF.L.U32 R83, R87, 0x3, RZ ;  /* 0x0000000357537819 */ /* 0x000fe400000006ff */
[----:B------:R-:W-:Y:S01]  /*3150*/  @!P3 LEA.HI.X R51, R51, R15, R86, 0x1, P1 ;  /* 0x0000000f3333b211 */ /* 0x000fe200008f0c56 */
[----:B------:R-:W-:Y:S01]  /*3160*/  @!P2 IMAD R84, R84, 0xa0, RZ ;  /* 0x000000a05454a824 */ /* 0x000fe200078e02ff */
[----:B------:R-:W1:Y:S01]  /*3170*/  @!P2 LDC.64 R14, c[0x0][0x248] ;  /* 0x00009200ff0eab82 */ /* 0x000e620000000a00 */
[----:B------:R-:W-:Y:S02]  /*3180*/  ISETP.GE.OR P5, PT, R83, R18, P0 ;  /* 0x000000125300720c */ /* 0x000fe400007a6670 */
[----:B------:R-:W-:Y:S01]  /*3190*/  ISETP.GE.AND P1, PT, R76, UR40, PT ;  /* 0x000000284c007c0c */ /* 0x000fe2000bf26270 */
[----:B------:R-:W-:-:S03]  /*31a0*/  @!P2 IMAD R84, R84, UR7, R85 ;  /* 0x000000075454ac24 */ /* 0x000fc6000f8e0255 */
[----:B------:R-:W-:-:S06]  /*31b0*/  SEL R20, R20, RZ, P1 ;  /* 0x000000ff14147207 */ /* 0x000fcc0000800000 */
[----:B------:R2:W5:Y:S01]  /*31c0*/  @!P3 LDG.E R20, desc[UR36][R50.64] ;  /* 0x000000243214b981 */ /* 0x000562000c1e1900 */
[----:B------:R-:W-:-:S03]  /*31d0*/  @!P2 IADD3 R85, P3, R17, R84, RZ ;  /* 0x000000541155a210 */ /* 0x000fc60007f7e0ff */
[----:B------:R-:W5:Y:S01]  /*31e0*/  @!P5 LDG.E R86, desc[UR36][R80.64] ;  /* 0x000000245056d981 */ /* 0x000f62000c1e1900 */
[----:B------:R-:W-:Y:S01]  /*31f0*/  @!P2 LEA.HI.X.SX32 R90, R84, R11, 0x1, P3 ;  /* 0x0000000b545aa211 */ /* 0x000fe200018f0eff */
[----:B------:R-:W-:-:S04]  /*3200*/  VIADD R87, R87, UR7 ;  /* 0x0000000757577c36 */ /* 0x000fc80008000000 */
[----:B------:R-:W-:Y:S01]  /*3210*/  IMAD.SHL.U32 R87, R87, 0x8, RZ ;  /* 0x0000000857577824 */ /* 0x000fe200078e00ff */
[----:B-1----:R-:W-:-:S04]  /*3220*/  @!P2 LEA R84, P3, R85, R14, 0x1 ;  /* 0x0000000e5554a211 */ /* 0x002fc800078608ff */
[----:B------:R-:W-:Y:S02]  /*3230*/  @!P2 LEA.HI.X R85, R85, R15, R90, 0x1, P3 ;  /* 0x0000000f5555a211 */ /* 0x000fe400018f0c5a */
[----:B------:R-:W3:Y:S01]  /*3240*/  @!P6 LDC R15, c[0x0][0x288] ;  /* 0x0000a200ff0feb82 */ /* 0x000ee20000000800 */
[----:B------:R-:W-:Y:S02]  /*3250*/  ISETP.GE.OR P3, PT, R87, R18, P0 ;  /* 0x000000125700720c */ /* 0x000fe40000766670 */
[----:B------:R-:W-:-:S06]  /*3260*/  SEL R21, R21, RZ, P1 ;  /* 0x000000ff15157207 */ /* 0x000fcc0000800000 */
[----:B------:R1:W5:Y:S01]  /*3270*/  @!P2 LDG.E R21, desc[UR36][R84.64] ;  /* 0x000000245415a981 */ /* 0x000362000c1e1900 */
[----:B------:R-:W-:Y:S02]  /*3280*/  SEL R22, R22, RZ, P1 ;  /* 0x000000ff16167207 */ /* 0x000fe40000800000 */
[----:B------:R-:W-:Y:S02]  /*3290*/  SEL R23, R23, RZ, P1 ;  /* 0x000000ff17177207 */ /* 0x000fe40000800000 */
[----:B------:R-:W0:Y:S01]  /*32a0*/  @!P3 LDC R93, c[0x0][0x288] ;  /* 0x0000a200ff5dbb82 */ /* 0x000e220000000800 */
[----:B---3--:R-:W-:Y:S02]  /*32b0*/  @!P6 IMAD R90, R88, R15, RZ ;  /* 0x0000000f585ae224 */ /* 0x008fe400078e02ff */
[----:B------:R-:W0:Y:S05]  /*32c0*/  @!P3 LDG.E R88, desc[UR36][R80.64] ;  /* 0x000000245058b981 */ /* 0x000e2a000c1e1900 */
[----:B------:R-:W3:Y:S01]  /*32d0*/  @!P6 LDC.64 R14, c[0x0][0x248] ;  /* 0x00009200ff0eeb82 */ /* 0x000ee20000000a00 */
[----:B--2---:R-:W-:-:S04]  /*32e0*/  @!P6 IMAD R50, R90, 0xa0, RZ ;  /* 0x000000a05a32e824 */ /* 0x004fc800078e02ff */
[----:B------:R-:W-:Y:S01]  /*32f0*/  @!P6 IMAD R50, R50, UR7, R89 ;  /* 0x000000073232ec24 */ /* 0x000fe2000f8e0259 */
[----:B------:R-:W-:-:S04]  /*3300*/  MOV R89, UR7 ;  /* 0x0000000700597c02 */ /* 0x000fc80008000f00 */
[----:B------:R-:W-:Y:S01]  /*3310*/  @!P6 IADD3 R51, P2, R17, R50, RZ ;  /* 0x000000321133e210 */ /* 0x000fe20007f5e0ff */
[----:B------:R-:W-:-:S03]  /*3320*/  IMAD R89, R89, 0x7, R12 ;  /* 0x0000000759597824 */ /* 0x000fc600078e020c */
[----:B------:R-:W-:Y:S02]  /*3330*/  @!P6 LEA.HI.X.SX32 R50, R50, R11, 0x1, P2 ;  /* 0x0000000b3232e211 */ /* 0x000fe400010f0eff */
[----:B---3--:R-:W-:-:S04]  /*3340*/  @!P6 LEA R90, P2, R51, R14, 0x1 ;  /* 0x0000000e335ae211 */ /* 0x008fc800078408ff */
[----:B------:R-:W-:Y:S01]  /*3350*/  @!P6 LEA.HI.X R91, R51, R15, R50, 0x1, P2 ;  /* 0x0000000f335be211 */ /* 0x000fe200010f0c32 */
[----:B------:R-:W-:Y:S01]  /*3360*/  IMAD.SHL.U32 R51, R89, 0x8, RZ ;  /* 0x0000000859337824 */ /* 0x000fe200078e00ff */
[----:B------:R-:W4:Y:S03]  /*3370*/  @!P4 LDC R15, c[0x0][0x288] ;  /* 0x0000a200ff0fcb82 */ /* 0x000f260000000800 */
[----:B------:R-:W2:Y:S01]  /*3380*/  @!P6 LDG.E R22, desc[UR36][R90.64] ;  /* 0x000000245a16e981 */ /* 0x000ea2000c1e1900 */
[----:B------:R-:W-:-:S13]  /*3390*/  ISETP.GE.OR P2, PT, R51, R18, P0 ;  /* 0x000000123300720c */ /* 0x000fda0000746670 */
[----:B------:R-:W3:Y:S01]  /*33a0*/  @!P2 LDG.E R50, desc[UR36][R80.64] ;  /* 0x000000245032a981 */ /* 0x000ee2000c1e1900 */
[----:B----4-:R-:W-:Y:S02]  /*33b0*/  @!P4 IMAD R82, R82, R15, RZ ;  /* 0x0000000f5252c224 */ /* 0x010fe400078e02ff */
[----:B------:R-:W1:Y:S02]  /*33c0*/  @!P4 LDC.64 R14, c[0x0][0x248] ;  /* 0x00009200ff0ecb82 */ /* 0x000e640000000a00 */
[----:B------:R-:W-:-:S04]  /*33d0*/  @!P4 IMAD R82, R82, 0xa0, RZ ;  /* 0x000000a05252c824 */ /* 0x000fc800078e02ff */
[----:B------:R-:W-:-:S05]  /*33e0*/  @!P4 IMAD R82, R82, UR7, R13 ;  /* 0x000000075252cc24 */ /* 0x000fca000f8e020d */
[----:B------:R-:W-:Y:S01]  /*33f0*/  @!P4 IADD3 R13, P6, R17, R82, RZ ;  /* 0x00000052110dc210 */ /* 0x000fe20007fde0ff */
[----:B------:R-:W-:-:S03]  /*3400*/  VIADD R89, R89, UR7 ;  /* 0x0000000759597c36 */ /* 0x000fc60008000000 */
[----:B------:R-:W-:Y:S02]  /*3410*/  @!P4 LEA.HI.X.SX32 R82, R82, R11, 0x1, P6 ;  /* 0x0000000b5252c211 */ /* 0x000fe400030f0eff */
[----:B-1----:R-:W-:-:S04]  /*3420*/  @!P4 LEA R84, P6, R13, R14, 0x1 ;  /* 0x0000000e0d54c211 */ /* 0x002fc800078c08ff */
[----:B------:R-:W-:Y:S02]  /*3430*/  @!P4 LEA.HI.X R85, R13, R15, R82, 0x1, P6 ;  /* 0x0000000f0d55c211 */ /* 0x000fe400030f0c52 */
[----:B------:R-:W-:Y:S01]  /*3440*/  SHF.L.U32 R13, R89, 0x3, RZ ;  /* 0x00000003590d7819 */ /* 0x000fe200000006ff */
[----:B------:R-:W5:Y:S02]  /*3450*/  @!P5 LDC R15, c[0x0][0x288] ;  /* 0x0000a200ff0fdb82 */ /* 0x000f640000000800 */
[----:B------:R1:W4:Y:S01]  /*3460*/  @!P4 LDG.E R23, desc[UR36][R84.64] ;  /* 0x000000245417c981 */ /* 0x000322000c1e1900 */
[----:B------:R-:W-:-:S13]  /*3470*/  ISETP.GE.OR P6, PT, R13, R18, P0 ;  /* 0x000000120d00720c */ /* 0x000fda00007c6670 */
[----:B------:R-:W2:Y:S01]  /*3480*/  @!P6 LDG.E R82, desc[UR36][R80.64] ;  /* 0x000000245052e981 */ /* 0x000ea2000c1e1900 */
[----:B------:R-:W-:Y:S01]  /*3490*/  VIADD R89, R89, UR7 ;  /* 0x0000000759597c36 */ /* 0x000fe20008000000 */
[----:B------:R-:W-:-:S03]  /*34a0*/  SEL R24, R24, RZ, P1 ;  /* 0x000000ff18187207 */ /* 0x000fc60000800000 */
[----:B-1----:R-:W-:Y:S01]  /*34b0*/  IMAD.SHL.U32 R85, R89, 0x8, RZ ;  /* 0x0000000859557824 */ /* 0x002fe200078e00ff */
[----:B------:R-:W-:Y:S01]  /*34c0*/  SEL R25, R25, RZ, P1 ;  /* 0x000000ff19197207 */ /* 0x000fe20000800000 */
[----:B-----5:R-:W-:Y:S02]  /*34d0*/  @!P5 IMAD R86, R86, R15, RZ ;  /* 0x0000000f5656d224 */ /* 0x020fe400078e02ff */
[----:B------:R-:W1:Y:S02]  /*34e0*/  @!P5 LDC.64 R14, c[0x0][0x248] ;  /* 0x00009200ff0edb82 */ /* 0x000e640000000a00 */
[----:B------:R-:W-:-:S04]  /*34f0*/  @!P5 IMAD R86, R86, 0xa0, RZ ;  /* 0x000000a05656d824 */ /* 0x000fc800078e02ff */
[----:B------:R-:W-:-:S05]  /*3500*/  @!P5 IMAD R86, R86, UR7, R83 ;  /* 0x000000075656dc24 */ /* 0x000fca000f8e0253 */
[----:B------:R-:W-:-:S04]  /*3510*/  @!P5 IADD3 R83, P4, R17, R86, RZ ;  /* 0x000000561153d210 */ /* 0x000fc80007f9e0ff */
[----:B------:R-:W-:Y:S02]  /*3520*/  @!P5 LEA.HI.X.SX32 R86, R86, R11, 0x1, P4 ;  /* 0x0000000b5656d211 */ /* 0x000fe400020f0eff */
[----:B-1----:R-:W-:-:S04]  /*3530*/  @!P5 LEA R90, P4, R83, R14, 0x1 ;  /* 0x0000000e535ad211 */ /* 0x002fc800078808ff */
[----:B------:R-:W-:Y:S02]  /*3540*/  @!P5 LEA.HI.X R91, R83, R15, R86, 0x1, P4 ;  /* 0x0000000f535bd211 */ /* 0x000fe400020f0c56 */
[----:B------:R-:W1:Y:S01]  /*3550*/  @!P3 LDC.64 R14, c[0x0][0x248] ;  /* 0x00009200ff0ebb82 */ /* 0x000e620000000a00 */
[----:B0-----:R-:W-:Y:S01]  /*3560*/  @!P3 IMAD R88, R88, R93, RZ ;  /* 0x0000005d5858b224 */ /* 0x001fe200078e02ff */
[----:B------:R-:W-:Y:S01]  /*3570*/  ISETP.GE.OR P4, PT, R85, R18, P0 ;  /* 0x000000125500720c */ /* 0x000fe20000786670 */
[----:B------:R0:W5:Y:S02]  /*3580*/  @!P5 LDG.E R24, desc[UR36][R90.64] ;  /* 0x000000245a18d981 */ /* 0x000164000c1e1900 */
[----:B------:R-:W-:-:S04]  /*3590*/  @!P3 IMAD R88, R88, 0xa0, RZ ;  /* 0x000000a05858b824 */ /* 0x000fc800078e02ff */
[----:B------:R-:W-:-:S05]  /*35a0*/  @!P3 IMAD R84, R88, UR7, R87 ;  /* 0x000000075854bc24 */ /* 0x000fca000f8e0257 */
[----:B------:R-:W-:-:S04]  /*35b0*/  @!P3 IADD3 R83, P5, R17, R84, RZ ;  /* 0x000000541153b210 */ /* 0x000fc80007fbe0ff */
[----:B------:R-:W-:Y:S02]  /*35c0*/  @!P3 LEA.HI.X.SX32 R84, R84, R11, 0x1, P5 ;  /* 0x0000000b5454b211 */ /* 0x000fe400028f0eff */
[----:B-1----:R-:W-:-:S04]  /*35d0*/  @!P3 LEA R86, P5, R83, R14, 0x1 ;  /* 0x0000000e5356b211 */ /* 0x002fc800078a08ff */
[----:B------:R-:W-:Y:S02]  /*35e0*/  @!P3 LEA.HI.X R87, R83, R15, R84, 0x1, P5 ;  /* 0x0000000f5357b211 */ /* 0x000fe400028f0c54 */
[----:B------:R-:W4:Y:S01]  /*35f0*/  @!P4 LDG.E R84, desc[UR36][R80.64] ;  /* 0x000000245054c981 */ /* 0x000f22000c1e1900 */
[----:B------:R-:W3:Y:S01]  /*3600*/  @!P2 LDC R15, c[0x0][0x288] ;  /* 0x0000a200ff0fab82 */ /* 0x000ee20000000800 */
[----:B------:R-:W-:Y:S02]  /*3610*/  MOV R83, UR7 ;  /* 0x0000000700537c02 */ /* 0x000fe40008000f00 */
[----:B------:R-:W5:Y:S03]  /*3620*/  @!P3 LDG.E R25, desc[UR36][R86.64] ;  /* 0x000000245619b981 */ /* 0x000f66000c1e1900 */
[----:B------:R-:W-:-:S04]  /*3630*/  IMAD R88, R83, 0xa, R12 ;  /* 0x0000000a53587824 */ /* 0x000fc800078e020c */
[----:B------:R-:W-:-:S05]  /*3640*/  IMAD.SHL.U32 R89, R88, 0x8, RZ ;  /* 0x0000000858597824 */ /* 0x000fca00078e00ff */
[----:B------:R-:W-:Y:S01]  /*3650*/  ISETP.GE.OR P5, PT, R89, R18, P0 ;  /* 0x000000125900720c */ /* 0x000fe200007a6670 */
[----:B---3--:R-:W-:Y:S02]  /*3660*/  @!P2 IMAD R50, R50, R15, RZ ;  /* 0x0000000f3232a224 */ /* 0x008fe400078e02ff */
[----:B------:R-:W0:Y:S02]  /*3670*/  @!P2 LDC.64 R14, c[0x0][0x248] ;  /* 0x00009200ff0eab82 */ /* 0x000e240000000a00 */
[----:B------:R-:W-:-:S04]  /*3680*/  @!P2 IMAD R50, R50, 0xa0, RZ ;  /* 0x000000a03232a824 */ /* 0x000fc800078e02ff */
[----:B------:R-:W-:-:S04]  /*3690*/  @!P2 IMAD R50, R50, UR7, R51 ;  /* 0x000000073232ac24 */ /* 0x000fc8000f8e0233 */
[----:B------:R-:W3:Y:S01]  /*36a0*/  @!P5 LDG.E R51, desc[UR36][R80.64] ;  /* 0x000000245033d981 */ /* 0x000ee2000c1e1900 */
[----:B------:R-:W-:-:S04]  /*36b0*/  @!P2 IADD3 R83, P3, R17, R50, RZ ;  /* 0x000000321153a210 */ /* 0x000fc80007f7e0ff */
[----:B------:R-:W-:Y:S01]  /*36c0*/  @!P2 LEA.HI.X.SX32 R50, R50, R11, 0x1, P3 ;  /* 0x0000000b3232a211 */ /* 0x000fe200018f0eff */
[----:B------:R-:W-:Y:S01]  /*36d0*/  VIADD R88, R88, UR7 ;  /* 0x0000000758587c36 */ /* 0x000fe20008000000 */
[----:B0-----:R-:W-:-:S04]  /*36e0*/  @!P2 LEA R90, P3, R83, R14, 0x1 ;  /* 0x0000000e535aa211 */ /* 0x001fc800078608ff */
[----:B------:R-:W-:Y:S02]  /*36f0*/  @!P2 LEA.HI.X R91, R83, R15, R50, 0x1, P3 ;  /* 0x0000000f535ba211 */ /* 0x000fe400018f0c32 */
[----:B------:R-:W2:Y:S01]  /*3700*/  @!P6 LDC R15, c[0x0][0x288] ;  /* 0x0000a200ff0feb82 */ /* 0x000ea20000000800 */
[----:B------:R-:W-:-:S04]  /*3710*/  SHF.L.U32 R83, R88, 0x3, RZ ;  /* 0x0000000358537819 */ /* 0x000fc800000006ff */
[----:B------:R-:W-:-:S13]  /*3720*/  ISETP.GE.OR P3, PT, R83, R18, P0 ;  /* 0x000000125300720c */ /* 0x000fda0000766670 */
[----:B------:R-:W5:Y:S01]  /*3730*/  @!P3 LDG.E R50, desc[UR36][R80.64] ;  /* 0x000000245032b981 */ /* 0x000f62000c1e1900 */
[----:B--2---:R-:W-:Y:S02]  /*3740*/  @!P6 IMAD R82, R82, R15, RZ ;  /* 0x0000000f5252e224 */ /* 0x004fe400078e02ff */
[----:B------:R-:W0:Y:S02]  /*3750*/  @!P6 LDC.64 R14, c[0x0][0x248] ;  /* 0x00009200ff0eeb82 */ /* 0x000e240000000a00 */
[----:B------:R-:W-:Y:S01]  /*3760*/  @!P6 IMAD R82, R82, 0xa0, RZ ;  /* 0x000000a05252e824 */ /* 0x000fe200078e02ff */
[----:B------:R-:W-:-:S03]  /*3770*/  SEL R26, R26, RZ, P1 ;  /* 0x000000ff1a1a7207 */ /* 0x000fc60000800000 */
[----:B------:R-:W-:-:S03]  /*3780*/  @!P6 IMAD R82, R82, UR7, R13 ;  /* 0x000000075252ec24 */ /* 0x000fc6000f8e020d */
[----:B------:R1:W2:Y:S02]  /*3790*/  @!P2 LDG.E R26, desc[UR36][R90.64] ;  /* 0x000000245a1aa981 */ /* 0x0002a4000c1e1900 */
[----:B------:R-:W-:-:S04]  /*37a0*/  @!P6 IADD3 R13, P2, R17, R82, RZ ;  /* 0x00000052110de210 */ /* 0x000fc80007f5e0ff */
[----:B------:R-:W-:Y:S02]  /*37b0*/  @!P6 LEA.HI.X.SX32 R82, R82, R11, 0x1, P2 ;  /* 0x0000000b5252e211 */ /* 0x000fe400010f0eff */
[----:B------:R-:W-:Y:S01]  /*37c0*/  SEL R27, R27, RZ, P1 ;  /* 0x000000ff1b1b7207 */ /* 0x000fe20000800000 */
[----:B-1----:R-:W3:Y:S01]  /*37d0*/  @!P5 LDC R90, c[0x0][0x288] ;  /* 0x0000a200ff5adb82 */ /* 0x002ee20000000800 */
[----:B0-----:R-:W-:-:S04]  /*37e0*/  @!P6 LEA R86, P2, R13, R14, 0x1 ;  /* 0x0000000e0d56e211 */ /* 0x001fc800078408ff */
[----:B------:R-:W-:Y:S01]  /*37f0*/  @!P6 LEA.HI.X R87, R13, R15, R82, 0x1, P2 ;  /* 0x0000000f0d57e211 */ /* 0x000fe200010f0c52 */
[----:B------:R-:W-:Y:S02]  /*3800*/  VIADD R13, R88, UR7 ;  /* 0x00000007580d7c36 */ /* 0x000fe40008000000 */
[----:B------:R-:W4:Y:S02]  /*3810*/  @!P4 LDC R15, c[0x0][0x288] ;  /* 0x0000a200ff0fcb82 */ /* 0x000f240000000800 */
[----:B------:R-:W-:Y:S01]  /*3820*/  IMAD.SHL.U32 R13, R13, 0x8, RZ ;  /* 0x000000080d0d7824 */ /* 0x000fe200078e00ff */
[----:B------:R0:W2:Y:S04]  /*3830*/  @!P6 LDG.E R27, desc[UR36][R86.64] ;  /* 0x00000024561be981 */ /* 0x0000a8000c1e1900 */
[----:B------:R-:W-:Y:S01]  /*3840*/  ISETP.GE.OR P2, PT, R13, R18, P0 ;  /* 0x000000120d00720c */ /* 0x000fe20000746670 */
[----:B0-----:R-:W5:-:S12]  /*3850*/  @!P3 LDC R87, c[0x0][0x288] ;  /* 0x0000a200ff57bb82 */ /* 0x001f580000000800 */
[----:B------:R-:W2:Y:S01]  /*3860*/  @!P2 LDG.E R82, desc[UR36][R80.64] ;  /* 0x000000245052a981 */ /* 0x000ea2000c1e1900 */
[----:B------:R-:W-:Y:S02]  /*3870*/  SEL R28, R28, RZ, P1 ;  /* 0x000000ff1c1c7207 */ /* 0x000fe40000800000 */
[----:B------:R-:W-:Y:S02]  /*3880*/  SEL R29, R29, RZ, P1 ;  /* 0x000000ff1d1d7207 */ /* 0x000fe40000800000 */
[----:B------:R-:W-:Y:S01]  /*3890*/  SEL R30, R30, RZ, P1 ;  /* 0x000000ff1e1e7207 */ /* 0x000fe20000800000 */
[----:B----4-:R-:W-:Y:S02]  /*38a0*/  @!P4 IMAD R84, R84, R15, RZ ;  /* 0x0000000f5454c224 */ /* 0x010fe400078e02ff */
[----:B------:R-:W0:Y:S02]  /*38b0*/  @!P4 LDC.64 R14, c[0x0][0x248] ;  /* 0x00009200ff0ecb82 */ /* 0x000e240000000a00 */
[----:B------:R-:W-:-:S04]  /*38c0*/  @!P4 IMAD R84, R84, 0xa0, RZ ;  /* 0x000000a05454c824 */ /* 0x000fc800078e02ff */
[----:B------:R-:W-:-:S05]  /*38d0*/  @!P4 IMAD R84, R84, UR7, R85 ;  /* 0x000000075454cc24 */ /* 0x000fca000f8e0255 */
[----:B------:R-:W-:-:S04]  /*38e0*/  @!P4 IADD3 R85, P6, R17, R84, RZ ;  /* 0x000000541155c210 */ /* 0x000fc80007fde0ff */
[----:B------:R-:W-:Y:S02]  /*38f0*/  @!P4 LEA.HI.X.SX32 R88, R84, R11, 0x1, P6 ;  /* 0x0000000b5458c211 */ /* 0x000fe400030f0eff */
[----:B0-----:R-:W-:-:S04]  /*3900*/  @!P4 LEA R84, P6, R85, R14, 0x1 ;  /* 0x0000000e5554c211 */ /* 0x001fc800078c08ff */
[----:B------:R-:W-:Y:S02]  /*3910*/  @!P4 LEA.HI.X R85, R85, R15, R88, 0x1, P6 ;  /* 0x0000000f5555c211 */ /* 0x000fe400030f0c58 */
[----:B------:R-:W-:Y:S01]  /*3920*/  MOV R15, UR7 ;  /* 0x00000007000f7c02 */ /* 0x000fe20008000f00 */
[----:B---3--:R-:W-:Y:S02]  /*3930*/  @!P5 IMAD R90, R51, R90, RZ ;  /* 0x0000005a335ad224 */ /* 0x008fe400078e02ff */
[----:B------:R0:W3:Y:S02]  /*3940*/  @!P4 LDG.E R28, desc[UR36][R84.64] ;  /* 0x00000024541cc981 */ /* 0x0000e4000c1e1900 */
[----:B------:R-:W-:Y:S02]  /*3950*/  IMAD R86, R15, 0xd, R12 ;  /* 0x0000000d0f567824 */ /* 0x000fe400078e020c */
[----:B------:R-:W1:Y:S02]  /*3960*/  @!P5 LDC.64 R14, c[0x0][0x248] ;  /* 0x00009200ff0edb82 */ /* 0x000e640000000a00 */
[----:B------:R-:W-:-:S05]  /*3970*/  IMAD.SHL.U32 R51, R86, 0x8, RZ ;  /* 0x0000000856337824 */ /* 0x000fca00078e00ff */
[----:B------:R-:W-:Y:S01]  /*3980*/  ISETP.GE.OR P6, PT, R51, R18, P0 ;  /* 0x000000123300720c */ /* 0x000fe200007c6670 */
[----:B------:R-:W-:-:S04]  /*3990*/  @!P5 IMAD R90, R90, 0xa0, RZ ;  /* 0x000000a05a5ad824 */ /* 0x000fc800078e02ff */
[----:B------:R-:W-:-:S08]  /*39a0*/  @!P5 IMAD R90, R90, UR7, R89 ;  /* 0x000000075a5adc24 */ /* 0x000fd0000f8e0259 */
[----:B------:R-:W4:Y:S01]  /*39b0*/  @!P6 LDG.E R88, desc[UR36][R80.64] ;  /* 0x000000245058e981 */ /* 0x000f22000c1e1900 */
[----:B------:R-:W-:Y:S01]  /*39c0*/  @!P5 IADD3 R89, P4, R17, R90, RZ ;  /* 0x0000005a1159d210 */ /* 0x000fe20007f9e0ff */
[----:B------:R-:W-:-:S03]  /*39d0*/  VIADD R86, R86, UR7 ;  /* 0x0000000756567c36 */ /* 0x000fc60008000000 */
[----:B------:R-:W-:Y:S02]  /*39e0*/  @!P5 LEA.HI.X.SX32 R90, R90, R11, 0x1, P4 ;  /* 0x0000000b5a5ad211 */ /* 0x000fe400020f0eff */
[----:B-1----:R-:W-:-:S04]  /*39f0*/  @!P5 LEA R92, P4, R89, R14, 0x1 ;  /* 0x0000000e595cd211 */ /* 0x002fc800078808ff */
[----:B------:R-:W-:Y:S02]  /*3a00*/  @!P5 LEA.HI.X R93, R89, R15, R90, 0x1, P4 ;  /* 0x0000000f595dd211 */ /* 0x000fe400020f0c5a */
[----:B------:R-:W1:Y:S01]  /*3a10*/  @!P3 LDC.64 R14, c[0x0][0x248] ;  /* 0x00009200ff0ebb82 */ /* 0x000e620000000a00 */
[----:B-----5:R-:W-:Y:S01]  /*3a20*/  @!P3 IMAD R50, R50, R87, RZ ;  /* 0x000000573232b224 */ /* 0x020fe200078e02ff */
[----:B------:R-:W-:Y:S01]  /*3a30*/  SHF.L.U32 R87, R86, 0x3, RZ ;  /* 0x0000000356577819 */ /* 0x000fe200000006ff */
[----:B------:R-:W5:Y:S03]  /*3a40*/  @!P5 LDG.E R29, desc[UR36][R92.64] ;  /* 0x000000245c1dd981 */ /* 0x000f66000c1e1900 */
[----:B------:R-:W-:Y:S01]  /*3a50*/  ISETP.GE.OR P4, PT, R87, R18, P0 ;  /* 0x000000125700720c */ /* 0x000fe20000786670 */
[----:B------:R-:W-:-:S04]  /*3a60*/  @!P3 IMAD R50, R50, 0xa0, RZ ;  /* 0x000000a03232b824 */ /* 0x000fc800078e02ff */
[----:B0-----:R-:W-:-:S05]  /*3a70*/  @!P3 IMAD R84, R50, UR7, R83 ;  /* 0x000000073254bc24 */ /* 0x001fca000f8e0253 */
[----:B------:R-:W-:-:S03]  /*3a80*/  @!P3 IADD3 R83, P5, R17, R84, RZ ;  /* 0x000000541153b210 */ /* 0x000fc60007fbe0ff */
[----:B------:R-:W3:Y:S01]  /*3a90*/  @!P4 LDG.E R50, desc[UR36][R80.64] ;  /* 0x000000245032c981 */ /* 0x000ee2000c1e1900 */
[----:B------:R-:W-:Y:S02]  /*3aa0*/  @!P3 LEA.HI.X.SX32 R84, R84, R11, 0x1, P5 ;  /* 0x0000000b5454b211 */ /* 0x000fe400028f0eff */
[----:B-1----:R-:W-:-:S04]  /*3ab0*/  @!P3 LEA R90, P5, R83, R14, 0x1 ;  /* 0x0000000e535ab211 */ /* 0x002fc800078a08ff */
[----:B------:R-:W-:Y:S02]  /*3ac0*/  @!P3 LEA.HI.X R91, R83, R15, R84, 0x1, P5 ;  /* 0x0000000f535bb211 */ /* 0x000fe400028f0c54 */
[----:B------:R-:W2:Y:S01]  /*3ad0*/  @!P2 LDC R15, c[0x0][0x288] ;  /* 0x0000a200ff0fab82 */ /* 0x000ea20000000800 */
[----:B------:R-:W-:Y:S02]  /*3ae0*/  VIADD R85, R86, UR7 ;  /* 0x0000000756557c36 */ /* 0x000fe40008000000 */
[----:B------:R0:W5:Y:S02]  /*3af0*/  @!P3 LDG.E R30, desc[UR36][R90.64] ;  /* 0x000000245a1eb981 */ /* 0x000164000c1e1900 */
[----:B------:R-:W-:-:S05]  /*3b00*/  IMAD.SHL.U32 R85, R85, 0x8, RZ ;  /* 0x0000000855557824 */ /* 0x000fca00078e00ff */
[----:B------:R-:W-:Y:S02]  /*3b10*/  ISETP.GE.OR P5, PT, R85, R18, P0 ;  /* 0x000000125500720c */ /* 0x000fe400007a6670 */
[----:B------:R-:W-:Y:S01]  /*3b20*/  SEL R31, R31, RZ, P1 ;  /* 0x000000ff1f1f7207 */ /* 0x000fe20000800000 */
[----:B0-----:R-:W3:Y:S10]  /*3b30*/  @!P4 LDC R91, c[0x0][0x288] ;  /* 0x0000a200ff5bcb82 */ /* 0x001ef40000000800 */
[----:B------:R-:W5:Y:S01]  /*3b40*/  @!P5 LDG.E R84, desc[UR36][R80.64] ;  /* 0x000000245054d981 */ /* 0x000f62000c1e1900 */
[----:B--2---:R-:W-:-:S02]  /*3b50*/  @!P2 IMAD R82, R82, R15, RZ ;  /* 0x0000000f5252a224 */ /* 0x004fc400078e02ff */
        /* <DEDUP_REMOVED lines=8> */
[----:B------:R-:W4:Y:S02]  /*3be0*/  @!P6 LDC R15, c[0x0][0x288] ;  /* 0x0000a200ff0feb82 */ /* 0x000f240000000800 */
[----:B------:R0:W2:Y:S02]  /*3bf0*/  @!P2 LDG.E R31, desc[UR36][R82.64] ;  /* 0x00000024521fa981 */ /* 0x0000a4000c1e1900 */
[----:B------:R-:W-:-:S04]  /*3c00*/  IMAD R92, R13, 0x10, R12 ;  /* 0x000000100d5c7824 */ /* 0x000fc800078e020c */
[----:B------:R-:W-:-:S05]  /*3c10*/  IMAD.SHL.U32 R13, R92, 0x8, RZ ;  /* 0x000000085c0d7824 */ /* 0x000fca00078e00ff */
[----:B------:R-:W-:-:S13]  /*3c20*/  ISETP.GE.OR P3, PT, R13, R18, P0 ;  /* 0x000000120d00720c */ /* 0x000fda0000766670 */
[----:B------:R-:W2:Y:S01]  /*3c30*/  @!P3 LDG.E R86, desc[UR36][R80.64] ;  /* 0x000000245056b981 */ /* 0x000ea2000c1e1900 */
[----:B------:R-:W-:Y:S02]  /*3c40*/  IADD3 R92, R92, UR7, RZ ;  /* 0x000000075c5c7c10 */ /* 0x000fe4000fffe0ff */
[----:B------:R-:W-:Y:S02]  /*3c50*/  SEL R32, R32, RZ, P1 ;  /* 0x000000ff20207207 */ /* 0x000fe40000800000 */
[----:B------:R-:W-:Y:S02]  /*3c60*/  SEL R33, R33, RZ, P1 ;  /* 0x000000ff21217207 */ /* 0x000fe40000800000 */
[----:B------:R-:W-:Y:S01]  /*3c70*/  SEL R34, R34, RZ, P1 ;  /* 0x000000ff22227207 */ /* 0x000fe20000800000 */
[----:B----4-:R-:W-:Y:S02]  /*3c80*/  @!P6 IMAD R88, R88, R15, RZ ;  /* 0x0000000f5858e224 */ /* 0x010fe400078e02ff */
[----:B------:R-:W1:Y:S02]  /*3c90*/  @!P6 LDC.64 R14, c[0x0][0x248] ;  /* 0x00009200ff0eeb82 */ /* 0x000e640000000a00 */
[----:B------:R-:W-:-:S04]  /*3ca0*/  @!P6 IMAD R88, R88, 0xa0, RZ ;  /* 0x000000a05858e824 */ /* 0x000fc800078e02ff */
[----:B------:R-:W-:-:S05]  /*3cb0*/  @!P6 IMAD R88, R88, UR7, R51 ;  /* 0x000000075858ec24 */ /* 0x000fca000f8e0233 */
[----:B------:R-:W-:-:S04]  /*3cc0*/  @!P6 IADD3 R51, P2, R17, R88, RZ ;  /* 0x000000581133e210 */ /* 0x000fc80007f5e0ff */
[----:B------:R-:W-:Y:S02]  /*3cd0*/  @!P6 LEA.HI.X.SX32 R90, R88, R11, 0x1, P2 ;  /* 0x0000000b585ae211 */ /* 0x000fe400010f0eff */
[----:B-1----:R-:W-:-:S04]  /*3ce0*/  @!P6 LEA R88, P2, R51, R14, 0x1 ;  /* 0x0000000e3358e211 */ /* 0x002fc800078408ff */
[----:B------:R-:W-:Y:S01]  /*3cf0*/  @!P6 LEA.HI.X R89, R51, R15, R90, 0x1, P2 ;  /* 0x0000000f3359e211 */ /* 0x000fe200010f0c5a */
[----:B------:R-:W-:Y:S01]  /*3d00*/  IMAD.SHL.U32 R51, R92, 0x8, RZ ;  /* 0x000000085c337824 */ /* 0x000fe200078e00ff */
[----:B------:R-:W1:Y:S03]  /*3d10*/  @!P4 LDC.64 R14, c[0x0][0x248] ;  /* 0x00009200ff0ecb82 */ /* 0x000e660000000a00 */
[----:B------:R4:W2:Y:S01]  /*3d20*/  @!P6 LDG.E R32, desc[UR36][R88.64] ;  /* 0x000000245820e981 */ /* 0x0008a2000c1e1900 */
[----:B------:R-:W-:Y:S01]  /*3d30*/  ISETP.GE.OR P6, PT, R51, R18, P0 ;  /* 0x000000123300720c */ /* 0x000fe200007c6670 */
[----:B---3--:R-:W-:-:S03]  /*3d40*/  @!P4 IMAD R50, R50, R91, RZ ;  /* 0x0000005b3232c224 */ /* 0x008fc600078e02ff */
[----:B------:R-:W5:Y:S01]  /*3d50*/  @!P5 LDC R91, c[0x0][0x288] ;  /* 0x0000a200ff5bdb82 */ /* 0x000f620000000800 */
[----:B------:R-:W-:-:S04]  /*3d60*/  @!P4 IMAD R50, R50, 0xa0, RZ ;  /* 0x000000a03232c824 */ /* 0x000fc800078e02ff */
[----:B0-----:R-:W-:-:S04]  /*3d70*/  @!P4 IMAD R82, R50, UR7, R87 ;  /* 0x000000073252cc24 */ /* 0x001fc8000f8e0257 */
[----:B------:R-:W3:Y:S01]  /*3d80*/  @!P6 LDG.E R50, desc[UR36][R80.64] ;  /* 0x000000245032e981 */ /* 0x000ee2000c1e1900 */
[----:B------:R-:W-:Y:S01]  /*3d90*/  @!P4 IADD3 R83, P2, R17, R82, RZ ;  /* 0x000000521153c210 */ /* 0x000fe20007f5e0ff */
[----:B------:R-:W-:-:S03]  /*3da0*/  VIADD R87, R92, UR7 ;  /* 0x000000075c577c36 */ /* 0x000fc60008000000 */
[----:B----4-:R-:W-:Y:S02]  /*3db0*/  @!P4 LEA.HI.X.SX32 R88, R82, R11, 0x1, P2 ;  /* 0x0000000b5258c211 */ /* 0x010fe400010f0eff */
[----:B-1----:R-:W-:Y:S02]  /*3dc0*/  @!P4 LEA R82, P2, R83, R14, 0x1 ;  /* 0x0000000e5352c211 */ /* 0x002fe400078408ff */
[----:B------:R-:W-:Y:S02]  /*3dd0*/  SHF.L.U32 R87, R87, 0x3, RZ ;  /* 0x0000000357577819 */ /* 0x000fe400000006ff */
[----:B------:R-:W-:Y:S02]  /*3de0*/  @!P4 LEA.HI.X R83, R83, R15, R88, 0x1, P2 ;  /* 0x0000000f5353c211 */ /* 0x000fe400010f0c58 */
[----:B------:R-:W-:Y:S01]  /*3df0*/  ISETP.GE.OR P2, PT, R87, R18, P0 ;  /* 0x000000125700720c */ /* 0x000fe20000746670 */
[----:B------:R-:W0:Y:S02]  /*3e00*/  @!P5 LDC.64 R14, c[0x0][0x248] ;  /* 0x00009200ff0edb82 */ /* 0x000e240000000a00 */
[----:B------:R-:W4:Y:S01]  /*3e10*/  @!P4 LDG.E R33, desc[UR36][R82.64] ;  /* 0x000000245221c981 */ /* 0x000f22000c1e1900 */
[----:B-----5:R-:W-:-:S04]  /*3e20*/  @!P5 IMAD R84, R84, R91, RZ ;  /* 0x0000005b5454d224 */ /* 0x020fc800078e02ff */
[----:B------:R-:W-:-:S04]  /*3e30*/  @!P5 IMAD R84, R84, 0xa0, RZ ;  /* 0x000000a05454d824 */ /* 0x000fc800078e02ff */
[----:B------:R-:W-:Y:S02]  /*3e40*/  @!P5 IMAD R88, R84, UR7, R85 ;  /* 0x000000075458dc24 */ /* 0x000fe4000f8e0255 */
[----:B------:R-:W5:Y:S03]  /*3e50*/  @!P2 LDG.E R84, desc[UR36][R80.64] ;  /* 0x000000245054a981 */ /* 0x000f66000c1e1900 */
[----:B------:R-:W-:-:S04]  /*3e60*/  @!P5 IADD3 R85, P4, R17, R88, RZ ;  /* 0x000000581155d210 */ /* 0x000fc80007f9e0ff */
[----:B------:R-:W-:Y:S02]  /*3e70*/  @!P5 LEA.HI.X.SX32 R88, R88, R11, 0x1, P4 ;  /* 0x0000000b5858d211 */ /* 0x000fe400020f0eff */
[----:B0-----:R-:W-:-:S04]  /*3e80*/  @!P5 LEA R90, P4, R85, R14, 0x1 ;  /* 0x0000000e555ad211 */ /* 0x001fc800078808ff */
[----:B------:R-:W-:Y:S02]  /*3e90*/  @!P5 LEA.HI.X R91, R85, R15, R88, 0x1, P4 ;  /* 0x0000000f555bd211 */ /* 0x000fe400020f0c58 */
[----:B------:R-:W2:Y:S01]  /*3ea0*/  @!P3 LDC R15, c[0x0][0x288] ;  /* 0x0000a200ff0fbb82 */ /* 0x000ea20000000800 */
[----:B------:R-:W-:Y:S02]  /*3eb0*/  IMAD.U32 R89, RZ, RZ, UR7 ;  /* 0x00000007ff597e24 */ /* 0x000fe4000f8e00ff */
[----:B------:R0:W4:Y:S02]  /*3ec0*/  @!P5 LDG.E R34, desc[UR36][R90.64] ;  /* 0x000000245a22d981 */ /* 0x000124000c1e1900 */
[----:B------:R-:W-:-:S04]  /*3ed0*/  IMAD R89, R89, 0x13, R12 ;  /* 0x0000001359597824 */ /* 0x000fc800078e020c */
[----:B------:R-:W-:Y:S01]  /*3ee0*/  IMAD.SHL.U32 R85, R89, 0x8, RZ ;  /* 0x0000000859557824 */ /* 0x000fe200078e00ff */
[----:B------:R-:W-:Y:S01]  /*3ef0*/  SEL R35, R35, RZ, P1 ;  /* 0x000000ff23237207 */ /* 0x000fe20000800000 */
[----:B0-----:R-:W5:Y:S03]  /*3f00*/  @!P2 LDC R91, c[0x0][0x288] ;  /* 0x0000a200ff5bab82 */ /* 0x001f660000000800 */
[----:B------:R-:W-:Y:S02]  /*3f10*/  ISETP.GE.OR P4, PT, R85, R18, P0 ;  /* 0x000000125500720c */ /* 0x000fe40000786670 */
[----:B------:R-:W-:Y:S01]  /*3f20*/  IADD3 R89, R89, UR7, RZ ;  /* 0x0000000759597c10 */ /* 0x000fe2000fffe0ff */
[----:B--2---:R-:W-:Y:S02]  /*3f30*/  @!P3 IMAD R86, R86, R15, RZ ;  /* 0x0000000f5656b224 */ /* 0x004fe400078e02ff */
[----:B------:R-:W0:Y:S02]  /*3f40*/  @!P3 LDC.64 R14, c[0x0][0x248] ;  /* 0x00009200ff0ebb82 */ /* 0x000e240000000a00 */
[----:B------:R-:W-:-:S06]  /*3f50*/  @!P3 IMAD R82, R86, 0xa0, RZ ;  /* 0x000000a05652b824 */ /* 0x000fcc00078e02ff */
[----:B------:R-:W2:Y:S01]  /*3f60*/  @!P4 LDG.E R86, desc[UR36][R80.64] ;  /* 0x000000245056c981 */ /* 0x000ea2000c1e1900 */
[----:B------:R-:W-:-:S05]  /*3f70*/  @!P3 IMAD R82, R82, UR7, R13 ;  /* 0x000000075252bc24 */ /* 0x000fca000f8e020d */
[----:B------:R-:W-:-:S04]  /*3f80*/  @!P3 IADD3 R13, P5, R17, R82, RZ ;  /* 0x00000052110db210 */ /* 0x000fc80007fbe0ff */
[----:B------:R-:W-:Y:S02]  /*3f90*/  @!P3 LEA.HI.X.SX32 R88, R82, R11, 0x1, P5 ;  /* 0x0000000b5258b211 */ /* 0x000fe400028f0eff */
[----:B0-----:R-:W-:-:S04]  /*3fa0*/  @!P3 LEA R82, P5, R13, R14, 0x1 ;  /* 0x0000000e0d52b211 */ /* 0x001fc800078a08ff */
[----:B------:R-:W-:Y:S01]  /*3fb0*/  @!P3 LEA.HI.X R83, R13, R15, R88, 0x1, P5 ;  /* 0x0000000f0d53b211 */ /* 0x000fe200028f0c58 */
[----:B------:R-:W-:Y:S01]  /*3fc0*/  IMAD.SHL.U32 R13, R89, 0x8, RZ ;  /* 0x00000008590d7824 */ /* 0x000fe200078e00ff */
[----:B------:R-:W3:Y:S03]  /*3fd0*/  @!P6 LDC R15, c[0x0][0x288] ;  /* 0x0000a200ff0feb82 */ /* 0x000ee60000000800 */
[----:B------:R0:W4:Y:S01]  /*3fe0*/  @!P3 LDG.E R35, desc[UR36][R82.64] ;  /* 0x000000245223b981 */ /* 0x000122000c1e1900 */
[----:B------:R-:W-:-:S13]  /*3ff0*/  ISETP.GE.OR P5, PT, R13, R18, P0 ;  /* 0x000000120d00720c */ /* 0x000fda00007a6670 */
[----:B------:R-:W4:Y:S01]  /*4000*/  @!P5 LDG.E R88, desc[UR36][R80.64] ;  /* 0x000000245058d981 */ /* 0x000f22000c1e1900 */
[----:B------:R-:W-:Y:S01]  /*4010*/  VIADD R89, R89, UR7 ;  /* 0x0000000759597c36 */ /* 0x000fe20008000000 */
[----:B------:R-:W-:-:S04]  /*4020*/  SEL R0, R0, RZ, P1 ;  /* 0x000000ff00007207 */ /* 0x000fc80000800000 */
[----:B0-----:R-:W-:Y:S02]  /*4030*/  SHF.L.U32 R83, R89, 0x3, RZ ;  /* 0x0000000359537819 */ /* 0x001fe400000006ff */
[----:B------:R-:W-:Y:S02]  /*4040*/  SEL R48, R48, RZ, P1 ;  /* 0x000000ff30307207 */ /* 0x000fe40000800000 */
[----:B------:R-:W-:Y:S01]  /*4050*/  SEL R37, R37, RZ, P1 ;  /* 0x000000ff25257207 */ /* 0x000fe20000800000 */
[----:B---3--:R-:W-:-:S04]  /*4060*/  @!P6 IMAD R15, R50, R15, RZ ;  /* 0x0000000f320fe224 */ /* 0x008fc800078e02ff */
[----:B------:R-:W-:Y:S02]  /*4070*/  @!P6 IMAD R50, R15, 0xa0, RZ ;  /* 0x000000a00f32e824 */ /* 0x000fe400078e02ff */
[----:B------:R-:W0:Y:S02]  /*4080*/  @!P6 LDC.64 R14, c[0x0][0x248] ;  /* 0x00009200ff0eeb82 */ /* 0x000e240000000a00 */
[----:B------:R-:W-:-:S05]  /*4090*/  @!P6 IMAD R50, R50, UR7, R51 ;  /* 0x000000073232ec24 */ /* 0x000fca000f8e0233 */
[----:B------:R-:W-:-:S04]  /*40a0*/  @!P6 IADD3 R51, P3, R17, R50, RZ ;  /* 0x000000321133e210 */ /* 0x000fc80007f7e0ff */
[----:B------:R-:W-:Y:S02]  /*40b0*/  @!P6 LEA.HI.X.SX32 R90, R50, R11, 0x1, P3 ;  /* 0x0000000b325ae211 */ /* 0x000fe400018f0eff */
[----:B0-----:R-:W-:-:S04]  /*40c0*/  @!P6 LEA R50, P3, R51, R14, 0x1 ;  /* 0x0000000e3332e211 */ /* 0x001fc800078608ff */
[----:B------:R-:W-:Y:S02]  /*40d0*/  @!P6 LEA.HI.X R51, R51, R15, R90, 0x1, P3 ;  /* 0x0000000f3333e211 */ /* 0x000fe400018f0c5a */
[----:B------:R-:W0:Y:S01]  /*40e0*/  @!P2 LDC.64 R14, c[0x0][0x248] ;  /* 0x00009200ff0eab82 */ /* 0x000e220000000a00 */
[----:B-----5:R-:W-:Y:S02]  /*40f0*/  @!P2 IMAD R84, R84, R91, RZ ;  /* 0x0000005b5454a224 */ /* 0x020fe400078e02ff */
[----:B------:R1:W3:Y:S02]  /*4100*/  @!P6 LDG.E R0, desc[UR36][R50.64] ;  /* 0x000000243200e981 */ /* 0x0002e4000c1e1900 */
[----:B------:R-:W-:Y:S01]  /*4110*/  @!P2 IMAD R84, R84, 0xa0, RZ ;  /* 0x000000a05454a824 */ /* 0x000fe200078e02ff */
[----:B------:R-:W-:-:S03]  /*4120*/  ISETP.GE.OR P6, PT, R83, R18, P0 ;  /* 0x000000125300720c */ /* 0x000fc600007c6670 */
[----:B------:R-:W-:-:S05]  /*4130*/  @!P2 IMAD R82, R84, UR7, R87 ;  /* 0x000000075452ac24 */ /* 0x000fca000f8e0257 */
[----:B------:R-:W-:-:S04]  /*4140*/  @!P2 IADD3 R84, P3, R17, R82, RZ ;  /* 0x000000521154a210 */ /* 0x000fc80007f7e0ff */
[----:B------:R-:W-:Y:S02]  /*4150*/  @!P2 LEA.HI.X.SX32 R82, R82, R11, 0x1, P3 ;  /* 0x0000000b5252a211 */ /* 0x000fe400018f0eff */
[----:B0-----:R-:W-:-:S04]  /*4160*/  @!P2 LEA R90, P3, R84, R14, 0x1 ;  /* 0x0000000e545aa211 */ /* 0x001fc800078608ff */
[----:B------:R-:W-:Y:S02]  /*4170*/  @!P2 LEA.HI.X R91, R84, R15, R82, 0x1, P3 ;  /* 0x0000000f545ba211 */ /* 0x000fe400018f0c52 */
[----:B------:R-:W2:Y:S01]  /*4180*/  @!P4 LDC R15, c[0x0][0x288] ;  /* 0x0000a200ff0fcb82 */ /* 0x000ea20000000800 */
[----:B------:R-:W5:Y:S01]  /*4190*/  @!P6 LDG.E R82, desc[UR36][R80.64] ;  /* 0x000000245052e981 */ /* 0x000f62000c1e1900 */
[----:B-1----:R-:W-:-:S03]  /*41a0*/  IMAD.U32 R51, RZ, RZ, UR7 ;  /* 0x00000007ff337e24 */ /* 0x002fc6000f8e00ff */
[----:B------:R0:W3:Y:S01]  /*41b0*/  @!P2 LDG.E R48, desc[UR36][R90.64] ;  /* 0x000000245a30a981 */ /* 0x0000e2000c1e1900 */
[----:B------:R-:W-:-:S04]  /*41c0*/  IMAD R84, R51, 0x16, R12 ;  /* 0x0000001633547824 */ /* 0x000fc800078e020c */
[----:B------:R-:W-:-:S05]  /*41d0*/  IMAD.SHL.U32 R87, R84, 0x8, RZ ;  /* 0x0000000854577824 */ /* 0x000fca00078e00ff */
[----:B------:R-:W-:Y:S01]  /*41e0*/  ISETP.GE.OR P3, PT, R87, R18, P0 ;  /* 0x000000125700720c */ /* 0x000fe20000766670 */
[----:B--2---:R-:W-:Y:S02]  /*41f0*/  @!P4 IMAD R86, R86, R15, RZ ;  /* 0x0000000f5656c224 */ /* 0x004fe400078e02ff */
[----:B------:R-:W1:Y:S02]  /*4200*/  @!P4 LDC.64 R14, c[0x0][0x248] ;  /* 0x00009200ff0ecb82 */ /* 0x000e640000000a00 */
[----:B------:R-:W-:-:S08]  /*4210*/  @!P4 IMAD R50, R86, 0xa0, RZ ;  /* 0x000000a05632c824 */ /* 0x000fd000078e02ff */
[----:B------:R-:W2:Y:S01]  /*4220*/  @!P3 LDG.E R86, desc[UR36][R80.64] ;  /* 0x000000245056b981 */ /* 0x000ea2000c1e1900 */
[----:B------:R-:W-:Y:S02]  /*4230*/  @!P4 IMAD R50, R50, UR7, R85 ;  /* 0x000000073232cc24 */ /* 0x000fe4000f8e0255 */
[----:B------:R-:W4:Y:S03]  /*4240*/  @!P5 LDC R85, c[0x0][0x288] ;  /* 0x0000a200ff55db82 */ /* 0x000f260000000800 */
[----:B------:R-:W-:-:S04]  /*4250*/  @!P4 IADD3 R51, P2, R17, R50, RZ ;  /* 0x000000321133c210 */ /* 0x000fc80007f5e0ff */
[----:B0-----:R-:W-:Y:S02]  /*4260*/  @!P4 LEA.HI.X.SX32 R90, R50, R11, 0x1, P2 ;  /* 0x0000000b325ac211 */ /* 0x001fe400010f0eff */
[----:B-1----:R-:W-:-:S04]  /*4270*/  @!P4 LEA R50, P2, R51, R14, 0x1 ;  /* 0x0000000e3332c211 */ /* 0x002fc800078408ff */
[----:B------:R-:W-:Y:S02]  /*4280*/  @!P4 LEA.HI.X R51, R51, R15, R90, 0x1, P2 ;  /* 0x0000000f3333c211 */ /* 0x000fe400010f0c5a */
[----:B------:R-:W-:Y:S01]  /*4290*/  IADD3 R90, R84, UR7, RZ ;  /* 0x00000007545a7c10 */ /* 0x000fe2000fffe0ff */
[----:B------:R-:W0:Y:S02]  /*42a0*/  @!P5 LDC.64 R14, c[0x0][0x248] ;  /* 0x00009200ff0edb82 */ /* 0x000e240000000a00 */
[----:B------:R1:W3:Y:S02]  /*42b0*/  @!P4 LDG.E R37, desc[UR36][R50.64] ;  /* 0x000000243225c981 */ /* 0x0002e4000c1e1900 */
[----:B------:R-:W-:-:S05]  /*42c0*/  IMAD.SHL.U32 R89, R90, 0x8, RZ ;  /* 0x000000085a597824 */ /* 0x000fca00078e00ff */
[----:B------:R-:W-:Y:S01]  /*42d0*/  ISETP.GE.OR P2, PT, R89, R18, P0 ;  /* 0x000000125900720c */ /* 0x000fe20000746670 */
[----:B----4-:R-:W-:-:S04]  /*42e0*/  @!P5 IMAD R85, R88, R85, RZ ;  /* 0x000000555855d224 */ /* 0x010fc800078e02ff */
[----:B------:R-:W-:-:S04]  /*42f0*/  @!P5 IMAD R84, R85, 0xa0, RZ ;  /* 0x000000a05554d824 */ /* 0x000fc800078e02ff */
[----:B------:R-:W-:-:S04]  /*4300*/  @!P5 IMAD R84, R84, UR7, R13 ;  /* 0x000000075454dc24 */ /* 0x000fc8000f8e020d */
[----:B------:R-:W4:Y:S01]  /*4310*/  @!P2 LDG.E R13, desc[UR36][R80.64] ;  /* 0x00000024500da981 */ /* 0x000f22000c1e1900 */
[----:B------:R-:W-:Y:S01]  /*4320*/  @!P5 IADD3 R85, P4, R17, R84, RZ ;  /* 0x000000541155d210 */ /* 0x000fe20007f9e0ff */
[----:B------:R-:W-:-:S03]  /*4330*/  VIADD R91, R90, UR7 ;  /* 0x000000075a5b7c36 */ /* 0x000fc60008000000 */
[----:B------:R-:W-:Y:S02]  /*4340*/  @!P5 LEA.HI.X.SX32 R88, R84, R11, 0x1, P4 ;  /* 0x0000000b5458d211 */ /* 0x000fe400020f0eff */
[----:B0-----:R-:W-:Y:S02]  /*4350*/  @!P5 LEA R84, P4, R85, R14, 0x1 ;  /* 0x0000000e5554d211 */ /* 0x001fe400078808ff */
[----:B------:R-:W-:Y:S02]  /*4360*/  SHF.L.U32 R91, R91, 0x3, RZ ;  /* 0x000000035b5b7819 */ /* 0x000fe400000006ff */
[----:B------:R-:W-:Y:S02]  /*4370*/  @!P5 LEA.HI.X R85, R85, R15, R88, 0x1, P4 ;  /* 0x0000000f5555d211 */ /* 0x000fe400020f0c58 */
[----:B------:R-:W-:Y:S01]  /*4380*/  ISETP.GE.OR P4, PT, R91, R18, P0 ;  /* 0x000000125b00720c */ /* 0x000fe20000786670 */
[----:B------:R-:W5:-:S12]  /*4390*/  @!P6 LDC R15, c[0x0][0x288] ;  /* 0x0000a200ff0feb82 */ /* 0x000f580000000800 */
[----:B------:R-:W3:Y:S01]  /*43a0*/  @!P4 LDG.E R88, desc[UR36][R80.64] ;  /* 0x000000245058c981 */ /* 0x000ee2000c1e1900 */
[----:B------:R-:W-:-:S06]  /*43b0*/  SEL R36, R36, RZ, P1 ;  /* 0x000000ff24247207 */ /* 0x000fcc0000800000 */
[----:B------:R0:W3:Y:S01]  /*43c0*/  @!P5 LDG.E R36, desc[UR36][R84.64] ;  /* 0x000000245424d981 */ /* 0x0000e2000c1e1900 */
[----:B------:R-:W-:Y:S02]  /*43d0*/  SEL R39, R39, RZ, P1 ;  /* 0x000000ff27277207 */ /* 0x000fe40000800000 */
[----:B------:R-:W-:Y:S02]  /*43e0*/  SEL R42, R42, RZ, P1 ;  /* 0x000000ff2a2a7207 */ /* 0x000fe40000800000 */
[----:B------:R-:W-:Y:S01]  /*43f0*/  SEL R49, R49, RZ, P1 ;  /* 0x000000ff31317207 */ /* 0x000fe20000800000 */
[----:B-----5:R-:W-:Y:S02]  /*4400*/  @!P6 IMAD R82, R82, R15, RZ ;  /* 0x0000000f5252e224 */ /* 0x020fe400078e02ff */
[----:B------:R-:W5:Y:S02]  /*4410*/  @!P6 LDC.64 R14, c[0x0][0x248] ;  /* 0x00009200ff0eeb82 */ /* 0x000f640000000a00 */
[----:B-1----:R-:W-:-:S04]  /*4420*/  @!P6 IMAD R50, R82, 0xa0, RZ ;  /* 0x000000a05232e824 */ /* 0x002fc800078e02ff */
[----:B------:R-:W-:Y:S02]  /*4430*/  @!P6 IMAD R50, R50, UR7, R83 ;  /* 0x000000073232ec24 */ /* 0x000fe4000f8e0253 */
[----:B------:R-:W2:Y:S03]  /*4440*/  @!P3 LDC R83, c[0x0][0x288] ;  /* 0x0000a200ff53bb82 */ /* 0x000ea60000000800 */
[----:B------:R-:W-:-:S04]  /*4450*/  @!P6 IADD3 R51, P5, R17, R50, RZ ;  /* 0x000000321133e210 */ /* 0x000fc80007fbe0ff */
[----:B------:R-:W-:Y:S02]  /*4460*/  @!P6 LEA.HI.X.SX32 R82, R50, R11, 0x1, P5 ;  /* 0x0000000b3252e211 */ /* 0x000fe400028f0eff */
[----:B-----5:R-:W-:-:S04]  /*4470*/  @!P6 LEA R50, P5, R51, R14, 0x1 ;  /* 0x0000000e3332e211 */ /* 0x020fc800078a08ff */
[----:B------:R-:W-:Y:S02]  /*4480*/  @!P6 LEA.HI.X R51, R51, R15, R82, 0x1, P5 ;  /* 0x0000000f3333e211 */ /* 0x000fe400028f0c52 */
[----:B------:R-:W1:Y:S01]  /*4490*/  @!P3 LDC.64 R14, c[0x0][0x248] ;  /* 0x00009200ff0ebb82 */ /* 0x000e620000000a00 */
[----:B--2---:R-:W-:Y:S02]  /*44a0*/  @!P3 IMAD R83, R86, R83, RZ ;  /* 0x000000535653b224 */ /* 0x004fe400078e02ff */
[----:B------:R2:W5:Y:S02]  /*44b0*/  @!P6 LDG.E R39, desc[UR36][R50.64] ;  /* 0x000000243227e981 */ /* 0x000564000c1e1900 */
[----:B------:R-:W-:Y:S02]  /*44c0*/  @!P3 IMAD R82, R83, 0xa0, RZ ;  /* 0x000000a05352b824 */ /* 0x000fe400078e02ff */
[----:B------:R-:W-:Y:S01]  /*44d0*/  IMAD.U32 R83, RZ, RZ, UR7 ;  /* 0x00000007ff537e24 */ /* 0x000fe2000f8e00ff */
[----:B------:R-:W4:Y:S03]  /*44e0*/  @!P2 LDC R86, c[0x0][0x288] ;  /* 0x0000a200ff56ab82 */ /* 0x000f260000000800 */
[----:B0-----:R-:W-:-:S04]  /*44f0*/  IMAD R84, R83, 0x19, R12 ;  /* 0x0000001953547824 */ /* 0x001fc800078e020c */
[----:B------:R-:W-:Y:S02]  /*4500*/  IMAD.SHL.U32 R85, R84, 0x8, RZ ;  /* 0x0000000854557824 */ /* 0x000fe400078e00ff */
[----:B------:R-:W-:Y:S01]  /*4510*/  @!P3 IMAD R82, R82, UR7, R87 ;  /* 0x000000075252bc24 */ /* 0x000fe2000f8e0257 */
[----:B--2---:R-:W-:Y:S01]  /*4520*/  IADD3 R51, R84, UR7, RZ ;  /* 0x0000000754337c10 */ /* 0x004fe2000fffe0ff */
[----:B------:R-:W3:Y:S01]  /*4530*/  @!P4 LDC R87, c[0x0][0x288] ;  /* 0x0000a200ff57cb82 */ /* 0x000ee20000000800 */
[----:B------:R-:W-:Y:S02]  /*4540*/  ISETP.GE.OR P5, PT, R85, R18, P0 ;  /* 0x000000125500720c */ /* 0x000fe400007a6670 */
[----:B------:R-:W-:-:S04]  /*4550*/  @!P3 IADD3 R83, P6, R17, R82, RZ ;  /* 0x000000521153b210 */ /* 0x000fc80007fde0ff */
[----:B------:R-:W-:Y:S02]  /*4560*/  @!P3 LEA.HI.X.SX32 R50, R82, R11, 0x1, P6 ;  /* 0x0000000b5232b211 */ /* 0x000fe400030f0eff */
[----:B-1----:R-:W-:-:S04]  /*4570*/  @!P3 LEA R82, P6, R83, R14, 0x1 ;  /* 0x0000000e5352b211 */ /* 0x002fc800078c08ff */
[----:B------:R-:W-:Y:S02]  /*4580*/  @!P3 LEA.HI.X R83, R83, R15, R50, 0x1, P6 ;  /* 0x0000000f5353b211 */ /* 0x000fe400030f0c32 */
[----:B------:R-:W2:Y:S01]  /*4590*/  @!P5 LDG.E R50, desc[UR36][R80.64] ;  /* 0x000000245032d981 */ /* 0x000ea2000c1e1900 */
[----:B------:R-:W0:Y:S03]  /*45a0*/  @!P2 LDC.64 R14, c[0x0][0x248] ;  /* 0x00009200ff0eab82 */ /* 0x000e260000000a00 */
[----:B------:R0:W5:Y:S01]  /*45b0*/  @!P3 LDG.E R42, desc[UR36][R82.64] ;  /* 0x00000024522ab981 */ /* 0x000162000c1e1900 */
[----:B----4-:R-:W-:-:S04]  /*45c0*/  @!P2 IMAD R13, R13, R86, RZ ;  /* 0x000000560d0da224 */ /* 0x010fc800078e02ff */
[----:B------:R-:W-:Y:S02]  /*45d0*/  @!P2 IMAD R86, R13, 0xa0, RZ ;  /* 0x000000a00d56a824 */ /* 0x000fe400078e02ff */
[----:B------:R-:W-:Y:S02]  /*45e0*/  IMAD.SHL.U32 R13, R51, 0x8, RZ ;  /* 0x00000008330d7824 */ /* 0x000fe400078e00ff */
[----:B------:R-:W-:-:S03]  /*45f0*/  @!P2 IMAD R86, R86, UR7, R89 ;  /* 0x000000075656ac24 */ /* 0x000fc6000f8e0259 */
[----:B------:R-:W-:Y:S02]  /*4600*/  ISETP.GE.OR P6, PT, R13, R18, P0 ;  /* 0x000000120d00720c */ /* 0x000fe400007c6670 */
[----:B------:R-:W-:-:S04]  /*4610*/  @!P2 IADD3 R84, P3, R17, R86, RZ ;  /* 0x000000561154a210 */ /* 0x000fc80007f7e0ff */
[----:B------:R-:W-:Y:S02]  /*4620*/  @!P2 LEA.HI.X.SX32 R86, R86, R11, 0x1, P3 ;  /* 0x0000000b5656a211 */ /* 0x000fe400018f0eff */
[----:B0-----:R-:W-:-:S04]  /*4630*/  @!P2 LEA R82, P3, R84, R14, 0x1 ;  /* 0x0000000e5452a211 */ /* 0x001fc800078608ff */
[----:B------:R-:W-:Y:S02]  /*4640*/  @!P2 LEA.HI.X R83, R84, R15, R86, 0x1, P3 ;  /* 0x0000000f5453a211 */ /* 0x000fe400018f0c56 */
[----:B------:R-:W4:Y:S01]  /*4650*/  @!P6 LDG.E R84, desc[UR36][R80.64] ;  /* 0x000000245054e981 */ /* 0x000f22000c1e1900 */
[----:B------:R-:W0:Y:S01]  /*4660*/  @!P4 LDC.64 R14, c[0x0][0x248] ;  /* 0x00009200ff0ecb82 */ /* 0x000e220000000a00 */
[----:B---3--:R-:W-:Y:S02]  /*4670*/  @!P4 IMAD R87, R88, R87, RZ ;  /* 0x000000575857c224 */ /* 0x008fe400078e02ff */
[----:B------:R0:W3:Y:S02]  /*4680*/  @!P2 LDG.E R49, desc[UR36][R82.64] ;  /* 0x000000245231a981 */ /* 0x0000e4000c1e1900 */
[----:B------:R-:W-:Y:S02]  /*4690*/  @!P4 IMAD R86, R87, 0xa0, RZ ;  /* 0x000000a05756c824 */ /* 0x000fe400078e02ff */
[----:B------:R-:W-:-:S02]  /*46a0*/  VIADD R87, R51, UR7 ;  /* 0x0000000733577c36 */ /* 0x000fc40008000000 */
[----:B------:R-:W-:-:S03]  /*46b0*/  @!P4 IMAD R86, R86, UR7, R91 ;  /* 0x000000075656cc24 */ /* 0x000fc6000f8e025b */
[----:B------:R-:W-:-:S04]  /*46c0*/  SHF.L.U32 R87, R87, 0x3, RZ ;  /* 0x0000000357577819 */ /* 0x000fc800000006ff */
[----:B------:R-:W-:Y:S02]  /*46d0*/  ISETP.GE.OR P2, PT, R87, R18, P0 ;  /* 0x000000125700720c */ /* 0x000fe40000746670 */
[----:B------:R-:W-:-:S04]  /*46e0*/  @!P4 IADD3 R51, P3, R17, R86, RZ ;  /* 0x000000561133c210 */ /* 0x000fc80007f7e0ff */
[----:B------:R-:W-:Y:S02]  /*46f0*/  @!P4 LEA.HI.X.SX32 R86, R86, R11, 0x1, P3 ;  /* 0x0000000b5656c211 */ /* 0x000fe400018f0eff */
[----:B0-----:R-:W-:-:S04]  /*4700*/  @!P4 LEA R82, P3, R51, R14, 0x1 ;  /* 0x0000000e3352c211 */ /* 0x001fc800078608ff */
[----:B------:R-:W-:Y:S02]  /*4710*/  @!P4 LEA.HI.X R83, R51, R15, R86, 0x1, P3 ;  /* 0x0000000f3353c211 */ /* 0x000fe400018f0c56 */
[----:B------:R-:W5:Y:S01]  /*4720*/  @!P2 LDG.E R86, desc[UR36][R80.64] ;  /* 0x000000245056a981 */ /* 0x000f62000c1e1900 */
[----:B------:R-:W-:Y:S01]  /*4730*/  IMAD.SHL.U32 R89, R12, 0x8, RZ ;  /* 0x000000080c597824 */ /* 0x000fe200078e00ff */
[----:B------:R-:W2:Y:S04]  /*4740*/  @!P5 LDC R15, c[0x0][0x288] ;  /* 0x0000a200ff0fdb82 */ /* 0x000ea80000000800 */
[----:B------:R-:W-:-:S13]  /*4750*/  ISETP.GE.OR P3, PT, R89, R18, P0 ;  /* 0x000000125900720c */ /* 0x000fda0000766670 */
[----:B------:R-:W3:Y:S01]  /*4760*/  @!P3 LDG.E R88, desc[UR36][R80.64] ;  /* 0x000000245058b981 */ /* 0x000ee2000c1e1900 */
[----:B------:R-:W-:Y:S01]  /*4770*/  SEL R40, R40, RZ, P1 ;  /* 0x000000ff28287207 */ /* 0x000fe20000800000 */
[----:B------:R-:W3:Y:S05]  /*4780*/  @!P3 LDC R91, c[0x0][0x288] ;  /* 0x0000a200ff5bbb82 */ /* 0x000eea0000000800 */
[----:B------:R0:W3:Y:S01]  /*4790*/  @!P4 LDG.E R40, desc[UR36][R82.64] ;  /* 0x000000245228c981 */ /* 0x0000e2000c1e1900 */
[----:B------:R-:W-:Y:S02]  /*47a0*/  SEL R41, R41, RZ, P1 ;  /* 0x000000ff29297207 */ /* 0x000fe40000800000 */
[----:B------:R-:W-:Y:S01]  /*47b0*/  SEL R38, R38, RZ, P1 ;  /* 0x000000ff26267207 */ /* 0x000fe20000800000 */
[----:B--2---:R-:W-:-:S02]  /*47c0*/  @!P5 IMAD R50, R50, R15, RZ ;  /* 0x0000000f3232d224 */ /* 0x004fc400078e02ff */
[----:B------:R-:W1:Y:S02]  /*47d0*/  @!P5 LDC.64 R14, c[0x0][0x248] ;  /* 0x00009200ff0edb82 */ /* 0x000e640000000a00 */
[----:B------:R-:W-:-:S04]  /*47e0*/  @!P5 IMAD R50, R50, 0xa0, RZ ;  /* 0x000000a03232d824 */ /* 0x000fc800078e02ff */
[----:B------:R-:W-:Y:S02]  /*47f0*/  @!P5 IMAD R50, R50, UR7, R85 ;  /* 0x000000073232dc24 */ /* 0x000fe4000f8e0255 */
[----:B------:R-:W4:Y:S03]  /*4800*/  @!P6 LDC R85, c[0x0][0x288] ;  /* 0x0000a200ff55eb82 */ /* 0x000f260000000800 */
[----:B------:R-:W-:-:S04]  /*4810*/  @!P5 IADD3 R51, P4, R17, R50, RZ ;  /* 0x000000321133d210 */ /* 0x000fc80007f9e0ff */
[----:B------:R-:W-:Y:S02]  /*4820*/  @!P5 LEA.HI.X.SX32 R90, R50, R11, 0x1, P4 ;  /* 0x0000000b325ad211 */ /* 0x000fe400020f0eff */
[----:B-1----:R-:W-:-:S04]  /*4830*/  @!P5 LEA R50, P4, R51, R14, 0x1 ;  /* 0x0000000e3332d211 */ /* 0x002fc800078808ff */
[----:B------:R-:W-:Y:S02]  /*4840*/  @!P5 LEA.HI.X R51, R51, R15, R90, 0x1, P4 ;  /* 0x0000000f3333d211 */ /* 0x000fe400020f0c5a */
[----:B------:R-:W0:Y:S03]  /*4850*/  @!P6 LDC.64 R14, c[0x0][0x248] ;  /* 0x00009200ff0eeb82 */ /* 0x000e260000000a00 */
[----:B------:R1:W2:Y:S01]  /*4860*/  @!P5 LDG.E R41, desc[UR36][R50.64] ;  /* 0x000000243229d981 */ /* 0x0002a2000c1e1900 */
[----:B----4-:R-:W-:-:S04]  /*4870*/  @!P6 IMAD R84, R84, R85, RZ ;  /* 0x000000555454e224 */ /* 0x010fc800078e02ff */
[----:B------:R-:W5:Y:S01]  /*4880*/  @!P2 LDC R85, c[0x0][0x288] ;  /* 0x0000a200ff55ab82 */ /* 0x000f620000000800 */
[----:B------:R-:W-:-:S04]  /*4890*/  @!P6 IMAD R84, R84, 0xa0, RZ ;  /* 0x000000a05454e824 */ /* 0x000fc800078e02ff */
[----:B------:R-:W-:-:S05]  /*48a0*/  @!P6 IMAD R84, R84, UR7, R13 ;  /* 0x000000075454ec24 */ /* 0x000fca000f8e020d */
[----:B------:R-:W-:-:S04]  /*48b0*/  @!P6 IADD3 R13, P4, R17, R84, RZ ;  /* 0x00000054110de210 */ /* 0x000fc80007f9e0ff */
[----:B------:R-:W-:Y:S02]  /*48c0*/  @!P6 LEA.HI.X.SX32 R84, R84, R11, 0x1, P4 ;  /* 0x0000000b5454e211 */ /* 0x000fe400020f0eff */
[----:B0-----:R-:W-:-:S04]  /*48d0*/  @!P6 LEA R82, P4, R13, R14, 0x1 ;  /* 0x0000000e0d52e211 */ /* 0x001fc800078808ff */
[----:B------:R-:W-:Y:S02]  /*48e0*/  @!P6 LEA.HI.X R83, R13, R15, R84, 0x1, P4 ;  /* 0x0000000f0d53e211 */ /* 0x000fe400020f0c54 */
[----:B------:R-:W0:Y:S01]  /*48f0*/  @!P2 LDC.64 R14, c[0x0][0x248] ;  /* 0x00009200ff0eab82 */ /* 0x000e220000000a00 */
[----:B------:R-:W-:Y:S02]  /*4900*/  MOV R13, UR7 ;  /* 0x00000007000d7c02 */ /* 0x000fe40008000f00 */
[----:B------:R0:W4:Y:S01]  /*4910*/  @!P6 LDG.E R38, desc[UR36][R82.64] ;  /* 0x000000245226e981 */ /* 0x000122000c1e1900 */
[----:B-----5:R-:W-:Y:S02]  /*4920*/  @!P2 IMAD R85, R86, R85, RZ ;  /* 0x000000555655a224 */ /* 0x020fe400078e02ff */
[----:B------:R-:W-:Y:S02]  /*4930*/  IMAD R84, R13, 0x1c, R12 ;  /* 0x0000001c0d547824 */ /* 0x000fe400078e020c */
[----:B-1----:R-:W-:-:S02]  /*4940*/  @!P2 IMAD R50, R85, 0xa0, RZ ;  /* 0x000000a05532a824 */ /* 0x002fc400078e02ff */
[----:B------:R-:W-:Y:S02]  /*4950*/  IMAD.SHL.U32 R13, R84, 0x8, RZ ;  /* 0x00000008540d7824 */ /* 0x000fe400078e00ff */
[----:B------:R-:W-:-:S03]  /*4960*/  @!P2 IMAD R50, R50, UR7, R87 ;  /* 0x000000073232ac24 */ /* 0x000fc6000f8e0257 */
[----:B------:R-:W-:Y:S02]  /*4970*/  ISETP.GE.OR P4, PT, R13, R18, P0 ;  /* 0x000000120d00720c */ /* 0x000fe40000786670 */
[----:B------:R-:W-:-:S04]  /*4980*/  @!P2 IADD3 R85, P5, R17, R50, RZ ;  /* 0x000000321155a210 */ /* 0x000fc80007fbe0ff */
[----:B------:R-:W-:Y:S02]  /*4990*/  @!P2 LEA.HI.X.SX32 R86, R50, R11, 0x1, P5 ;  /* 0x0000000b3256a211 */ /* 0x000fe400028f0eff */
[C---:B0-----:R-:W-:Y:S01]  /*49a0*/  @!P2 LEA R82, P5, R85.reuse, R14, 0x1 ;  /* 0x0000000e5552a211 */ /* 0x041fe200078a08ff */
[----:B------:R-:W0:Y:S03]  /*49b0*/  @!P3 LDC.64 R50, c[0x0][0x248] ;  /* 0x00009200ff32bb82 */ /* 0x000e260000000a00 */
[----:B------:R-:W-:Y:S02]  /*49c0*/  @!P2 LEA.HI.X R83, R85, R15, R86, 0x1, P5 ;  /* 0x0000000f5553a211 */ /* 0x000fe400028f0c56 */
[----:B------:R-:W5:Y:S01]  /*49d0*/  @!P4 LDG.E R86, desc[UR36][R80.64] ;  /* 0x000000245056c981 */ /* 0x000f62000c1e1900 */
[----:B---3--:R-:W-:Y:S01]  /*49e0*/  @!P3 IMAD R88, R88, R91, RZ ;  /* 0x0000005b5858b224 */ /* 0x008fe200078e02ff */
[----:B------:R-:W-:Y:S01]  /*49f0*/  IADD3 R84, R84, UR7, RZ ;  /* 0x0000000754547c10 */ /* 0x000fe2000fffe0ff */
[----:B------:R-:W5:Y:S02]  /*4a00*/  @!P4 LDC R91, c[0x0][0x288] ;  /* 0x0000a200ff5bcb82 */ /* 0x000f640000000800 */
[----:B------:R-:W-:-:S04]  /*4a10*/  @!P3 IMAD R88, R88, 0xa0, RZ ;  /* 0x000000a05858b824 */ /* 0x000fc800078e02ff */
[----:B------:R-:W-:Y:S02]  /*4a20*/  @!P3 IMAD R88, R88, UR7, R89 ;  /* 0x000000075858bc24 */ /* 0x000fe4000f8e0259 */
[----:B------:R-:W-:-:S05]  /*4a30*/  IMAD.SHL.U32 R89, R84, 0x8, RZ ;  /* 0x0000000854597824 */ /* 0x000fca00078e00ff */
[----:B------:R-:W-:Y:S02]  /*4a40*/  ISETP.GE.OR P5, PT, R89, R18, P0 ;  /* 0x000000125900720c */ /* 0x000fe400007a6670 */
[----:B------:R-:W-:-:S04]  /*4a50*/  @!P3 IADD3 R14, P6, R17, R88, RZ ;  /* 0x00000058110eb210 */ /* 0x000fc80007fde0ff */
[----:B------:R-:W-:Y:S02]  /*4a60*/  @!P3 LEA.HI.X.SX32 R88, R88, R11, 0x1, P6 ;  /* 0x0000000b5858b211 */ /* 0x000fe400030f0eff */
[----:B0-----:R-:W-:-:S04]  /*4a70*/  @!P3 LEA R50, P6, R14, R50, 0x1 ;  /* 0x000000320e32b211 */ /* 0x001fc800078c08ff */
[----:B------:R-:W-:Y:S02]  /*4a80*/  @!P3 LEA.HI.X R51, R14, R51, R88, 0x1, P6 ;  /* 0x000000330e33b211 */ /* 0x000fe400030f0c58 */
[----:B------:R-:W3:Y:S01]  /*4a90*/  @!P5 LDG.E R88, desc[UR36][R80.64] ;  /* 0x000000245058d981 */ /* 0x000ee2000c1e1900 */
[----:B------:R-:W-:Y:S01]  /*4aa0*/  VIADD R85, R84, UR7 ;  /* 0x0000000754557c36 */ /* 0x000fe20008000000 */
[----:B------:R-:W-:Y:S01]  /*4ab0*/  MOV R87, UR7 ;  /* 0x0000000700577c02 */ /* 0x000fe20008000f00 */
[----:B------:R-:W0:Y:S03]  /*4ac0*/  @!P4 LDC.64 R14, c[0x0][0x248] ;  /* 0x00009200ff0ecb82 */ /* 0x000e260000000a00 */
[----:B------:R-:W-:Y:S01]  /*4ad0*/  SHF.L.U32 R85, R85, 0x3, RZ ;  /* 0x0000000355557819 */ /* 0x000fe200000006ff */
[----:B------:R-:W-:-:S03]  /*4ae0*/  IMAD R87, R87, 0x1f, R12 ;  /* 0x0000001f57577824 */ /* 0x000fc600078e020c */
[----:B------:R-:W-:Y:S01]  /*4af0*/  ISETP.GE.OR P6, PT, R85, R18, P0 ;  /* 0x000000125500720c */ /* 0x000fe200007c6670 */
[----:B------:R-:W-:-:S05]  /*4b00*/  IMAD.SHL.U32 R87, R87, 0x8, RZ ;  /* 0x0000000857577824 */ /* 0x000fca00078e00ff */
[----:B------:R-:W-:-:S07]  /*4b10*/  ISETP.GE.OR P0, PT, R87, R18, P0 ;  /* 0x000000125700720c */ /* 0x000fce0000706670 */
[----:B------:R-:W2:Y:S06]  /*4b20*/  @!P6 LDG.E R84, desc[UR36][R80.64] ;  /* 0x000000245054e981 */ /* 0x000eac000c1e1900 */
[----:B------:R-:W4:Y:S01]  /*4b30*/  @!P0 LDG.E R90, desc[UR36][R80.64] ;  /* 0x00000024505a8981 */ /* 0x000f22000c1e1900 */
[----:B------:R-:W-:-:S06]  /*4b40*/  SEL R52, R52, RZ, P1 ;  /* 0x000000ff34347207 */ /* 0x000fcc0000800000 */
[----:B------:R-:W4:Y:S01]  /*4b50*/  @!P3 LDG.E R52, desc[UR36][R50.64] ;  /* 0x000000243234b981 */ /* 0x000f22000c1e1900 */
[----:B------:R-:W-:-:S06]  /*4b60*/  SEL R45, R45, RZ, P1 ;  /* 0x000000ff2d2d7207 */ /* 0x000fcc0000800000 */
[----:B------:R1:W4:Y:S02]  /*4b70*/  @!P2 LDG.E R45, desc[UR36][R82.64] ;  /* 0x00000024522da981 */ /* 0x000324000c1e1900 */
[----:B-1----:R-:W2:Y:S01]  /*4b80*/  @!P6 LDC R83, c[0x0][0x288] ;  /* 0x0000a200ff53eb82 */ /* 0x002ea20000000800 */
[----:B------:R-:W-:Y:S01]  /*4b90*/  SEL R44, R44, RZ, P1 ;  /* 0x000000ff2c2c7207 */ /* 0x000fe20000800000 */
[----:B------:R-:W-:Y:S01]  /*4ba0*/  UISETP.NE.U32.AND UP0, UPT, UR10, URZ, UPT ;  /* 0x0000003f0a00728c */ /* 0x000fe2000bf05070 */
[----:B------:R-:W-:-:S03]  /*4bb0*/  SEL R43, R43, RZ, P1 ;  /* 0x000000ff2b2b7207 */ /* 0x000fc60000800000 */
[----:B------:R-:W-:Y:S01]  /*4bc0*/  UISETP.NE.AND.EX UP0, UPT, UR11, URZ, UPT, UP0 ;  /* 0x0000003f0b00728c */ /* 0x000fe2000bf05300 */
[----:B------:R-:W-:Y:S02]  /*4bd0*/  SEL R46, R46, RZ, P1 ;  /* 0x000000ff2e2e7207 */ /* 0x000fe40000800000 */
[----:B------:R-:W-:-:S08]  /*4be0*/  SEL R47, R47, RZ, P1 ;  /* 0x000000ff2f2f7207 */ /* 0x000fd00000800000 */
[----:B------:R-:W-:Y:S01]  /*4bf0*/  @UP0 USHF.R.S32.HI UR5, URZ, 0x1f, UR4 ;  /* 0x0000001f3f050899 */ /* 0x000fe20008011404 */
[----:B-----5:R-:W-:Y:S02]  /*4c00*/  @!P4 IMAD R86, R86, R91, RZ ;  /* 0x0000005b5656c224 */ /* 0x020fe400078e02ff */
[----:B------:R-:W3:Y:S02]  /*4c10*/  @!P5 LDC R91, c[0x0][0x288] ;  /* 0x0000a200ff5bdb82 */ /* 0x000ee40000000800 */
[----:B------:R-:W-:-:S04]  /*4c20*/  @!P4 IMAD R12, R86, 0xa0, RZ ;  /* 0x000000a0560cc824 */ /* 0x000fc800078e02ff */
[----:B------:R-:W-:-:S05]  /*4c30*/  @!P4 IMAD R12, R12, UR7, R13 ;  /* 0x000000070c0ccc24 */ /* 0x000fca000f8e020d */
[----:B------:R-:W-:-:S04]  /*4c40*/  @!P4 IADD3 R13, P2, R17, R12, RZ ;  /* 0x0000000c110dc210 */ /* 0x000fc80007f5e0ff */
[----:B------:R-:W-:Y:S02]  /*4c50*/  @!P4 LEA.HI.X.SX32 R80, R12, R11, 0x1, P2 ;  /* 0x0000000b0c50c211 */ /* 0x000fe400010f0eff */
[----:B0-----:R-:W-:-:S04]  /*4c60*/  @!P4 LEA R12, P2, R13, R14, 0x1 ;  /* 0x0000000e0d0cc211 */ /* 0x001fc800078408ff */
[----:B------:R-:W-:Y:S02]  /*4c70*/  @!P4 LEA.HI.X R13, R13, R15, R80, 0x1, P2 ;  /* 0x0000000f0d0dc211 */ /* 0x000fe400010f0c50 */
[----:B------:R-:W0:Y:S03]  /*4c80*/  @!P5 LDC.64 R14, c[0x0][0x248] ;  /* 0x00009200ff0edb82 */ /* 0x000e260000000a00 */
[----:B------:R1:W5:Y:S01]  /*4c90*/  @!P4 LDG.E R44, desc[UR36][R12.64] ;  /* 0x000000240c2cc981 */ /* 0x000362000c1e1900 */
[----:B---3--:R-:W-:-:S04]  /*4ca0*/  @!P5 IMAD R88, R88, R91, RZ ;  /* 0x0000005b5858d224 */ /* 0x008fc800078e02ff */
[----:B------:R-:W4:Y:S01]  /*4cb0*/  @!P0 LDC R91, c[0x0][0x288] ;  /* 0x0000a200ff5b8b82 */ /* 0x000f220000000800 */
[----:B------:R-:W-:-:S04]  /*4cc0*/  @!P5 IMAD R50, R88, 0xa0, RZ ;  /* 0x000000a05832d824 */ /* 0x000fc800078e02ff */
[----:B------:R-:W-:-:S05]  /*4cd0*/  @!P5 IMAD R50, R50, UR7, R89 ;  /* 0x000000073232dc24 */ /* 0x000fca000f8e0259 */
[----:B------:R-:W-:-:S04]  /*4ce0*/  @!P5 IADD3 R51, P2, R17, R50, RZ ;  /* 0x000000321133d210 */ /* 0x000fc80007f5e0ff */
[----:B------:R-:W-:Y:S02]  /*4cf0*/  @!P5 LEA.HI.X.SX32 R50, R50, R11, 0x1, P2 ;  /* 0x0000000b3232d211 */ /* 0x000fe400010f0eff */
[----:B0-----:R-:W-:-:S04]  /*4d00*/  @!P5 LEA R80, P2, R51, R14, 0x1 ;  /* 0x0000000e3350d211 */ /* 0x001fc800078408ff */
[----:B------:R-:W-:Y:S02]  /*4d10*/  @!P5 LEA.HI.X R81, R51, R15, R50, 0x1, P2 ;  /* 0x0000000f3351d211 */ /* 0x000fe400010f0c32 */
[----:B------:R-:W0:Y:S01]  /*4d20*/  @!P6 LDC.64 R14, c[0x0][0x248] ;  /* 0x00009200ff0eeb82 */ /* 0x000e220000000a00 */
[----:B--2---:R-:W-:-:S07]  /*4d30*/  @!P6 IMAD R83, R84, R83, RZ ;  /* 0x000000535453e224 */ /* 0x004fce00078e02ff */
[----:B------:R-:W2:Y:S01]  /*4d40*/  @!P0 LDC.64 R50, c[0x0][0x248] ;  /* 0x00009200ff328b82 */ /* 0x000ea20000000a00 */
[----:B------:R-:W-:Y:S02]  /*4d50*/  @!P6 IMAD R82, R83, 0xa0, RZ ;  /* 0x000000a05352e824 */ /* 0x000fe400078e02ff */
[----:B----4-:R-:W-:Y:S01]  /*4d60*/  @!P0 IMAD R90, R90, R91, RZ ;  /* 0x0000005b5a5a8224 */ /* 0x010fe200078e02ff */
[----:B------:R-:W-:Y:S01]  /*4d70*/  PLOP3.LUT P2, PT, PT, PT, UP0, 0x80, 0x0 ;  /* 0x000000000000781c */ /* 0x000fe20003f4f008 */
[----:B------:R-:W-:Y:S01]  /*4d80*/  @!P6 IMAD R82, R82, UR7, R85 ;  /* 0x000000075252ec24 */ /* 0x000fe2000f8e0255 */
[----:B------:R-:W3:Y:S01]  /*4d90*/  @!P5 LDG.E R43, desc[UR36][R80.64] ;  /* 0x00000024502bd981 */ /* 0x000ee2000c1e1900 */
[----:B------:R-:W-:-:S03]  /*4da0*/  @!P0 IMAD R84, R90, 0xa0, RZ ;  /* 0x000000a05a548824 */ /* 0x000fc600078e02ff */
[----:B------:R-:W-:Y:S01]  /*4db0*/  @!P6 IADD3 R85, P3, R17, R82, RZ ;  /* 0x000000521155e210 */ /* 0x000fe20007f7e0ff */
[----:B------:R-:W-:-:S03]  /*4dc0*/  @!P0 IMAD R84, R84, UR7, R87 ;  /* 0x0000000754548c24 */ /* 0x000fc6000f8e0257 */
[----:B------:R-:W-:Y:S02]  /*4dd0*/  @!P6 LEA.HI.X.SX32 R82, R82, R11, 0x1, P3 ;  /* 0x0000000b5252e211 */ /* 0x000fe400018f0eff */
[----:B0-----:R-:W-:Y:S02]  /*4de0*/  @!P6 LEA R14, P3, R85, R14, 0x1 ;  /* 0x0000000e550ee211 */ /* 0x001fe400078608ff */
[----:B------:R-:W-:Y:S02]  /*4df0*/  @!P0 IADD3 R83, P4, R17, R84, RZ ;  /* 0x0000005411538210 */ /* 0x000fe40007f9e0ff */
[----:B------:R-:W-:Y:S02]  /*4e00*/  @!P6 LEA.HI.X R15, R85, R15, R82, 0x1, P3 ;  /* 0x0000000f550fe211 */ /* 0x000fe400018f0c52 */
[----:B------:R-:W-:Y:S02]  /*4e10*/  @!P0 LEA.HI.X.SX32 R84, R84, R11, 0x1, P4 ;  /* 0x0000000b54548211 */ /* 0x000fe400020f0eff */
[C---:B--2---:R-:W-:Y:S01]  /*4e20*/  @!P0 LEA R50, P4, R83.reuse, R50, 0x1 ;  /* 0x0000003253328211 */ /* 0x044fe200078808ff */
[----:B------:R-:W2:Y:S01]  /*4e30*/  @!P6 LDG.E R46, desc[UR36][R14.64] ;  /* 0x000000240e2ee981 */ /* 0x000ea2000c1e1900 */
[----:B-1----:R-:W-:Y:S01]  /*4e40*/  MOV R13, UR10 ;  /* 0x0000000a000d7c02 */ /* 0x002fe20008000f00 */
[----:B------:R-:W-:Y:S01]  /*4e50*/  IMAD.U32 R82, RZ, RZ, UR11 ;  /* 0x0000000bff527e24 */ /* 0x000fe2000f8e00ff */
[----:B------:R-:W-:-:S02]  /*4e60*/  @!P0 LEA.HI.X R51, R83, R51, R84, 0x1, P4 ;  /* 0x0000003353338211 */ /* 0x000fc400020f0c54 */
[----:B------:R-:W-:Y:S02]  /*4e70*/  @P2 IADD3 R12, P1, P3, R76, UR4, R13 ;  /* 0x000000044c0c2c10 */ /* 0x000fe4000fb3e00d */
[----:B------:R-:W-:Y:S01]  /*4e80*/  @P2 SHF.R.S32.HI R11, RZ, 0x1f, R76 ;  /* 0x0000001fff0b2819 */ /* 0x000fe2000001144c */
[----:B------:R-:W4:Y:S03]  /*4e90*/  @!P0 LDG.E R47, desc[UR36][R50.64] ;  /* 0x00000024322f8981 */ /* 0x000f26000c1e1900 */
[----:B------:R-:W-:-:S05]  /*4ea0*/  @P2 IADD3.X R13, R11, UR5, R82, P1, P3 ;  /* 0x000000050b0d2c10 */ /* 0x000fca0008fe6452 */
[----:B------:R0:W4:Y:S01]  /*4eb0*/  @P2 LDG.E.U8 R12, desc[UR36][R12.64] ;  /* 0x000000240c0c2981 */ /* 0x000122000c1e1100 */
[----:B------:R-:W-:-:S04]  /*4ec0*/  HMUL2 R11, R79, R52 ;  /* 0x000000344f0b7232 */ /* 0x000fc80000000000 */
[----:B------:R-:W-:-:S06]  /*4ed0*/  HFMA2 R11, R77, R20, R11 ;  /* 0x000000144d0b7231 */ /* 0x000fcc000000000b */
[----:B------:R-:W-:-:S10]  /*4ee0*/  HFMA2.MMA R11, R74, R21, R11 ;  /* 0x000000154a0b7235 */ /* 0x000fd4000000000b */
[----:B------:R-:W-:-:S06]  /*4ef0*/  HFMA2 R11, R75, R22, R11 ;  /* 0x000000164b0b7231 */ /* 0x000fcc000000000b */
[----:B------:R-:W-:-:S10]  /*4f00*/  HFMA2.MMA R11, R72, R23, R11 ;  /* 0x00000017480b7235 */ /* 0x000fd4000000000b */
[----:B------:R-:W-:-:S06]  /*4f10*/  HFMA2 R11, R73, R24, R11 ;  /* 0x00000018490b7231 */ /* 0x000fcc000000000b */
[----:B0-----:R-:W-:-:S10]  /*4f20*/  HFMA2.MMA R13, R70, R25, R11 ;  /* 0x00000019460d7235 */ /* 0x001fd4000000000b */
        /* <DEDUP_REMOVED lines=20> */
[----:B------:R-:W-:Y:S01]  /*5070*/  HFMA2 R15, R6, R45, R15 ;  /* 0x0000002d060f7231 */ /* 0x000fe2000000000f */
[----:B------:R-:W0:Y:S05]  /*5080*/  S2R R11, SR_TID.X ;  /* 0x00000000000b7919 */ /* 0x000e2a0000002100 */
[----:B-----5:R-:W-:Y:S01]  /*5090*/  HFMA2.MMA R15, R7, R44, R15 ;  /* 0x0000002c070f7235 */ /* 0x020fe2000000000f */
[----:B------:R-:W-:-:S09]  /*50a0*/  UMOV UR4, 0xffffffff ;  /* 0xffffffff00047882 */ /* 0x000fd20000000000 */
[----:B---3--:R-:W-:-:S06]  /*50b0*/  HFMA2 R15, R8, R43, R15 ;  /* 0x0000002b080f7231 */ /* 0x008fcc000000000f */
[----:B--2---:R-:W-:-:S10]  /*50c0*/  HFMA2.MMA R15, R9, R46, R15 ;  /* 0x0000002e090f7235 */ /* 0x004fd4000000000f */
[----:B----4-:R-:W-:-:S05]  /*50d0*/  HFMA2 R15, R10, R47, R15 ;  /* 0x0000002f0a0f7231 */ /* 0x010fca000000000f */
[--C-:B------:R-:W-:Y:S01]  /*50e0*/  HADD2.F32 R13, -RZ, R15.reuse.H0_H0 ;  /* 0x2000000fff0d7230 */ /* 0x100fe20000004100 */
[----:B------:R-:W-:Y:S01]  /*50f0*/  ISETP.NE.AND P2, PT, R12, RZ, P2 ;  /* 0x000000ff0c00720c */ /* 0x000fe20001745270 */
[----:B------:R-:W-:Y:S01]  /*5100*/  HADD2.F32 R12, -RZ, R15.H1_H1 ;  /* 0x3000000fff0c7230 */ /* 0x000fe20000004100 */
[----:B0-----:R-:W-:-:S04]  /*5110*/  LOP3.LUT P0, RZ, R11, 0x3, RZ, 0xc0, !PT ;  /* 0x000000030bff7812 */ /* 0x001fc8000780c0ff */
[----:B------:R-:W-:Y:S01]  /*5120*/  FADD.FTZ R13, R13, R12 ;  /* 0x0000000c0d0d7221 */ /* 0x000fe20000010000 */
[----:B------:R-:W-:Y:S08]  /*5130*/  BRA.DIV UR4, `(.L_x_3214) ;  /* 0x0000003204f47947 */ /* 0x000ff0000b800000 */
[----:B------:R-:W0:Y:S02]  /*5140*/  SHFL.BFLY PT, R14, R13, 0x2, 0x1f ;  /* 0x0c401f000d0e7f89 */ /* 0x000e2400000e0000 */
[----:B0-----:R-:W-:-:S05]  /*5150*/  FADD.FTZ R13, R13, R14 ;  /* 0x0000000e0d0d7221 */ /* 0x001fca0000010000 */
[----:B------:R0:W1:Y:S02]  /*5160*/  SHFL.BFLY PT, R14, R13, 0x1, 0x1f ;  /* 0x0c201f000d0e7f89 */ /* 0x00006400000e0000 */
.L_x_3262:
[----:B------:R-:W-:Y:S01]  /*5170*/  ISETP.GE.OR P0, PT, R76, UR40, P0 ;  /* 0x000000284c007c0c */ /* 0x000fe20008706670 */
[----:B-1----:R-:W-:Y:S01]  /*5180*/  FADD.FTZ R14, R13, R14 ;  /* 0x0000000e0d0e7221 */ /* 0x002fe20000010000 */
[----:B------:R-:W-:Y:S03]  /*5190*/  BSSY B1, `(.L_x_3215) ;  /* 0x0000026000017945 */ /* 0x000fe60003800000 */
[----:B------:R-:W-:-:S08]  /*51a0*/  FMUL.FTZ R11, R14, UR16 ;  /* 0x000000100e0b7c20 */ /* 0x000fd00008410000 */
[----:B------:R-:W-:Y:S05]  /*51b0*/  @P0 BRA `(.L_x_3216) ;  /* 0x00000000008c0947 */ /* 0x000fea0003800000 */
[----:B------:R-:W-:Y:S01]  /*51c0*/  UISETP.NE.U32.AND UP0, UPT, UR12, URZ, UPT ;  /* 0x0000003f0c00728c */ /* 0x000fe2000bf05070 */
[----:B------:R-:W-:-:S03]  /*51d0*/  IMAD.MOV.U32 R15, RZ, RZ, 0x2 ;  /* 0x00000002ff0f7424 */ /* 0x000fc600078e00ff */
[----:B------:R-:W-:Y:S02]  /*51e0*/  UISETP.NE.AND.EX UP1, UPT, UR13, URZ, UPT, UP0 ;  /* 0x0000003f0d00728c */ /* 0x000fe4000bf25300 */
[----:B------:R-:W-:-:S04]  /*51f0*/  UISETP.NE.U32.AND UP0, UPT, UR14, URZ, UPT ;  /* 0x0000003f0e00728c */ /* 0x000fc8000bf05070 */
[----:B------:R-:W-:Y:S01]  /*5200*/  PLOP3.LUT P1, PT, PT, PT, UP1, 0x80, 0x0 ;  /* 0x000000000000781c */ /* 0x000fe20003f2f018 */
[----:B------:R-:W-:-:S04]  /*5210*/  UISETP.NE.AND.EX UP0, UPT, UR15, URZ, UPT, UP0 ;  /* 0x0000003f0f00728c */ /* 0x000fc8000bf05300 */
[----:B------:R-:W-:Y:S01]  /*5220*/  @UP1 ULDC UR17, c[0x0][0x2d0] ;  /* 0x0000b40000111ab9 */ /* 0x000fe20000000800 */
[----:B------:R-:W-:Y:S01]  /*5230*/  @UP1 ULDC.64 UR18, c[0x0][0x2c8] ;  /* 0x0000b20000121ab9 */ /* 0x000fe20000000a00 */
[----:B------:R-:W-:Y:S01]  /*5240*/  @UP1 UIMAD UR4, UR45, UR17, UR40 ;  /* 0x000000112d0412a4 */ /* 0x000fe2000f8e0228 */
[----:B------:R-:W-:-:S05]  /*5250*/  PLOP3.LUT P3, PT, PT, PT, UP0, 0x80, 0x0 ;  /* 0x000000000000781c */ /* 0x000fca0003f6f008 */
[----:B0-----:R-:W-:Y:S01]  /*5260*/  MOV R13, UR4 ;  /* 0x00000004000d7c02 */ /* 0x001fe20008000f00 */
[----:B------:R-:W-:Y:S02]  /*5270*/  @UP0 ULDC.64 UR4, c[0x0][0x2d8] ;  /* 0x0000b60000040ab9 */ /* 0x000fe40000000a00 */
[----:B------:R-:W-:Y:S02]  /*5280*/  @UP0 UIMAD.WIDE UR4, UR45, 0x2, UR4 ;  /* 0x000000022d0408a5 */ /* 0x000fe4000f8e0204 */
[----:B------:R-:W-:-:S04]  /*5290*/  @P1 IMAD R14, R13, UR17, R76 ;  /* 0x000000110d0e1c24 */ /* 0x000fc8000f8e024c */
[----:B------:R-:W-:Y:S01]  /*52a0*/  @P1 IMAD.WIDE R14, R14, R15, UR18 ;  /* 0x000000120e0e1e25 */ /* 0x000fe2000f8e020f */
[----:B------:R-:W-:-:S03]  /*52b0*/  MOV R12, UR4 ;  /* 0x00000004000c7c02 */ /* 0x000fc60008000f00 */
[----:B------:R-:W-:Y:S02]  /*52c0*/  IMAD.U32 R13, RZ, RZ, UR5 ;  /* 0x00000005ff0d7e24 */ /* 0x000fe4000f8e00ff */
[----:B------:R-:W2:Y:S04]  /*52d0*/  @P1 LDG.E.U16 R14, desc[UR36][R14.64] ;  /* 0x000000240e0e1981 */ /* 0x000ea8000c1e1500 */
[----:B------:R0:W3:Y:S01]  /*52e0*/  @P3 LDG.E.U16 R13, desc[UR36][R12.64] ;  /* 0x000000240c0d3981 */ /* 0x0000e2000c1e1500 */
[----:B------:R-:W1:Y:S01]  /*52f0*/  S2UR UR5, SR_CgaCtaId ;  /* 0x00000000000579c3 */ /* 0x000e620000008800 */
[C---:B------:R-:W-:Y:S01]  /*5300*/  @P3 ISETP.GE.AND P0, PT, R76.reuse, R19, PT ;  /* 0x000000134c00320c */ /* 0x040fe20003f06270 */
[----:B------:R-:W-:Y:S01]  /*5310*/  UMOV UR4, 0x400 ;  /* 0x0000040000047882 */ /* 0x000fe20000000000 */
[----:B------:R-:W-:Y:S01]  /*5320*/  IADD3 R80, R76, -UR42, RZ ;  /* 0x8000002a4c507c10 */ /* 0x000fe2000fffe0ff */
[----:B------:R-:W-:Y:S01]  /*5330*/  UIADD3 UR4, UR4, 0x210, URZ ;  /* 0x0000021004047890 */ /* 0x000fe2000fffe03f */
[----:B------:R-:W-:-:S04]  /*5340*/  @P3 SEL R51, RZ, UR39, P0 ;  /* 0x00000027ff333c07 */ /* 0x000fc80008000000 */
[----:B------:R-:W-:-:S04]  /*5350*/  @P3 IADD3 R51, R51, -UR40, R76 ;  /* 0x8000002833333c10 */ /* 0x000fc8000fffe04c */
[----:B0-----:R-:W-:Y:S01]  /*5360*/  @P3 I2FP.F32.S32 R12, R51 ;  /* 0x00000033000c3245 */ /* 0x001fe20000201400 */
[----:B-1----:R-:W-:-:S06]  /*5370*/  ULEA UR4, UR5, UR4, 0x18 ;  /* 0x0000000405047291 */ /* 0x002fcc000f8ec03f */
[----:B------:R-:W-:Y:S01]  /*5380*/  LEA R80, R80, UR4, 0x2 ;  /* 0x0000000450507c11 */ /* 0x000fe2000f8e10ff */
[----:B--2---:R-:W-:Y:S02]  /*5390*/  @P1 HADD2.F32 R50, -RZ, R14.H0_H0 ;  /* 0x2000000eff321230 */ /* 0x004fe40000004100 */
[----:B---3--:R-:W-:-:S03]  /*53a0*/  @P3 HADD2.F32 R13, -RZ, R13.H0_H0 ;  /* 0x2000000dff0d3230 */ /* 0x008fc60000004100 */
[----:B------:R-:W-:-:S04]  /*53b0*/  @P1 FADD.FTZ R11, R11, R50 ;  /* 0x000000320b0b1221 */ /* 0x000fc80000010000 */
[----:B------:R-:W-:-:S05]  /*53c0*/  @P3 FFMA.FTZ R11, R12, R13, R11 ;  /* 0x0000000d0c0b3223 */ /* 0x000fca000001000b */
[----:B------:R1:W-:Y:S01]  /*53d0*/  STS [R80], R11 ;  /* 0x0000000b50007388 */ /* 0x0003e20000000800 */
[----:B------:R-:W-:-:S07]  /*53e0*/  @!P2 FMNMX.FTZ R78, R78, R11, !PT ;  /* 0x0000000b4e4ea209 */ /* 0x000fce0007810000 */
.L_x_3216:
[----:B------:R-:W-:Y:S05]  /*53f0*/  BSYNC B1 ;  /* 0x0000000000017941 */ /* 0x000fea0003800000 */
.L_x_3215:
[----:B------:R-:W-:-:S05]  /*5400*/  VIADD R76, R76, 0x10 ;  /* 0x000000104c4c7836 */ /* 0x000fca0000000000 */
[----:B------:R-:W-:-:S13]  /*5410*/  ISETP.GE.AND P0, PT, R76, UR6, PT ;  /* 0x000000064c007c0c */ /* 0x000fda000bf06270 */
[----:B------:R-:W-:Y:S05]  /*5420*/  @!P0 BRA `(.L_x_3217) ;  /* 0xffffffd8007c8947 */ /* 0x000fea000383ffff */
.L_x_3213:
[----:B------:R-:W-:Y:S05]  /*5430*/  BSYNC B0 ;  /* 0x0000000000007941 */ /* 0x000fea0003800000 */
.L_x_3212:
[----:B------:R-:W4:Y:S01]  /*5440*/  S2R R4, SR_TID.X ;  /* 0x0000000000047919 */ /* 0x000f220000002100 */
[----:B------:R-:W-:Y:S01]  /*5450*/  UMOV UR4, 0xffffffff ;  /* 0xffffffff00047882 */ /* 0x000fe20000000000 */
[----:B----4-:R-:W-:Y:S02]  /*5460*/  SHF.R.S32.HI R5, RZ, 0x1f, R4 ;  /* 0x0000001fff057819 */ /* 0x010fe40000011404 */
[----:B------:R-:W-:Y:S05]  /*5470*/  BRA.DIV UR4, `(.L_x_3218) ;  /* 0x0000003204647947 */ /* 0x000fea000b800000 */
[----:B------:R-:W0:Y:S02]  /*5480*/  SHFL.BFLY PT, R14, R78, 0x10, 0x1f ;  /* 0x0e001f004e0e7f89 */ /* 0x000e2400000e0000 */
[----:B0-----:R-:W-:-:S05]  /*5490*/  FMNMX.FTZ R13, R14, R78, !PT ;  /* 0x0000004e0e0d7209 */ /* 0x001fca0007810000 */
[----:B------:R-:W0:Y:S02]  /*54a0*/  SHFL.BFLY PT, R14, R13, 0x8, 0x1f ;  /* 0x0d001f000d0e7f89 */ /* 0x000e2400000e0000 */
[----:B0-----:R-:W-:-:S05]  /*54b0*/  FMNMX.FTZ R3, R13, R14, !PT ;  /* 0x0000000e0d037209 */ /* 0x001fca0007810000 */
[----:B------:R0:W4:Y:S02]  /*54c0*/  SHFL.BFLY PT, R14, R3, 0x4, 0x1f ;  /* 0x0c801f00030e7f89 */ /* 0x00012400000e0000 */
.L_x_3267:
[----:B------:R-:W-:Y:S01]  /*54d0*/  LEA.HI R0, R5, R4, RZ, 0x5 ;  /* 0x0000000405007211 */ /* 0x000fe200078f28ff */
[----:B------:R-:W-:Y:S05]  /*54e0*/  WARPSYNC.ALL ;  /* 0x0000000000007948 */ /* 0x000fea0003800000 */
[----:B------:R-:W-:-:S04]  /*54f0*/  LOP3.LUT R5, R0, 0xffffffe0, RZ, 0xc0, !PT ;  /* 0xffffffe000057812 */ /* 0x000fc800078ec0ff */
[----:B------:R-:W-:-:S04]  /*5500*/  IADD3 R5, -R5, R4, RZ ;  /* 0x0000000405057210 */ /* 0x000fc80007ffe1ff */
[----:B------:R-:W-:-:S13]  /*5510*/  ISETP.NE.AND P0, PT, R5, RZ, PT ;  /* 0x000000ff0500720c */ /* 0x000fda0003f05270 */
[----:B------:R-:W5:Y:S01]  /*5520*/  @!P0 S2R R8, SR_CgaCtaId ;  /* 0x0000000000088919 */ /* 0x000f620000008800 */
[----:B------:R-:W-:Y:S02]  /*5530*/  @!P0 MOV R7, 0x400 ;  /* 0x0000040000078802 */ /* 0x000fe40000000f00 */
[----:B------:R-:W-:Y:S02]  /*5540*/  @!P0 SHF.R.S32.HI R6, RZ, 0x5, R0 ;  /* 0x00000005ff068819 */ /* 0x000fe40000011400 */
[----:B0---4-:R-:W-:Y:S02]  /*5550*/  @!P0 FMNMX.FTZ R3, R3, R14, !PT ;  /* 0x0000000e03038209 */ /* 0x011fe40007810000 */
[----:B-----5:R-:W-:-:S05]  /*5560*/  @!P0 LEA R7, R8, R7, 0x18 ;  /* 0x0000000708078211 */ /* 0x020fca00078ec0ff */
[----:B------:R-:W-:-:S05]  /*5570*/  @!P0 IMAD R6, R6, 0x4, R7 ;  /* 0x0000000406068824 */ /* 0x000fca00078e0207 */
[----:B------:R0:W-:Y:S01]  /*5580*/  @!P0 STS [R6], R3 ;  /* 0x0000000306008388 */ /* 0x0001e20000000800 */
[----:B------:R-:W-:Y:S01]  /*5590*/  BAR.SYNC.DEFER_BLOCKING 0x0 ;  /* 0x0000000000007b1d */ /* 0x000fe20000010000 */
[----:B------:R-:W-:Y:S01]  /*55a0*/  ISETP.GT.AND P0, PT, R5, 0x1, PT ;  /* 0x000000010500780c */ /* 0x000fe20003f04270 */
[----:B------:R-:W-:Y:S01]  /*55b0*/  IMAD.MOV.U32 R10, RZ, RZ, RZ ;  /* 0x000000ffff0a7224 */ /* 0x000fe200078e00ff */
[----:B------:R-:W-:-:S03]  /*55c0*/  IADD3 R9, R4, UR42, RZ ;  /* 0x0000002a04097c10 */ /* 0x000fc6000fffe0ff */
[----:B------:R-:W-:Y:S01]  /*55d0*/  ULDC UR6, c[0x0][0x284] ;  /* 0x0000a10000067ab9 */ /* 0x000fe20000000800 */
[----:B------:R-:W-:Y:S01]  /*55e0*/  ISETP.GT.AND P1, PT, R9, UR40, PT ;  /* 0x0000002809007c0c */ /* 0x000fe2000bf24270 */
        /* <DEDUP_REMOVED lines=10> */
[----:B------:R0:W4:Y:S01]  /*5690*/  SHFL.IDX PT, R13, R8, RZ, 0x1f ;  /* 0x00001fff080d7589 */ /* 0x00012200000e0000 */
[----:B------:R-:W-:Y:S05]  /*56a0*/  @P1 BRA `(.L_x_3220) ;  /* 0x0000000000881947 */ /* 0x000fea0003800000 */
[----:B------:R-:W5:Y:S01]  /*56b0*/  S2R R6, SR_CgaCtaId ;  /* 0x0000000000067919 */ /* 0x000f620000008800 */
[----:B------:R-:W-:Y:S01]  /*56c0*/  MOV R3, 0x400 ;  /* 0x0000040000037802 */ /* 0x000fe20000000f00 */
[----:B------:R-:W-:Y:S01]  /*56d0*/  ULDC.64 UR4, c[0x0][0x2b0] ;  /* 0x0000ac0000047ab9 */ /* 0x000fe20000000a00 */
[----:B------:R-:W-:Y:S01]  /*56e0*/  IMAD.MOV.U32 R10, RZ, RZ, RZ ;  /* 0x000000ffff0a7224 */ /* 0x000fe200078e00ff */
[----:B------:R-:W-:Y:S02]  /*56f0*/  ISETP.NE.U32.AND P0, PT, RZ, UR4, PT ;  /* 0x00000004ff007c0c */ /* 0x000fe4000bf05070 */
[----:B------:R-:W-:Y:S02]  /*5700*/  IADD3 R3, R3, 0x210, RZ ;  /* 0x0000021003037810 */ /* 0x000fe40007ffe0ff */
[----:B------:R-:W-:Y:S02]  /*5710*/  ISETP.NE.AND.EX P0, PT, RZ, UR5, PT, P0 ;  /* 0x00000005ff007c0c */ /* 0x000fe4000bf05300 */
[----:B-----5:R-:W-:-:S02]  /*5720*/  LEA R15, R6, R3, 0x18 ;  /* 0x00000003060f7211 */ /* 0x020fc400078ec0ff */
[----:B------:R-:W-:-:S09]  /*5730*/  MOV R3, R9 ;  /* 0x0000000900037202 */ /* 0x000fd20000000f00 */
.L_x_3224:
[----:B0-----:R-:W-:Y:S01]  /*5740*/  VIADD R6, R3, -UR42 ;  /* 0x8000002a03067c36 */ /* 0x001fe20008000000 */
[----:B------:R-:W-:Y:S04]  /*5750*/  BSSY B1, `(.L_x_3221) ;  /* 0x0000012000017945 */ /* 0x000fe80003800000 */
[----:B0-----:R-:W-:Y:S01]  /*5760*/  LEA R8, R6, R15, 0x2 ;  /* 0x0000000f06087211 */ /* 0x001fe200078e10ff */
        /* <DEDUP_REMOVED lines=8> */
[----:B------:R-:W5:Y:S02]  /*57f0*/  LDG.E.U8 R6, desc[UR36][R6.64] ;  /* 0x0000002406067981 */ /* 0x000f64000c1e1100 */
[----:B-----5:R-:W-:-:S13]  /*5800*/  ISETP.NE.AND P2, PT, R6, RZ, PT ;  /* 0x000000ff0600720c */ /* 0x020fda0003f45270 */
[----:B-1----:R-:W-:Y:S01]  /*5810*/  @P2 IMAD.MOV.U32 R11, RZ, RZ, RZ ;  /* 0x000000ffff0b2224 */ /* 0x002fe200078e00ff */
[----:B------:R-:W-:Y:S06]  /*5820*/  @P2 BRA `(.L_x_3223) ;  /* 0x0000000000102947 */ /* 0x000fec0003800000 */
.L_x_3222:
[----:B------:R-:W4:Y:S02]  /*5830*/  LDS R6, [R8] ;  /* 0x0000000008067984 */ /* 0x000f240000000800 */
[----:B----4-:R-:W-:-:S04]  /*5840*/  FADD.FTZ R6, -R13, R6 ;  /* 0x000000060d067221 */ /* 0x010fc80000010100 */
[----:B------:R-:W-:-:S04]  /*5850*/  FMUL.FTZ R6, R6, 1.4426950216293334961 ;  /* 0x3fb8aa3b06067820 */ /* 0x000fc80000410000 */
[----:B-1----:R0:W1:Y:S03]  /*5860*/  MUFU.EX2 R11, R6 ;  /* 0x00000006000b7308 */ /* 0x0020660000000800 */
.L_x_3223:
[----:B------:R-:W-:Y:S05]  /*5870*/  BSYNC B1 ;  /* 0x0000000000017941 */ /* 0x000fea0003800000 */
.L_x_3221:
[----:B-1----:R1:W-:Y:S01]  /*5880*/  STS [R8], R11 ;  /* 0x0000000b08007388 */ /* 0x0023e20000000800 */
[----:B------:R-:W-:Y:S01]  /*5890*/  IADD3 R3, R3, 0x40, RZ ;  /* 0x0000004003037810 */ /* 0x000fe20007ffe0ff */
[----:B------:R-:W-:-:S03]  /*58a0*/  FADD.FTZ R10, R11, R10 ;  /* 0x0000000a0b0a7221 */ /* 0x000fc60000010000 */
[----:B------:R-:W-:-:S13]  /*58b0*/  ISETP.GT.AND P2, PT, R3, UR40, PT ;  /* 0x0000002803007c0c */ /* 0x000fda000bf44270 */
[----:B-1----:R-:W-:Y:S05]  /*58c0*/  @!P2 BRA `(.L_x_3224) ;  /* 0xfffffffc009ca947 */ /* 0x002fea000383ffff */
.L_x_3220:
[----:B------:R-:W-:Y:S05]  /*58d0*/  BSYNC B0 ;  /* 0x0000000000007941 */ /* 0x000fea0003800000 */
.L_x_3219:
[----:B------:R-:W5:Y:S01]  /*58e0*/  SHFL.BFLY PT, R3, R10, 0x10, 0x1f ;  /* 0x0e001f000a037f89 */ /* 0x000f6200000e0000 */
[----:B------:R-:W-:Y:S01]  /*58f0*/  LOP3.LUT P0, R12, R4, 0x1f, RZ, 0xc0, !PT ;  /* 0x0000001f040c7812 */ /* 0x000fe2000780c0ff */
[----:B------:R-:W0:Y:S01]  /*5900*/  S2UR UR8, SR_CgaCtaId ;  /* 0x00000000000879c3 */ /* 0x000e220000008800 */
[----:B------:R-:W-:Y:S01]  /*5910*/  UMOV UR7, 0x400 ;  /* 0x0000040000077882 */ /* 0x000fe20000000000 */
[----:B------:R-:W-:Y:S01]  /*5920*/  ULDC UR9, c[0x0][0x29c] ;  /* 0x0000a70000097ab9 */ /* 0x000fe20000000800 */
[----:B------:R-:W-:Y:S01]  /*5930*/  ISETP.GT.U32.AND P2, PT, R12, 0x1, PT ;  /* 0x000000010c00780c */ /* 0x000fe20003f44070 */
[----:B------:R-:W-:Y:S01]  /*5940*/  ULDC UR10, c[0x0][0x284] ;  /* 0x0000a100000a7ab9 */ /* 0x000fe20000000800 */
[----:B------:R-:W-:Y:S01]  /*5950*/  ULDC.U8 UR5, c[0x0][0x31c] ;  /* 0x0000c70000057ab9 */ /* 0x000fe20000000000 */
[----:B------:R-:W-:Y:S01]  /*5960*/  ULDC UR6, c[0x0][0x288] ;  /* 0x0000a20000067ab9 */ /* 0x000fe20000000800 */
[----:B------:R-:W-:Y:S01]  /*5970*/  ULDC.64 UR12, c[0x0][0x310] ;  /* 0x0000c400000c7ab9 */ /* 0x000fe20000000a00 */
[----:B------:R-:W-:Y:S01]  /*5980*/  UIMAD UR6, UR44, UR6, UR45 ;  /* 0x000000062c0672a4 */ /* 0x000fe2000f8e022d */
[----:B------:R-:W-:Y:S03]  /*5990*/  BSSY B0, `(.L_x_3225) ;  /* 0x000003f000007945 */ /* 0x000fe60003800000 */
[----:B------:R-:W-:-:S04]  /*59a0*/  VOTEU.ALL UP0, P0 ;  /* 0x00000000003f7886 */ /* 0x000fc80000000000 */
[----:B----4-:R-:W4:Y:S01]  /*59b0*/  @!P2 S2R R13, SR_CgaCtaId ;  /* 0x00000000000da919 */ /* 0x010f220000008800 */
[----:B-----5:R-:W-:Y:S01]  /*59c0*/  FADD.FTZ R3, R3, R10 ;  /* 0x0000000a03037221 */ /* 0x020fe20000010000 */
[----:B0-----:R-:W-:Y:S02]  /*59d0*/  @!UP0 ULEA UR4, UR8, UR7, 0x18 ;  /* 0x0000000708048291 */ /* 0x001fe4000f8ec03f */
[----:B------:R-:W-:Y:S02]  /*59e0*/  UISETP.LT.AND UP0, UPT, UR10, UR9, UPT ;  /* 0x000000090a00728c */ /* 0x000fe4000bf01270 */
[----:B------:R-:W0:Y:S01]  /*59f0*/  SHFL.BFLY PT, R6, R3, 0x8, 0x1f ;  /* 0x0d001f0003067f89 */ /* 0x000e2200000e0000 */
[----:B------:R-:W-:-:S04]  /*5a00*/  UIADD3 UR7, UR7, 0x210, URZ ;  /* 0x0000021007077890 */ /* 0x000fc8000fffe03f */
[----:B------:R-:W-:Y:S01]  /*5a10*/  ULEA UR7, UR8, UR7, 0x18 ;  /* 0x0000000708077291 */ /* 0x000fe2000f8ec03f */
[----:B0-----:R-:W-:Y:S01]  /*5a20*/  FADD.FTZ R6, R3, R6 ;  /* 0x0000000603067221 */ /* 0x001fe20000010000 */
[----:B------:R-:W-:-:S04]  /*5a30*/  @!P0 SHF.R.U32.HI R3, RZ, 0x3, R4 ;  /* 0x00000003ff038819 */ /* 0x000fc80000011604 */
[----:B------:R-:W0:Y:S02]  /*5a40*/  SHFL.BFLY PT, R7, R6, 0x4, 0x1f ;  /* 0x0c801f0006077f89 */ /* 0x000e2400000e0000 */
[----:B0-----:R-:W-:Y:S01]  /*5a50*/  FADD.FTZ R7, R6, R7 ;  /* 0x0000000706077221 */ /* 0x001fe20000010000 */
[----:B------:R-:W-:-:S04]  /*5a60*/  @!P2 MOV R6, 0x400 ;  /* 0x000004000006a802 */ /* 0x000fc80000000f00 */
[----:B------:R-:W0:Y:S01]  /*5a70*/  SHFL.BFLY PT, R8, R7, 0x2, 0x1f ;  /* 0x0c401f0007087f89 */ /* 0x000e2200000e0000 */
[----:B----4-:R-:W-:Y:S02]  /*5a80*/  @!P2 LEA R13, R13, R6, 0x18 ;  /* 0x000000060d0da211 */ /* 0x010fe400078ec0ff */
[----:B------:R-:W-:-:S03]  /*5a90*/  @!P0 LOP3.LUT R6, R3, 0x1ffffffc, RZ, 0xc0, !PT ;  /* 0x1ffffffc03068812 */ /* 0x000fc600078ec0ff */
[----:B------:R-:W-:Y:S02]  /*5aa0*/  @!P2 IMAD R12, R12, 0x4, R13 ;  /* 0x000000040c0ca824 */ /* 0x000fe400078e020d */
[----:B0-----:R-:W-:-:S05]  /*5ab0*/  FADD.FTZ R8, R7, R8 ;  /* 0x0000000807087221 */ /* 0x001fca0000010000 */
[----:B-1----:R-:W0:Y:S02]  /*5ac0*/  SHFL.BFLY PT, R11, R8, 0x1, 0x1f ;  /* 0x0c201f00080b7f89 */ /* 0x002e2400000e0000 */
        /* <DEDUP_REMOVED lines=22> */
[----:B------:R0:W1:Y:S01]  /*5c30*/  SHFL.IDX PT, R3, R8, RZ, 0x1f ;  /* 0x00001fff08037589 */ /* 0x00006200000e0000 */
[----:B------:R-:W-:Y:S05]  /*5c40*/  @P1 BRA `(.L_x_3226) ;  /* 0x00000000004c1947 */ /* 0x000fea0003800000 */
[----:B-1----:R-:W-:-:S04]  /*5c50*/  FADD.FTZ R3, R3, 9.9999999747524270788e-07 ;  /* 0x358637bd03037421 */ /* 0x002fc80000010000 */
[----:B------:R1:W4:Y:S03]  /*5c60*/  MUFU.RCP R10, R3 ;  /* 0x00000003000a7308 */ /* 0x0003260000001000 */
.L_x_3228:
[----:B-1--4-:R-:W-:Y:S02]  /*5c70*/  IADD3 R6, R9, -UR42, RZ ;  /* 0x8000002a09067c10 */ /* 0x012fe4000fffe0ff */
[----:B------:R-:W-:Y:S02]  /*5c80*/  PLOP3.LUT P0, PT, PT, PT, UP0, 0x80, 0x0 ;  /* 0x000000000000781c */ /* 0x000fe40003f0f008 */
[C---:B-1----:R-:W-:Y:S02]  /*5c90*/  LEA R3, R6.reuse, UR7, 0x2 ;  /* 0x0000000706037c11 */ /* 0x042fe4000f8e10ff */
[----:B------:R-:W-:-:S04]  /*5ca0*/  LEA R6, R6, UR10, 0x1 ;  /* 0x0000000a06067c11 */ /* 0x000fc8000f8e08ff */
[----:B------:R-:W4:Y:S02]  /*5cb0*/  LDS R3, [R3] ;  /* 0x0000000003037984 */ /* 0x000f240000000800 */
[----:B----4-:R-:W-:-:S05]  /*5cc0*/  FMUL.FTZ R11, R3, R10 ;  /* 0x0000000a030b7220 */ /* 0x010fca0000410000 */
[----:B------:R-:W-:-:S05]  /*5cd0*/  F2FP.F16.F32.PACK_AB R7, RZ, R11 ;  /* 0x0000000bff07723e */ /* 0x000fca00000000ff */
[----:B------:R1:W-:Y:S01]  /*5ce0*/  STS.U16 [R6], R7 ;  /* 0x0000000706007388 */ /* 0x0003e20000000400 */
[----:B------:R-:W-:Y:S05]  /*5cf0*/  @!P0 BRA `(.L_x_3227) ;  /* 0x0000000000148947 */ /* 0x000fea0003800000 */
[----:B------:R-:W-:-:S04]  /*5d00*/  IADD3 R3, P0, R9, UR4, RZ ;  /* 0x0000000409037c10 */ /* 0x000fc8000ff1e0ff */
[----:B0-----:R-:W-:Y:S02]  /*5d10*/  LEA.HI.X.SX32 R8, R9, UR5, 0x1, P0 ;  /* 0x0000000509087c11 */ /* 0x001fe400080f0eff */
[----:B-1----:R-:W-:-:S04]  /*5d20*/  LEA R6, P0, R3, UR12, 0x2 ;  /* 0x0000000c03067c11 */ /* 0x002fc8000f8010ff */
[----:B------:R-:W-:-:S05]  /*5d30*/  LEA.HI.X R7, R3, UR13, R8, 0x2, P0 ;  /* 0x0000000d03077c11 */ /* 0x000fca00080f1408 */
[----:B------:R4:W-:Y:S04]  /*5d40*/  STG.E desc[UR36][R6.64], R11 ;  /* 0x0000000b06007986 */ /* 0x0009e8000c101924 */
.L_x_3227:
[----:B------:R-:W-:-:S05]  /*5d50*/  VIADD R9, R9, 0x40 ;  /* 0x0000004009097836 */ /* 0x000fca0000000000 */
[----:B------:R-:W-:-:S13]  /*5d60*/  ISETP.GT.AND P0, PT, R9, UR40, PT ;  /* 0x0000002809007c0c */ /* 0x000fda000bf04270 */
[----:B------:R-:W-:Y:S05]  /*5d70*/  @!P0 BRA `(.L_x_3228) ;  /* 0xfffffffc00bc8947 */ /* 0x000fea000383ffff */
.L_x_3226:
[----:B------:R-:W-:Y:S05]  /*5d80*/  BSYNC B0 ;  /* 0x0000000000007941 */ /* 0x000fea0003800000 */
.L_x_3225:
[----:B------:R-:W-:Y:S01]  /*5d90*/  ULEA.HI UR4, UR40, UR40, URZ, 0x1 ;  /* 0x0000002828047291 */ /* 0x000fe2000f8f083f */
[----:B-1--4-:R-:W-:Y:S01]  /*5da0*/  SHF.R.S32.HI R6, RZ, 0x5, R0 ;  /* 0x00000005ff067819 */ /* 0x012fe20000011400 */
[----:B------:R-:W-:Y:S01]  /*5db0*/  ULDC.64 UR12, c[0x0][0x240] ;  /* 0x00009000000c7ab9 */ /* 0x000fe20000000a00 */
[C---:B------:R-:W-:Y:S01]  /*5dc0*/  ISETP.GT.AND P0, PT, R5.reuse, 0x13, PT ;  /* 0x000000130500780c */ /* 0x040fe20003f04270 */
[----:B------:R-:W-:Y:S01]  /*5dd0*/  ULOP3.LUT UR4, UR4, 0xfffffffe, URZ, 0xc0, !UPT ;  /* 0xfffffffe04047892 */ /* 0x000fe2000f8ec03f */
[----:B------:R-:W-:Y:S01]  /*5de0*/  ISETP.EQ.U32.AND P1, PT, RZ, UR12, PT ;  /* 0x0000000cff007c0c */ /* 0x000fe2000bf22070 */
[----:B------:R-:W1:Y:S01]  /*5df0*/  LDC R30, c[0x0][0x284] ;  /* 0x0000a100ff1e7b82 */ /* 0x000e620000000800 */
[----:B------:R-:W-:Y:S01]  /*5e00*/  SHF.L.U32 R21, R5, 0x3, RZ ;  /* 0x0000000305157819 */ /* 0x000fe200000006ff */
[----:B------:R-:W-:Y:S01]  /*5e10*/  UIADD3 UR4, -UR4, UR40, URZ ;  /* 0x0000002804047290 */ /* 0x000fe2000fffe13f */
[----:B------:R-:W-:Y:S01]  /*5e20*/  IMAD.U32 R0, RZ, RZ, UR45 ;  /* 0x0000002dff007e24 */ /* 0x000fe2000f8e00ff */
[----:B--2---:R-:W-:-:S02]  /*5e30*/  CS2R R18, SRZ ;  /* 0x0000000000127805 */ /* 0x004fc4000001ff00 */
[----:B------:R-:W-:Y:S02]  /*5e40*/  CS2R R16, SRZ ;  /* 0x0000000000107805 */ /* 0x000fe4000001ff00 */
[----:B------:R-:W-:-:S04]  /*5e50*/  ISETP.NE.OR P2, PT, R6, UR4, P0 ;  /* 0x0000000406007c0c */ /* 0x000fc80008745670 */
[----:B------:R-:W-:Y:S01]  /*5e60*/  ISETP.EQ.OR.EX P1, PT, RZ, UR13, P2, P1 ;  /* 0x0000000dff007c0c */ /* 0x000fe20009722710 */
[----:B------:R-:W-:-:S12]  /*5e70*/  ULDC.64 UR12, c[0x0][0x250] ;  /* 0x00009400000c7ab9 */ /* 0x000fd80000000a00 */
[----:B0-----:R-:W0:Y:S01]  /*5e80*/  @!P1 LDC.64 R8, c[0x0][0x240] ;  /* 0x00009000ff089b82 */ /* 0x001e220000000a00 */
[----:B------:R-:W-:Y:S01]  /*5e90*/  @!P1 IMAD R3, R0, 0xa0, R21 ;  /* 0x000000a000039824 */ /* 0x000fe200078e0215 */
[----:B------:R-:W-:Y:S01]  /*5ea0*/  BSSY B0, `(.L_x_3229) ;  /* 0x000016f000007945 */ /* 0x000fe20003800000 */
[----:B------:R-:W-:Y:S01]  /*5eb0*/  HFMA2.MMA R0, -RZ, RZ, 0, 0 ;  /* 0x00000000ff007435 */ /* 0x000fe200000001ff */
[----:B------:R-:W-:Y:S01]  /*5ec0*/  CS2R R12, SRZ ;  /* 0x00000000000c7805 */ /* 0x000fe2000001ff00 */
[----:B------:R-:W-:Y:S01]  /*5ed0*/  IMAD.MOV.U32 R5, RZ, RZ, RZ ;  /* 0x000000ffff057224 */ /* 0x000fe200078e00ff */
[----:B------:R-:W-:Y:S01]  /*5ee0*/  MOV R20, RZ ;  /* 0x000000ff00147202 */ /* 0x000fe20000000f00 */
[----:B------:R-:W-:Y:S02]  /*5ef0*/  IMAD.MOV.U32 R7, RZ, RZ, RZ ;  /* 0x000000ffff077224 */ /* 0x000fe400078e00ff */
[----:B------:R-:W-:Y:S02]  /*5f00*/  IMAD.MOV.U32 R14, RZ, RZ, RZ ;  /* 0x000000ffff0e7224 */ /* 0x000fe400078e00ff */
[----:B-1----:R-:W-:-:S02]  /*5f10*/  IMAD R22, R30, UR6, RZ ;  /* 0x000000061e167c24 */ /* 0x002fc4000f8e02ff */
[----:B0-----:R-:W-:Y:S01]  /*5f20*/  @!P1 IMAD.WIDE R8, R3, 0x2, R8 ;  /* 0x0000000203089825 */ /* 0x001fe200078e0208 */
[----:B------:R-:W-:-:S04]  /*5f30*/  HFMA2.MMA R3, -RZ, RZ, 0, 0 ;  /* 0x00000000ff037435 */ /* 0x000fc800000001ff */
[----:B------:R0:W5:Y:S01]  /*5f40*/  @!P1 LDG.E.128 R16, desc[UR36][R8.64] ;  /* 0x0000002408109981 */ /* 0x000162000c1e1d00 */
[----:B------:R-:W-:Y:S06]  /*5f50*/  BAR.SYNC.DEFER_BLOCKING 0x0 ;  /* 0x0000000000007b1d */ /* 0x000fec0000010000 */
[----:B------:R-:W-:Y:S05]  /*5f60*/  @P0 BRA `(.L_x_3230) ;  /* 0x0000001400880947 */ /* 0x000fea0003800000 */
[----:B------:R-:W-:Y:S01]  /*5f70*/  VIMNMX R32, R30, UR40, PT ;  /* 0x000000281e207c48 */ /* 0x000fe2000bfe0100 */
[----:B------:R-:W-:Y:S01]  /*5f80*/  IMAD R28, R2, R30, R21 ;  /* 0x0000001e021c7224 */ /* 0x000fe200078e0215 */
[C---:B------:R-:W-:Y:S01]  /*5f90*/  IADD3 R23, R6.reuse, UR42, RZ ;  /* 0x0000002a06177c10 */ /* 0x040fe2000fffe0ff */
[----:B------:R-:W-:Y:S01]  /*5fa0*/  BSSY B1, `(.L_x_3231) ;  /* 0x000008c000017945 */ /* 0x000fe20003800000 */
[----:B------:R-:W-:Y:S01]  /*5fb0*/  LEA R29, R6, UR10, 0x1 ;  /* 0x0000000a061d7c11 */ /* 0x000fe2000f8e08ff */
[----:B------:R-:W-:Y:S01]  /*5fc0*/  IMAD.MOV.U32 R0, RZ, RZ, RZ ;  /* 0x000000ffff007224 */ /* 0x000fe200078e00ff */
[----:B------:R-:W-:Y:S02]  /*5fd0*/  ISETP.GE.AND P1, PT, R23, R32, PT ;  /* 0x000000201700720c */ /* 0x000fe40003f26270 */
[----:B------:R-:W-:-:S11]  /*5fe0*/  SHF.R.S32.HI R2, RZ, 0x1f, R28 ;  /* 0x0000001fff027819 */ /* 0x000fd6000001141c */
[----:B------:R-:W-:Y:S05]  /*5ff0*/  @P1 BRA `(.L_x_3232) ;  /* 0x0000000800181947 */ /* 0x000fea0003800000 */
[----:B------:R-:W-:Y:S01]  /*6000*/  MOV R5, UR42 ;  /* 0x0000002a00057c02 */ /* 0x000fe20008000f00 */
[----:B------:R-:W-:Y:S01]  /*6010*/  BSSY B2, `(.L_x_3233) ;  /* 0x0000034000027945 */ /* 0x000fe20003800000 */
[----:B------:R-:W-:Y:S01]  /*6020*/  LOP3.LUT R3, RZ, R32, RZ, 0x33, !PT ;  /* 0x00000020ff037212 */ /* 0x000fe200078e33ff */
[----:B------:R-:W-:Y:S01]  /*6030*/  IMAD.MOV.U32 R15, RZ, RZ, R23 ;  /* 0x000000ffff0f7224 */ /* 0x000fe200078e0017 */
[----:B------:R-:W-:Y:S02]  /*6040*/  IADD3 R0, -R5, -0x2, -R6 ;  /* 0xfffffffe05007810 */ /* 0x000fe40007ffe906 */
[----:B------:R-:W-:Y:S02]  /*6050*/  CS2R R12, SRZ ;  /* 0x00000000000c7805 */ /* 0x000fe4000001ff00 */
[----:B------:R-:W-:Y:S01]  /*6060*/  MOV R14, RZ ;  /* 0x000000ff000e7202 */ /* 0x000fe20000000f00 */
[----:B------:R-:W-:Y:S01]  /*6070*/  IMAD.MOV.U32 R7, RZ, RZ, RZ ;  /* 0x000000ffff077224 */ /* 0x000fe200078e00ff */
[----:B------:R-:W-:Y:S01]  /*6080*/  MOV R20, RZ ;  /* 0x000000ff00147202 */ /* 0x000fe20000000f00 */
[----:B------:R-:W-:Y:S01]  /*6090*/  IMAD.IADD R0, R0, 0x1, -R3 ;  /* 0x0000000100007824 */ /* 0x000fe200078e0a03 */
[----:B------:R-:W-:Y:S01]  /*60a0*/  HFMA2.MMA R3, -RZ, RZ, 0, 0 ;  /* 0x00000000ff037435 */ /* 0x000fe200000001ff */
[----:B------:R-:W-:-:S03]  /*60b0*/  IMAD.MOV.U32 R5, RZ, RZ, RZ ;  /* 0x000000ffff057224 */ /* 0x000fc600078e00ff */
[C---:B------:R-:W-:Y:S02]  /*60c0*/  LOP3.LUT P3, RZ, R0.reuse, 0x2, RZ, 0xc0, !PT ;  /* 0x0000000200ff7812 */ /* 0x040fe4000786c0ff */
[----:B------:R-:W-:Y:S01]  /*60d0*/  LOP3.LUT P1, RZ, R0, 0xfffffffe, RZ, 0xc0, !PT ;  /* 0xfffffffe00ff7812 */ /* 0x000fe2000782c0ff */
[----:B------:R-:W-:-:S10]  /*60e0*/  HFMA2.MMA R0, -RZ, RZ, 0, 0 ;  /* 0x00000000ff007435 */ /* 0x000fd400000001ff */
[----:B------:R-:W-:Y:S05]  /*60f0*/  @P3 BRA `(.L_x_3234) ;  /* 0x0000000000943947 */ /* 0x000fea0003800000 */
[----:B------:R-:W-:Y:S01]  /*6100*/  IMAD R5, R30, UR44, RZ ;  /* 0x0000002c1e057c24 */ /* 0x000fe2000f8e02ff */
[----:B------:R-:W-:Y:S01]  /*6110*/  SHF.R.S32.HI R0, RZ, 0x1f, R23 ;  /* 0x0000001fff007819 */ /* 0x000fe20000011417 */
[----:B------:R-:W-:-:S03]  /*6120*/  ULDC.64 UR4, c[0x0][0x258] ;  /* 0x0000960000047ab9 */ /* 0x000fc60000000a00 */
[----:B------:R-:W-:-:S04]  /*6130*/  IADD3 R3, P3, R5, R23, RZ ;  /* 0x0000001705037210 */ /* 0x000fc80007f7e0ff */
[----:B------:R-:W-:Y:S02]  /*6140*/  LEA.HI.X.SX32 R0, R5, R0, 0x1, P3 ;  /* 0x0000000005007211 */ /* 0x000fe400018f0eff */
[----:B0-----:R-:W-:Y:S01]  /*6150*/  LEA R8, P3, R3, UR4, 0x2 ;  /* 0x0000000403087c11 */ /* 0x001fe2000f8610ff */
        /* <DEDUP_REMOVED lines=14> */
[----:B--2---:R-:W-:Y:S02]  /*6240*/  HADD2.F32 R5, -RZ, R25.H0_H0 ;  /* 0x20000019ff057230 */ /* 0x004fe40000004100 */
[----:B------:R-:W-:-:S02]  /*6250*/  HADD2.F32 R31, -RZ, R24.H0_H0 ;  /* 0x20000018ff1f7230 */ /* 0x000fc40000004100 */
[----:B------:R-:W-:Y:S02]  /*6260*/  HADD2.F32 R3, -RZ, R24.H1_H1 ;  /* 0x30000018ff037230 */ /* 0x000fe40000004100 */
        /* <DEDUP_REMOVED lines=11> */
[C---:B------:R-:W-:Y:S02]  /*6320*/  FFMA.FTZ R13, R0.reuse, R13, RZ ;  /* 0x0000000d000d7223 */ /* 0x040fe400000100ff */
[----:B------:R-:W-:Y:S01]  /*6330*/  FFMA.FTZ R0, R0, R15, RZ ;  /* 0x0000000f00007223 */ /* 0x000fe200000100ff */
[----:B------:R-:W-:-:S07]  /*6340*/  VIADD R15, R23, 0x2 ;  /* 0x00000002170f7836 */ /* 0x000fce0000000000 */
.L_x_3234:
[----:B------:R-:W-:Y:S05]  /*6350*/  BSYNC B2 ;  /* 0x0000000000027941 */ /* 0x000fea0003800000 */
.L_x_3233:
[----:B------:R-:W-:Y:S05]  /*6360*/  @!P1 BRA `(.L_x_3232) ;  /* 0x00000004003c9947 */ /* 0x000fea0003800000 */
[----:B------:R-:W-:Y:S01]  /*6370*/  IMAD R10, R30, UR44, RZ ;  /* 0x0000002c1e0a7c24 */ /* 0x000fe2000f8e02ff */
[C---:B0-----:R-:W-:Y:S01]  /*6380*/  LEA R8, R15.reuse, UR9, 0x1 ;  /* 0x000000090f087c11 */ /* 0x041fe2000f8e08ff */
[----:B------:R-:W-:Y:S01]  /*6390*/  ULDC.64 UR4, c[0x0][0x258] ;  /* 0x0000960000047ab9 */ /* 0x000fe20000000a00 */
[----:B------:R-:W-:Y:S01]  /*63a0*/  SHF.R.S32.HI R9, RZ, 0x1f, R15 ;  /* 0x0000001fff097819 */ /* 0x000fe2000001140f */
[----:B------:R-:W-:Y:S01]  /*63b0*/  ULDC UR8, c[0x0][0x288] ;  /* 0x0000a20000087ab9 */ /* 0x000fe20000000800 */
[----:B------:R-:W-:Y:S01]  /*63c0*/  IADD3 R42, P1, R10, R15, RZ ;  /* 0x0000000f0a2a7210 */ /* 0x000fe20007f3e0ff */
[----:B------:R-:W-:Y:S01]  /*63d0*/  VIADD R8, R8, 0x4 ;  /* 0x0000000408087836 */ /* 0x000fe20000000000 */
[----:B---3--:R-:W-:Y:S01]  /*63e0*/  MOV R25, UR42 ;  /* 0x0000002a00197c02 */ /* 0x008fe20008000f00 */
[----:B------:R-:W-:Y:S01]  /*63f0*/  IMAD R43, R15, 0xa0, RZ ;  /* 0x000000a00f2b7824 */ /* 0x000fe200078e02ff */
[----:B------:R-:W-:Y:S02]  /*6400*/  LEA.HI.X.SX32 R11, R10, R9, 0x1, P1 ;  /* 0x000000090a0b7211 */ /* 0x000fe400008f0eff */
[----:B------:R-:W-:Y:S01]  /*6410*/  LEA R41, P1, R42, UR4, 0x2 ;  /* 0x000000042a297c11 */ /* 0x000fe2000f8210ff */
[----:B------:R-:W-:Y:S01]  /*6420*/  IMAD R9, R25, -0x2, R8 ;  /* 0xfffffffe19097824 */ /* 0x000fe200078e0208 */
[----:B------:R-:W-:Y:S01]  /*6430*/  MOV R33, RZ ;  /* 0x000000ff00217202 */ /* 0x000fe20000000f00 */
[----:B------:R-:W-:Y:S01]  /*6440*/  IMAD R8, R30, UR8, RZ ;  /* 0x000000081e087c24 */ /* 0x000fe2000f8e02ff */
[----:B------:R-:W-:Y:S01]  /*6450*/  LEA.HI.X R42, R42, UR5, R11, 0x2, P1 ;  /* 0x000000052a2a7c11 */ /* 0x000fe200088f140b */
[----:B------:R-:W-:Y:S01]  /*6460*/  VIADD R44, R43, 0x140 ;  /* 0x000001402b2c7836 */ /* 0x000fe20000000000 */
[----:B------:R-:W-:Y:S01]  /*6470*/  IADD3 R36, R9, UR7, RZ ;  /* 0x0000000709247c10 */ /* 0x000fe2000fffe0ff */
[----:B------:R-:W-:-:S07]  /*6480*/  IMAD R31, R8, 0xa0, RZ ;  /* 0x000000a0081f7824 */ /* 0x000fce00078e02ff */
.L_x_3235:
[----:B------:R-:W-:Y:S01]  /*6490*/  IMAD.MOV.U32 R34, RZ, RZ, R41 ;  /* 0x000000ffff227224 */ /* 0x000fe200078e0029 */
[----:B------:R-:W-:Y:S01]  /*64a0*/  MOV R35, R42 ;  /* 0x0000002a00237202 */ /* 0x000fe20000000f00 */
[----:B------:R-:W0:Y:S04]  /*64b0*/  LDS.U16 R37, [R36+-0x4] ;  /* 0xfffffc0024257984 */ /* 0x000e280000000400 */
[----:B------:R-:W2:Y:S04]  /*64c0*/  LDG.E R8, desc[UR36][R34.64] ;  /* 0x0000002422087981 */ /* 0x000ea8000c1e1900 */
[----:B------:R-:W3:Y:S04]  /*64d0*/  LDG.E R10, desc[UR36][R34.64+0x8] ;  /* 0x00000824220a7981 */ /* 0x000ee8000c1e1900 */
[----:B------:R-:W1:Y:S01]  /*64e0*/  LDS.U16 R39, [R36] ;  /* 0x0000000024277984 */ /* 0x000e620000000400 */
[----:B--2---:R-:W-:-:S04]  /*64f0*/  IMAD R8, R31, R8, R43 ;  /* 0x000000081f087224 */ /* 0x004fc800078e022b */
[----:B------:R-:W-:Y:S02]  /*6500*/  IMAD.IADD R9, R8, 0x1, R33 ;  /* 0x0000000108097824 */ /* 0x000fe400078e0221 */
[----:B---3--:R-:W-:-:S03]  /*6510*/  IMAD R10, R31, R10, R44 ;  /* 0x0000000a1f0a7224 */ /* 0x008fc600078e022c */
[----:B------:R-:W-:Y:S02]  /*6520*/  IADD3 R11, P1, R28, R9, RZ ;  /* 0x000000091c0b7210 */ /* 0x000fe40007f3e0ff */
[----:B------:R-:W-:Y:S02]  /*6530*/  IADD3 R25, R10, R33, RZ ;  /* 0x000000210a197210 */ /* 0x000fe40007ffe0ff */
        /* <DEDUP_REMOVED lines=10> */
[----:B0-----:R-:W-:Y:S01]  /*65e0*/  HADD2.F32 R37, -RZ, R37.H0_H0 ;  /* 0x20000025ff257230 */ /* 0x001fe20000004100 */
[----:B------:R-:W-:Y:S01]  /*65f0*/  IADD3 R15, R15, 0x4, RZ ;  /* 0x000000040f0f7810 */ /* 0x000fe20007ffe0ff */
[----:B-1----:R-:W-:Y:S01]  /*6600*/  HADD2.F32 R39, -RZ, R39.H0_H0 ;  /* 0x20000027ff277230 */ /* 0x002fe20000004100 */
[----:B------:R-:W-:Y:S01]  /*6610*/  IADD3 R33, R33, 0x280, RZ ;  /* 0x0000028021217810 */ /* 0x000fe20007ffe0ff */
[----:B------:R-:W-:Y:S01]  /*6620*/  IMAD.X R42, RZ, RZ, R35, P1 ;  /* 0x000000ffff2a7224 */ /* 0x000fe200008e0623 */
[----:B------:R-:W-:Y:S01]  /*6630*/  ISETP.GE.AND P1, PT, R15, R32, PT ;  /* 0x000000200f00720c */ /* 0x000fe20003f26270 */
[----:B------:R-:W-:Y:S02]  /*6640*/  VIADD R36, R36, 0x8 ;  /* 0x0000000824247836 */ /* 0x000fe40000000000 */
[----:B--2---:R-:W-:-:S02]  /*6650*/  HADD2.F32 R34, -RZ, R8.H0_H0 ;  /* 0x20000008ff227230 */ /* 0x004fc40000004100 */
[--C-:B------:R-:W-:Y:S02]  /*6660*/  HADD2.F32 R35, -RZ, R9.reuse.H0_H0 ;  /* 0x20000009ff237230 */ /* 0x100fe40000004100 */
[----:B------:R-:W-:Y:S02]  /*6670*/  HADD2.F32 R38, -RZ, R9.H1_H1 ;  /* 0x30000009ff267230 */ /* 0x000fe40000004100 */
[C---:B------:R-:W-:Y:S01]  /*6680*/  FFMA.FTZ R14, R37.reuse, R34, R14 ;  /* 0x00000022250e7223 */ /* 0x040fe2000001000e */
[----:B------:R-:W-:Y:S02]  /*6690*/  HADD2.F32 R8, -RZ, R8.H1_H1 ;  /* 0x30000008ff087230 */ /* 0x000fe40000004100 */
        /* <DEDUP_REMOVED lines=9> */
[----:B---3--:R-:W-:Y:S02]  /*6730*/  HADD2.F32 R8, -RZ, R24.H0_H0 ;  /* 0x20000018ff087230 */ /* 0x008fe40000004100 */
[----:B------:R-:W-:Y:S01]  /*6740*/  FFMA.FTZ R5, R37, R10, R5 ;  /* 0x0000000a25057223 */ /* 0x000fe20000010005 */
[----:B------:R-:W-:-:S02]  /*6750*/  HADD2.F32 R20, -RZ, R26.H0_H0 ;  /* 0x2000001aff147230 */ /* 0x000fc40000004100 */
[----:B------:R-:W-:Y:S01]  /*6760*/  FFMA.FTZ R0, R37, R11, R0 ;  /* 0x0000000b25007223 */ /* 0x000fe20000010000 */
[----:B------:R-:W-:Y:S02]  /*6770*/  HADD2.F32 R34, -RZ, R27.H0_H0 ;  /* 0x2000001bff227230 */ /* 0x000fe40000004100 */
[C---:B------:R-:W-:Y:S01]  /*6780*/  FFMA.FTZ R14, R39.reuse, R8, R14 ;  /* 0x00000008270e7223 */ /* 0x040fe2000001000e */
[----:B------:R-:W-:Y:S02]  /*6790*/  HADD2.F32 R24, -RZ, R24.H1_H1 ;  /* 0x30000018ff187230 */ /* 0x000fe40000004100 */
[C---:B------:R-:W-:Y:S01]  /*67a0*/  FFMA.FTZ R20, R39.reuse, R20, R9 ;  /* 0x0000001427147223 */ /* 0x040fe20000010009 */
[--C-:B------:R-:W-:Y:S02]  /*67b0*/  HADD2.F32 R11, -RZ, R25.reuse.H0_H0 ;  /* 0x20000019ff0b7230 */ /* 0x100fe40000004100 */
[----:B------:R-:W-:Y:S01]  /*67c0*/  FFMA.FTZ R13, R39, R34, R13 ;  /* 0x00000022270d7223 */ /* 0x000fe2000001000d */
[----:B------:R-:W-:-:S02]  /*67d0*/  HADD2.F32 R10, -RZ, R25.H1_H1 ;  /* 0x30000019ff0a7230 */ /* 0x000fc40000004100 */
[C---:B------:R-:W-:Y:S01]  /*67e0*/  FFMA.FTZ R3, R39.reuse, R24, R3 ;  /* 0x0000001827037223 */ /* 0x040fe20000010003 */
[----:B------:R-:W-:Y:S02]  /*67f0*/  HADD2.F32 R26, -RZ, R26.H1_H1 ;  /* 0x3000001aff1a7230 */ /* 0x000fe40000004100 */
[C---:B------:R-:W-:Y:S01]  /*6800*/  FFMA.FTZ R12, R39.reuse, R11, R12 ;  /* 0x0000000b270c7223 */ /* 0x040fe2000001000c */
[----:B------:R-:W-:Y:S02]  /*6810*/  HADD2.F32 R27, -RZ, R27.H1_H1 ;  /* 0x3000001bff1b7230 */ /* 0x000fe40000004100 */
[C---:B------:R-:W-:Y:S01]  /*6820*/  FFMA.FTZ R7, R39.reuse, R10, R7 ;  /* 0x0000000a27077223 */ /* 0x040fe20000010007 */
[C---:B------:R-:W-:Y:S02]  /*6830*/  FFMA.FTZ R5, R39.reuse, R26, R5 ;  /* 0x0000001a27057223 */ /* 0x040fe40000010005 */
[----:B------:R-:W-:Y:S01]  /*6840*/  FFMA.FTZ R0, R39, R27, R0 ;  /* 0x0000001b27007223 */ /* 0x000fe20000010000 */
[----:B------:R-:W-:Y:S06]  /*6850*/  @!P1 BRA `(.L_x_3235) ;  /* 0xfffffffc000c9947 */ /* 0x000fec000383ffff */
.L_x_3232:
[----:B------:R-:W-:Y:S05]  /*6860*/  BSYNC B1 ;  /* 0x0000000000017941 */ /* 0x000fea0003800000 */
.L_x_3231:
[----:B------:R-:W-:-:S13]  /*6870*/  ISETP.GE.AND P1, PT, R23, UR40, PT ;  /* 0x0000002817007c0c */ /* 0x000fda000bf26270 */
[----:B------:R-:W-:Y:S05]  /*6880*/  @P1 BRA `(.L_x_3230) ;  /* 0x0000000c00401947 */ /* 0x000fea0003800000 */
[----:B------:R-:W-:Y:S01]  /*6890*/  IMAD.U32 R31, RZ, RZ, UR42 ;  /* 0x0000002aff1f7e24 */ /* 0x000fe2000f8e00ff */
[----:B0-----:R-:W-:Y:S01]  /*68a0*/  LOP3.LUT R8, RZ, R6, RZ, 0x33, !PT ;  /* 0x00000006ff087212 */ /* 0x001fe200078e33ff */
[----:B------:R-:W-:Y:S03]  /*68b0*/  BSSY B1, `(.L_x_3236) ;  /* 0x0000043000017945 */ /* 0x000fe60003800000 */
[----:B------:R-:W-:-:S04]  /*68c0*/  IADD3 R31, -R31, UR40, R8 ;  /* 0x000000281f1f7c10 */ /* 0x000fc8000fffe108 */
[----:B------:R-:W-:-:S13]  /*68d0*/  LOP3.LUT P1, RZ, R31, 0x2, RZ, 0xc0, !PT ;  /* 0x000000021fff7812 */ /* 0x000fda000782c0ff */
[----:B------:R-:W-:Y:S05]  /*68e0*/  @P1 BRA `(.L_x_3237) ;  /* 0x0000000000fc1947 */ /* 0x000fea0003800000 */
[----:B------:R-:W-:Y:S01]  /*68f0*/  ISETP.GE.AND P1, PT, R23, R30, PT ;  /* 0x0000001e1700720c */ /* 0x000fe20003f26270 */
[----:B------:R-:W-:-:S12]  /*6900*/  BSSY B2, `(.L_x_3238) ;  /* 0x000003c000027945 */ /* 0x000fd80003800000 */
[----:B------:R-:W-:Y:S05]  /*6910*/  @!P1 BRA `(.L_x_3239) ;  /* 0x0000000000e89947 */ /* 0x000fea0003800000 */
[----:B------:R-:W-:Y:S01]  /*6920*/  IABS R11, R30 ;  /* 0x0000001e000b7213 */ /* 0x000fe20000000000 */
[----:B------:R-:W-:Y:S01]  /*6930*/  ULDC.64 UR4, c[0x0][0x258] ;  /* 0x0000960000047ab9 */ /* 0x000fe20000000a00 */
[----:B---3--:R-:W-:Y:S01]  /*6940*/  IABS R24, R23 ;  /* 0x0000001700187213 */ /* 0x008fe20000000000 */
[----:B------:R-:W0:Y:S01]  /*6950*/  LDS.U16 R29, [R29] ;  /* 0x000000001d1d7984 */ /* 0x000e220000000400 */
[----:B------:R-:W1:Y:S01]  /*6960*/  I2F.RP R10, R11 ;  /* 0x0000000b000a7306 */ /* 0x000e620000209400 */
[----:B------:R-:W-:Y:S02]  /*6970*/  ISETP.GE.AND P3, PT, R23, RZ, PT ;  /* 0x000000ff1700720c */ /* 0x000fe40003f66270 */
[----:B------:R-:W-:-:S05]  /*6980*/  ISETP.NE.AND P4, PT, R30, RZ, PT ;  /* 0x000000ff1e00720c */ /* 0x000fca0003f85270 */
[----:B-1----:R-:W1:Y:S02]  /*6990*/  MUFU.RCP R10, R10 ;  /* 0x0000000a000a7308 */ /* 0x002e640000001000 */
[----:B-1----:R-:W-:-:S06]  /*69a0*/  IADD3 R15, R10, 0xffffffe, RZ ;  /* 0x0ffffffe0a0f7810 */ /* 0x002fcc0007ffe0ff */
[----:B------:R-:W1:Y:S02]  /*69b0*/  F2I.FTZ.U32.TRUNC.NTZ R9, R15 ;  /* 0x0000000f00097305 */ /* 0x000e64000021f000 */
[----:B-1----:R-:W-:-:S04]  /*69c0*/  IMAD.MOV R8, RZ, RZ, -R9 ;  /* 0x000000ffff087224 */ /* 0x002fc800078e0a09 */
        /* <DEDUP_REMOVED lines=28> */
[----:B------:R-:W-:-:S06]  /*6b90*/  LEA.HI.X R9, R10, UR5, R9, 0x1, P1 ;  /* 0x000000050a097c11 */ /* 0x000fcc00088f0c09 */
[----:B------:R-:W2:Y:S01]  /*6ba0*/  LDG.E.128 R8, desc[UR36][R8.64] ;  /* 0x0000002408087981 */ /* 0x000ea2000c1e1d00 */
[----:B0-----:R-:W-:Y:S02]  /*6bb0*/  HADD2.F32 R15, -RZ, R29.H0_H0 ;  /* 0x2000001dff0f7230 */ /* 0x001fe40000004100 */
[----:B--2---:R-:W-:Y:S02]  /*6bc0*/  HADD2.F32 R27, -RZ, R10.H0_H0 ;  /* 0x2000000aff1b7230 */ /* 0x004fe40000004100 */
[----:B------:R-:W-:Y:S02]  /*6bd0*/  HADD2.F32 R32, -RZ, R11.H0_H0 ;  /* 0x2000000bff207230 */ /* 0x000fe40000004100 */
        /* <DEDUP_REMOVED lines=14> */
.L_x_3239:
[----:B------:R-:W-:Y:S05]  /*6cc0*/  BSYNC B2 ;  /* 0x0000000000027941 */ /* 0x000fea0003800000 */
.L_x_3238:
[----:B------:R-:W-:-:S07]  /*6cd0*/  IADD3 R23, R23, 0x2, RZ ;  /* 0x0000000217177810 */ /* 0x000fce0007ffe0ff */
.L_x_3237:
[----:B------:R-:W-:Y:S05]  /*6ce0*/  BSYNC B1 ;  /* 0x0000000000017941 */ /* 0x000fea0003800000 */
.L_x_3236:
[----:B------:R-:W-:-:S13]  /*6cf0*/  LOP3.LUT P1, RZ, R31, 0xfffffffe, RZ, 0xc0, !PT ;  /* 0xfffffffe1fff7812 */ /* 0x000fda000782c0ff */
[----:B------:R-:W-:Y:S05]  /*6d00*/  @!P1 BRA `(.L_x_3230) ;  /* 0x0000000800209947 */ /* 0x000fea0003800000 */
[----:B------:R-:W-:Y:S01]  /*6d10*/  LEA R8, R23, UR9, 0x1 ;  /* 0x0000000917087c11 */ /* 0x000fe2000f8e08ff */
[----:B------:R-:W-:Y:S01]  /*6d20*/  IMAD.U32 R9, RZ, RZ, UR42 ;  /* 0x0000002aff097e24 */ /* 0x000fe2000f8e00ff */
[----:B------:R-:W-:-:S03]  /*6d30*/  MOV R15, RZ ;  /* 0x000000ff000f7202 */ /* 0x000fc60000000f00 */
[----:B------:R-:W-:-:S04]  /*6d40*/  IMAD R8, R9, -0x2, R8 ;  /* 0xfffffffe09087824 */ /* 0x000fc800078e0208 */
[----:B---3--:R-:W-:-:S07]  /*6d50*/  VIADD R24, R8, UR7 ;  /* 0x0000000708187c36 */ /* 0x008fce0008000000 */
.L_x_3244:
[----:B------:R-:W0:Y:S01]  /*6d60*/  LDC R26, c[0x0][0x284] ;  /* 0x0000a100ff1a7b82 */ /* 0x000e220000000800 */
[C---:B------:R-:W-:Y:S01]  /*6d70*/  IADD3 R35, R23.reuse, 0x2, RZ ;  /* 0x0000000217237810 */ /* 0x040fe20007ffe0ff */
[----:B------:R-:W-:Y:S01]  /*6d80*/  BSSY B1, `(.L_x_3240) ;  /* 0x000003f000017945 */ /* 0x000fe20003800000 */
[----:B------:R-:W-:Y:S01]  /*6d90*/  IMAD.IADD R25, R24, 0x1, R15 ;  /* 0x0000000118197824 */ /* 0x000fe200078e020f */
        /* <DEDUP_REMOVED lines=11> */
[----:B------:R0:W1:Y:S02]  /*6e50*/  F2I.FTZ.U32.TRUNC.NTZ R9, R27 ;  /* 0x0000001b00097305 */ /* 0x000064000021f000 */
[----:B0-----:R-:W0:Y:S01]  /*6e60*/  LDS.U16 R27, [R25] ;  /* 0x00000000191b7984 */ /* 0x001e220000000400 */
        /* <DEDUP_REMOVED lines=48> */
.L_x_3241:
[----:B------:R-:W-:Y:S05]  /*7170*/  BSYNC B1 ;  /* 0x0000000000017941 */ /* 0x000fea0003800000 */
.L_x_3240:
[----:B------:R-:W-:Y:S04]  /*7180*/  BSSY B1, `(.L_x_3242) ;  /* 0x000003c000017945 */ /* 0x000fe80003800000 */
[----:B------:R-:W-:Y:S05]  /*7190*/  @!P1 BRA `(.L_x_3243) ;  /* 0x0000000000e89947 */ /* 0x000fea0003800000 */
[----:B------:R-:W-:Y:S01]  /*71a0*/  IABS R11, R26 ;  /* 0x0000001a000b7213 */ /* 0x000fe20000000000 */
[----:B------:R-:W-:Y:S01]  /*71b0*/  ULDC.64 UR4, c[0x0][0x258] ;  /* 0x0000960000047ab9 */ /* 0x000fe20000000a00 */
[----:B------:R-:W-:Y:S01]  /*71c0*/  IABS R30, R35 ;  /* 0x00000023001e7213 */ /* 0x000fe20000000000 */
[----:B------:R-:W0:Y:S01]  /*71d0*/  LDS.U16 R25, [R25+0x4] ;  /* 0x0000040019197984 */ /* 0x000e220000000400 */
        /* <DEDUP_REMOVED lines=8> */
[----:B------:R-:W-:-:S05]  /*7260*/  MOV R8, RZ ;  /* 0x000000ff00087202 */ /* 0x000fca0000000f00 */
        /* <DEDUP_REMOVED lines=45> */
.L_x_3243:
[----:B------:R-:W-:Y:S05]  /*7540*/  BSYNC B1 ;  /* 0x0000000000017941 */ /* 0x000fea0003800000 */
.L_x_3242:
[----:B------:R-:W-:Y:S01]  /*7550*/  IADD3 R23, R23, 0x4, RZ ;  /* 0x0000000417177810 */ /* 0x000fe20007ffe0ff */
[----:B------:R-:W-:-:S03]  /*7560*/  VIADD R15, R15, 0x8 ;  /* 0x000000080f0f7836 */ /* 0x000fc60000000000 */
[----:B------:R-:W-:-:S13]  /*7570*/  ISETP.GE.AND P1, PT, R23, UR40, PT ;  /* 0x0000002817007c0c */ /* 0x000fda000bf26270 */
[----:B------:R-:W-:Y:S05]  /*7580*/  @!P1 BRA `(.L_x_3244) ;  /* 0xfffffff400f49947 */ /* 0x000fea000383ffff */
.L_x_3230:
[----:B------:R-:W-:Y:S05]  /*7590*/  BSYNC B0 ;  /* 0x0000000000007941 */ /* 0x000fea0003800000 */
.L_x_3229:
[----:B------:R-:W-:Y:S04]  /*75a0*/  BSSY B0, `(.L_x_3245) ;  /* 0x0000065000007945 */ /* 0x000fe80003800000 */
[----:B------:R-:W-:Y:S05]  /*75b0*/  @P2 BRA `(.L_x_3246) ;  /* 0x00000004008c2947 */ /* 0x000fea0003800000 */
[----:B------:R-:W1:Y:S01]  /*75c0*/  LDC R10, c[0x0][0x308] ;  /* 0x0000c200ff0a7b82 */ /* 0x000e620000000800 */
[----:B------:R-:W-:Y:S01]  /*75d0*/  ULDC.64 UR4, c[0x0][0x2f0] ;  /* 0x0000bc0000047ab9 */ /* 0x000fe20000000a00 */
[----:B------:R-:W-:Y:S01]  /*75e0*/  ULDC UR8, c[0x0][0x278] ;  /* 0x00009e0000087ab9 */ /* 0x000fe20000000800 */
[----:B------:R-:W-:-:S04]  /*75f0*/  UISETP.NE.U32.AND UP0, UPT, UR4, URZ, UPT ;  /* 0x0000003f0400728c */ /* 0x000fc8000bf05070 */
[----:B------:R-:W-:-:S06]  /*7600*/  UISETP.NE.AND.EX UP0, UPT, UR5, URZ, UPT, UP0 ;  /* 0x0000003f0500728c */ /* 0x000fcc000bf05300 */
[----:B------:R-:W-:-:S05]  /*7610*/  PLOP3.LUT P3, PT, PT, PT, UP0, 0x80, 0x0 ;  /* 0x000000000000781c */ /* 0x000fca0003f6f008 */
[----:B------:R-:W-:Y:S02]  /*7620*/  @UP0 ULDC UR4, c[0x0][0x288] ;  /* 0x0000a20000040ab9 */ /* 0x000fe40000000800 */
[----:B------:R-:W-:Y:S01]  /*7630*/  @UP0 UIMAD UR4, UR38, UR4, UR45 ;  /* 0x00000004260402a4 */ /* 0x000fe2000f8e022d */
[----:B-1----:R-:W-:-:S05]  /*7640*/  ISETP.NE.AND P2, PT, R10, 0x2, PT ;  /* 0x000000020a00780c */ /* 0x002fca0003f45270 */
[----:B------:R-:W-:Y:S01]  /*7650*/  MOV R2, UR4 ;  /* 0x0000000400027c02 */ /* 0x000fe20008000f00 */
[----:B------:R-:W-:Y:S02]  /*7660*/  @UP0 ULDC.64 UR4, c[0x0][0x2e8] ;  /* 0x0000ba0000040ab9 */ /* 0x000fe40000000a00 */
[----:B0-----:R-:W-:Y:S01]  /*7670*/  MOV R9, UR5 ;  /* 0x0000000500097c02 */ /* 0x001fe20008000f00 */
[----:B------:R-:W-:Y:S01]  /*7680*/  UIMAD UR5, UR45, 0xa0, URZ ;  /* 0x000000a02d0578a4 */ /* 0x000fe2000f8e023f */
[----:B------:R-:W-:-:S03]  /*7690*/  IMAD.U32 R8, RZ, RZ, UR4 ;  /* 0x00000004ff087e24 */ /* 0x000fc6000f8e00ff */
[----:B---3--:R-:W0:Y:S01]  /*76a0*/  @P2 LDC.64 R24, c[0x0][0x238] ;  /* 0x00008e00ff182b82 */ /* 0x008e220000000a00 */
[----:B------:R-:W-:Y:S01]  /*76b0*/  UIMAD UR4, UR6, 0xa0, URZ ;  /* 0x000000a0060478a4 */ /* 0x000fe2000f8e023f */
[----:B------:R-:W-:Y:S01]  /*76c0*/  @P3 IMAD R11, R2, 0xa0, R21 ;  /* 0x000000a0020b3824 */ /* 0x000fe200078e0215 */
[----:B------:R-:W-:Y:S02]  /*76d0*/  UIMAD UR5, UR44, UR8, UR5 ;  /* 0x000000082c0572a4 */ /* 0x000fe4000f8e0205 */
[----:B------:R-:W-:Y:S01]  /*76e0*/  UISETP.NE.AND UP0, UPT, UR8, URZ, UPT ;  /* 0x0000003f0800728c */ /* 0x000fe2000bf05270 */
[----:B------:R-:W-:-:S03]  /*76f0*/  @P3 IMAD.WIDE R8, R11, 0x2, R8 ;  /* 0x000000020b083825 */ /* 0x000fc600078e0208 */
[----:B------:R-:W-:-:S03]  /*7700*/  USEL UR4, UR4, UR5, !UP0 ;  /* 0x0000000504047287 */ /* 0x000fc6000c000000 */
[----:B------:R-:W5:Y:S03]  /*7710*/  @P3 LDG.E.128 R8, desc[UR36][R8.64] ;  /* 0x0000002408083981 */ /* 0x000f66000c1e1d00 */
[----:B------:R-:W-:-:S04]  /*7720*/  VIADD R15, R21, UR4 ;  /* 0x00000004150f7c36 */ /* 0x000fc80008000000 */
[----:B0-----:R-:W-:-:S06]  /*7730*/  @P2 IMAD.WIDE R24, R15, 0x2, R24 ;  /* 0x000000020f182825 */ /* 0x001fcc00078e0218 */
[----:B------:R-:W5:Y:S01]  /*7740*/  @P2 LDG.E.128 R24, desc[UR36][R24.64] ;  /* 0x0000002418182981 */ /* 0x000f62000c1e1d00 */
[----:B------:R-:W-:Y:S01]  /*7750*/  UIADD3 UR4, -UR42, UR40, URZ ;  /* 0x000000282a047290 */ /* 0x000fe2000fffe13f */
[----:B------:R-:W-:-:S03]  /*7760*/  IMAD R22, R22, 0xa0, R21 ;  /* 0x000000a016167824 */ /* 0x000fc600078e0215 */
[----:B------:R-:W-:Y:S02]  /*7770*/  ULEA UR4, UR4, UR10, 0x1 ;  /* 0x0000000a04047291 */ /* 0x000fe4000f8e083f */
[----:B------:R-:W-:-:S07]  /*7780*/  SHF.R.S32.HI R2, RZ, 0x1f, R22 ;  /* 0x0000001fff027819 */ /* 0x000fce0000011416 */
[----:B------:R-:W0:Y:S01]  /*7790*/  LDS.U16 R32, [UR4] ;  /* 0x00000004ff207984 */ /* 0x000e220008000400 */
[----:B------:R-:W-:-:S06]  /*77a0*/  UIMAD UR4, UR41, 0xa0, URZ ;  /* 0x000000a0290478a4 */ /* 0x000fcc000f8e023f */
[----:B------:R-:W-:Y:S02]  /*77b0*/  IADD3 R23, P1, R22, UR4, RZ ;  /* 0x0000000416177c10 */ /* 0x000fe4000ff3e0ff */
[----:B------:R-:W-:Y:S01]  /*77c0*/  MOV R29, UR4 ;  /* 0x00000004001d7c02 */ /* 0x000fe20008000f00 */
[----:B------:R-:W-:-:S03]  /*77d0*/  ULDC.64 UR4, c[0x0][0x250] ;  /* 0x0000940000047ab9 */ /* 0x000fc60000000a00 */
[----:B------:R-:W-:Y:S02]  /*77e0*/  LEA.HI.X.SX32 R2, R29, R2, 0x1, P1 ;  /* 0x000000021d027211 */ /* 0x000fe400008f0eff */
[----:B------:R-:W-:-:S04]  /*77f0*/  LEA R22, P1, R23, UR4, 0x1 ;  /* 0x0000000417167c11 */ /* 0x000fc8000f8208ff */
[----:B------:R-:W-:Y:S01]  /*7800*/  LEA.HI.X R23, R23, UR5, R2, 0x1, P1 ;  /* 0x0000000517177c11 */ /* 0x000fe200088f0c02 */
[----:B------:R-:W-:Y:S08]  /*7810*/  @P2 BRA `(.L_x_3247) ;  /* 0x00000000008c2947 */ /* 0x000ff00003800000 */
[----:B------:R-:W-:Y:S02]  /*7820*/  ULDC.64 UR4, c[0x0][0x238] ;  /* 0x00008e0000047ab9 */ /* 0x000fe40000000a00 */
[----:B-----5:R-:W-:-:S04]  /*7830*/  IADD3 R24, P1, R15, UR4, RZ ;  /* 0x000000040f187c10 */ /* 0x020fc8000ff3e0ff */
[----:B------:R-:W-:Y:S01]  /*7840*/  LEA.HI.X.SX32 R25, R15, UR5, 0x1, P1 ;  /* 0x000000050f197c11 */ /* 0x000fe200088f0eff */
[----:B------:R-:W1:Y:S04]  /*7850*/  LDC.64 R26, c[0x0][0x2f8] ;  /* 0x0000be00ff1a7b82 */ /* 0x000e680000000a00 */
[----:B------:R-:W2:Y:S04]  /*7860*/  LDG.E.64 R34, desc[UR36][R24.64] ;  /* 0x0000002418227981 */ /* 0x000ea8000c1e1b00 */
[----:B-1----:R1:W3:Y:S01]  /*7870*/  LDG.E R27, desc[UR36][R26.64+0x8] ;  /* 0x000008241a1b7981 */ /* 0x0022e2000c1e1900 */
[C---:B--2---:R-:W-:Y:S01]  /*7880*/  SHF.R.U64 R31, R34.reuse, 0x10, R35 ;  /* 0x00000010221f7819 */ /* 0x044fe20000001223 */
[----:B------:R-:W3:Y:S01]  /*7890*/  I2F.S8 R28, R35 ;  /* 0x00000023001c7306 */ /* 0x000ee20000001400 */
[----:B------:R-:W-:-:S02]  /*78a0*/  PRMT R2, R34, 0x9910, RZ ;  /* 0x0000991022027816 */ /* 0x000fc400000000ff */
[----:B-1----:R-:W-:Y:S02]  /*78b0*/  PRMT R26, R35, 0x9910, RZ ;  /* 0x00009910231a7816 */ /* 0x002fe400000000ff */
[----:B------:R-:W-:Y:S02]  /*78c0*/  PRMT R25, R31, 0x9910, RZ ;  /* 0x000099101f197816 */ /* 0x000fe400000000ff */
[--C-:B------:R-:W-:Y:S01]  /*78d0*/  SHF.R.U32.HI R29, RZ, 0x10, R35.reuse ;  /* 0x00000010ff1d7819 */ /* 0x100fe20000011623 */
[----:B------:R3:W1:Y:S01]  /*78e0*/  I2F.S8 R24, R31 ;  /* 0x0000001f00187306 */ /* 0x0006620000001400 */
[----:B------:R-:W-:Y:S02]  /*78f0*/  SHF.R.S32.HI R30, RZ, 0x18, R35 ;  /* 0x00000018ff1e7819 */ /* 0x000fe40000011423 */
[----:B------:R-:W-:Y:S02]  /*7900*/  SHF.R.S32.HI R2, RZ, 0x8, R2 ;  /* 0x00000008ff027819 */ /* 0x000fe40000011402 */
[----:B------:R-:W-:-:S02]  /*7910*/  SHF.R.S32.HI R26, RZ, 0x8, R26 ;  /* 0x00000008ff1a7819 */ /* 0x000fc4000001141a */
[----:B------:R-:W-:Y:S01]  /*7920*/  SHF.R.S32.HI R25, RZ, 0x8, R25 ;  /* 0x00000008ff197819 */ /* 0x000fe20000011419 */
[----:B------:R-:W2:Y:S01]  /*7930*/  I2F.S8 R29, R29 ;  /* 0x0000001d001d7306 */ /* 0x000ea20000001400 */
[-C--:B---3--:R-:W-:Y:S01]  /*7940*/  FMUL.FTZ R31, R28, R27.reuse ;  /* 0x0000001b1c1f7220 */ /* 0x088fe20000410000 */
[----:B-1----:R-:W-:-:S06]  /*7950*/  FMUL.FTZ R28, R24, R27 ;  /* 0x0000001b181c7220 */ /* 0x002fcc0000410000 */
[----:B------:R-:W1:Y:S01]  /*7960*/  I2F.S16 R30, R30 ;  /* 0x0000001e001e7306 */ /* 0x000e620000101400 */
[----:B--2---:R-:W-:-:S07]  /*7970*/  FMUL.FTZ R24, R29, R27 ;  /* 0x0000001b1d187220 */ /* 0x004fce0000410000 */
[----:B------:R-:W2:Y:S01]  /*7980*/  I2F.S8 R15, R34 ;  /* 0x00000022000f7306 */ /* 0x000ea20000001400 */
[----:B-1----:R-:W-:-:S07]  /*7990*/  FMUL.FTZ R33, R30, R27 ;  /* 0x0000001b1e217220 */ /* 0x002fce0000410000 */
[----:B------:R-:W1:Y:S01]  /*79a0*/  I2F.S16 R2, R2 ;  /* 0x0000000200027306 */ /* 0x000e620000101400 */
[----:B--2---:R-:W-:-:S07]  /*79b0*/  FMUL.FTZ R15, R15, R27 ;  /* 0x0000001b0f0f7220 */ /* 0x004fce0000410000 */
[----:B------:R-:W2:Y:S01]  /*79c0*/  I2F.S16 R26, R26 ;  /* 0x0000001a001a7306 */ /* 0x000ea20000101400 */
[----:B-1----:R-:W-:-:S07]  /*79d0*/  FMUL.FTZ R2, R2, R27 ;  /* 0x0000001b02027220 */ /* 0x002fce0000410000 */
[----:B------:R-:W1:Y:S01]  /*79e0*/  I2F.S16 R25, R25 ;  /* 0x0000001900197306 */ /* 0x000e620000101400 */
[----:B--2---:R-:W-:-:S05]  /*79f0*/  FMUL.FTZ R30, R26, R27 ;  /* 0x0000001b1a1e7220 */ /* 0x004fca0000410000 */
[----:B------:R-:W-:Y:S01]  /*7a00*/  F2FP.F16.F32.PACK_AB R26, R30, R31 ;  /* 0x0000001f1e1a723e */ /* 0x000fe200000000ff */
[----:B-1----:R-:W-:Y:S01]  /*7a10*/  FMUL.FTZ R29, R25, R27 ;  /* 0x0000001b191d7220 */ /* 0x002fe20000410000 */
[----:B------:R-:W-:Y:S02]  /*7a20*/  F2FP.F16.F32.PACK_AB R27, R33, R24 ;  /* 0x00000018211b723e */ /* 0x000fe400000000ff */
[----:B------:R-:W-:Y:S02]  /*7a30*/  F2FP.F16.F32.PACK_AB R24, R2, R15 ;  /* 0x0000000f0218723e */ /* 0x000fe400000000ff */
[----:B------:R-:W-:-:S07]  /*7a40*/  F2FP.F16.F32.PACK_AB R25, R29, R28 ;  /* 0x0000001c1d19723e */ /* 0x000fce00000000ff */
.L_x_3247:
[----:B-----5:R-:W-:Y:S01]  /*7a50*/  HFMA2.MMA R16, R24, 1, 1, R16 ;  /* 0x3c003c0018107835 */ /* 0x020fe20000000010 */
[----:B------:R-:W-:Y:S01]  /*7a60*/  HADD2 R17, R25, R17 ;  /* 0x0000001119117230 */ /* 0x000fe20000000000 */
[----:B------:R-:W-:Y:S01]  /*7a70*/  HFMA2.MMA R18, R26, 1, 1, R18 ;  /* 0x3c003c001a127835 */ /* 0x000fe20000000012 */
[----:B------:R-:W-:-:S04]  /*7a80*/  HADD2 R19, R27, R19 ;  /* 0x000000131b137230 */ /* 0x000fc80000000000 */
[----:B------:R-:W-:Y:S01]  /*7a90*/  @P3 HFMA2.MMA R17, R17, R9, -RZ ;  /* 0x0000000911113235 */ /* 0x000fe200001000ff */
[----:B0-----:R-:W-:Y:S01]  /*7aa0*/  HADD2.F32 R9, -RZ, R32.H0_H0 ;  /* 0x20000020ff097230 */ /* 0x001fe20000004100 */
        /* <DEDUP_REMOVED lines=19> */
[----:B-1----:R-:W-:-:S07]  /*7be0*/  FFMA.FTZ R0, R9, R25, R0 ;  /* 0x0000001909007223 */ /* 0x002fce0000010000 */
.L_x_3246:
[----:B------:R-:W-:Y:S05]  /*7bf0*/  BSYNC B0 ;  /* 0x0000000000007941 */ /* 0x000fea0003800000 */
.L_x_3245:
        /* <DEDUP_REMOVED lines=8> */
[----:B0-----:R-:W-:Y:S02]  /*7c80*/  F2FP.F16.F32.PACK_AB R8, R3, R14 ;  /* 0x0000000e0308723e */ /* 0x001fe400000000ff */
[----:B------:R-:W-:Y:S02]  /*7c90*/  F2FP.F16.F32.PACK_AB R9, R7, R12 ;  /* 0x0000000c0709723e */ /* 0x000fe400000000ff */
[----:B------:R-:W-:Y:S02]  /*7ca0*/  F2FP.F16.F32.PACK_AB R10, R5, R20 ;  /* 0x00000014050a723e */ /* 0x000fe400000000ff */
[----:B------:R-:W-:-:S05]  /*7cb0*/  F2FP.F16.F32.PACK_AB R11, R0, R13 ;  /* 0x0000000d000b723e */ /* 0x000fca00000000ff */
[----:B------:R1:W-:Y:S02]  /*7cc0*/  STS.128 [R6+-0x140], R8 ;  /* 0xfffec00806007388 */ /* 0x0003e40000000c00 */
.L_x_3249:
[----:B------:R-:W-:Y:S05]  /*7cd0*/  WARPSYNC.ALL ;  /* 0x0000000000007948 */ /* 0x000fea0003800000 */
[----:B------:R-:W-:Y:S06]  /*7ce0*/  BAR.SYNC.DEFER_BLOCKING 0x0 ;  /* 0x0000000000007b1d */ /* 0x000fec0000010000 */
[----:B------:R-:W-:Y:S04]  /*7cf0*/  BSSY B0, `(.L_x_3250) ;  /* 0x0000013000007945 */ /* 0x000fe80003800000 */
[----:B------:R-:W-:Y:S05]  /*7d00*/  @P2 BRA `(.L_x_3251) ;  /* 0x0000000000442947 */ /* 0x000fea0003800000 */
[----:B01----:R-:W0:Y:S02]  /*7d10*/  LDS.128 R8, [R6] ;  /* 0x0000000006087984 */ /* 0x003e240000000c00 */
[--C-:B0----5:R-:W-:Y:S02]  /*7d20*/  HADD2.F32 R17, -RZ, R9.reuse.H0_H0 ;  /* 0x20000009ff117230 */ /* 0x121fe40000004100 */
[----:B------:R-:W-:Y:S02]  /*7d30*/  HADD2.F32 R2, -RZ, R9.H1_H1 ;  /* 0x30000009ff027230 */ /* 0x000fe40000004100 */
[----:B------:R-:W-:Y:S02]  /*7d40*/  HADD2.F32 R15, -RZ, R8.H0_H0 ;  /* 0x20000008ff0f7230 */ /* 0x000fe40000004100 */
[----:B------:R-:W-:Y:S01]  /*7d50*/  FADD.FTZ R12, R12, R17 ;  /* 0x000000110c0c7221 */ /* 0x000fe20000010000 */
[----:B------:R-:W-:Y:S02]  /*7d60*/  HADD2.F32 R9, -RZ, R10.H0_H0 ;  /* 0x2000000aff097230 */ /* 0x000fe40000004100 */
        /* <DEDUP_REMOVED lines=11> */
.L_x_3251:
[----:B------:R-:W-:Y:S05]  /*7e20*/  BSYNC B0 ;  /* 0x0000000000007941 */ /* 0x000fea0003800000 */
.L_x_3250:
[----:B------:R-:W-:Y:S06]  /*7e30*/  BAR.SYNC.DEFER_BLOCKING 0x0 ;  /* 0x0000000000007b1d */ /* 0x000fec0000010000 */
.L_x_3248:
[----:B------:R-:W-:-:S05]  /*7e40*/  VIADD R4, R4, 0x1f ;  /* 0x0000001f04047836 */ /* 0x000fca0000000000 */
[----:B------:R-:W-:-:S13]  /*7e50*/  ISETP.GT.U32.OR P0, PT, R4, 0x3e, P0 ;  /* 0x0000003e0400780c */ /* 0x000fda0000704470 */
[----:B------:R-:W-:Y:S05]  /*7e60*/  @P0 EXIT ;  /* 0x000000000000094d */ /* 0x000fea0003800000 */
[----:B------:R-:W2:Y:S02]  /*7e70*/  LDC R2, c[0x0][0x308] ;  /* 0x0000c200ff027b82 */ /* 0x000ea40000000800 */
[----:B--2---:R-:W-:-:S13]  /*7e80*/  ISETP.NE.AND P0, PT, R2, 0x2, PT ;  /* 0x000000020200780c */ /* 0x004fda0003f05270 */
[----:B------:R-:W-:Y:S05]  /*7e90*/  @!P0 BRA `(.L_x_3252) ;  /* 0x0000000000348947 */ /* 0x000fea0003800000 */
[----:B01----:R-:W0:Y:S01]  /*7ea0*/  LDC.64 R8, c[0x0][0x210] ;  /* 0x00008400ff087b82 */ /* 0x003e220000000a00 */
        /* <DEDUP_REMOVED lines=12> */
.L_x_3252:
[----:B01----:R-:W0:Y:S01]  /*7f70*/  LDC.64 R8, c[0x0][0x300] ;  /* 0x0000c000ff087b82 */ /* 0x003e220000000a00 */
[----:B------:R-:W-:Y:S01]  /*7f80*/  ULDC.64 UR4, c[0x0][0x210] ;  /* 0x0000840000047ab9 */ /* 0x000fe20000000a00 */
[----:B0-----:R-:W2:Y:S02]  /*7f90*/  LDG.E R8, desc[UR36][R8.64] ;  /* 0x0000002408087981 */ /* 0x001ea4000c1e1900 */
[C---:B--2---:R-:W-:Y:S01]  /*7fa0*/  FMUL.FTZ R3, R8.reuse, R3 ;  /* 0x0000000308037220 */ /* 0x044fe20000410000 */
        /* <DEDUP_REMOVED lines=16> */
[----:B------:R-:W-:Y:S02]  /*80b0*/  SHF.L.U64.HI R9, R11, 0x8, RZ ;  /* 0x000000080b097819 */ /* 0x000fe400000102ff */
[----:B0-----:R-:W-:Y:S01]  /*80c0*/  PRMT R4, R7, 0x8880, RZ ;  /* 0x0000888007047816 */ /* 0x001fe200000000ff */
[----:B------:R-:W0:Y:S01]  /*80d0*/  F2I.S8.NTZ R20, R20 ;  /* 0x0000001400147305 */ /* 0x000e220000202100 */
[----:B------:R-:W-:Y:S02]  /*80e0*/  LOP3.LUT R8, R3, 0xff, RZ, 0xc0, !PT ;  /* 0x000000ff03087812 */ /* 0x000fe400078ec0ff */
[----:B------:R-:W-:-:S02]  /*80f0*/  PRMT R4, R4, 0x7710, RZ ;  /* 0x0000771004047816 */ /* 0x000fc400000000ff */
[----:B-1----:R-:W-:-:S03]  /*8100*/  PRMT R14, R14, 0x8880, RZ ;  /* 0x000088800e0e7816 */ /* 0x002fc600000000ff */
[----:B------:R-:W1:Y:S01]  /*8110*/  F2I.S8.NTZ R5, R5 ;  /* 0x0000000500057305 */ /* 0x000e620000202100 */
[----:B------:R-:W-:Y:S02]  /*8120*/  LOP3.LUT R7, R4, 0xff, RZ, 0xc0, !PT ;  /* 0x000000ff04077812 */ /* 0x000fe400078ec0ff */
[----:B------:R-:W-:Y:S02]  /*8130*/  SHF.L.U64.HI R4, R8, 0x10, RZ ;  /* 0x0000001008047819 */ /* 0x000fe400000102ff */
[----:B------:R-:W-:Y:S02]  /*8140*/  SHF.L.U64.HI R3, R7, 0x18, RZ ;  /* 0x0000001807037819 */ /* 0x000fe400000102ff */
[----:B0-----:R-:W-:Y:S01]  /*8150*/  PRMT R20, R20, 0x8880, RZ ;  /* 0x0000888014147816 */ /* 0x001fe200000000ff */
[----:B------:R-:W0:Y:S01]  /*8160*/  F2I.S8.NTZ R13, R13 ;  /* 0x0000000d000d7305 */ /* 0x000e220000202100 */
[----:B------:R-:W-:Y:S02]  /*8170*/  LOP3.LUT R3, R3, R4, R9, 0xfe, !PT ;  /* 0x0000000403037212 */ /* 0x000fe400078efe09 */
[----:B------:R-:W-:-:S02]  /*8180*/  PRMT R2, R20, 0x7710, RZ ;  /* 0x0000771014027816 */ /* 0x000fc400000000ff */
[----:B------:R-:W-:Y:S02]  /*8190*/  SHF.L.U32 R4, R8, 0x10, RZ ;  /* 0x0000001008047819 */ /* 0x000fe400000006ff */
[----:B-1----:R-:W-:Y:S01]  /*81a0*/  PRMT R10, R5, 0x8880, RZ ;  /* 0x00008880050a7816 */ /* 0x002fe200000000ff */
[----:B------:R1:W2:Y:S01]  /*81b0*/  F2I.S8.NTZ R6, R0 ;  /* 0x0000000000067305 */ /* 0x0002a20000202100 */
[----:B------:R-:W-:-:S04]  /*81c0*/  LOP3.LUT R2, R2, 0xff, RZ, 0xc0, !PT ;  /* 0x000000ff02027812 */ /* 0x000fc800078ec0ff */
[----:B------:R-:W-:Y:S02]  /*81d0*/  LOP3.LUT R2, R2, 0xffffff00, R3, 0xf8, !PT ;  /* 0xffffff0002027812 */ /* 0x000fe400078ef803 */
[----:B0-----:R-:W-:Y:S02]  /*81e0*/  PRMT R13, R13, 0x8880, RZ ;  /* 0x000088800d0d7816 */ /* 0x001fe400000000ff */
[----:B-1----:R-:W-:-:S04]  /*81f0*/  PRMT R0, R14, 0x7710, RZ ;  /* 0x000077100e007816 */ /* 0x002fc800000000ff */
[----:B------:R-:W-:Y:S02]  /*8200*/  PRMT R5, R0, 0x6540, R11 ;  /* 0x0000654000057816 */ /* 0x000fe4000000000b */
[----:B------:R-:W-:Y:S01]  /*8210*/  PRMT R0, R10, 0x7710, RZ ;  /* 0x000077100a007816 */ /* 0x000fe200000000ff */
[----:B------:R-:W-:Y:S01]  /*8220*/  IMAD.U32 R10, RZ, RZ, UR6 ;  /* 0x00000006ff0a7e24 */ /* 0x000fe2000f8e00ff */
[----:B--2---:R-:W-:Y:S02]  /*8230*/  PRMT R6, R6, 0x8880, RZ ;  /* 0x0000888006067816 */ /* 0x004fe400000000ff */
[----:B------:R-:W-:Y:S01]  /*8240*/  PRMT R3, R0, 0x7604, RZ ;  /* 0x0000760400037816 */ /* 0x000fe200000000ff */
[----:B------:R-:W-:Y:S01]  /*8250*/  IMAD R21, R10, 0xa0, R21 ;  /* 0x000000a00a157824 */ /* 0x000fe200078e0215 */
[----:B------:R-:W-:Y:S02]  /*8260*/  PRMT R0, R13, 0x7710, RZ ;  /* 0x000077100d007816 */ /* 0x000fe400000000ff */
[----:B------:R-:W-:-:S02]  /*8270*/  LOP3.LUT R3, R3, 0xffff00ff, R2, 0xf8, !PT ;  /* 0xffff00ff03037812 */ /* 0x000fc400078ef802 */
[----:B------:R-:W-:Y:S02]  /*8280*/  PRMT R0, R0, 0x7054, RZ ;  /* 0x0000705400007816 */ /* 0x000fe400000000ff */
        /* <DEDUP_REMOVED lines=9> */
.L_x_3210:
[----:B------:R-:W-:Y:S01]  /*8320*/  IMAD.MOV.U32 R12, RZ, RZ, 0x10 ;  /* 0x00000010ff0c7424 */ /* 0x000fe200078e00ff */
[----:B------:R-:W-:Y:S01]  /*8330*/  MOV R11, 0x1f ;  /* 0x0000001f000b7802 */ /* 0x000fe20000000f00 */
[----:B------:R-:W-:-:S07]  /*8340*/  IMAD.MOV.U32 R15, RZ, RZ, -0x1 ;  /* 0xffffffffff0f7424 */ /* 0x000fce00078e00ff */
[----:B-1----:R-:W-:Y:S05]  /*8350*/  WARPSYNC.COLLECTIVE R15, `(.L_x_3253) ;  /* 0x000000000f087348 */ /* 0x002fea0003c00000 */
[----:B------:R0:W2:Y:S02]  /*8360*/  SHFL.BFLY P6, R14, R13, R12, R11 ;  /* 0x0c00000c0d0e7389 */ /* 0x0000a400000c000b */
[----:B012---:R-:W-:Y:S01]  /*8370*/  ENDCOLLECTIVE ;  /* 0x000000000000791b */ /* 0x007fe20003800000 */
.L_x_3253:
[----:B------:R-:W-:Y:S02]  /*8380*/  IMAD.MOV.U32 R12, RZ, RZ, 0x8 ;  /* 0x00000008ff0c7424 */ /* 0x000fe400078e00ff */
[----:B------:R-:W-:-:S05]  /*8390*/  FADD.FTZ R0, R13, R14 ;  /* 0x0000000e0d007221 */ /* 0x000fca0000010000 */
[----:B------:R-:W-:-:S07]  /*83a0*/  MOV R13, R0 ;  /* 0x00000000000d7202 */ /* 0x000fce0000000f00 */
[----:B------:R-:W-:Y:S05]  /*83b0*/  WARPSYNC.COLLECTIVE R15, `(.L_x_3254) ;  /* 0x000000000f087348 */ /* 0x000fea0003c00000 */
[----:B------:R0:W1:Y:S02]  /*83c0*/  SHFL.BFLY P6, R14, R13, R12, R11 ;  /* 0x0c00000c0d0e7389 */ /* 0x00006400000c000b */
[----:B01----:R-:W-:Y:S01]  /*83d0*/  ENDCOLLECTIVE ;  /* 0x000000000000791b */ /* 0x003fe20003800000 */
.L_x_3254:
[----:B------:R-:W-:Y:S02]  /*83e0*/  IMAD.MOV.U32 R12, RZ, RZ, 0x4 ;  /* 0x00000004ff0c7424 */ /* 0x000fe400078e00ff */
[----:B------:R-:W-:-:S05]  /*83f0*/  FADD.FTZ R2, R0, R14 ;  /* 0x0000000e00027221 */ /* 0x000fca0000010000 */
[----:B------:R-:W-:-:S07]  /*8400*/  MOV R13, R2 ;  /* 0x00000002000d7202 */ /* 0x000fce0000000f00 */
[----:B------:R-:W-:Y:S05]  /*8410*/  WARPSYNC.COLLECTIVE R15, `(.L_x_3255) ;  /* 0x000000000f087348 */ /* 0x000fea0003c00000 */
[----:B------:R0:W1:Y:S02]  /*8420*/  SHFL.BFLY P6, R14, R13, R12, R11 ;  /* 0x0c00000c0d0e7389 */ /* 0x00006400000c000b */
[----:B01----:R-:W-:Y:S01]  /*8430*/  ENDCOLLECTIVE ;  /* 0x000000000000791b */ /* 0x003fe20003800000 */
.L_x_3255:
[----:B------:R-:W-:Y:S02]  /*8440*/  IMAD.MOV.U32 R12, RZ, RZ, 0x2 ;  /* 0x00000002ff0c7424 */ /* 0x000fe400078e00ff */
[----:B------:R-:W-:-:S05]  /*8450*/  FADD.FTZ R3, R2, R14 ;  /* 0x0000000e02037221 */ /* 0x000fca0000010000 */
[----:B------:R-:W-:-:S07]  /*8460*/  MOV R13, R3 ;  /* 0x00000003000d7202 */ /* 0x000fce0000000f00 */
[----:B------:R-:W-:Y:S05]  /*8470*/  WARPSYNC.COLLECTIVE R15, `(.L_x_3256) ;  /* 0x000000000f087348 */ /* 0x000fea0003c00000 */
[----:B------:R0:W1:Y:S02]  /*8480*/  SHFL.BFLY P6, R14, R13, R12, R11 ;  /* 0x0c00000c0d0e7389 */ /* 0x00006400000c000b */
[----:B01----:R-:W-:Y:S01]  /*8490*/  ENDCOLLECTIVE ;  /* 0x000000000000791b */ /* 0x003fe20003800000 */
.L_x_3256:
[----:B------:R-:W-:Y:S02]  /*84a0*/  IMAD.MOV.U32 R12, RZ, RZ, 0x1 ;  /* 0x00000001ff0c7424 */ /* 0x000fe400078e00ff */
[----:B------:R-:W-:-:S05]  /*84b0*/  FADD.FTZ R4, R3, R14 ;  /* 0x0000000e03047221 */ /* 0x000fca0000010000 */
[----:B------:R-:W-:-:S07]  /*84c0*/  MOV R13, R4 ;  /* 0x00000004000d7202 */ /* 0x000fce0000000f00 */
[----:B------:R-:W-:Y:S05]  /*84d0*/  WARPSYNC.COLLECTIVE R15, `(.L_x_3257) ;  /* 0x000000000f087348 */ /* 0x000fea0003c00000 */
[----:B------:R0:W1:Y:S02]  /*84e0*/  SHFL.BFLY P6, R14, R13, R12, R11 ;  /* 0x0c00000c0d0e7389 */ /* 0x00006400000c000b */
[----:B01----:R-:W-:Y:S01]  /*84f0*/  ENDCOLLECTIVE ;  /* 0x000000000000791b */ /* 0x003fe20003800000 */
.L_x_3257:
[----:B------:R-:W-:Y:S05]  /*8500*/  BRA `(.L_x_3258) ;  /* 0xffffffa000a07947 */ /* 0x000fea000383ffff */
.L_x_3214:
[----:B------:R-:W-:Y:S01]  /*8510*/  BSSY B1, `(.L_x_3259) ;  /* 0x0000007000017945 */ /* 0x000fe20003800000 */
[----:B------:R-:W-:Y:S01]  /*8520*/  MOV R12, 0x2 ;  /* 0x00000002000c7802 */ /* 0x000fe20000000f00 */
[----:B------:R-:W-:Y:S01]  /*8530*/  IMAD.MOV.U32 R11, RZ, RZ, 0x1f ;  /* 0x0000001fff0b7424 */ /* 0x000fe200078e00ff */
[----:B------:R-:W-:-:S07]  /*8540*/  MOV R15, 0xffffffff ;  /* 0xffffffff000f7802 */ /* 0x000fce0000000f00 */
[----:B------:R-:W-:Y:S05]  /*8550*/  WARPSYNC.COLLECTIVE R15, `(.L_x_3260) ;  /* 0x000000000f087348 */ /* 0x000fea0003c00000 */
[----:B------:R0:W1:Y:S02]  /*8560*/  SHFL.BFLY P6, R14, R13, R12, R11 ;  /* 0x0c00000c0d0e7389 */ /* 0x00006400000c000b */
[----:B01----:R-:W-:Y:S01]  /*8570*/  ENDCOLLECTIVE ;  /* 0x000000000000791b */ /* 0x003fe20003800000 */
.L_x_3260:
[----:B------:R-:W-:Y:S05]  /*8580*/  BSYNC B1 ;  /* 0x0000000000017941 */ /* 0x000fea0003800000 */
.L_x_3259:
[----:B------:R-:W-:Y:S01]  /*8590*/  HFMA2.MMA R11, -RZ, RZ, 0, 1.847743988037109375e-06 ;  /* 0x0000001fff0b7435 */ /* 0x000fe200000001ff */
[----:B------:R-:W-:Y:S01]  /*85a0*/  FADD.FTZ R13, R13, R14 ;  /* 0x0000000e0d0d7221 */ /* 0x000fe20000010000 */
[----:B------:R-:W-:Y:S02]  /*85b0*/  IMAD.MOV.U32 R12, RZ, RZ, 0x1 ;  /* 0x00000001ff0c7424 */ /* 0x000fe400078e00ff */
[----:B------:R-:W-:-:S07]  /*85c0*/  IMAD.MOV.U32 R15, RZ, RZ, -0x1 ;  /* 0xffffffffff0f7424 */ /* 0x000fce00078e00ff */
[----:B------:R-:W-:Y:S05]  /*85d0*/  WARPSYNC.COLLECTIVE R15, `(.L_x_3261) ;  /* 0x000000000f087348 */ /* 0x000fea0003c00000 */
[----:B------:R0:W1:Y:S02]  /*85e0*/  SHFL.BFLY P6, R14, R13, R12, R11 ;  /* 0x0c00000c0d0e7389 */ /* 0x00006400000c000b */
[----:B01----:R-:W-:Y:S01]  /*85f0*/  ENDCOLLECTIVE ;  /* 0x000000000000791b */ /* 0x003fe20003800000 */
.L_x_3261:
[----:B------:R-:W-:Y:S05]  /*8600*/  BRA `(.L_x_3262) ;  /* 0xffffffc800d87947 */ /* 0x000fea000383ffff */
.L_x_3218:
[----:B-1----:R-:W-:Y:S01]  /*8610*/  HFMA2.MMA R11, -RZ, RZ, 0, 1.847743988037109375e-06 ;  /* 0x0000001fff0b7435 */ /* 0x002fe200000001ff */
[----:B------:R-:W-:Y:S01]  /*8620*/  BSSY B0, `(.L_x_3263) ;  /* 0x0000007000007945 */ /* 0x000fe20003800000 */
[----:B0-----:R-:W-:Y:S01]  /*8630*/  MOV R13, R78 ;  /* 0x0000004e000d7202 */ /* 0x001fe20000000f00 */
[----:B------:R-:W-:Y:S02]  /*8640*/  IMAD.MOV.U32 R12, RZ, RZ, 0x10 ;  /* 0x00000010ff0c7424 */ /* 0x000fe400078e00ff */
[----:B------:R-:W-:-:S07]  /*8650*/  IMAD.MOV.U32 R15, RZ, RZ, -0x1 ;  /* 0xffffffffff0f7424 */ /* 0x000fce00078e00ff */
[----:B--23--:R-:W-:Y:S05]  /*8660*/  WARPSYNC.COLLECTIVE R15, `(.L_x_3264) ;  /* 0x000000000f087348 */ /* 0x00cfea0003c00000 */
[----:B------:R0:W1:Y:S02]  /*8670*/  SHFL.BFLY P6, R14, R13, R12, R11 ;  /* 0x0c00000c0d0e7389 */ /* 0x00006400000c000b */
[----:B0123--:R-:W-:Y:S01]  /*8680*/  ENDCOLLECTIVE ;  /* 0x000000000000791b */ /* 0x00ffe20003800000 */
.L_x_3264:
[----:B------:R-:W-:Y:S05]  /*8690*/  BSYNC B0 ;  /* 0x0000000000007941 */ /* 0x000fea0003800000 */
.L_x_3263:
[----:B------:R-:W-:Y:S01]  /*86a0*/  FMNMX.FTZ R13, R14, R78, !PT ;  /* 0x0000004e0e0d7209 */ /* 0x000fe20007810000 */
[----:B------:R-:W-:Y:S01]  /*86b0*/  IMAD.MOV.U32 R11, RZ, RZ, 0x1f ;  /* 0x0000001fff0b7424 */ /* 0x000fe200078e00ff */
[----:B------:R-:W-:Y:S02]  /*86c0*/  MOV R12, 0x8 ;  /* 0x00000008000c7802 */ /* 0x000fe40000000f00 */
[----:B------:R-:W-:-:S07]  /*86d0*/  MOV R15, 0xffffffff ;  /* 0xffffffff000f7802 */ /* 0x000fce0000000f00 */
[----:B------:R-:W-:Y:S05]  /*86e0*/  WARPSYNC.COLLECTIVE R15, `(.L_x_3265) ;  /* 0x000000000f087348 */ /* 0x000fea0003c00000 */
[----:B------:R0:W1:Y:S02]  /*86f0*/  SHFL.BFLY P6, R14, R13, R12, R11 ;  /* 0x0c00000c0d0e7389 */ /* 0x00006400000c000b */
[----:B01----:R-:W-:Y:S01]  /*8700*/  ENDCOLLECTIVE ;  /* 0x000000000000791b */ /* 0x003fe20003800000 */
.L_x_3265:
[----:B------:R-:W-:Y:S01]  /*8710*/  HFMA2.MMA R12, -RZ, RZ, 0, 2.384185791015625e-07 ;  /* 0x00000004ff0c7435 */ /* 0x000fe200000001ff */
[----:B------:R-:W-:-:S05]  /*8720*/  FMNMX.FTZ R3, R13, R14, !PT ;  /* 0x0000000e0d037209 */ /* 0x000fca0007810000 */
[----:B------:R-:W-:-:S07]  /*8730*/  IMAD.MOV.U32 R13, RZ, RZ, R3 ;  /* 0x000000ffff0d7224 */ /* 0x000fce00078e0003 */
[----:B------:R-:W-:Y:S05]  /*8740*/  WARPSYNC.COLLECTIVE R15, `(.L_x_3266) ;  /* 0x000000000f087348 */ /* 0x000fea0003c00000 */
[----:B------:R0:W1:Y:S02]  /*8750*/  SHFL.BFLY P6, R14, R13, R12, R11 ;  /* 0x0c00000c0d0e7389 */ /* 0x00006400000c000b */
[----:B01----:R-:W-:Y:S01]  /*8760*/  ENDCOLLECTIVE ;  /* 0x000000000000791b */ /* 0x003fe20003800000 */
.L_x_3266:
[----:B------:R-:W-:Y:S05]  /*8770*/  BRA `(.L_x_3267) ;  /* 0xffffffcc00547947 */ /* 0x000fea000383ffff */
.L_x_3268:
        /* <DEDUP_REMOVED lines=16> */
.L_x_4252:


//--------------------- .text._ZN4mmha33masked_multihead_attention_kernelItLi160ELi256ELi1ELi32ELi256ELb0ELb0EEEv26Multihead_attention_paramsIT_XT5_EE --------------------------
	.section	.text._ZN4mmha33masked_multihead_attention_kernelItLi160ELi256ELi1ELi32ELi256ELb0ELb0EEEv26Multihead_attention_paramsIT_XT5_EE,"ax",@progbits
	.align	128
        .global         _ZN4mmha33masked_multihead_attention_kernelItLi160ELi256ELi1ELi32ELi256ELb0ELb0EEEv26Multihead_attention_paramsIT_XT5_EE
        .type           _ZN4mmha33masked_multihead_attention_kernelItLi160ELi256ELi1ELi32ELi256ELb0ELb0EEEv26Multihead_attention_paramsIT_XT5_EE,@function
        .size           _ZN4mmha33masked_multihead_attention_kernelItLi160ELi256ELi1ELi32ELi256ELb0ELb0EEEv26Multihead_attention_paramsIT_XT5_EE,(.L_x_4253 - _ZN4mmha33masked_multihead_attention_kernelItLi160ELi256ELi1ELi32ELi256ELb0ELb0EEEv26Multihead_attention_paramsIT_XT5_EE)
        .other          _ZN4mmha33masked_multihead_attention_kernelItLi160ELi256ELi1ELi32ELi256ELb0ELb0EEEv26Multihead_attention_paramsIT_XT5_EE,@"STO_CUDA_ENTRY STV_DEFAULT"
_ZN4mmha33masked_multihead_attention_kernelItLi160ELi256ELi1ELi32ELi256ELb0ELb0EEEv26Multihead_attention_paramsIT_XT5_EE:
.text._ZN4mmha33masked_multihead_attention_kernelItLi160ELi256ELi1ELi32ELi256ELb0ELb0EEEv26Multihead_attention_paramsIT_XT5_EE:
[----:B------:R-:W0:Y:S01]  /*0000*/  LDC R1, c[0x0][0x28] ;  /* 0x00000a00ff017b82 */ /* 0x000e220000000800 */
[----:B------:R-:W-:Y:S01]  /*0010*/  ULDC.64 UR4, c[0x0][0x320] ;  /* 0x0000c80000047ab9 */ /* 0x000fe20000000a00 */
[----:B------:R-:W-:Y:S01]  /*0020*/  ULDC.64 UR36, c[0x0][0x208] ;  /* 0x0000820000247ab9 */ /* 0x000fe20000000a00 */
[----:B------:R-:W-:-:S05]  /*0030*/  ISETP.NE.U32.AND P0, PT, RZ, UR4, PT ;  /* 0x00000004ff007c0c */ /* 0x000fca000bf05070 */
[----:B------:R-:W1:Y:S01]  /*0040*/  S2UR UR45, SR_CTAID.Y ;  /* 0x00000000002d79c3 */ /* 0x000e620000002600 */
[----:B0-----:R-:W-:Y:S01]  /*0050*/  VIADD R1, R1, 0xffffffb8 ;  /* 0xffffffb801017836 */ /* 0x001fe20000000000 */
        /* <DEDUP_REMOVED lines=9> */
.L_x_3269:
        /* <DEDUP_REMOVED lines=11> */
[----:B------:R-:W-:Y:S01]  /*01a0*/  MOV R2, UR6 ;  /* 0x0000000600027c02 */ /* 0x000fe20008000f00 */
[----:B------:R-:W-:-:S05]  /*01b0*/  IMAD.U32 R3, RZ, RZ, UR7 ;  /* 0x00000007ff037e24 */ /* 0x000fca000f8e00ff */
[----:B------:R1:W2:Y:S01]  /*01c0*/  @P0 LDG.E R5, desc[UR36][R2.64] ;  /* 0x0000002402050981 */ /* 0x0002a2000c1e1900 */
[----:B0-----:R-:W0:Y:S02]  /*01d0*/  MUFU.RCP R0, R0 ;  /* 0x0000000000007308 */ /* 0x001e240000001000 */
[----:B0-----:R-:W-:Y:S01]  /*01e0*/  VIADD R4, R0, 0xffffffe ;  /* 0x0ffffffe00047836 */ /* 0x001fe20000000000 */
[----:B------:R-:W-:-:S05]  /*01f0*/  IABS R0, UR45 ;  /* 0x0000002d00007c13 */ /* 0x000fca0008000000 */
        /* <DEDUP_REMOVED lines=37> */
[----:B-1----:R-:W-:Y:S01]  /*0450*/  VIADD R4, R0, 0xffffffe ;  /* 0x0ffffffe00047836 */ /* 0x002fe20000000000 */
        /* <DEDUP_REMOVED lines=31> */
[----:B------:R-:W-:Y:S01]  /*0650*/  SHF.L.U32 R23, R22, 0x3, RZ ;  /* 0x0000000316177819 */ /* 0x000fe200000006ff */
[----:B------:R-:W-:Y:S02]  /*0660*/  USEL UR4, UR43, UR4, !UP3 ;  /* 0x000000042b047287 */ /* 0x000fe4000d800000 */
[----:B------:R-:W-:Y:S02]  /*0670*/  @!UP2 UIADD3 UR41, UR41, -UR10, URZ ;  /* 0x8000000a2929a290 */ /* 0x000fe4000fffe03f */
[----:B------:R-:W-:Y:S01]  /*0680*/  UISETP.LT.AND UP2, UPT, URZ, UR42, UPT ;  /* 0x0000002a3f00728c */ /* 0x000fe2000bf41270 */
[C---:B------:R-:W-:Y:S01]  /*0690*/  VIADD R9, R23.reuse, UR5 ;  /* 0x0000000517097c36 */ /* 0x040fe20008000000 */
        /* <DEDUP_REMOVED lines=53> */
.L_x_3271:
[----:B------:R-:W-:Y:S05]  /*09f0*/  BSYNC B0 ;  /* 0x0000000000007941 */ /* 0x000fea0003800000 */
.L_x_3270:
        /* <DEDUP_REMOVED lines=10> */
.L_x_3273:
        /* <DEDUP_REMOVED lines=35> */
.L_x_3274:
[----:B------:R-:W-:Y:S05]  /*0cd0*/  BSYNC B0 ;  /* 0x0000000000007941 */ /* 0x000fea0003800000 */
.L_x_3272:
        /* <DEDUP_REMOVED lines=25> */
[----:B------:R-:W-:Y:S01]  /*0e70*/  MOV R8, UR4 ;  /* 0x0000000400087c02 */ /* 0x000fe20008000f00 */
[----:B------:R-:W-:Y:S01]  /*0e80*/  @!UP1 UIMAD UR6, UR38, UR6, UR46 ;  /* 0x00000006260692a4 */ /* 0x000fe2000f8e022e */
[----:B------:R-:W-:Y:S01]  /*0e90*/  UMOV UR39, URZ ;  /* 0x0000003f00277c82 */ /* 0x000fe20008000000 */
[----:B------:R-:W-:Y:S01]  /*0ea0*/  ULDC.U8 UR4, c[0x0][0x294] ;  /* 0x0000a50000047ab9 */ /* 0x000fe20000000000 */
[----:B0-----:R-:W-:-:S04]  /*0eb0*/  @!P0 IMAD.WIDE R2, R9, 0x2, R2 ;  /* 0x0000000209028825 */ /* 0x001fc800078e0202 */
[----:B-1----:R-:W-:Y:S01]  /*0ec0*/  @!P2 IMAD.WIDE R4, R9, 0x2, R4 ;  /* 0x000000020904a825 */ /* 0x002fe200078e0204 */
[----:B------:R-:W4:Y:S03]  /*0ed0*/  @!P0 LDG.E.128 R28, desc[UR36][R2.64] ;  /* 0x00000024021c8981 */ /* 0x000f26000c1e1d00 */
[----:B------:R-:W-:Y:S01]  /*0ee0*/  IMAD.U32 R9, RZ, RZ, UR5 ;  /* 0x00000005ff097e24 */ /* 0x000fe2000f8e00ff */
[----:B------:R-:W4:Y:S01]  /*0ef0*/  @!P2 LDG.E.128 R12, desc[UR36][R4.64] ;  /* 0x00000024040ca981 */ /* 0x000f22000c1e1d00 */
[----:B------:R-:W-:-:S03]  /*0f00*/  IMAD.U32 R0, RZ, RZ, UR6 ;  /* 0x00000006ff007e24 */ /* 0x000fc6000f8e00ff */
        /* <DEDUP_REMOVED lines=64> */
[----:B------:R-:W-:Y:S01]  /*1310*/  HFMA2.MMA R8, -RZ, RZ, 0, 8.0049037933349609375e-05 ;  /* 0x0000053fff087435 */ /* 0x000fe200000001ff */
[----:B------:R-:W-:Y:S01]  /*1320*/  IMAD.U32 R6, RZ, RZ, UR4 ;  /* 0x00000004ff067e24 */ /* 0x000fe2000f8e00ff */
[----:B------:R-:W-:Y:S01]  /*1330*/  MOV R10, UR6 ;  /* 0x00000006000a7c02 */ /* 0x000fe20008000f00 */
[----:B------:R-:W-:Y:S01]  /*1340*/  IMAD.U32 R7, RZ, RZ, UR5 ;  /* 0x00000005ff077e24 */ /* 0x000fe2000f8e00ff */
[----:B------:R-:W-:Y:S01]  /*1350*/  MOV R13, RZ ;  /* 0x000000ff000d7202 */ /* 0x000fe20000000f00 */
[----:B------:R-:W-:-:S02]  /*1360*/  IMAD.U32 R11, RZ, RZ, UR7 ;  /* 0x00000007ff0b7e24 */ /* 0x000fc4000f8e00ff */
[----:B0-----:R-:W-:-:S07]  /*1370*/  IMAD.MOV.U32 R12, RZ, RZ, 0x1 ;  /* 0x00000001ff0c7424 */ /* 0x001fce00078e00ff */
[----:B------:R-:W-:-:S07]  /*1380*/  LEPC R20, `(.L_x_3277) ;  /* 0x000000001014794e */ /* 0x000fce0000000000 */
[----:B-1----:R-:W-:Y:S05]  /*1390*/  CALL.ABS.NOINC R2 ;  /* 0x0000000002007343 */ /* 0x002fea0003c00000 */
.L_x_3277:
        /* <DEDUP_REMOVED lines=8> */
[----:B------:R-:W-:-:S05]  /*1420*/  LEA R32, R0, R3, 0x1 ;  /* 0x0000000300207211 */ /* 0x000fca00078e08ff */
        /* <DEDUP_REMOVED lines=15> */
[----:B------:R-:W-:Y:S02]  /*1520*/  SHF.R.S32.HI R0, RZ, 0x1f, R5 ;  /* 0x0000001fff007819 */ /* 0x000fe40000011405 */
[----:B------:R-:W-:Y:S01]  /*1530*/  LEA R39, R6, R35, 0x1 ;  /* 0x0000002306277211 */ /* 0x000fe200078e08ff */
[----:B------:R-:W-:Y:S01]  /*1540*/  IMAD R37, R28, 0x2, R35 ;  /* 0x000000021c257824 */ /* 0x000fe200078e0223 */
[----:B------:R-:W1:Y:S01]  /*1550*/  LDS.64 R8, [R35] ;  /* 0x0000000023087984 */ /* 0x000e620000000a00 */
[----:B------:R-:W-:Y:S02]  /*1560*/  LEA.HI R0, R0, R5, RZ, 0x2 ;  /* 0x0000000500007211 */ /* 0x000fe400078f10ff */
[----:B------:R-:W-:Y:S01]  /*1570*/  IMAD R41, R6, 0x2, R37 ;  /* 0x0000000206297824 */ /* 0x000fe200078e0225 */
[----:B0-----:R-:W0:Y:S01]  /*1580*/  LDS.64 R18, [R37] ;  /* 0x0000000025127984 */ /* 0x001e220000000a00 */
[----:B------:R-:W-:-:S03]  /*1590*/  SHF.L.U32 R0, R0, 0x1, RZ ;  /* 0x0000000100007819 */ /* 0x000fc600000006ff */
[----:B------:R-:W2:Y:S01]  /*15a0*/  LDS.64 R10, [R39] ;  /* 0x00000000270a7984 */ /* 0x000ea20000000a00 */
[----:B------:R-:W-:-:S03]  /*15b0*/  LOP3.LUT R5, R0, 0xfffffff8, RZ, 0xc0, !PT ;  /* 0xfffffff800057812 */ /* 0x000fc600078ec0ff */
[----:B------:R-:W3:Y:S01]  /*15c0*/  LDS.64 R12, [R41] ;  /* 0x00000000290c7984 */ /* 0x000ee20000000a00 */
        /* <DEDUP_REMOVED lines=29> */
[----:B------:R-:W-:Y:S02]  /*17a0*/  HADD2.F32 R31, -RZ, R19.H1_H1 ;  /* 0x30000013ff1f7230 */ /* 0x000fe40000004100 */
        /* <DEDUP_REMOVED lines=14> */
[----:B------:R-:W-:Y:S01]  /*1890*/  I2FP.F32.S32 R0, UR4 ;  /* 0x0000000400007c45 */ /* 0x000fe20008201400 */
[----:B------:R-:W-:Y:S02]  /*18a0*/  HADD2.F32 R19, -RZ, R26.H0_H0 ;  /* 0x2000001aff137230 */ /* 0x000fe40000004100 */
[----:B------:R-:W-:-:S04]  /*18b0*/  FMUL.FTZ R7, R4, 13.28771209716796875 ;  /* 0x41549a7804077820 */ /* 0x000fc80000410000 */
        /* <DEDUP_REMOVED lines=67> */
.L_x_3281:
[----:B------:R-:W-:Y:S05]  /*1cf0*/  BSYNC B1 ;  /* 0x0000000000017941 */ /* 0x000fea0003800000 */
.L_x_3280:
        /* <DEDUP_REMOVED lines=31> */
.L_x_3279:
[----:B------:R-:W-:Y:S05]  /*1ef0*/  BSYNC B0 ;  /* 0x0000000000007941 */ /* 0x000fea0003800000 */
.L_x_3278:
[----:B------:R-:W-:Y:S06]  /*1f00*/  BAR.SYNC.DEFER_BLOCKING 0x0 ;  /* 0x0000000000007b1d */ /* 0x000fec0000010000 */
[----:B0-----:R0:W2:Y:S04]  /*1f10*/  @P6 LDS.128 R16, [R32] ;  /* 0x0000000020106984 */ /* 0x0010a80000000c00 */
[----:B------:R0:W3:Y:S01]  /*1f20*/  @P6 LDS.128 R24, [R34] ;  /* 0x0000000022186984 */ /* 0x0000e20000000c00 */
[----:B------:R-:W-:Y:S06]  /*1f30*/  BAR.SYNC.DEFER_BLOCKING 0x0 ;  /* 0x0000000000007b1d */ /* 0x000fec0000010000 */
[----:B------:R-:W-:Y:S05]  /*1f40*/  BRA `(.L_x_3276) ;  /* 0x0000000400907947 */ /* 0x000fea0003800000 */
.L_x_3275:
        /* <DEDUP_REMOVED lines=31> */
[--C-:B------:R-:W-:Y:S02]  /*2140*/  HADD2.F32 R19, -RZ, R26.reuse.H1_H1 ;  /* 0x3000001aff137230 */ /* 0x100fe40000004100 */
[----:B------:R-:W-:Y:S02]  /*2150*/  HADD2.F32 R18, -RZ, R25.H0_H0 ;  /* 0x20000019ff127230 */ /* 0x000fe40000004100 */
[----:B------:R-:W-:Y:S01]  /*2160*/  HADD2.F32 R26, -RZ, R26.H0_H0 ;  /* 0x2000001aff1a7230 */ /* 0x000fe20000004100 */
[----:B------:R-:W1:Y:S01]  /*2170*/  MUFU.EX2 R2, -R2 ;  /* 0x8000000200027308 */ /* 0x000e620000000800 */
[--C-:B------:R-:W-:Y:S02]  /*2180*/  HADD2.F32 R25, -RZ, R27.reuse.H1_H1 ;  /* 0x3000001bff197230 */ /* 0x100fe40000004100 */
[----:B------:R-:W-:-:S05]  /*2190*/  HADD2.F32 R30, -RZ, R27.H0_H0 ;  /* 0x2000001bff1e7230 */ /* 0x000fca0000004100 */
        /* <DEDUP_REMOVED lines=62> */
.L_x_3282:
[----:B------:R-:W-:Y:S05]  /*2580*/  BSYNC B0 ;  /* 0x0000000000007941 */ /* 0x000fea0003800000 */
.L_x_3276:
[----:B------:R-:W-:Y:S01]  /*2590*/  ISETP.GT.AND P0, PT, R22, 0x1f, PT ;  /* 0x0000001f1600780c */ /* 0x000fe20003f04270 */
[----:B------:R-:W-:Y:S01]  /*25a0*/  BSSY B0, `(.L_x_3283) ;  /* 0x0000025000007945 */ /* 0x000fe20003800000 */
[----:B-1----:R-:W-:-:S11]  /*25b0*/  HFMA2.MMA R4, -RZ, RZ, 0, 0 ;  /* 0x00000000ff047435 */ /* 0x002fd600000001ff */
        /* <DEDUP_REMOVED lines=34> */
.L_x_3404:
[----:B-12---:R-:W-:-:S07]  /*27e0*/  FADD.FTZ R4, R4, R14 ;  /* 0x0000000e04047221 */ /* 0x006fce0000010000 */
.L_x_3284:
[----:B------:R-:W-:Y:S05]  /*27f0*/  BSYNC B0 ;  /* 0x0000000000007941 */ /* 0x000fea0003800000 */
.L_x_3283:
        /* <DEDUP_REMOVED lines=29> */
.L_x_3286:
[----:B------:R-:W-:Y:S05]  /*29d0*/  WARPSYNC.ALL ;  /* 0x0000000000007948 */ /* 0x000fea0003800000 */
[----:B------:R-:W-:Y:S02]  /*29e0*/  UIADD3 UR4, UR40, 0x1f, -UR42 ;  /* 0x0000001f28047890 */ /* 0x000fe4000fffe82a */
[----:B------:R-:W-:Y:S01]  /*29f0*/  VIADD R116, R22, UR42 ;  /* 0x0000002a16747c36 */ /* 0x000fe20008000000 */
[----:B------:R-:W-:Y:S01]  /*2a00*/  BAR.SYNC.DEFER_BLOCKING 0x0 ;  /* 0x0000000000007b1d */ /* 0x000fe20000010000 */
[----:B------:R-:W-:-:S04]  /*2a10*/  USHF.R.S32.HI UR5, URZ, 0x1f, UR4 ;  /* 0x0000001f3f057899 */ /* 0x000fc80008011404 */
[----:B------:R-:W-:Y:S01]  /*2a20*/  ULEA.HI UR5, UR5, UR4, URZ, 0x5 ;  /* 0x0000000405057291 */ /* 0x000fe2000f8f283f */
[----:B------:R-:W-:Y:S01]  /*2a30*/  BSSY B0, `(.L_x_3287) ;  /* 0x00002ec000007945 */ /* 0x000fe20003800000 */
[----:B------:R-:W-:Y:S01]  /*2a40*/  ULDC UR16, c[0x0][0x2a0] ;  /* 0x0000a80000107ab9 */ /* 0x000fe20000000800 */
[----:B------:R-:W-:Y:S01]  /*2a50*/  ULDC.64 UR12, c[0x0][0x248] ;  /* 0x00009200000c7ab9 */ /* 0x000fe20000000a00 */
[----:B------:R-:W-:Y:S01]  /*2a60*/  ULOP3.LUT UR5, UR5, 0xffffffe0, URZ, 0xc0, !UPT ;  /* 0xffffffe005057892 */ /* 0x000fe2000f8ec03f */
[----:B------:R-:W-:Y:S01]  /*2a70*/  ULDC.64 UR10, c[0x0][0x2b0] ;  /* 0x0000ac00000a7ab9 */ /* 0x000fe20000000a00 */
[----:B------:R-:W-:Y:S02]  /*2a80*/  ULDC.64 UR18, c[0x0][0x2c8] ;  /* 0x0000b20000127ab9 */ /* 0x000fe40000000a00 */
[----:B------:R-:W-:Y:S01]  /*2a90*/  UIADD3 UR7, UR42, UR5, URZ ;  /* 0x000000052a077290 */ /* 0x000fe2000fffe03f */
[----:B------:R-:W-:Y:S02]  /*2aa0*/  ULDC.64 UR14, c[0x0][0x2d8] ;  /* 0x0000b600000e7ab9 */ /* 0x000fe40000000a00 */
[----:B------:R-:W-:-:S02]  /*2ab0*/  ULDC.64 UR4, c[0x0][0x280] ;  /* 0x0000a00000047ab9 */ /* 0x000fc40000000a00 */
[----:B------:R-:W-:Y:S01]  /*2ac0*/  UIMAD UR4, UR44, UR4, UR46 ;  /* 0x000000042c0472a4 */ /* 0x000fe2000f8e022e */
[----:B------:R-:W-:-:S03]  /*2ad0*/  ISETP.GE.AND P0, PT, R116, UR7, PT ;  /* 0x0000000774007c0c */ /* 0x000fc6000bf06270 */
[----:B------:R-:W-:-:S10]  /*2ae0*/  UIMAD UR6, UR4, 0xa0, URZ ;  /* 0x000000a0040678a4 */ /* 0x000fd4000f8e023f */
[----:B------:R-:W-:Y:S05]  /*2af0*/  @P0 BRA `(.L_x_3288) ;  /* 0x0000002c007c0947 */ /* 0x000fea0003800000 */
[----:B------:R-:W5:Y:S01]  /*2b00*/  S2UR UR8, SR_CgaCtaId ;  /* 0x00000000000879c3 */ /* 0x000f620000008800 */
[----:B------:R-:W-:Y:S01]  /*2b10*/  MOV R118, UR5 ;  /* 0x0000000500767c02 */ /* 0x000fe20008000f00 */
[----:B------:R-:W-:Y:S01]  /*2b20*/  UMOV UR4, 0x400 ;  /* 0x0000040000047882 */ /* 0x000fe20000000000 */
[----:B------:R-:W-:Y:S02]  /*2b30*/  HFMA2.MMA R2, -RZ, RZ, 0, 0 ;  /* 0x00000000ff027435 */ /* 0x000fe400000001ff */
[----:B-1----:R-:W-:-:S03]  /*2b40*/  IABS R0, R118 ;  /* 0x0000007600007213 */ /* 0x002fc60000000000 */
[----:B------:R-:W1:Y:S02]  /*2b50*/  LDC R117, c[0x0][0x2c0] ;  /* 0x0000b000ff757b82 */ /* 0x000e640000000800 */
[----:B------:R-:W-:-:S04]  /*2b60*/  IMAD.MOV.U32 R120, RZ, RZ, R0 ;  /* 0x000000ffff787224 */ /* 0x000fc800078e0000 */
[----:B------:R-:W0:Y:S01]  /*2b70*/  I2F.RP R0, R120 ;  /* 0x0000007800007306 */ /* 0x000e220000209400 */
[----:B-----5:R-:W-:-:S07]  /*2b80*/  ULEA UR4, UR8, UR4, 0x18 ;  /* 0x0000000408047291 */ /* 0x020fce000f8ec03f */
[----:B0-----:R-:W0:Y:S02]  /*2b90*/  MUFU.RCP R0, R0 ;  /* 0x0000000000007308 */ /* 0x001e240000001000 */
[----:B------:R-:W5:Y:S04]  /*2ba0*/  LDS.128 R12, [UR4+0x40] ;  /* 0x00004004ff0c7984 */ /* 0x000f680008000c00 */
[----:B------:R-:W2:Y:S04]  /*2bb0*/  LDS.128 R8, [UR4+0x50] ;  /* 0x00005004ff087984 */ /* 0x000ea80008000c00 */
[----:B----4-:R-:W4:Y:S04]  /*2bc0*/  LDS.128 R4, [UR4+0x60] ;  /* 0x00006004ff047984 */ /* 0x010f280008000c00 */
[----:B------:R-:W1:Y:S01]  /*2bd0*/  LDS.128 R248, [UR4+0x70] ;  /* 0x00007004fff87984 */ /* 0x000e620008000c00 */
[----:B0-----:R-:W-:Y:S01]  /*2be0*/  IADD3 R3, R0, 0xffffffe, RZ ;  /* 0x0ffffffe00037810 */ /* 0x001fe20007ffe0ff */
[----:B------:R-:W-:-:S02]  /*2bf0*/  IMAD R0, R118, UR6, RZ ;  /* 0x0000000676007c24 */ /* 0x000fc4000f8e02ff */
[----:B------:R-:W0:Y:S03]  /*2c00*/  LDS.128 R112, [UR4+0x80] ;  /* 0x00008004ff707984 */ /* 0x000e260008000c00 */
[----:B------:R-:W3:Y:S01]  /*2c10*/  F2I.FTZ.U32.TRUNC.NTZ R3, R3 ;  /* 0x0000000300037305 */ /* 0x000ee2000021f000 */
[----:B------:R-:W0:Y:S01]  /*2c20*/  LDS.128 R108, [UR4+0x90] ;  /* 0x00009004ff6c7984 */ /* 0x000e220008000c00 */
[----:B------:R-:W-:-:S03]  /*2c30*/  SHF.R.S32.HI R244, RZ, 0x1f, R0 ;  /* 0x0000001ffff47819 */ /* 0x000fc60000011400 */
[----:B------:R-:W0:Y:S04]  /*2c40*/  LDS.128 R104, [UR4+0xa0] ;  /* 0x0000a004ff687984 */ /* 0x000e280008000c00 */
[----:B------:R-:W0:Y:S04]  /*2c50*/  LDS.128 R100, [UR4+0xb0] ;  /* 0x0000b004ff647984 */ /* 0x000e280008000c00 */
[----:B------:R-:W0:Y:S01]  /*2c60*/  LDS.128 R96, [UR4+0xc0] ;  /* 0x0000c004ff607984 */ /* 0x000e220008000c00 */
[----:B---3--:R-:W-:-:S03]  /*2c70*/  IMAD.MOV R119, RZ, RZ, -R3 ;  /* 0x000000ffff777224 */ /* 0x008fc600078e0a03 */
[----:B------:R-:W3:Y:S01]  /*2c80*/  LDS.128 R92, [UR4+0xd0] ;  /* 0x0000d004ff5c7984 */ /* 0x000ee20008000c00 */
[----:B------:R-:W-:-:S03]  /*2c90*/  IMAD R119, R119, R120, RZ ;  /* 0x0000007877777224 */ /* 0x000fc600078e02ff */
[----:B-----5:R-:W-:Y:S01]  /*2ca0*/  STL.64 [R1+0x20], R12 ;  /* 0x0000200c01007387 */ /* 0x020fe20000100a00 */
[----:B------:R-:W-:-:S03]  /*2cb0*/  IMAD.HI.U32 R2, R3, R119, R2 ;  /* 0x0000007703027227 */ /* 0x000fc600078e0002 */
[----:B------:R-:W-:Y:S01]  /*2cc0*/  STL.64 [R1+0x28], R14 ;  /* 0x0000280e01007387 */ /* 0x000fe20000100a00 */
[----:B------:R-:W-:-:S03]  /*2cd0*/  IMAD R3, R118, 0xa0, RZ ;  /* 0x000000a076037824 */ /* 0x000fc600078e02ff */
[----:B--2---:R-:W-:Y:S04]  /*2ce0*/  STL.64 [R1+0x10], R8 ;  /* 0x0000100801007387 */ /* 0x004fe80000100a00 */
[----:B------:R-:W-:Y:S04]  /*2cf0*/  STL.64 [R1+0x18], R10 ;  /* 0x0000180a01007387 */ /* 0x000fe80000100a00 */
[----:B----4-:R-:W-:Y:S04]  /*2d00*/  STL.64 [R1], R4 ;  /* 0x0000000401007387 */ /* 0x010fe80000100a00 */
[----:B------:R-:W-:Y:S04]  /*2d10*/  STL.64 [R1+0x8], R6 ;  /* 0x0000080601007387 */ /* 0x000fe80000100a00 */
[----:B------:R-:W2:Y:S04]  /*2d20*/  LDS.128 R88, [UR4+0xe0] ;  /* 0x0000e004ff587984 */ /* 0x000ea80008000c00 */
        /* <DEDUP_REMOVED lines=20> */
[----:B------:R-:W0:Y:S01]  /*2e70*/  LDS.128 R4, [UR4+0x230] ;  /* 0x00023004ff047984 */ /* 0x000e220008000c00 */
[----:B------:R-:W-:-:S03]  /*2e80*/  ULDC UR4, c[0x0][0x298] ;  /* 0x0000a60000047ab9 */ /* 0x000fc60000000800 */
[----:B------:R5:W-:Y:S02]  /*2e90*/  STL [R1+0x34], R2 ;  /* 0x0000340201007387 */ /* 0x000be40000100800 */
[----:B-----5:R-:W-:Y:S01]  /*2ea0*/  IMAD.MOV.U32 R2, RZ, RZ, R116 ;  /* 0x000000ffff027224 */ /* 0x020fe200078e0074 */
[----:B-1234-:R-:W-:-:S07]  /*2eb0*/  IADD3 R116, R117, UR4, RZ ;  /* 0x0000000475747c10 */ /* 0x01efce000fffe0ff */
.L_x_3355:
[----:B-1----:R-:W1:Y:S01]  /*2ec0*/  LDC R252, c[0x0][0x284] ;  /* 0x0000a100fffc7b82 */ /* 0x002e620000000800 */
[----:B------:R-:W-:-:S04]  /*2ed0*/  ISETP.NE.U32.AND P0, PT, RZ, UR10, PT ;  /* 0x0000000aff007c0c */ /* 0x000fc8000bf05070 */
[----:B------:R-:W-:-:S13]  /*2ee0*/  ISETP.NE.AND.EX P0, PT, RZ, UR11, PT, P0 ;  /* 0x0000000bff007c0c */ /* 0x000fda000bf05300 */
[----:B------:R-:W-:Y:S01]  /*2ef0*/  @P0 SHF.R.S32.HI R247, RZ, 0x1f, R2 ;  /* 0x0000001ffff70819 */ /* 0x000fe20000011402 */
[----:B-1----:R-:W-:-:S05]  /*2f00*/  @P0 IMAD R246, R252, UR45, RZ ;  /* 0x0000002dfcf60c24 */ /* 0x002fca000f8e02ff */
[--C-:B------:R-:W-:Y:S02]  /*2f10*/  @P0 SHF.R.S32.HI R245, RZ, 0x1f, R246.reuse ;  /* 0x0000001ffff50819 */ /* 0x100fe400000114f6 */
[----:B------:R-:W-:-:S04]  /*2f20*/  @P0 IADD3 R246, P1, P2, R2, UR10, R246 ;  /* 0x0000000a02f60c10 */ /* 0x000fc8000fa3e0f6 */
[----:B------:R-:W-:-:S05]  /*2f30*/  @P0 IADD3.X R247, R247, UR11, R245, P1, P2 ;  /* 0x0000000bf7f70c10 */ /* 0x000fca0008fe44f5 */
[----:B------:R-:W2:Y:S01]  /*2f40*/  @P0 LDG.E.U8 R246, desc[UR36][R246.64] ;  /* 0x00000024f6f60981 */ /* 0x000ea2000c1e1100 */
[----:B------:R-:W-:Y:S02]  /*2f50*/  IABS R245, R2 ;  /* 0x0000000200f57213 */ /* 0x000fe40000000000 */
[----:B--2---:R-:W-:Y:S02]  /*2f60*/  ISETP.NE.AND P0, PT, R246, RZ, P0 ;  /* 0x000000fff600720c */ /* 0x004fe40000705270 */
[----:B------:R-:W2:Y:S01]  /*2f70*/  LDL R246, [R1+0x34] ;  /* 0x0000340001f67983 */ /* 0x000ea20000100800 */
[----:B------:R-:W-:Y:S01]  /*2f80*/  IABS R247, R252 ;  /* 0x000000fc00f77213 */ /* 0x000fe20000000000 */
[----:B------:R-:W-:Y:S01]  /*2f90*/  BSSY B1, `(.L_x_3289) ;  /* 0x000001a000017945 */ /* 0x000fe20003800000 */
[----:B------:R-:W-:Y:S02]  /*2fa0*/  ISETP.GE.AND P2, PT, R2, RZ, PT ;  /* 0x000000ff0200720c */ /* 0x000fe40003f46270 */
[----:B------:R-:W-:Y:S01]  /*2fb0*/  ISETP.NE.AND P3, PT, R252, RZ, PT ;  /* 0x000000fffc00720c */ /* 0x000fe20003f65270 */
[----:B--2---:R-:W-:-:S04]  /*2fc0*/  IMAD.HI.U32 R246, R246, R245, RZ ;  /* 0x000000f5f6f67227 */ /* 0x004fc800078e00ff */
[----:B------:R-:W-:-:S04]  /*2fd0*/  IMAD.MOV R246, RZ, RZ, -R246 ;  /* 0x000000fffff67224 */ /* 0x000fc800078e0af6 */
[----:B------:R-:W-:Y:S01]  /*2fe0*/  IMAD R245, R247, R246, R245 ;  /* 0x000000f6f7f57224 */ /* 0x000fe200078e02f5 */
[----:B------:R-:W-:-:S04]  /*2ff0*/  MOV R246, UR5 ;  /* 0x0000000500f67c02 */ /* 0x000fc80008000f00 */
[----:B------:R-:W-:-:S04]  /*3000*/  IABS R246, R246 ;  /* 0x000000f600f67213 */ /* 0x000fc80000000000 */
[----:B------:R-:W-:-:S13]  /*3010*/  ISETP.GT.U32.AND P1, PT, R246, R245, PT ;  /* 0x000000f5f600720c */ /* 0x000fda0003f24070 */
[----:B------:R-:W-:-:S05]  /*3020*/  @!P1 IMAD.IADD R245, R245, 0x1, -R247 ;  /* 0x00000001f5f59824 */ /* 0x000fca00078e0af7 */
[----:B------:R-:W-:-:S13]  /*3030*/  ISETP.GT.U32.AND P1, PT, R246, R245, PT ;  /* 0x000000f5f600720c */ /* 0x000fda0003f24070 */
[----:B------:R-:W-:Y:S02]  /*3040*/  @!P1 IADD3 R245, R245, -R247, RZ ;  /* 0x800000f7f5f59210 */ /* 0x000fe40007ffe0ff */
[----:B------:R-:W-:-:S03]  /*3050*/  ISETP.GE.AND P1, PT, R2, UR40, PT ;  /* 0x0000002802007c0c */ /* 0x000fc6000bf26270 */
[----:B------:R-:W-:Y:S01]  /*3060*/  @!P2 IMAD.MOV R245, RZ, RZ, -R245 ;  /* 0x000000fffff5a224 */ /* 0x000fe200078e0af5 */
[----:B------:R-:W-:-:S09]  /*3070*/  @!P3 LOP3.LUT R245, RZ, R252, RZ, 0x33, !PT ;  /* 0x000000fcfff5b212 */ /* 0x000fd200078e33ff */
[----:B-----5:R-:W-:Y:S05]  /*3080*/  @P1 BRA `(.L_x_3290) ;  /* 0x0000000000281947 */ /* 0x020fea0003800000 */
[----:B------:R-:W-:Y:S02]  /*3090*/  SHF.L.U32 R246, R245, 0x3, RZ ;  /* 0x00000003f5f67819 */ /* 0x000fe400000006ff */
[----:B------:R-:W-:Y:S02]  /*30a0*/  CS2R R118, SRZ ;  /* 0x0000000000767805 */ /* 0x000fe4000001ff00 */
[----:B------:R-:W-:Y:S02]  /*30b0*/  CS2R R116, SRZ ;  /* 0x0000000000747805 */ /* 0x000fe4000001ff00 */
[----:B------:R-:W-:-:S13]  /*30c0*/  ISETP.GE.AND P2, PT, R246, R3, PT ;  /* 0x00000003f600720c */ /* 0x000fda0003f46270 */
[----:B------:R-:W-:Y:S05]  /*30d0*/  @P2 BRA `(.L_x_3290) ;  /* 0x0000000000142947 */ /* 0x000fea0003800000 */
[----:B------:R-:W-:-:S04]  /*30e0*/  IADD3 R117, P2, R0, R246, RZ ;  /* 0x000000f600757210 */ /* 0x000fc80007f5e0ff */
[----:B------:R-:W-:Y:S02]  /*30f0*/  LEA.HI.X.SX32 R118, R246, R244, 0x1, P2 ;  /* 0x000000f4f6767211 */ /* 0x000fe400010f0eff */
[----:B------:R-:W-:-:S04]  /*3100*/  LEA R116, P2, R117, UR12, 0x1 ;  /* 0x0000000c75747c11 */ /* 0x000fc8000f8408ff */
[----:B------:R-:W-:-:S06]  /*3110*/  LEA.HI.X R117, R117, UR13, R118, 0x1, P2 ;  /* 0x0000000d75757c11 */ /* 0x000fcc00090f0c76 */
[----:B------:R-:W5:Y:S03]  /*3120*/  LDG.E.128 R116, desc[UR36][R116.64] ;  /* 0x0000002474747981 */ /* 0x000f66000c1e1d00 */
.L_x_3290:
[----:B------:R-:W-:Y:S05]  /*3130*/  BSYNC B1 ;  /* 0x0000000000017941 */ /* 0x000fea0003800000 */
.L_x_3289:
[----:B------:R-:W-:Y:S01]  /*3140*/  BSSY B1, `(.L_x_3291) ;  /* 0x000000d000017945 */ /* 0x000fe20003800000 */
[----:B------:R-:W-:-:S03]  /*3150*/  IMAD.IADD R246, R245, 0x1, R252 ;  /* 0x00000001f5f67824 */ /* 0x000fc600078e02fc */
[----:B------:R-:W-:Y:S05]  /*3160*/  @P1 BRA `(.L_x_3292) ;  /* 0x0000000000281947 */ /* 0x000fea0003800000 */
        /* <DEDUP_REMOVED lines=10> */
.L_x_3292:
[----:B------:R-:W-:Y:S05]  /*3210*/  BSYNC B1 ;  /* 0x0000000000017941 */ /* 0x000fea0003800000 */
.L_x_3291:
        /* <DEDUP_REMOVED lines=13> */
.L_x_3294:
[----:B------:R-:W-:Y:S05]  /*32f0*/  BSYNC B1 ;  /* 0x0000000000017941 */ /* 0x000fea0003800000 */
.L_x_3293:
[----:B------:R-:W-:Y:S04]  /*3300*/  BSSY B1, `(.L_x_3295) ;  /* 0x000000d000017945 */ /* 0x000fe80003800000 */
[----:B------:R-:W-:Y:S05]  /*3310*/  @P1 BRA `(.L_x_3296) ;  /* 0x00000000002c1947 */ /* 0x000fea0003800000 */
[----:B------:R-:W-:Y:S01]  /*3320*/  IMAD.IADD R128, R246, 0x1, R252 ;  /* 0x00000001f6807824 */ /* 0x000fe200078e02fc */
[----:B------:R-:W-:-:S04]  /*3330*/  CS2R R130, SRZ ;  /* 0x0000000000827805 */ /* 0x000fc8000001ff00 */
[----:B------:R-:W-:Y:S02]  /*3340*/  SHF.L.U32 R246, R128, 0x3, RZ ;  /* 0x0000000380f67819 */ /* 0x000fe400000006ff */
        /* <DEDUP_REMOVED lines=8> */
.L_x_3296:
[----:B------:R-:W-:Y:S05]  /*33d0*/  BSYNC B1 ;  /* 0x0000000000017941 */ /* 0x000fea0003800000 */
.L_x_3295:
[----:B------:R-:W-:Y:S01]  /*33e0*/  BSSY B1, `(.L_x_3297) ;  /* 0x000000d000017945 */ /* 0x000fe20003800000 */
[----:B------:R-:W-:-:S03]  /*33f0*/  IMAD R246, R252, 0x4, R245 ;  /* 0x00000004fcf67824 */ /* 0x000fc600078e02f5 */
        /* <DEDUP_REMOVED lines=11> */
.L_x_3298:
[----:B------:R-:W-:Y:S05]  /*34b0*/  BSYNC B1 ;  /* 0x0000000000017941 */ /* 0x000fea0003800000 */
.L_x_3297:
        /* <DEDUP_REMOVED lines=13> */
.L_x_3300:
[----:B------:R-:W-:Y:S05]  /*3590*/  BSYNC B1 ;  /* 0x0000000000017941 */ /* 0x000fea0003800000 */
.L_x_3299:
        /* <DEDUP_REMOVED lines=13> */
.L_x_3302:
[----:B------:R-:W-:Y:S05]  /*3670*/  BSYNC B1 ;  /* 0x0000000000017941 */ /* 0x000fea0003800000 */
.L_x_3301:
[----:B------:R-:W-:Y:S01]  /*3680*/  BSSY B1, `(.L_x_3303) ;  /* 0x000000d000017945 */ /* 0x000fe20003800000 */
[----:B------:R-:W-:-:S03]  /*3690*/  IMAD R246, R252, 0x7, R245 ;  /* 0x00000007fcf67824 */ /* 0x000fc600078e02f5 */
[----:B------:R-:W-:Y:S05]  /*36a0*/  @P1 BRA `(.L_x_3304) ;  /* 0x0000000000281947 */ /* 0x000fea0003800000 */
[----:B------:R-:W-:Y:S01]  /*36b0*/  IMAD.SHL.U32 R247, R246, 0x8, RZ ;  /* 0x00000008f6f77824 */ /* 0x000fe200078e00ff */
        /* <DEDUP_REMOVED lines=9> */
.L_x_3304:
[----:B------:R-:W-:Y:S05]  /*3750*/  BSYNC B1 ;  /* 0x0000000000017941 */ /* 0x000fea0003800000 */
.L_x_3303:
[----:B------:R-:W-:Y:S01]  /*3760*/  BSSY B1, `(.L_x_3305) ;  /* 0x000000d000017945 */ /* 0x000fe20003800000 */
[----:B------:R-:W-:-:S03]  /*3770*/  IADD3 R246, R246, R252, RZ ;  /* 0x000000fcf6f67210 */ /* 0x000fc60007ffe0ff */
        /* <DEDUP_REMOVED lines=11> */
.L_x_3306:
[----:B------:R-:W-:Y:S05]  /*3830*/  BSYNC B1 ;  /* 0x0000000000017941 */ /* 0x000fea0003800000 */
.L_x_3305:
[----:B------:R-:W-:Y:S04]  /*3840*/  BSSY B1, `(.L_x_3307) ;  /* 0x000000d000017945 */ /* 0x000fe80003800000 */
[----:B------:R-:W-:Y:S05]  /*3850*/  @P1 BRA `(.L_x_3308) ;  /* 0x00000000002c1947 */ /* 0x000fea0003800000 */
[----:B------:R-:W-:Y:S02]  /*3860*/  IADD3 R152, R246, R252, RZ ;  /* 0x000000fcf6987210 */ /* 0x000fe40007ffe0ff */
[----:B------:R-:W-:-:S03]  /*3870*/  CS2R R154, SRZ ;  /* 0x00000000009a7805 */ /* 0x000fc6000001ff00 */
[----:B------:R-:W-:Y:S01]  /*3880*/  IMAD.SHL.U32 R246, R152, 0x8, RZ ;  /* 0x0000000898f67824 */ /* 0x000fe200078e00ff */
[----:B------:R-:W-:-:S04]  /*3890*/  CS2R R152, SRZ ;  /* 0x0000000000987805 */ /* 0x000fc8000001ff00 */
[----:B------:R-:W-:-:S13]  /*38a0*/  ISETP.GE.AND P2, PT, R246, R3, PT ;  /* 0x00000003f600720c */ /* 0x000fda0003f46270 */
[----:B------:R-:W-:Y:S05]  /*38b0*/  @P2 BRA `(.L_x_3308) ;  /* 0x0000000000142947 */ /* 0x000fea0003800000 */
[----:B------:R-:W-:-:S04]  /*38c0*/  IADD3 R153, P2, R0, R246, RZ ;  /* 0x000000f600997210 */ /* 0x000fc80007f5e0ff */
[----:B------:R-:W-:Y:S02]  /*38d0*/  LEA.HI.X.SX32 R154, R246, R244, 0x1, P2 ;  /* 0x000000f4f69a7211 */ /* 0x000fe400010f0eff */
[----:B------:R-:W-:-:S04]  /*38e0*/  LEA R152, P2, R153, UR12, 0x1 ;  /* 0x0000000c99987c11 */ /* 0x000fc8000f8408ff */
[----:B------:R-:W-:-:S06]  /*38f0*/  LEA.HI.X R153, R153, UR13, R154, 0x1, P2 ;  /* 0x0000000d99997c11 */ /* 0x000fcc00090f0c9a */
[----:B------:R-:W5:Y:S03]  /*3900*/  LDG.E.128 R152, desc[UR36][R152.64] ;  /* 0x0000002498987981 */ /* 0x000f66000c1e1d00 */
.L_x_3308:
[----:B------:R-:W-:Y:S05]  /*3910*/  BSYNC B1 ;  /* 0x0000000000017941 */ /* 0x000fea0003800000 */
.L_x_3307:
        /* <DEDUP_REMOVED lines=13> */
.L_x_3310:
[----:B------:R-:W-:Y:S05]  /*39f0*/  BSYNC B1 ;  /* 0x0000000000017941 */ /* 0x000fea0003800000 */
.L_x_3309:
        /* <DEDUP_REMOVED lines=13> */
.L_x_3312:
[----:B------:R-:W-:Y:S05]  /*3ad0*/  BSYNC B1 ;  /* 0x0000000000017941 */ /* 0x000fea0003800000 */
.L_x_3311:
        /* <DEDUP_REMOVED lines=13> */
.L_x_3314:
[----:B------:R-:W-:Y:S05]  /*3bb0*/  BSYNC B1 ;  /* 0x0000000000017941 */ /* 0x000fea0003800000 */
.L_x_3313:
        /* <DEDUP_REMOVED lines=13> */
.L_x_3316:
[----:B------:R-:W-:Y:S05]  /*3c90*/  BSYNC B1 ;  /* 0x0000000000017941 */ /* 0x000fea0003800000 */
.L_x_3315:
        /* <DEDUP_REMOVED lines=13> */
.L_x_3318:
[----:B------:R-:W-:Y:S05]  /*3d70*/  BSYNC B1 ;  /* 0x0000000000017941 */ /* 0x000fea0003800000 */
.L_x_3317:
        /* <DEDUP_REMOVED lines=13> */
.L_x_3320:
[----:B------:R-:W-:Y:S05]  /*3e50*/  BSYNC B1 ;  /* 0x0000000000017941 */ /* 0x000fea0003800000 */
.L_x_3319:
[----:B------:R-:W-:Y:S01]  /*3e60*/  BSSY B1, `(.L_x_3321) ;  /* 0x000000d000017945 */ /* 0x000fe20003800000 */
[----:B------:R-:W-:-:S03]  /*3e70*/  LEA R246, R252, R245, 0x4 ;  /* 0x000000f5fcf67211 */ /* 0x000fc600078e20ff */
        /* <DEDUP_REMOVED lines=11> */
.L_x_3322:
[----:B------:R-:W-:Y:S05]  /*3f30*/  BSYNC B1 ;  /* 0x0000000000017941 */ /* 0x000fea0003800000 */
.L_x_3321:
        /* <DEDUP_REMOVED lines=13> */
.L_x_3324:
[----:B------:R-:W-:Y:S05]  /*4010*/  BSYNC B1 ;  /* 0x0000000000017941 */ /* 0x000fea0003800000 */
.L_x_3323:
        /* <DEDUP_REMOVED lines=13> */
.L_x_3326:
[----:B------:R-:W-:Y:S05]  /*40f0*/  BSYNC B1 ;  /* 0x0000000000017941 */ /* 0x000fea0003800000 */
.L_x_3325:
        /* <DEDUP_REMOVED lines=13> */
.L_x_3328:
[----:B------:R-:W-:Y:S05]  /*41d0*/  BSYNC B1 ;  /* 0x0000000000017941 */ /* 0x000fea0003800000 */
.L_x_3327:
        /* <DEDUP_REMOVED lines=13> */
.L_x_3330:
[----:B------:R-:W-:Y:S05]  /*42b0*/  BSYNC B1 ;  /* 0x0000000000017941 */ /* 0x000fea0003800000 */
.L_x_3329:
        /* <DEDUP_REMOVED lines=13> */
.L_x_3332:
[----:B------:R-:W-:Y:S05]  /*4390*/  BSYNC B1 ;  /* 0x0000000000017941 */ /* 0x000fea0003800000 */
.L_x_3331:
        /* <DEDUP_REMOVED lines=13> */
.L_x_3334:
[----:B------:R-:W-:Y:S05]  /*4470*/  BSYNC B1 ;  /* 0x0000000000017941 */ /* 0x000fea0003800000 */
.L_x_3333:
        /* <DEDUP_REMOVED lines=13> */
.L_x_3336:
[----:B------:R-:W-:Y:S05]  /*4550*/  BSYNC B1 ;  /* 0x0000000000017941 */ /* 0x000fea0003800000 */
.L_x_3335:
        /* <DEDUP_REMOVED lines=13> */
.L_x_3338:
[----:B------:R-:W-:Y:S05]  /*4630*/  BSYNC B1 ;  /* 0x0000000000017941 */ /* 0x000fea0003800000 */
.L_x_3337:
        /* <DEDUP_REMOVED lines=13> */
.L_x_3340:
[----:B------:R-:W-:Y:S05]  /*4710*/  BSYNC B1 ;  /* 0x0000000000017941 */ /* 0x000fea0003800000 */
.L_x_3339:
        /* <DEDUP_REMOVED lines=13> */
.L_x_3342:
[----:B------:R-:W-:Y:S05]  /*47f0*/  BSYNC B1 ;  /* 0x0000000000017941 */ /* 0x000fea0003800000 */
.L_x_3341:
        /* <DEDUP_REMOVED lines=13> */
.L_x_3344:
[----:B------:R-:W-:Y:S05]  /*48d0*/  BSYNC B1 ;  /* 0x0000000000017941 */ /* 0x000fea0003800000 */
.L_x_3343:
        /* <DEDUP_REMOVED lines=13> */
.L_x_3346:
[----:B------:R-:W-:Y:S05]  /*49b0*/  BSYNC B1 ;  /* 0x0000000000017941 */ /* 0x000fea0003800000 */
.L_x_3345:
        /* <DEDUP_REMOVED lines=13> */
.L_x_3348:
[----:B------:R-:W-:Y:S05]  /*4a90*/  BSYNC B1 ;  /* 0x0000000000017941 */ /* 0x000fea0003800000 */
.L_x_3347:
        /* <DEDUP_REMOVED lines=13> */
.L_x_3350:
[----:B------:R-:W-:Y:S05]  /*4b70*/  BSYNC B1 ;  /* 0x0000000000017941 */ /* 0x000fea0003800000 */
.L_x_3349:
        /* <DEDUP_REMOVED lines=13> */
.L_x_3352:
[----:B------:R-:W-:Y:S05]  /*4c50*/  BSYNC B1 ;  /* 0x0000000000017941 */ /* 0x000fea0003800000 */
.L_x_3351:
[----:B------:R-:W-:Y:S04]  /*4c60*/  BSSY B1, `(.L_x_3353) ;  /* 0x00000c5000017945 */ /* 0x000fe80003800000 */
[----:B------:R-:W-:Y:S05]  /*4c70*/  @P1 BRA `(.L_x_3354) ;  /* 0x0000000c000c1947 */ /* 0x000fea0003800000 */
[----:B------:R1:W-:Y:S04]  /*4c80*/  STL [R1+0x44], R2 ;  /* 0x0000440201007387 */ /* 0x0003e80000100800 */
[----:B-1----:R-:W2:Y:S04]  /*4c90*/  LDL R2, [R1+0x20] ;  /* 0x0000200001027983 */ /* 0x002ea80000100800 */
[----:B------:R1:W-:Y:S04]  /*4ca0*/  STL [R1+0x40], R244 ;  /* 0x000040f401007387 */ /* 0x0003e80000100800 */
[----:B-1----:R-:W3:Y:S04]  /*4cb0*/  LDL R244, [R1+0x24] ;  /* 0x0000240001f47983 */ /* 0x002ee80000100800 */
[----:B------:R1:W-:Y:S04]  /*4cc0*/  STL [R1+0x3c], R3 ;  /* 0x00003c0301007387 */ /* 0x0003e80000100800 */
[----:B------:R-:W4:Y:S04]  /*4cd0*/  LDL R252, [R1] ;  /* 0x0000000001fc7983 */ /* 0x000f280000100800 */
[----:B------:R-:W4:Y:S04]  /*4ce0*/  LDL R247, [R1+0x4] ;  /* 0x0000040001f77983 */ /* 0x000f280000100800 */
[----:B-1----:R-:W4:Y:S04]  /*4cf0*/  LDL R3, [R1+0x10] ;  /* 0x0000100001037983 */ /* 0x002f280000100800 */
[----:B------:R1:W-:Y:S04]  /*4d00*/  STL [R1+0x38], R0 ;  /* 0x0000380001007387 */ /* 0x0003e80000100800 */
[----:B-1----:R-:W4:Y:S01]  /*4d10*/  LDL R0, [R1+0x14] ;  /* 0x0000140001007983 */ /* 0x002f220000100800 */
[----:B--2--5:R-:W-:-:S03]  /*4d20*/  HMUL2 R246, R2, R116 ;  /* 0x0000007402f67232 */ /* 0x024fc60000000000 */
[----:B------:R-:W2:Y:S01]  /*4d30*/  LDL.LU R2, [R1+0x44] ;  /* 0x0000440001027983 */ /* 0x000ea20000300800 */
[----:B---3--:R-:W-:-:S03]  /*4d40*/  HFMA2.MMA R245, R244, R117, -RZ ;  /* 0x00000075f4f57235 */ /* 0x008fc600001000ff */
[----:B------:R-:W5:Y:S01]  /*4d50*/  LDL.LU R244, [R1+0x40] ;  /* 0x0000400001f47983 */ /* 0x000f620000300800 */
[----:B----4-:R-:W-:-:S03]  /*4d60*/  HFMA2.MMA R246, R3, R120, R246 ;  /* 0x0000007803f67235 */ /* 0x010fc600000000f6 */
[----:B------:R-:W5:Y:S05]  /*4d70*/  LDL.LU R3, [R1+0x3c] ;  /* 0x00003c0001037983 */ /* 0x000f6a0000300800 */
[----:B------:R-:W-:Y:S02]  /*4d80*/  HFMA2.MMA R246, R252, R124, R246 ;  /* 0x0000007cfcf67235 */ /* 0x000fe400000000f6 */
[----:B------:R-:W3:Y:S01]  /*4d90*/  LDL R252, [R1+0x28] ;  /* 0x0000280001fc7983 */ /* 0x000ee20000100800 */
[----:B------:R-:W-:-:S03]  /*4da0*/  HFMA2 R245, R0, R121, R245 ;  /* 0x0000007900f57231 */ /* 0x000fc600000000f5 */
[----:B------:R-:W4:Y:S01]  /*4db0*/  LDL R0, [R1+0x8] ;  /* 0x0000080001007983 */ /* 0x000f220000100800 */
[----:B------:R-:W-:-:S03]  /*4dc0*/  HFMA2 R245, R247, R125, R245 ;  /* 0x0000007df7f57231 */ /* 0x000fc600000000f5 */
[----:B------:R-:W2:Y:S01]  /*4dd0*/  LDL R247, [R1+0x18] ;  /* 0x0000180001f77983 */ /* 0x000ea20000100800 */
[----:B------:R-:W-:-:S08]  /*4de0*/  HFMA2.MMA R246, R248, R128, R246 ;  /* 0x00000080f8f67235 */ /* 0x000fd000000000f6 */
[----:B0-----:R-:W-:-:S08]  /*4df0*/  HFMA2.MMA R246, R112, R132, R246 ;  /* 0x0000008470f67235 */ /* 0x001fd000000000f6 */
        /* <DEDUP_REMOVED lines=59> */
[----:B--2---:R-:W-:Y:S02]  /*51b0*/  HFMA2.MMA R246, R247, R122, R246 ;  /* 0x0000007af7f67235 */ /* 0x004fe400000000f6 */
[----:B------:R-:W2:Y:S08]  /*51c0*/  LDL R247, [R1+0xc] ;  /* 0x00000c0001f77983 */ /* 0x000eb00000100800 */
[----:B----4-:R-:W-:-:S02]  /*51d0*/  HFMA2 R246, R0, R126, R246 ;  /* 0x0000007e00f67231 */ /* 0x010fc400000000f6 */
[----:B------:R-:W4:Y:S04]  /*51e0*/  LDL R0, [R1+0x2c] ;  /* 0x00002c0001007983 */ /* 0x000f280000100800 */
        /* <DEDUP_REMOVED lines=30> */
[----:B----4-:R-:W-:Y:S01]  /*53d0*/  HMUL2 R246, R0, R119 ;  /* 0x0000007700f67232 */ /* 0x010fe20000000000 */
[----:B------:R-:W-:Y:S01]  /*53e0*/  UISETP.NE.U32.AND UP0, UPT, UR18, URZ, UPT ;  /* 0x0000003f1200728c */ /* 0x000fe2000bf05070 */
[----:B------:R-:W5:Y:S02]  /*53f0*/  LDL.LU R0, [R1+0x38] ;  /* 0x0000380001007983 */ /* 0x000f640000300800 */
[----:B---3--:R-:W-:-:S06]  /*5400*/  HFMA2 R246, R252, R123, R246 ;  /* 0x0000007bfcf67231 */ /* 0x008fcc00000000f6 */
        /* <DEDUP_REMOVED lines=28> */
[----:B------:R-:W-:Y:S01]  /*55d0*/  HFMA2.MMA R246, R11, R239, R246 ;  /* 0x000000ef0bf67235 */ /* 0x000fe200000000f6 */
[----:B------:R-:W-:-:S09]  /*55e0*/  UISETP.NE.AND.EX UP0, UPT, UR19, URZ, UPT, UP0 ;  /* 0x0000003f1300728c */ /* 0x000fd2000bf05300 */
[----:B------:R-:W-:Y:S01]  /*55f0*/  HFMA2 R246, R7, R243, R246 ;  /* 0x000000f307f67231 */ /* 0x000fe200000000f6 */
[----:B------:R-:W-:Y:S01]  /*5600*/  PLOP3.LUT P1, PT, PT, PT, UP0, 0x80, 0x0 ;  /* 0x000000000000781c */ /* 0x000fe20003f2f008 */
[----:B------:R-:W-:Y:S02]  /*5610*/  @UP0 ULDC UR8, c[0x0][0x2d0] ;  /* 0x0000b40000080ab9 */ /* 0x000fe40000000800 */
[----:B------:R-:W-:Y:S01]  /*5620*/  HADD2 R245, R245, R246 ;  /* 0x000000f6f5f57230 */ /* 0x000fe20000000000 */
[----:B------:R-:W-:-:S04]  /*5630*/  @UP0 UIMAD UR4, UR46, UR8, UR40 ;  /* 0x000000082e0402a4 */ /* 0x000fc8000f8e0228 */
[--C-:B------:R-:W-:Y:S02]  /*5640*/  HADD2.F32 R252, -RZ, R245.reuse.H0_H0 ;  /* 0x200000f5fffc7230 */ /* 0x100fe40000004100 */
[----:B------:R-:W-:Y:S01]  /*5650*/  HADD2.F32 R245, -RZ, R245.H1_H1 ;  /* 0x300000f5fff57230 */ /* 0x000fe20000004100 */
[----:B------:R-:W-:-:S04]  /*5660*/  MOV R246, 0x2 ;  /* 0x0000000200f67802 */ /* 0x000fc80000000f00 */
[----:B------:R-:W-:Y:S01]  /*5670*/  FADD.FTZ R252, R252, R245 ;  /* 0x000000f5fcfc7221 */ /* 0x000fe20000010000 */
[----:B------:R-:W-:Y:S01]  /*5680*/  IMAD.U32 R245, RZ, RZ, UR4 ;  /* 0x00000004fff57e24 */ /* 0x000fe2000f8e00ff */
[----:B------:R-:W-:-:S03]  /*5690*/  ULDC UR4, c[0x0][0x298] ;  /* 0x0000a60000047ab9 */ /* 0x000fc60000000800 */
[----:B------:R-:W-:Y:S01]  /*56a0*/  @P1 IMAD R245, R245, UR8, R2 ;  /* 0x00000008f5f51c24 */ /* 0x000fe2000f8e0202 */
[----:B------:R-:W-:-:S03]  /*56b0*/  @UP0 ULDC.64 UR8, c[0x0][0x2c8] ;  /* 0x0000b20000080ab9 */ /* 0x000fc60000000a00 */
[----:B------:R-:W-:-:S06]  /*56c0*/  @P1 IMAD.WIDE R246, R245, R246, UR8 ;  /* 0x00000008f5f61e25 */ /* 0x000fcc000f8e02f6 */
[----:B------:R0:W2:Y:S01]  /*56d0*/  @P1 LDG.E.U16 R246, desc[UR36][R246.64] ;  /* 0x00000024f6f61981 */ /* 0x0000a2000c1e1500 */
[----:B------:R-:W-:-:S04]  /*56e0*/  UISETP.NE.U32.AND UP0, UPT, UR14, URZ, UPT ;  /* 0x0000003f0e00728c */ /* 0x000fc8000bf05070 */
[----:B------:R-:W-:Y:S01]  /*56f0*/  UISETP.NE.AND.EX UP0, UPT, UR15, URZ, UPT, UP0 ;  /* 0x0000003f0f00728c */ /* 0x000fe2000bf05300 */
[----:B------:R-:W-:Y:S02]  /*5700*/  FMUL.FTZ R245, R252, UR16 ;  /* 0x00000010fcf57c20 */ /* 0x000fe40008410000 */
[----:B------:R-:W3:Y:S03]  /*5710*/  LDL R252, [R1+0x30] ;  /* 0x0000300001fc7983 */ /* 0x000ee60000100800 */
[----:B------:R-:W-:-:S05]  /*5720*/  PLOP3.LUT P2, PT, PT, PT, UP0, 0x80, 0x0 ;  /* 0x000000000000781c */ /* 0x000fca0003f4f008 */
[----:B------:R-:W-:Y:S02]  /*5730*/  @UP0 ULDC.64 UR8, c[0x0][0x2d8] ;  /* 0x0000b60000080ab9 */ /* 0x000fe40000000a00 */
[----:B------:R-:W-:-:S06]  /*5740*/  @UP0 UIMAD.WIDE UR8, UR46, 0x2, UR8 ;  /* 0x000000022e0808a5 */ /* 0x000fcc000f8e0208 */
[----:B0-----:R-:W-:Y:S01]  /*5750*/  MOV R247, UR9 ;  /* 0x0000000900f77c02 */ /* 0x001fe20008000f00 */
[----:B--2---:R-:W-:-:S05]  /*5760*/  @P1 HADD2.F32 R246, -RZ, R246.H0_H0 ;  /* 0x200000f6fff61230 */ /* 0x004fca0000004100 */
[----:B------:R-:W-:Y:S01]  /*5770*/  @P1 FADD.FTZ R245, R245, R246 ;  /* 0x000000f6f5f51221 */ /* 0x000fe20000010000 */
[----:B------:R-:W-:-:S06]  /*5780*/  IMAD.U32 R246, RZ, RZ, UR8 ;  /* 0x00000008fff67e24 */ /* 0x000fcc000f8e00ff */
[----:B------:R0:W2:Y:S02]  /*5790*/  @P2 LDG.E.U16 R246, desc[UR36][R246.64] ;  /* 0x00000024f6f62981 */ /* 0x0000a4000c1e1500 */
[----:B0-----:R-:W0:Y:S08]  /*57a0*/  LDC R247, c[0x0][0x2c0] ;  /* 0x0000b000fff77b82 */ /* 0x001e300000000800 */
[----:B------:R-:W1:Y:S01]  /*57b0*/  S2UR UR8, SR_CgaCtaId ;  /* 0x00000000000879c3 */ /* 0x000e620000008800 */
[----:B0-----:R-:W-:-:S05]  /*57c0*/  VIADD R247, R247, UR4 ;  /* 0x00000004f7f77c36 */ /* 0x001fca0008000000 */
[----:B------:R-:W-:-:S04]  /*57d0*/  @P2 ISETP.GE.AND P1, PT, R2, R247, PT ;  /* 0x000000f70200220c */ /* 0x000fc80003f26270 */
[----:B------:R-:W-:Y:S01]  /*57e0*/  @P2 SEL R247, RZ, UR39, P1 ;  /* 0x00000027fff72c07 */ /* 0x000fe20008800000 */
[----:B------:R-:W-:-:S03]  /*57f0*/  UMOV UR4, 0x400 ;  /* 0x0000040000047882 */ /* 0x000fc60000000000 */
[----:B------:R-:W-:Y:S01]  /*5800*/  @P2 IADD3 R247, R247, -UR40, R2 ;  /* 0x80000028f7f72c10 */ /* 0x000fe2000fffe002 */
[----:B------:R-:W-:-:S03]  /*5810*/  UIADD3 UR4, UR4, 0x240, URZ ;  /* 0x0000024004047890 */ /* 0x000fc6000fffe03f */
[----:B------:R-:W-:Y:S01]  /*5820*/  @P2 I2FP.F32.S32 R247, R247 ;  /* 0x000000f700f72245 */ /* 0x000fe20000201400 */
[----:B-1----:R-:W-:Y:S01]  /*5830*/  ULEA UR4, UR8, UR4, 0x18 ;  /* 0x0000000408047291 */ /* 0x002fe2000f8ec03f */
[----:B--2---:R-:W-:-:S05]  /*5840*/  @P2 HADD2.F32 R246, -RZ, R246.H0_H0 ;  /* 0x200000f6fff62230 */ /* 0x004fca0000004100 */
[----:B------:R-:W-:Y:S01]  /*5850*/  @P2 FFMA.FTZ R245, R247, R246, R245 ;  /* 0x000000f6f7f52223 */ /* 0x000fe200000100f5 */
[----:B------:R-:W-:-:S04]  /*5860*/  IADD3 R246, R2, -UR42, RZ ;  /* 0x8000002a02f67c10 */ /* 0x000fc8000fffe0ff */
[----:B------:R-:W-:Y:S02]  /*5870*/  LEA R246, R246, UR4, 0x2 ;  /* 0x00000004f6f67c11 */ /* 0x000fe4000f8e10ff */
[----:B---3--:R-:W-:-:S03]  /*5880*/  @!P0 FMNMX.FTZ R252, R252, R245, !PT ;  /* 0x000000f5fcfc8209 */ /* 0x008fc60007810000 */
[----:B------:R1:W-:Y:S04]  /*5890*/  STS [R246], R245 ;  /* 0x000000f5f6007388 */ /* 0x0003e80000000800 */
[----:B------:R1:W-:Y:S02]  /*58a0*/  @!P0 STL [R1+0x30], R252 ;  /* 0x000030fc01008387 */ /* 0x0003e40000100800 */
.L_x_3354:
[----:B------:R-:W-:Y:S05]  /*58b0*/  BSYNC B1 ;  /* 0x0000000000017941 */ /* 0x000fea0003800000 */
.L_x_3353:
[----:B------:R-:W-:-:S05]  /*58c0*/  VIADD R2, R2, 0x100 ;  /* 0x0000010002027836 */ /* 0x000fca0000000000 */
[----:B------:R-:W-:-:S13]  /*58d0*/  ISETP.GE.AND P0, PT, R2, UR7, PT ;  /* 0x0000000702007c0c */ /* 0x000fda000bf06270 */
[----:B------:R-:W-:Y:S05]  /*58e0*/  @!P0 BRA `(.L_x_3355) ;  /* 0xffffffd400748947 */ /* 0x000fea000383ffff */
.L_x_3288:
[----:B------:R-:W-:Y:S05]  /*58f0*/  BSYNC B0 ;  /* 0x0000000000007941 */ /* 0x000fea0003800000 */
.L_x_3287:
[----:B-1----:R-:W2:Y:S01]  /*5900*/  LDL.LU R245, [R1+0x30] ;  /* 0x0000300001f57983 */ /* 0x002ea20000300800 */
[----:B------:R-:W-:Y:S01]  /*5910*/  ULDC UR7, c[0x0][0x284] ;  /* 0x0000a10000077ab9 */ /* 0x000fe20000000800 */
[----:B------:R-:W-:Y:S01]  /*5920*/  ULDC.64 UR8, c[0x0][0x2b0] ;  /* 0x0000ac0000087ab9 */ /* 0x000fe20000000a00 */
[----:B------:R-:W-:Y:S01]  /*5930*/  BSSY B0, `(.L_x_3356) ;  /* 0x000004b000007945 */ /* 0x000fe20003800000 */
[----:B0-----:R-:W4:Y:S02]  /*5940*/  S2R R10, SR_TID.X ;  /* 0x00000000000a7919 */ /* 0x001f240000002100 */
[----:B----4-:R-:W-:-:S04]  /*5950*/  SHF.R.S32.HI R4, RZ, 0x1f, R10 ;  /* 0x0000001fff047819 */ /* 0x010fc8000001140a */
[----:B------:R-:W-:-:S04]  /*5960*/  LEA.HI R4, R4, R10, RZ, 0x5 ;  /* 0x0000000a04047211 */ /* 0x000fc800078f28ff */
[----:B------:R-:W-:-:S04]  /*5970*/  LOP3.LUT R5, R4, 0xffffffe0, RZ, 0xc0, !PT ;  /* 0xffffffe004057812 */ /* 0x000fc800078ec0ff */
[----:B------:R-:W-:-:S04]  /*5980*/  IADD3 R6, -R5, R10, RZ ;  /* 0x0000000a05067210 */ /* 0x000fc80007ffe1ff */
[C---:B------:R-:W-:Y:S02]  /*5990*/  ISETP.NE.AND P0, PT, R6.reuse, RZ, PT ;  /* 0x000000ff0600720c */ /* 0x040fe40003f05270 */
[----:B------:R-:W-:-:S11]  /*59a0*/  ISETP.GT.AND P1, PT, R6, 0x7, PT ;  /* 0x000000070600780c */ /* 0x000fd60003f24270 */
[----:B------:R-:W0:Y:S02]  /*59b0*/  @!P0 S2R R9, SR_CgaCtaId ;  /* 0x0000000000098919 */ /* 0x000e240000008800 */
[----:B------:R-:W1:Y:S01]  /*59c0*/  @!P1 S2R R12, SR_CgaCtaId ;  /* 0x00000000000c9919 */ /* 0x000e620000008800 */
[----:B--2--5:R-:W2:Y:S02]  /*59d0*/  SHFL.BFLY PT, R0, R245, 0x10, 0x1f ;  /* 0x0e001f00f5007f89 */ /* 0x024ea400000e0000 */
        /* <DEDUP_REMOVED lines=12> */
[----:B-1----:R-:W-:Y:S02]  /*5aa0*/  @!P1 LEA R5, R12, R3, 0x18 ;  /* 0x000000030c059211 */ /* 0x002fe400078ec0ff */
[----:B------:R-:W-:Y:S01]  /*5ab0*/  MOV R2, 0xff7fffff ;  /* 0xff7fffff00027802 */ /* 0x000fe20000000f00 */
[----:B------:R-:W0:Y:S02]  /*5ac0*/  SHFL.BFLY PT, R8, R7, 0x1, 0x1f ;  /* 0x0c201f0007087f89 */ /* 0x000e2400000e0000 */
[----:B------:R-:W-:Y:S01]  /*5ad0*/  @!P1 IMAD R5, R6, 0x4, R5 ;  /* 0x0000000406059824 */ /* 0x000fe200078e0205 */
[----:B0-----:R-:W-:-:S05]  /*5ae0*/  @!P0 FMNMX.FTZ R3, R7, R8, !PT ;  /* 0x0000000807038209 */ /* 0x001fca0007810000 */
[----:B------:R0:W-:Y:S01]  /*5af0*/  @!P0 STS [R0], R3 ;  /* 0x0000000300008388 */ /* 0x0001e20000000800 */
[----:B------:R-:W-:Y:S01]  /*5b00*/  BAR.SYNC.DEFER_BLOCKING 0x0 ;  /* 0x0000000000007b1d */ /* 0x000fe20000010000 */
[----:B0-----:R-:W-:-:S05]  /*5b10*/  IMAD.MOV.U32 R0, RZ, RZ, RZ ;  /* 0x000000ffff007224 */ /* 0x001fca00078e00ff */
[----:B------:R0:W1:Y:S02]  /*5b20*/  @!P1 LDS R2, [R5] ;  /* 0x0000000005029984 */ /* 0x0000640000000800 */
[----:B0-----:R-:W-:-:S04]  /*5b30*/  IADD3 R5, R10, UR42, RZ ;  /* 0x0000002a0a057c10 */ /* 0x001fc8000fffe0ff */
[----:B------:R-:W-:Y:S01]  /*5b40*/  ISETP.GT.AND P1, PT, R5, UR40, PT ;  /* 0x0000002805007c0c */ /* 0x000fe2000bf24270 */
[----:B-1----:R-:W0:Y:S02]  /*5b50*/  SHFL.BFLY PT, R7, R2, 0x4, 0x1f ;  /* 0x0c801f0002077f89 */ /* 0x002e2400000e0000 */
[----:B0-----:R-:W-:-:S05]  /*5b60*/  FMNMX.FTZ R7, R7, R2, !PT ;  /* 0x0000000207077209 */ /* 0x001fca0007810000 */
[----:B------:R-:W0:Y:S02]  /*5b70*/  SHFL.BFLY PT, R8, R7, 0x2, 0x1f ;  /* 0x0c401f0007087f89 */ /* 0x000e2400000e0000 */
[----:B0-----:R-:W-:-:S05]  /*5b80*/  FMNMX.FTZ R8, R7, R8, !PT ;  /* 0x0000000807087209 */ /* 0x001fca0007810000 */
[----:B------:R-:W0:Y:S02]  /*5b90*/  SHFL.BFLY PT, R9, R8, 0x1, 0x1f ;  /* 0x0c201f0008097f89 */ /* 0x000e2400000e0000 */
[----:B0-----:R-:W-:-:S06]  /*5ba0*/  FMNMX.FTZ R9, R8, R9, !PT ;  /* 0x0000000908097209 */ /* 0x001fcc0007810000 */
[----:B------:R-:W0:Y:S01]  /*5bb0*/  SHFL.IDX PT, R9, R9, RZ, 0x1f ;  /* 0x00001fff09097589 */ /* 0x000e2200000e0000 */
[----:B------:R-:W-:Y:S05]  /*5bc0*/  @P1 BRA `(.L_x_3357) ;  /* 0x0000000000841947 */ /* 0x000fea0003800000 */
[----:B------:R-:W1:Y:S01]  /*5bd0*/  S2R R3, SR_CgaCtaId ;  /* 0x0000000000037919 */ /* 0x000e620000008800 */
[----:B------:R-:W-:Y:S01]  /*5be0*/  MOV R0, 0x400 ;  /* 0x0000040000007802 */ /* 0x000fe20000000f00 */
[----:B------:R-:W-:Y:S02]  /*5bf0*/  ULDC.64 UR4, c[0x0][0x2b0] ;  /* 0x0000ac0000047ab9 */ /* 0x000fe40000000a00 */
[----:B------:R-:W-:Y:S02]  /*5c00*/  ISETP.NE.U32.AND P0, PT, RZ, UR4, PT ;  /* 0x00000004ff007c0c */ /* 0x000fe4000bf05070 */
[----:B------:R-:W-:Y:S02]  /*5c10*/  IADD3 R0, R0, 0x240, RZ ;  /* 0x0000024000007810 */ /* 0x000fe40007ffe0ff */
[----:B------:R-:W-:Y:S02]  /*5c20*/  ISETP.NE.AND.EX P0, PT, RZ, UR5, PT, P0 ;  /* 0x00000005ff007c0c */ /* 0x000fe4000bf05300 */
[----:B-1----:R-:W-:Y:S01]  /*5c30*/  LEA R11, R3, R0, 0x18 ;  /* 0x00000000030b7211 */ /* 0x002fe200078ec0ff */
[----:B------:R-:W-:-:S10]  /*5c40*/  IMAD.MOV.U32 R0, RZ, RZ, RZ ;  /* 0x000000ffff007224 */ /* 0x000fd400078e00ff */
.L_x_3361:
[----:B-1----:R-:W-:Y:S01]  /*5c50*/  IADD3 R2, R5, -UR42, RZ ;  /* 0x8000002a05027c10 */ /* 0x002fe2000fffe0ff */
[----:B------:R-:W-:Y:S04]  /*5c60*/  BSSY B1, `(.L_x_3358) ;  /* 0x0000012000017945 */ /* 0x000fe80003800000 */
[----:B------:R-:W-:Y:S01]  /*5c70*/  IMAD R8, R2, 0x4, R11 ;  /* 0x0000000402087824 */ /* 0x000fe200078e020b */
[----:B------:R-:W-:Y:S06]  /*5c80*/  @!P0 BRA `(.L_x_3359) ;  /* 0x00000000002c8947 */ /* 0x000fec0003800000 */
[----:B------:R-:W-:Y:S01]  /*5c90*/  UIMAD UR4, UR45, UR7, URZ ;  /* 0x000000072d0472a4 */ /* 0x000fe2000f8e023f */
[----:B------:R-:W-:-:S03]  /*5ca0*/  SHF.R.S32.HI R3, RZ, 0x1f, R5 ;  /* 0x0000001fff037819 */ /* 0x000fc60000011405 */
[----:B------:R-:W-:Y:S02]  /*5cb0*/  USHF.R.S32.HI UR5, URZ, 0x1f, UR4 ;  /* 0x0000001f3f057899 */ /* 0x000fe40008011404 */
[----:B------:R-:W-:-:S04]  /*5cc0*/  MOV R2, UR4 ;  /* 0x0000000400027c02 */ /* 0x000fc80008000f00 */
[----:B------:R-:W-:Y:S01]  /*5cd0*/  IMAD.U32 R10, RZ, RZ, UR5 ;  /* 0x00000005ff0a7e24 */ /* 0x000fe2000f8e00ff */
[----:B------:R-:W-:-:S04]  /*5ce0*/  IADD3 R2, P2, P3, R5, UR8, R2 ;  /* 0x0000000805027c10 */ /* 0x000fc8000fb5e002 */
[----:B------:R-:W-:-:S05]  /*5cf0*/  IADD3.X R3, R3, UR9, R10, P2, P3 ;  /* 0x0000000903037c10 */ /* 0x000fca00097e640a */
[----:B------:R-:W2:Y:S02]  /*5d00*/  LDG.E.U8 R2, desc[UR36][R2.64] ;  /* 0x0000002402027981 */ /* 0x000ea4000c1e1100 */
[----:B--2---:R-:W-:-:S13]  /*5d10*/  ISETP.NE.AND P2, PT, R2, RZ, PT ;  /* 0x000000ff0200720c */ /* 0x004fda0003f45270 */
[----:B------:R-:W-:Y:S01]  /*5d20*/  @P2 MOV R7, RZ ;  /* 0x000000ff00072202 */ /* 0x000fe20000000f00 */
[----:B------:R-:W-:Y:S06]  /*5d30*/  @P2 BRA `(.L_x_3360) ;  /* 0x0000000000102947 */ /* 0x000fec0003800000 */
.L_x_3359:
[----:B------:R-:W0:Y:S02]  /*5d40*/  LDS R2, [R8] ;  /* 0x0000000008027984 */ /* 0x000e240000000800 */
[----:B0-----:R-:W-:-:S04]  /*5d50*/  FADD.FTZ R2, -R9, R2 ;  /* 0x0000000209027221 */ /* 0x001fc80000010100 */
[----:B------:R-:W-:-:S04]  /*5d60*/  FMUL.FTZ R2, R2, 1.4426950216293334961 ;  /* 0x3fb8aa3b02027820 */ /* 0x000fc80000410000 */
[----:B------:R1:W2:Y:S03]  /*5d70*/  MUFU.EX2 R7, R2 ;  /* 0x0000000200077308 */ /* 0x0002a60000000800 */
.L_x_3360:
[----:B------:R-:W-:Y:S05]  /*5d80*/  BSYNC B1 ;  /* 0x0000000000017941 */ /* 0x000fea0003800000 */
.L_x_3358:
[----:B--2---:R2:W-:Y:S01]  /*5d90*/  STS [R8], R7 ;  /* 0x0000000708007388 */ /* 0x0045e20000000800 */
[----:B------:R-:W-:Y:S02]  /*5da0*/  VIADD R5, R5, 0x100 ;  /* 0x0000010005057836 */ /* 0x000fe40000000000 */
[----:B------:R-:W-:-:S03]  /*5db0*/  FADD.FTZ R0, R7, R0 ;  /* 0x0000000007007221 */ /* 0x000fc60000010000 */
[----:B------:R-:W-:-:S13]  /*5dc0*/  ISETP.GT.AND P2, PT, R5, UR40, PT ;  /* 0x0000002805007c0c */ /* 0x000fda000bf44270 */
[----:B--2---:R-:W-:Y:S05]  /*5dd0*/  @!P2 BRA `(.L_x_3361) ;  /* 0xfffffffc009ca947 */ /* 0x004fea000383ffff */
.L_x_3357:
[----:B------:R-:W-:Y:S05]  /*5de0*/  BSYNC B0 ;  /* 0x0000000000007941 */ /* 0x000fea0003800000 */
.L_x_3356:
[----:B------:R-:W2:Y:S01]  /*5df0*/  SHFL.BFLY PT, R3, R0, 0x10, 0x1f ;  /* 0x0e001f0000037f89 */ /* 0x000ea200000e0000 */
[----:B------:R-:W4:Y:S01]  /*5e00*/  S2UR UR9, SR_CgaCtaId ;  /* 0x00000000000979c3 */ /* 0x000f220000008800 */
        /* <DEDUP_REMOVED lines=9> */
[----:B--2---:R-:W-:-:S05]  /*5ea0*/  FADD.FTZ R3, R3, R0 ;  /* 0x0000000003037221 */ /* 0x004fca0000010000 */
[----:B-1----:R-:W1:Y:S01]  /*5eb0*/  SHFL.BFLY PT, R2, R3, 0x8, 0x1f ;  /* 0x0d001f0003027f89 */ /* 0x002e6200000e0000 */
[----:B0-----:R-:W-:-:S04]  /*5ec0*/  LOP3.LUT P0, R7, R9, 0x1f, RZ, 0xc0, !PT ;  /* 0x0000001f09077812 */ /* 0x001fc8000780c0ff */
[----:B------:R-:W-:-:S09]  /*5ed0*/  ISETP.GT.U32.AND P2, PT, R7, 0x7, PT ;  /* 0x000000070700780c */ /* 0x000fd20003f44070 */
[----:B------:R-:W-:Y:S01]  /*5ee0*/  VOTEU.ALL UP0, P0 ;  /* 0x00000000003f7886 */ /* 0x000fe20000000000 */
[----:B------:R-:W-:Y:S01]  /*5ef0*/  @!P0 SHF.R.U32.HI R0, RZ, 0x3, R9 ;  /* 0x00000003ff008819 */ /* 0x000fe20000011609 */
[----:B-1----:R-:W-:Y:S02]  /*5f00*/  FADD.FTZ R2, R3, R2 ;  /* 0x0000000203027221 */ /* 0x002fe40000010000 */
[----:B------:R-:W0:Y:S01]  /*5f10*/  @!P2 S2R R11, SR_CgaCtaId ;  /* 0x00000000000ba919 */ /* 0x000e220000008800 */
[----:B----4-:R-:W-:Y:S01]  /*5f20*/  @!UP0 ULEA UR4, UR9, UR8, 0x18 ;  /* 0x0000000809048291 */ /* 0x010fe2000f8ec03f */
[----:B------:R-:W-:Y:S01]  /*5f30*/  @!P0 LOP3.LUT R0, R0, 0x1ffffffc, RZ, 0xc0, !PT ;  /* 0x1ffffffc00008812 */ /* 0x000fe200078ec0ff */
[----:B------:R-:W-:Y:S01]  /*5f40*/  UISETP.LT.AND UP0, UPT, UR11, UR10, UPT ;  /* 0x0000000a0b00728c */ /* 0x000fe2000bf01270 */
[----:B------:R-:W1:Y:S01]  /*5f50*/  SHFL.BFLY PT, R5, R2, 0x4, 0x1f ;  /* 0x0c801f0002057f89 */ /* 0x000e6200000e0000 */
[----:B------:R-:W-:Y:S01]  /*5f60*/  UIADD3 UR8, UR8, 0x240, URZ ;  /* 0x0000024008087890 */ /* 0x000fe2000fffe03f */
        /* <DEDUP_REMOVED lines=18> */
[----:B------:R-:W-:Y:S02]  /*6090*/  ULEA UR10, UR9, UR8, 0x18 ;  /* 0x00000008090a7291 */ /* 0x000fe4000f8ec03f */
[----:B------:R-:W-:Y:S02]  /*60a0*/  @UP0 UIMAD UR8, UR4, UR11, URZ ;  /* 0x0000000b040802a4 */ /* 0x000fe4000f8e023f */
[----:B------:R-:W-:Y:S02]  /*60b0*/  ULOP3.LUT UR9, UR5, 0xfffffff0, URZ, 0xc0, !UPT ;  /* 0xfffffff005097892 */ /* 0x000fe4000f8ec03f */
[----:B------:R-:W-:Y:S01]  /*60c0*/  @UP0 USHF.R.S32.HI UR12, URZ, 0x1f, UR8 ;  /* 0x0000001f3f0c0899 */ /* 0x000fe20008011408 */
[----:B------:R-:W0:Y:S01]  /*60d0*/  @!P2 LDS R3, [R7+0x20] ;  /* 0x000020000703a984 */ /* 0x000e220000000800 */
[----:B------:R-:W-:Y:S01]  /*60e0*/  UMOV UR4, URZ ;  /* 0x0000003f00047c82 */ /* 0x000fe20008000000 */
[----:B------:R-:W-:Y:S01]  /*60f0*/  UMOV UR5, URZ ;  /* 0x0000003f00057c82 */ /* 0x000fe20008000000 */
[----:B------:R-:W-:Y:S01]  /*6100*/  UIADD3 UR11, UR10, UR9, URZ ;  /* 0x000000090a0b7290 */ /* 0x000fe2000fffe03f */
[----:B------:R-:W-:-:S02]  /*6110*/  @UP0 UMOV UR4, UR8 ;  /* 0x0000000800040c82 */ /* 0x000fc40008000000 */
        /* <DEDUP_REMOVED lines=10> */
[----:B------:R-:W-:-:S03]  /*61c0*/  VIADD R5, R9, UR42 ;  /* 0x0000002a09057c36 */ /* 0x000fc60008000000 */
[----:B------:R1:W2:Y:S04]  /*61d0*/  MUFU.RCP R7, R0 ;  /* 0x0000000000077308 */ /* 0x0002a80000001000 */
.L_x_3365:
[----:B-12---:R-:W-:Y:S02]  /*61e0*/  IADD3 R2, R5, -UR42, RZ ;  /* 0x8000002a05027c10 */ /* 0x006fe4000fffe0ff */
[----:B------:R-:W-:Y:S02]  /*61f0*/  PLOP3.LUT P0, PT, PT, PT, UP0, 0x80, 0x0 ;  /* 0x000000000000781c */ /* 0x000fe40003f0f008 */
        /* <DEDUP_REMOVED lines=12> */
.L_x_3364:
[----:B------:R-:W-:-:S05]  /*62c0*/  VIADD R5, R5, 0x100 ;  /* 0x0000010005057836 */ /* 0x000fca0000000000 */
[----:B------:R-:W-:-:S13]  /*62d0*/  ISETP.GT.AND P0, PT, R5, UR40, PT ;  /* 0x0000002805007c0c */ /* 0x000fda000bf04270 */
[----:B------:R-:W-:Y:S05]  /*62e0*/  @!P0 BRA `(.L_x_3365) ;  /* 0xfffffffc00bc8947 */ /* 0x000fea000383ffff */
.L_x_3363:
[----:B------:R-:W-:Y:S05]  /*62f0*/  BSYNC B0 ;  /* 0x0000000000007941 */ /* 0x000fea0003800000 */
.L_x_3362:
[----:B------:R-:W-:Y:S01]  /*6300*/  USHF.R.S32.HI UR4, URZ, 0x1f, UR40 ;  /* 0x0000001f3f047899 */ /* 0x000fe20008011428 */
[----:B-12---:R-:W-:Y:S01]  /*6310*/  SHF.R.S32.HI R3, RZ, 0x5, R4 ;  /* 0x00000005ff037819 */ /* 0x006fe20000011404 */
[----:B------:R-:W-:Y:S01]  /*6320*/  ULDC.64 UR12, c[0x0][0x240] ;  /* 0x00009000000c7ab9 */ /* 0x000fe20000000a00 */
[C---:B------:R-:W-:Y:S01]  /*6330*/  ISETP.GT.AND P0, PT, R6.reuse, 0x13, PT ;  /* 0x000000130600780c */ /* 0x040fe20003f04270 */
[----:B------:R-:W-:Y:S01]  /*6340*/  ULEA.HI UR4, UR4, UR40, URZ, 0x3 ;  /* 0x0000002804047291 */ /* 0x000fe2000f8f183f */
[----:B------:R-:W-:Y:S01]  /*6350*/  ISETP.EQ.U32.AND P1, PT, RZ, UR12, PT ;  /* 0x0000000cff007c0c */ /* 0x000fe2000bf22070 */
[----:B------:R-:W3:Y:S01]  /*6360*/  LDC R49, c[0x0][0x284] ;  /* 0x0000a100ff317b82 */ /* 0x000ee20000000800 */
[----:B------:R-:W-:Y:S01]  /*6370*/  SHF.L.U32 R0, R6, 0x3, RZ ;  /* 0x0000000306007819 */ /* 0x000fe200000006ff */
[----:B------:R-:W-:Y:S01]  /*6380*/  ULOP3.LUT UR4, UR4, 0xfffffff8, URZ, 0xc0, !UPT ;  /* 0xfffffff804047892 */ /* 0x000fe2000f8ec03f */
[----:B------:R-:W-:Y:S01]  /*6390*/  IMAD.U32 R5, RZ, RZ, UR46 ;  /* 0x0000002eff057e24 */ /* 0x000fe2000f8e00ff */
[----:B------:R-:W-:-:S02]  /*63a0*/  CS2R R6, SRZ ;  /* 0x0000000000067805 */ /* 0x000fc4000001ff00 */
[----:B------:R-:W-:-:S06]  /*63b0*/  UIADD3 UR4, -UR4, UR40, URZ ;  /* 0x0000002804047290 */ /* 0x000fcc000fffe13f */
[----:B------:R-:W-:-:S04]  /*63c0*/  ISETP.NE.OR P2, PT, R3, UR4, P0 ;  /* 0x0000000403007c0c */ /* 0x000fc80008745670 */
[----:B------:R-:W-:-:S13]  /*63d0*/  ISETP.EQ.OR.EX P1, PT, RZ, UR13, P2, P1 ;  /* 0x0000000dff007c0c */ /* 0x000fda0009722710 */
[----:B0-----:R-:W0:Y:S01]  /*63e0*/  @!P1 LDC.64 R8, c[0x0][0x240] ;  /* 0x00009000ff089b82 */ /* 0x001e220000000a00 */
[----:B------:R-:W-:Y:S01]  /*63f0*/  @!P1 IMAD R5, R5, 0xa0, R0 ;  /* 0x000000a005059824 */ /* 0x000fe200078e0200 */
[----:B------:R-:W-:Y:S01]  /*6400*/  BSSY B0, `(.L_x_3366) ;  /* 0x000015d000007945 */ /* 0x000fe20003800000 */
[----:B------:R-:W-:Y:S01]  /*6410*/  HFMA2.MMA R23, -RZ, RZ, 0, 0 ;  /* 0x00000000ff177435 */ /* 0x000fe200000001ff */
[----:B------:R-:W-:Y:S02]  /*6420*/  CS2R R20, SRZ ;  /* 0x0000000000147805 */ /* 0x000fe4000001ff00 */
[----:B------:R-:W-:Y:S01]  /*6430*/  CS2R R18, SRZ ;  /* 0x0000000000127805 */ /* 0x000fe2000001ff00 */
[----:B------:R-:W-:Y:S01]  /*6440*/  IMAD.MOV.U32 R2, RZ, RZ, RZ ;  /* 0x000000ffff027224 */ /* 0x000fe200078e00ff */
[----:B------:R-:W-:Y:S01]  /*6450*/  CS2R R16, SRZ ;  /* 0x0000000000107805 */ /* 0x000fe2000001ff00 */
[----:B---3--:R-:W-:Y:S02]  /*6460*/  IMAD R25, R49, UR7, RZ ;  /* 0x0000000731197c24 */ /* 0x008fe4000f8e02ff */
[----:B0-----:R-:W-:Y:S01]  /*6470*/  @!P1 IMAD.WIDE R8, R5, 0x2, R8 ;  /* 0x0000000205089825 */ /* 0x001fe200078e0208 */
[----:B------:R-:W-:-:S06]  /*6480*/  CS2R R4, SRZ ;  /* 0x0000000000047805 */ /* 0x000fcc000001ff00 */
[----:B------:R0:W5:Y:S01]  /*6490*/  @!P1 LDG.E.128 R4, desc[UR36][R8.64] ;  /* 0x0000002408049981 */ /* 0x000162000c1e1d00 */
[----:B------:R-:W-:Y:S06]  /*64a0*/  BAR.SYNC.DEFER_BLOCKING 0x0 ;  /* 0x0000000000007b1d */ /* 0x000fec0000010000 */
[----:B------:R-:W-:Y:S05]  /*64b0*/  @P0 BRA `(.L_x_3367) ;  /* 0x0000001400440947 */ /* 0x000fea0003800000 */
[C---:B------:R-:W-:Y:S01]  /*64c0*/  VIMNMX R47, R49.reuse, UR40, PT ;  /* 0x00000028312f7c48 */ /* 0x040fe2000bfe0100 */
[----:B------:R-:W-:Y:S01]  /*64d0*/  IMAD R24, R49, UR6, R0 ;  /* 0x0000000631187c24 */ /* 0x000fe2000f8e0200 */
[----:B------:R-:W-:Y:S01]  /*64e0*/  IADD3 R22, R3, UR42, RZ ;  /* 0x0000002a03167c10 */ /* 0x000fe2000fffe0ff */
[----:B------:R-:W-:Y:S01]  /*64f0*/  BSSY B1, `(.L_x_3368) ;  /* 0x000009b000017945 */ /* 0x000fe20003800000 */
[----:B------:R-:W-:Y:S02]  /*6500*/  IMAD.MOV.U32 R23, RZ, RZ, RZ ;  /* 0x000000ffff177224 */ /* 0x000fe400078e00ff */
[----:B------:R-:W-:Y:S02]  /*6510*/  ISETP.GE.AND P1, PT, R22, R47, PT ;  /* 0x0000002f1600720c */ /* 0x000fe40003f26270 */
[----:B------:R-:W-:-:S11]  /*6520*/  SHF.R.S32.HI R26, RZ, 0x1f, R24 ;  /* 0x0000001fff1a7819 */ /* 0x000fd60000011418 */
[----:B------:R-:W-:Y:S05]  /*6530*/  @P1 BRA `(.L_x_3369) ;  /* 0x0000000800581947 */ /* 0x000fea0003800000 */
[----:B------:R-:W-:Y:S01]  /*6540*/  MOV R2, UR42 ;  /* 0x0000002a00027c02 */ /* 0x000fe20008000f00 */
[----:B------:R-:W-:Y:S01]  /*6550*/  BSSY B2, `(.L_x_3370) ;  /* 0x0000034000027945 */ /* 0x000fe20003800000 */
[----:B0-----:R-:W-:Y:S01]  /*6560*/  LOP3.LUT R9, RZ, R47, RZ, 0x33, !PT ;  /* 0x0000002fff097212 */ /* 0x001fe200078e33ff */
[----:B------:R-:W-:Y:S01]  /*6570*/  HFMA2.MMA R23, -RZ, RZ, 0, 0 ;  /* 0x00000000ff177435 */ /* 0x000fe200000001ff */
[----:B------:R-:W-:Y:S02]  /*6580*/  IADD3 R2, -R2, -0x2, -R3 ;  /* 0xfffffffe02027810 */ /* 0x000fe40007ffe903 */
[----:B------:R-:W-:Y:S02]  /*6590*/  CS2R R16, SRZ ;  /* 0x0000000000107805 */ /* 0x000fe4000001ff00 */
[----:B------:R-:W-:Y:S02]  /*65a0*/  MOV R27, R22 ;  /* 0x00000016001b7202 */ /* 0x000fe40000000f00 */
[----:B------:R-:W-:-:S02]  /*65b0*/  CS2R R18, SRZ ;  /* 0x0000000000127805 */ /* 0x000fc4000001ff00 */
[----:B------:R-:W-:Y:S01]  /*65c0*/  CS2R R20, SRZ ;  /* 0x0000000000147805 */ /* 0x000fe2000001ff00 */
[----:B------:R-:W-:-:S05]  /*65d0*/  IMAD.IADD R9, R2, 0x1, -R9 ;  /* 0x0000000102097824 */ /* 0x000fca00078e0a09 */
[C---:B------:R-:W-:Y:S02]  /*65e0*/  LEA.HI R2, R9.reuse, 0x1, RZ, 0x1d ;  /* 0x0000000109027811 */ /* 0x040fe400078fe8ff */
[----:B------:R-:W-:Y:S02]  /*65f0*/  ISETP.GE.U32.AND P1, PT, R9, 0x18, PT ;  /* 0x000000180900780c */ /* 0x000fe40003f26070 */
[----:B------:R-:W-:Y:S01]  /*6600*/  LOP3.LUT P3, R8, R2, 0x3, RZ, 0xc0, !PT ;  /* 0x0000000302087812 */ /* 0x000fe2000786c0ff */
[----:B------:R-:W-:-:S12]  /*6610*/  IMAD.MOV.U32 R2, RZ, RZ, RZ ;  /* 0x000000ffff027224 */ /* 0x000fd800078e00ff */
[----:B------:R-:W-:Y:S05]  /*6620*/  @!P3 BRA `(.L_x_3371) ;  /* 0x000000000098b947 */ /* 0x000fea0003800000 */
[----:B------:R-:W-:Y:S01]  /*6630*/  IMAD R9, R22, 0xa0, RZ ;  /* 0x000000a016097824 */ /* 0x000fe200078e02ff */
[----:B------:R-:W-:Y:S01]  /*6640*/  ULDC.64 UR4, c[0x0][0x250] ;  /* 0x0000940000047ab9 */ /* 0x000fe20000000a00 */
[----:B------:R-:W-:Y:S01]  /*6650*/  IMAD.MOV.U32 R10, RZ, RZ, R8 ;  /* 0x000000ffff0a7224 */ /* 0x000fe200078e0008 */
[----:B------:R-:W-:Y:S01]  /*6660*/  LEA R8, R3, UR9, 0x1 ;  /* 0x0000000903087c11 */ /* 0x000fe2000f8e08ff */
[----:B------:R-:W-:Y:S01]  /*6670*/  IMAD.MOV.U32 R27, RZ, RZ, R22 ;  /* 0x000000ffff1b7224 */ /* 0x000fe200078e0016 */
[----:B------:R-:W-:Y:S02]  /*6680*/  IADD3 R11, P3, R24, R9, RZ ;  /* 0x00000009180b7210 */ /* 0x000fe40007f7e0ff */
[----:B------:R-:W-:Y:S02]  /*6690*/  MOV R16, RZ ;  /* 0x000000ff00107202 */ /* 0x000fe40000000f00 */
[----:B------:R-:W-:Y:S02]  /*66a0*/  LEA.HI.X.SX32 R12, R9, R26, 0x1, P3 ;  /* 0x0000001a090c7211 */ /* 0x000fe400018f0eff */
[----:B------:R-:W-:-:S04]  /*66b0*/  LEA R34, P3, R11, UR4, 0x1 ;  /* 0x000000040b227c11 */ /* 0x000fc8000f8608ff */
[----:B------:R-:W-:Y:S02]  /*66c0*/  LEA.HI.X R9, R11, UR5, R12, 0x1, P3 ;  /* 0x000000050b097c11 */ /* 0x000fe400098f0c0c */
[----:B------:R-:W-:-:S07]  /*66d0*/  IADD3 R11, R8, UR10, RZ ;  /* 0x0000000a080b7c10 */ /* 0x000fce000fffe0ff */
.L_x_3372:
[----:B------:R-:W-:Y:S01]  /*66e0*/  IMAD.MOV.U32 R8, RZ, RZ, R34 ;  /* 0x000000ffff087224 */ /* 0x000fe200078e0022 */
[----:B------:R0:W1:Y:S04]  /*66f0*/  LDS.U16 R28, [R11] ;  /* 0x000000000b1c7984 */ /* 0x0000680000000400 */
[----:B------:R2:W3:Y:S01]  /*6700*/  LDG.E.128 R12, desc[UR36][R8.64] ;  /* 0x00000024080c7981 */ /* 0x0004e2000c1e1d00 */
[----:B------:R-:W-:Y:S01]  /*6710*/  IADD3 R10, R10, -0x1, RZ ;  /* 0xffffffff0a0a7810 */ /* 0x000fe20007ffe0ff */
[----:B------:R-:W-:Y:S01]  /*6720*/  VIADD R27, R27, 0x8 ;  /* 0x000000081b1b7836 */ /* 0x000fe20000000000 */
[----:B------:R-:W-:Y:S02]  /*6730*/  IADD3 R34, P4, R34, 0xa00, RZ ;  /* 0x00000a0022227810 */ /* 0x000fe40007f9e0ff */
[----:B------:R-:W-:-:S02]  /*6740*/  ISETP.NE.AND P3, PT, R10, RZ, PT ;  /* 0x000000ff0a00720c */ /* 0x000fc40003f65270 */
[----:B0-----:R-:W-:Y:S01]  /*6750*/  IADD3 R11, R11, 0x10, RZ ;  /* 0x000000100b0b7810 */ /* 0x001fe20007ffe0ff */
[----:B--2---:R-:W-:Y:S02]  /*6760*/  IMAD.X R9, RZ, RZ, R9, P4 ;  /* 0x000000ffff097224 */ /* 0x004fe400020e0609 */
[----:B-1----:R-:W-:Y:S02]  /*6770*/  HADD2.F32 R29, -RZ, R28.H0_H0 ;  /* 0x2000001cff1d7230 */ /* 0x002fe40000004100 */
[----:B---3--:R-:W-:Y:S02]  /*6780*/  HADD2.F32 R28, -RZ, R12.H0_H0 ;  /* 0x2000000cff1c7230 */ /* 0x008fe40000004100 */
[----:B------:R-:W-:Y:S02]  /*6790*/  HADD2.F32 R30, -RZ, R13.H0_H0 ;  /* 0x2000000dff1e7230 */ /* 0x000fe40000004100 */
[----:B------:R-:W-:Y:S02]  /*67a0*/  HADD2.F32 R31, -RZ, R14.H0_H0 ;  /* 0x2000000eff1f7230 */ /* 0x000fe40000004100 */
[----:B------:R-:W-:Y:S01]  /*67b0*/  FFMA.FTZ R16, R29, R28, R16 ;  /* 0x0000001c1d107223 */ /* 0x000fe20000010010 */
[----:B------:R-:W-:-:S02]  /*67c0*/  HADD2.F32 R12, -RZ, R12.H1_H1 ;  /* 0x3000000cff0c7230 */ /* 0x000fc40000004100 */
[C---:B------:R-:W-:Y:S01]  /*67d0*/  FFMA.FTZ R17, R29.reuse, R30, R17 ;  /* 0x0000001e1d117223 */ /* 0x040fe20000010011 */
[----:B------:R-:W-:Y:S02]  /*67e0*/  HADD2.F32 R13, -RZ, R13.H1_H1 ;  /* 0x3000000dff0d7230 */ /* 0x000fe40000004100 */
[C---:B------:R-:W-:Y:S01]  /*67f0*/  FFMA.FTZ R18, R29.reuse, R31, R18 ;  /* 0x0000001f1d127223 */ /* 0x040fe20000010012 */
[----:B------:R-:W-:Y:S02]  /*6800*/  HADD2.F32 R14, -RZ, R14.H1_H1 ;  /* 0x3000000eff0e7230 */ /* 0x000fe40000004100 */
[C---:B------:R-:W-:Y:S01]  /*6810*/  FFMA.FTZ R19, R29.reuse, R12, R19 ;  /* 0x0000000c1d137223 */ /* 0x040fe20000010013 */
[--C-:B------:R-:W-:Y:S02]  /*6820*/  HADD2.F32 R33, -RZ, R15.reuse.H0_H0 ;  /* 0x2000000fff217230 */ /* 0x100fe40000004100 */
[----:B------:R-:W-:Y:S01]  /*6830*/  FFMA.FTZ R2, R29, R13, R2 ;  /* 0x0000000d1d027223 */ /* 0x000fe20000010002 */
[----:B------:R-:W-:-:S02]  /*6840*/  HADD2.F32 R32, -RZ, R15.H1_H1 ;  /* 0x3000000fff207230 */ /* 0x000fc40000004100 */
[C---:B------:R-:W-:Y:S01]  /*6850*/  FFMA.FTZ R21, R29.reuse, R14, R21 ;  /* 0x0000000e1d157223 */ /* 0x040fe20000010015 */
[C---:B------:R-:W-:Y:S02]  /*6860*/  FFMA.FTZ R20, R29.reuse, R33, R20 ;  /* 0x000000211d147223 */ /* 0x040fe40000010014 */
[----:B------:R-:W-:Y:S01]  /*6870*/  FFMA.FTZ R23, R29, R32, R23 ;  /* 0x000000201d177223 */ /* 0x000fe20000010017 */
[----:B------:R-:W-:Y:S06]  /*6880*/  @P3 BRA `(.L_x_3372) ;  /* 0xfffffffc00943947 */ /* 0x000fec000383ffff */
.L_x_3371:
[----:B------:R-:W-:Y:S05]  /*6890*/  BSYNC B2 ;  /* 0x0000000000027941 */ /* 0x000fea0003800000 */
.L_x_3370:
[----:B------:R-:W-:Y:S05]  /*68a0*/  @!P1 BRA `(.L_x_3369) ;  /* 0x00000004007c9947 */ /* 0x000fea0003800000 */
[C---:B------:R-:W-:Y:S01]  /*68b0*/  LEA R8, R27.reuse, UR9, 0x1 ;  /* 0x000000091b087c11 */ /* 0x040fe2000f8e08ff */
[----:B------:R-:W-:Y:S01]  /*68c0*/  IMAD R9, R27, 0xa0, RZ ;  /* 0x000000a01b097824 */ /* 0x000fe200078e02ff */
[----:B------:R-:W-:Y:S01]  /*68d0*/  MOV R11, UR42 ;  /* 0x0000002a000b7c02 */ /* 0x000fe20008000f00 */
[----:B------:R-:W-:Y:S02]  /*68e0*/  ULDC.64 UR4, c[0x0][0x250] ;  /* 0x0000940000047ab9 */ /* 0x000fe40000000a00 */
[----:B------:R-:W-:Y:S01]  /*68f0*/  VIADD R8, R8, 0x20 ;  /* 0x0000002008087836 */ /* 0x000fe20000000000 */
[----:B------:R-:W-:-:S03]  /*6900*/  IADD3 R46, P1, R24, R9, RZ ;  /* 0x00000009182e7210 */ /* 0x000fc60007f3e0ff */
[----:B------:R-:W-:Y:S01]  /*6910*/  IMAD R8, R11, -0x2, R8 ;  /* 0xfffffffe0b087824 */ /* 0x000fe200078e0208 */
[----:B------:R-:W-:Y:S02]  /*6920*/  LEA R45, P3, R46, UR4, 0x1 ;  /* 0x000000042e2d7c11 */ /* 0x000fe4000f8608ff */
[----:B------:R-:W-:Y:S02]  /*6930*/  LEA.HI.X.SX32 R9, R9, R26, 0x1, P1 ;  /* 0x0000001a09097211 */ /* 0x000fe400008f0eff */
[----:B------:R-:W-:Y:S02]  /*6940*/  IADD3 R30, R8, UR10, RZ ;  /* 0x0000000a081e7c10 */ /* 0x000fe4000fffe0ff */
[----:B------:R-:W-:-:S07]  /*6950*/  LEA.HI.X R46, R46, UR5, R9, 0x1, P3 ;  /* 0x000000052e2e7c11 */ /* 0x000fce00098f0c09 */
.L_x_3373:
[----:B------:R-:W-:Y:S01]  /*6960*/  IMAD.MOV.U32 R28, RZ, RZ, R45 ;  /* 0x000000ffff1c7224 */ /* 0x000fe200078e002d */
[----:B------:R-:W-:Y:S01]  /*6970*/  MOV R29, R46 ;  /* 0x0000002e001d7202 */ /* 0x000fe20000000f00 */
[----:B------:R-:W0:Y:S04]  /*6980*/  LDS.U16 R31, [R30+-0x20] ;  /* 0xffffe0001e1f7984 */ /* 0x000e280000000400 */
[----:B------:R-:W2:Y:S04]  /*6990*/  LDG.E.128 R32, desc[UR36][R28.64] ;  /* 0x000000241c207981 */ /* 0x000ea8000c1e1d00 */
[----:B------:R-:W3:Y:S04]  /*69a0*/  LDG.E.128 R40, desc[UR36][R28.64+0xa00] ;  /* 0x000a00241c287981 */ /* 0x000ee8000c1e1d00 */
[----:B------:R-:W4:Y:S04]  /*69b0*/  LDG.E.128 R12, desc[UR36][R28.64+0x1400] ;  /* 0x001400241c0c7981 */ /* 0x000f28000c1e1d00 */
[----:B------:R1:W4:Y:S01]  /*69c0*/  LDG.E.128 R8, desc[UR36][R28.64+0x1e00] ;  /* 0x001e00241c087981 */ /* 0x000322000c1e1d00 */
[----:B------:R-:W-:-:S02]  /*69d0*/  IADD3 R45, P1, R28, 0x2800, RZ ;  /* 0x000028001c2d7810 */ /* 0x000fc40007f3e0ff */
[----:B------:R-:W-:Y:S01]  /*69e0*/  IADD3 R27, R27, 0x20, RZ ;  /* 0x000000201b1b7810 */ /* 0x000fe20007ffe0ff */
[----:B------:R-:W1:Y:S02]  /*69f0*/  LDS.U16 R39, [R30+-0x10] ;  /* 0xfffff0001e277984 */ /* 0x000e640000000400 */
[----:B------:R-:W-:Y:S01]  /*6a00*/  IMAD.X R46, RZ, RZ, R29, P1 ;  /* 0x000000ffff2e7224 */ /* 0x000fe200008e061d */
[----:B------:R-:W-:Y:S01]  /*6a10*/  ISETP.GE.AND P1, PT, R27, R47, PT ;  /* 0x0000002f1b00720c */ /* 0x000fe20003f26270 */
[----:B------:R-:W4:Y:S01]  /*6a20*/  LDS.U16 R44, [R30] ;  /* 0x000000001e2c7984 */ /* 0x000f220000000400 */
[----:B0-----:R-:W-:Y:S02]  /*6a30*/  HADD2.F32 R31, -RZ, R31.H0_H0 ;  /* 0x2000001fff1f7230 */ /* 0x001fe40000004100 */
[----:B-1----:R-:W-:Y:S02]  /*6a40*/  HADD2.F32 R39, -RZ, R39.H0_H0 ;  /* 0x20000027ff277230 */ /* 0x002fe40000004100 */
[----:B--2---:R-:W-:-:S02]  /*6a50*/  HADD2.F32 R37, -RZ, R35.H0_H0 ;  /* 0x20000023ff257230 */ /* 0x004fc40000004100 */
[----:B------:R-:W-:Y:S02]  /*6a60*/  HADD2.F32 R28, -RZ, R35.H1_H1 ;  /* 0x30000023ff1c7230 */ /* 0x000fe40000004100 */
[----:B------:R-:W0:Y:S01]  /*6a70*/  LDS.U16 R35, [R30+0x10] ;  /* 0x000010001e237984 */ /* 0x000e220000000400 */
[----:B------:R-:W-:Y:S02]  /*6a80*/  HADD2.F32 R38, -RZ, R33.H0_H0 ;  /* 0x20000021ff267230 */ /* 0x000fe40000004100 */
[C---:B------:R-:W-:Y:S01]  /*6a90*/  FFMA.FTZ R37, R31.reuse, R37, R20 ;  /* 0x000000251f257223 */ /* 0x040fe20000010014 */
[----:B------:R-:W-:Y:S02]  /*6aa0*/  HADD2.F32 R36, -RZ, R32.H0_H0 ;  /* 0x20000020ff247230 */ /* 0x000fe40000004100 */
[C---:B------:R-:W-:Y:S01]  /*6ab0*/  FFMA.FTZ R28, R31.reuse, R28, R23 ;  /* 0x0000001c1f1c7223 */ /* 0x040fe20000010017 */
        /* <DEDUP_REMOVED lines=8> */
[----:B---3--:R-:W-:Y:S02]  /*6b40*/  HADD2.F32 R17, -RZ, R40.H1_H1 ;  /* 0x30000028ff117230 */ /* 0x008fe40000004100 */
[----:B------:R-:W-:Y:S01]  /*6b50*/  FFMA.FTZ R33, R31, R33, R2 ;  /* 0x000000211f217223 */ /* 0x000fe20000010002 */
[----:B------:R-:W-:-:S02]  /*6b60*/  HADD2.F32 R18, -RZ, R42.H0_H0 ;  /* 0x2000002aff127230 */ /* 0x000fc40000004100 */
[----:B------:R-:W-:Y:S01]  /*6b70*/  FFMA.FTZ R34, R31, R34, R21 ;  /* 0x000000221f227223 */ /* 0x000fe20000010015 */
[--C-:B------:R-:W-:Y:S02]  /*6b80*/  HADD2.F32 R16, -RZ, R41.reuse.H1_H1 ;  /* 0x30000029ff107230 */ /* 0x100fe40000004100 */
[C---:B------:R-:W-:Y:S01]  /*6b90*/  FFMA.FTZ R17, R39.reuse, R17, R32 ;  /* 0x0000001127117223 */ /* 0x040fe20000010020 */
        /* <DEDUP_REMOVED lines=10> */
[----:B----4-:R-:W-:Y:S02]  /*6c40*/  HADD2.F32 R32, -RZ, R13.H0_H0 ;  /* 0x2000000dff207230 */ /* 0x010fe40000004100 */
[----:B------:R-:W-:Y:S01]  /*6c50*/  FFMA.FTZ R21, R39, R21, R34 ;  /* 0x0000001527157223 */ /* 0x000fe20000010022 */
[----:B------:R-:W-:-:S02]  /*6c60*/  HADD2.F32 R23, -RZ, R44.H0_H0 ;  /* 0x2000002cff177230 */ /* 0x000fc40000004100 */
[----:B------:R-:W-:Y:S01]  /*6c70*/  FFMA.FTZ R28, R39, R43, R28 ;  /* 0x0000002b271c7223 */ /* 0x000fe2000001001c */
        /* <DEDUP_REMOVED lines=16> */
[----:B------:R-:W-:Y:S01]  /*6d80*/  FFMA.FTZ R15, R23, R15, R28 ;  /* 0x0000000f170f7223 */ /* 0x000fe2000001001c */
[--C-:B------:R-:W-:Y:S02]  /*6d90*/  HADD2.F32 R17, -RZ, R9.reuse.H0_H0 ;  /* 0x20000009ff117230 */ /* 0x100fe40000004100 */
[----:B------:R-:W-:Y:S02]  /*6da0*/  HADD2.F32 R8, -RZ, R9.H1_H1 ;  /* 0x30000009ff087230 */ /* 0x000fe40000004100 */
[----:B0-----:R-:W-:Y:S02]  /*6db0*/  HADD2.F32 R35, -RZ, R35.H0_H0 ;  /* 0x20000023ff237230 */ /* 0x001fe40000004100 */
[--C-:B------:R-:W-:Y:S02]  /*6dc0*/  HADD2.F32 R9, -RZ, R10.reuse.H0_H0 ;  /* 0x2000000aff097230 */ /* 0x100fe40000004100 */
[----:B------:R-:W-:Y:S02]  /*6dd0*/  HADD2.F32 R23, -RZ, R11.H0_H0 ;  /* 0x2000000bff177230 */ /* 0x000fe40000004100 */
[----:B------:R-:W-:Y:S01]  /*6de0*/  FFMA.FTZ R16, R35, R16, R2 ;  /* 0x0000001023107223 */ /* 0x000fe20000010002 */
[----:B------:R-:W-:-:S02]  /*6df0*/  HADD2.F32 R10, -RZ, R10.H1_H1 ;  /* 0x3000000aff0a7230 */ /* 0x000fc40000004100 */
[C---:B------:R-:W-:Y:S01]  /*6e00*/  FFMA.FTZ R19, R35.reuse, R19, R12 ;  /* 0x0000001323137223 */ /* 0x040fe2000001000c */
[----:B------:R-:W-:Y:S02]  /*6e10*/  HADD2.F32 R14, -RZ, R11.H1_H1 ;  /* 0x3000000bff0e7230 */ /* 0x000fe40000004100 */
[C---:B------:R-:W-:Y:S01]  /*6e20*/  FFMA.FTZ R20, R35.reuse, R23, R20 ;  /* 0x0000001723147223 */ /* 0x040fe20000010014 */
[C---:B------:R-:W-:Y:S01]  /*6e30*/  FFMA.FTZ R17, R35.reuse, R17, R32 ;  /* 0x0000001123117223 */ /* 0x040fe20000010020 */
[C---:B------:R-:W-:Y:S01]  /*6e40*/  FFMA.FTZ R2, R35.reuse, R8, R13 ;  /* 0x0000000823027223 */ /* 0x040fe2000001000d */
[C---:B------:R-:W-:Y:S01]  /*6e50*/  FFMA.FTZ R18, R35.reuse, R9, R18 ;  /* 0x0000000923127223 */ /* 0x040fe20000010012 */
[C---:B------:R-:W-:Y:S01]  /*6e60*/  FFMA.FTZ R21, R35.reuse, R10, R21 ;  /* 0x0000000a23157223 */ /* 0x040fe20000010015 */
[----:B------:R-:W-:Y:S01]  /*6e70*/  FFMA.FTZ R23, R35, R14, R15 ;  /* 0x0000000e23177223 */ /* 0x000fe2000001000f */
[----:B------:R-:W-:Y:S01]  /*6e80*/  VIADD R30, R30, 0x40 ;  /* 0x000000401e1e7836 */ /* 0x000fe20000000000 */
[----:B------:R-:W-:Y:S06]  /*6e90*/  @!P1 BRA `(.L_x_3373) ;  /* 0xfffffff800b09947 */ /* 0x000fec000383ffff */
.L_x_3369:
[----:B------:R-:W-:Y:S05]  /*6ea0*/  BSYNC B1 ;  /* 0x0000000000017941 */ /* 0x000fea0003800000 */
.L_x_3368:
[----:B------:R-:W-:-:S13]  /*6eb0*/  ISETP.GE.AND P1, PT, R22, UR40, PT ;  /* 0x0000002816007c0c */ /* 0x000fda000bf26270 */
[----:B------:R-:W-:Y:S05]  /*6ec0*/  @P1 BRA `(.L_x_3367) ;  /* 0x0000000800c01947 */ /* 0x000fea0003800000 */
[----:B0-----:R-:W-:Y:S01]  /*6ed0*/  LOP3.LUT R8, RZ, R3, RZ, 0x33, !PT ;  /* 0x00000003ff087212 */ /* 0x001fe200078e33ff */
        /* <DEDUP_REMOVED lines=34> */
[----:B------:R-:W-:-:S04]  /*7100*/  LEA R8, P1, R10, UR4, 0x1 ;  /* 0x000000040a087c11 */ /* 0x000fc8000f8208ff */
[----:B------:R-:W-:-:S06]  /*7110*/  LEA.HI.X R9, R10, UR5, R9, 0x1, P1 ;  /* 0x000000050a097c11 */ /* 0x000fcc00088f0c09 */
[----:B------:R-:W2:Y:S01]  /*7120*/  LDG.E.128 R8, desc[UR36][R8.64] ;  /* 0x0000002408087981 */ /* 0x000ea2000c1e1d00 */
[----:B------:R-:W-:-:S06]  /*7130*/  LEA R12, R3, UR11, 0x1 ;  /* 0x0000000b030c7c11 */ /* 0x000fcc000f8e08ff */
[----:B------:R-:W0:Y:S02]  /*7140*/  LDS.U16 R12, [R12] ;  /* 0x000000000c0c7984 */ /* 0x000e240000000400 */
[----:B0-----:R-:W-:Y:S02]  /*7150*/  HADD2.F32 R13, -RZ, R12.H0_H0 ;  /* 0x2000000cff0d7230 */ /* 0x001fe40000004100 */
[--C-:B--2---:R-:W-:Y:S02]  /*7160*/  HADD2.F32 R14, -RZ, R8.reuse.H0_H0 ;  /* 0x20000008ff0e7230 */ /* 0x104fe40000004100 */
[----:B------:R-:W-:Y:S02]  /*7170*/  HADD2.F32 R28, -RZ, R8.H1_H1 ;  /* 0x30000008ff1c7230 */ /* 0x000fe40000004100 */
        /* <DEDUP_REMOVED lines=13> */
[----:B------:R-:W-:-:S07]  /*7250*/  FFMA.FTZ R23, R13, R8, R23 ;  /* 0x000000080d177223 */ /* 0x000fce0000010017 */
.L_x_3377:
[----:B------:R-:W-:Y:S05]  /*7260*/  BSYNC B2 ;  /* 0x0000000000027941 */ /* 0x000fea0003800000 */
.L_x_3376:
[----:B------:R-:W-:-:S07]  /*7270*/  VIADD R22, R22, 0x8 ;  /* 0x0000000816167836 */ /* 0x000fce0000000000 */
.L_x_3375:
[----:B------:R-:W-:Y:S05]  /*7280*/  BSYNC B1 ;  /* 0x0000000000017941 */ /* 0x000fea0003800000 */
.L_x_3374:
[----:B------:R-:W-:-:S13]  /*7290*/  LOP3.LUT P1, RZ, R31, 0xfffffff8, RZ, 0xc0, !PT ;  /* 0xfffffff81fff7812 */ /* 0x000fda000782c0ff */
[----:B------:R-:W-:Y:S05]  /*72a0*/  @!P1 BRA `(.L_x_3367) ;  /* 0x0000000400c89947 */ /* 0x000fea0003800000 */
[----:B------:R-:W-:Y:S01]  /*72b0*/  LEA R8, R22, UR9, 0x1 ;  /* 0x0000000916087c11 */ /* 0x000fe2000f8e08ff */
[----:B------:R-:W-:Y:S01]  /*72c0*/  IMAD.MOV.U32 R10, RZ, RZ, RZ ;  /* 0x000000ffff0a7224 */ /* 0x000fe200078e00ff */
[----:B------:R-:W-:-:S05]  /*72d0*/  MOV R9, UR42 ;  /* 0x0000002a00097c02 */ /* 0x000fca0008000f00 */
[----:B------:R-:W-:-:S05]  /*72e0*/  IMAD R8, R9, -0x2, R8 ;  /* 0xfffffffe09087824 */ /* 0x000fca00078e0208 */
[----:B------:R-:W-:-:S07]  /*72f0*/  IADD3 R33, R8, UR10, RZ ;  /* 0x0000000a08217c10 */ /* 0x000fce000fffe0ff */
.L_x_3382:
[----:B------:R-:W0:Y:S01]  /*7300*/  LDC R35, c[0x0][0x284] ;  /* 0x0000a100ff237b82 */ /* 0x000e220000000800 */
[C---:B------:R-:W-:Y:S01]  /*7310*/  VIADD R34, R22.reuse, 0x8 ;  /* 0x0000000816227836 */ /* 0x040fe20000000000 */
        /* <DEDUP_REMOVED lines=32> */
[----:B------:R-:W-:Y:S02]  /*7520*/  LEA.HI.X R9, R11, UR5, R12, 0x1, P3 ;  /* 0x000000050b097c11 */ /* 0x000fe400098f0c0c */
[----:B------:R-:W0:Y:S04]  /*7530*/  LDS.U16 R11, [R32] ;  /* 0x00000000200b7984 */ /* 0x000e280000000400 */
[----:B------:R-:W2:Y:S01]  /*7540*/  LDG.E.128 R12, desc[UR36][R8.64] ;  /* 0x00000024080c7981 */ /* 0x000ea2000c1e1d00 */
[----:B0-----:R-:W-:Y:S02]  /*7550*/  HADD2.F32 R11, -RZ, R11.H0_H0 ;  /* 0x2000000bff0b7230 */ /* 0x001fe40000004100 */
[----:B--2---:R-:W-:Y:S02]  /*7560*/  HADD2.F32 R27, -RZ, R12.H0_H0 ;  /* 0x2000000cff1b7230 */ /* 0x004fe40000004100 */
[----:B------:R-:W-:-:S02]  /*7570*/  HADD2.F32 R28, -RZ, R13.H0_H0 ;  /* 0x2000000dff1c7230 */ /* 0x000fc40000004100 */
[----:B------:R-:W-:Y:S02]  /*7580*/  HADD2.F32 R29, -RZ, R14.H0_H0 ;  /* 0x2000000eff1d7230 */ /* 0x000fe40000004100 */
        /* <DEDUP_REMOVED lines=9> */
[----:B------:R-:W-:Y:S02]  /*7620*/  HADD2.F32 R30, -RZ, R15.H1_H1 ;  /* 0x3000000fff1e7230 */ /* 0x000fe40000004100 */
[C---:B------:R-:W-:Y:S01]  /*7630*/  FFMA.FTZ R21, R11.reuse, R14, R21 ;  /* 0x0000000e0b157223 */ /* 0x040fe20000010015 */
[C---:B------:R-:W-:Y:S02]  /*7640*/  FFMA.FTZ R20, R11.reuse, R31, R20 ;  /* 0x0000001f0b147223 */ /* 0x040fe40000010014 */
[----:B------:R-:W-:-:S07]  /*7650*/  FFMA.FTZ R23, R11, R30, R23 ;  /* 0x0000001e0b177223 */ /* 0x000fce0000010017 */
.L_x_3379:
[----:B------:R-:W-:Y:S05]  /*7660*/  BSYNC B1 ;  /* 0x0000000000017941 */ /* 0x000fea0003800000 */
.L_x_3378:
        /* <DEDUP_REMOVED lines=30> */
[----:B------:R-:W0:Y:S04]  /*7850*/  LDS.U16 R11, [R32+0x10] ;  /* 0x00001000200b7984 */ /* 0x000e280000000400 */
        /* <DEDUP_REMOVED lines=18> */
.L_x_3381:
[----:B------:R-:W-:Y:S05]  /*7980*/  BSYNC B1 ;  /* 0x0000000000017941 */ /* 0x000fea0003800000 */
.L_x_3380:
[----:B------:R-:W-:Y:S01]  /*7990*/  VIADD R22, R22, 0x10 ;  /* 0x0000001016167836 */ /* 0x000fe20000000000 */
[----:B------:R-:W-:-:S04]  /*79a0*/  IADD3 R10, R10, 0x20, RZ ;  /* 0x000000200a0a7810 */ /* 0x000fc80007ffe0ff */
[----:B------:R-:W-:-:S13]  /*79b0*/  ISETP.GE.AND P1, PT, R22, UR40, PT ;  /* 0x0000002816007c0c */ /* 0x000fda000bf26270 */
[----:B------:R-:W-:Y:S05]  /*79c0*/  @!P1 BRA `(.L_x_3382) ;  /* 0xfffffff8004c9947 */ /* 0x000fea000383ffff */
.L_x_3367:
[----:B------:R-:W-:Y:S05]  /*79d0*/  BSYNC B0 ;  /* 0x0000000000007941 */ /* 0x000fea0003800000 */
.L_x_3366:
        /* <DEDUP_REMOVED lines=11> */
[----:B------:R-:W-:Y:S01]  /*7a90*/  IMAD.U32 R9, RZ, RZ, UR4 ;  /* 0x00000004ff097e24 */ /* 0x000fe2000f8e00ff */
[----:B------:R-:W-:Y:S02]  /*7aa0*/  @UP0 ULDC.64 UR4, c[0x0][0x2e8] ;  /* 0x0000ba0000040ab9 */ /* 0x000fe40000000a00 */
[----:B------:R-:W-:Y:S01]  /*7ab0*/  MOV R10, UR4 ;  /* 0x00000004000a7c02 */ /* 0x000fe20008000f00 */
[----:B------:R-:W-:Y:S02]  /*7ac0*/  @P3 IMAD R9, R9, 0xa0, R0 ;  /* 0x000000a009093824 */ /* 0x000fe400078e0200 */
[----:B------:R-:W-:Y:S02]  /*7ad0*/  IMAD.U32 R11, RZ, RZ, UR5 ;  /* 0x00000005ff0b7e24 */ /* 0x000fe4000f8e00ff */
[----:B------:R-:W-:Y:S02]  /*7ae0*/  @P3 IMAD.WIDE R10, R9, 0x2, R10 ;  /* 0x00000002090a3825 */ /* 0x000fe400078e020a */
[----:B------:R-:W0:Y:S01]  /*7af0*/  @P2 LDC.64 R8, c[0x0][0x238] ;  /* 0x00008e00ff082b82 */ /* 0x000e220000000a00 */
[----:B------:R-:W-:-:S02]  /*7b00*/  UIMAD UR5, UR46, 0xa0, URZ ;  /* 0x000000a02e0578a4 */ /* 0x000fc4000f8e023f */
[----:B------:R-:W-:Y:S01]  /*7b10*/  UIMAD UR4, UR7, 0xa0, URZ ;  /* 0x000000a0070478a4 */ /* 0x000fe2000f8e023f */
[----:B------:R-:W-:Y:S01]  /*7b20*/  IMAD R25, R25, 0xa0, R0 ;  /* 0x000000a019197824 */ /* 0x000fe200078e0200 */
[----:B------:R-:W-:Y:S01]  /*7b30*/  UIMAD UR5, UR45, UR6, UR5 ;  /* 0x000000062d0572a4 */ /* 0x000fe2000f8e0205 */
[----:B------:R1:W5:Y:S01]  /*7b40*/  @P3 LDG.E.128 R32, desc[UR36][R10.64] ;  /* 0x000000240a203981 */ /* 0x000362000c1e1d00 */
[----:B------:R-:W-:-:S04]  /*7b50*/  UISETP.NE.AND UP0, UPT, UR6, URZ, UPT ;  /* 0x0000003f0600728c */ /* 0x000fc8000bf05270 */
[----:B------:R-:W-:-:S06]  /*7b60*/  USEL UR4, UR4, UR5, !UP0 ;  /* 0x0000000504047287 */ /* 0x000fcc000c000000 */
[----:B------:R-:W-:-:S05]  /*7b70*/  IADD3 R13, R0, UR4, RZ ;  /* 0x00000004000d7c10 */ /* 0x000fca000fffe0ff */
[----:B0-----:R-:W-:-:S05]  /*7b80*/  @P2 IMAD.WIDE R8, R13, 0x2, R8 ;  /* 0x000000020d082825 */ /* 0x001fca00078e0208 */
[----:B------:R0:W5:Y:S01]  /*7b90*/  @P2 LDG.E.128 R28, desc[UR36][R8.64] ;  /* 0x00000024081c2981 */ /* 0x000162000c1e1d00 */
[----:B------:R-:W-:Y:S01]  /*7ba0*/  UIADD3 UR4, -UR42, UR40, URZ ;  /* 0x000000282a047290 */ /* 0x000fe2000fffe13f */
[----:B-1----:R-:W-:-:S03]  /*7bb0*/  SHF.R.S32.HI R10, RZ, 0x1f, R25 ;  /* 0x0000001fff0a7819 */ /* 0x002fc60000011419 */
[----:B------:R-:W-:-:S09]  /*7bc0*/  ULEA UR4, UR4, UR11, 0x1 ;  /* 0x0000000b04047291 */ /* 0x000fd2000f8e083f */
[----:B------:R-:W1:Y:S01]  /*7bd0*/  LDS.U16 R36, [UR4] ;  /* 0x00000004ff247984 */ /* 0x000e620008000400 */
[----:B------:R-:W-:-:S06]  /*7be0*/  UIMAD UR4, UR41, 0xa0, URZ ;  /* 0x000000a0290478a4 */ /* 0x000fcc000f8e023f */
[----:B------:R-:W-:Y:S01]  /*7bf0*/  IMAD.U32 R11, RZ, RZ, UR4 ;  /* 0x00000004ff0b7e24 */ /* 0x000fe2000f8e00ff */
[----:B------:R-:W-:Y:S01]  /*7c00*/  IADD3 R25, P1, R25, UR4, RZ ;  /* 0x0000000419197c10 */ /* 0x000fe2000ff3e0ff */
[----:B------:R-:W-:-:S03]  /*7c10*/  ULDC.64 UR4, c[0x0][0x250] ;  /* 0x0000940000047ab9 */ /* 0x000fc60000000a00 */
        /* <DEDUP_REMOVED lines=8> */
[----:B-----5:R-:W2:Y:S04]  /*7ca0*/  LDG.E.64 R28, desc[UR36][R8.64] ;  /* 0x00000024081c7981 */ /* 0x020ea8000c1e1b00 */
[----:B0-----:R0:W3:Y:S01]  /*7cb0*/  LDG.E R13, desc[UR36][R12.64+0x8] ;  /* 0x000008240c0d7981 */ /* 0x0010e2000c1e1900 */
[C---:B--2---:R-:W-:Y:S01]  /*7cc0*/  SHF.R.U64 R26, R28.reuse, 0x10, R29 ;  /* 0x000000101c1a7819 */ /* 0x044fe2000000121d */
[----:B------:R-:W3:Y:S01]  /*7cd0*/  I2F.S8 R22, R29 ;  /* 0x0000001d00167306 */ /* 0x000ee20000001400 */
[----:B------:R-:W-:-:S02]  /*7ce0*/  PRMT R8, R28, 0x9910, RZ ;  /* 0x000099101c087816 */ /* 0x000fc400000000ff */
[----:B0-----:R-:W-:Y:S02]  /*7cf0*/  PRMT R12, R29, 0x9910, RZ ;  /* 0x000099101d0c7816 */ /* 0x001fe400000000ff */
[----:B------:R-:W-:Y:S02]  /*7d00*/  PRMT R9, R26, 0x9910, RZ ;  /* 0x000099101a097816 */ /* 0x000fe400000000ff */
[--C-:B------:R-:W-:Y:S01]  /*7d10*/  SHF.R.S32.HI R25, RZ, 0x18, R29.reuse ;  /* 0x00000018ff197819 */ /* 0x100fe2000001141d */
[----:B------:R3:W0:Y:S01]  /*7d20*/  I2F.S8 R15, R26 ;  /* 0x0000001a000f7306 */ /* 0x0006220000001400 */
[----:B------:R-:W-:Y:S02]  /*7d30*/  SHF.R.U32.HI R24, RZ, 0x10, R29 ;  /* 0x00000010ff187819 */ /* 0x000fe4000001161d */
        /* <DEDUP_REMOVED lines=11> */
[----:B--2---:R-:W-:-:S07]  /*7df0*/  FMUL.FTZ R24, R24, R13 ;  /* 0x0000000d18187220 */ /* 0x004fce0000410000 */
[----:B------:R-:W2:Y:S01]  /*7e00*/  I2F.S16 R12, R12 ;  /* 0x0000000c000c7306 */ /* 0x000ea20000101400 */
[----:B------:R-:W-:Y:S01]  /*7e10*/  F2FP.F16.F32.PACK_AB R31, R27, R24 ;  /* 0x000000181b1f723e */ /* 0x000fe200000000ff */
[----:B0-----:R-:W-:-:S06]  /*7e20*/  FMUL.FTZ R15, R8, R13 ;  /* 0x0000000d080f7220 */ /* 0x001fcc0000410000 */
[----:B------:R-:W0:Y:S01]  /*7e30*/  I2F.S16 R9, R9 ;  /* 0x0000000900097306 */ /* 0x000e220000101400 */
[----:B------:R-:W-:Y:S01]  /*7e40*/  F2FP.F16.F32.PACK_AB R28, R15, R14 ;  /* 0x0000000e0f1c723e */ /* 0x000fe200000000ff */
[----:B--2---:R-:W-:-:S05]  /*7e50*/  FMUL.FTZ R25, R12, R13 ;  /* 0x0000000d0c197220 */ /* 0x004fca0000410000 */
[----:B------:R-:W-:Y:S01]  /*7e60*/  F2FP.F16.F32.PACK_AB R30, R25, R26 ;  /* 0x0000001a191e723e */ /* 0x000fe200000000ff */
[----:B0-----:R-:W-:-:S05]  /*7e70*/  FMUL.FTZ R13, R9, R13 ;  /* 0x0000000d090d7220 */ /* 0x001fca0000410000 */
[----:B------:R-:W-:-:S07]  /*7e80*/  F2FP.F16.F32.PACK_AB R29, R13, R22 ;  /* 0x000000160d1d723e */ /* 0x000fce00000000ff */
.L_x_3385:
[----:B-----5:R-:W-:Y:S01]  /*7e90*/  HFMA2.MMA R4, R28, 1, 1, R4 ;  /* 0x3c003c001c047835 */ /* 0x020fe20000000004 */
[----:B------:R-:W-:Y:S01]  /*7ea0*/  HADD2 R5, R29, R5 ;  /* 0x000000051d057230 */ /* 0x000fe20000000000 */
[----:B------:R-:W-:Y:S01]  /*7eb0*/  HFMA2.MMA R6, R30, 1, 1, R6 ;  /* 0x3c003c001e067835 */ /* 0x000fe20000000006 */
[----:B------:R-:W-:Y:S02]  /*7ec0*/  HADD2 R7, R31, R7 ;  /* 0x000000071f077230 */ /* 0x000fe40000000000 */
[----:B-1----:R-:W-:Y:S02]  /*7ed0*/  HADD2.F32 R9, -RZ, R36.H0_H0 ;  /* 0x20000024ff097230 */ /* 0x002fe40000004100 */
        /* <DEDUP_REMOVED lines=21> */
.L_x_3384:
[----:B------:R-:W-:Y:S05]  /*8030*/  BSYNC B0 ;  /* 0x0000000000007941 */ /* 0x000fea0003800000 */
.L_x_3383:
[----:B------:R-:W-:Y:S06]  /*8040*/  BAR.SYNC.DEFER_BLOCKING 0x0 ;  /* 0x0000000000007b1d */ /* 0x000fec0000010000 */
[----:B------:R-:W-:Y:S05]  /*8050*/  @P0 BRA `(.L_x_3386) ;  /* 0x0000000400940947 */ /* 0x000fea0003800000 */
[----:B-----5:R-:W1:Y:S01]  /*8060*/  S2R R7, SR_TID.X ;  /* 0x0000000000077919 */ /* 0x020e620000002100 */
[----:B------:R-:W-:-:S05]  /*8070*/  IMAD R3, R3, 0xa0, R0 ;  /* 0x000000a003037824 */ /* 0x000fca00078e0200 */
[----:B------:R-:W-:Y:S02]  /*8080*/  LEA R3, R3, UR10, 0x1 ;  /* 0x0000000a03037c11 */ /* 0x000fe4000f8e08ff */
[C---:B-1----:R-:W-:Y:S02]  /*8090*/  LOP3.LUT R4, R7.reuse, 0xffffff80, RZ, 0xc0, !PT ;  /* 0xffffff8007047812 */ /* 0x042fe400078ec0ff */
[C---:B------:R-:W-:Y:S02]  /*80a0*/  LOP3.LUT R5, R7.reuse, 0xffffffc0, RZ, 0xc0, !PT ;  /* 0xffffffc007057812 */ /* 0x040fe400078ec0ff */
        /* <DEDUP_REMOVED lines=8> */
[----:B------:R-:W-:Y:S02]  /*8130*/  F2FP.F16.F32.PACK_AB R4, R19, R16 ;  /* 0x000000101304723e */ /* 0x000fe400000000ff */
[----:B------:R-:W-:Y:S02]  /*8140*/  F2FP.F16.F32.PACK_AB R5, R2, R17 ;  /* 0x000000110205723e */ /* 0x000fe400000000ff */
[----:B------:R-:W-:Y:S02]  /*8150*/  F2FP.F16.F32.PACK_AB R6, R21, R18 ;  /* 0x000000121506723e */ /* 0x000fe400000000ff */
[----:B------:R-:W-:-:S05]  /*8160*/  F2FP.F16.F32.PACK_AB R7, R23, R20 ;  /* 0x000000141707723e */ /* 0x000fca00000000ff */
[----:B------:R1:W-:Y:S02]  /*8170*/  STS.128 [R3+-0x500], R4 ;  /* 0xfffb000403007388 */ /* 0x0003e40000000c00 */
.L_x_3387:
[----:B------:R-:W-:Y:S05]  /*8180*/  WARPSYNC.ALL ;  /* 0x0000000000007948 */ /* 0x000fea0003800000 */
[----:B------:R-:W-:Y:S06]  /*8190*/  BAR.SYNC.DEFER_BLOCKING 0x0 ;  /* 0x0000000000007b1d */ /* 0x000fec0000010000 */
[----:B------:R-:W-:Y:S04]  /*81a0*/  BSSY B0, `(.L_x_3388) ;  /* 0x0000013000007945 */ /* 0x000fe80003800000 */
[----:B------:R-:W-:Y:S05]  /*81b0*/  @P2 BRA `(.L_x_3389) ;  /* 0x0000000000442947 */ /* 0x000fea0003800000 */
[----:B-1----:R-:W0:Y:S02]  /*81c0*/  LDS.128 R4, [R3] ;  /* 0x0000000003047984 */ /* 0x002e240000000c00 */
[----:B0-----:R-:W-:Y:S02]  /*81d0*/  HADD2.F32 R9, -RZ, R4.H0_H0 ;  /* 0x20000004ff097230 */ /* 0x001fe40000004100 */
[--C-:B------:R-:W-:Y:S02]  /*81e0*/  HADD2.F32 R8, -RZ, R5.reuse.H0_H0 ;  /* 0x20000005ff087230 */ /* 0x100fe40000004100 */
[----:B------:R-:W-:Y:S02]  /*81f0*/  HADD2.F32 R11, -RZ, R6.H0_H0 ;  /* 0x20000006ff0b7230 */ /* 0x000fe40000004100 */
[----:B------:R-:W-:Y:S01]  /*8200*/  FADD.FTZ R16, R16, R9 ;  /* 0x0000000910107221 */ /* 0x000fe20000010000 */
[----:B------:R-:W-:Y:S02]  /*8210*/  HADD2.F32 R4, -RZ, R4.H1_H1 ;  /* 0x30000004ff047230 */ /* 0x000fe40000004100 */
[----:B------:R-:W-:Y:S01]  /*8220*/  FADD.FTZ R17, R17, R8 ;  /* 0x0000000811117221 */ /* 0x000fe20000010000 */
[----:B------:R-:W-:-:S02]  /*8230*/  HADD2.F32 R5, -RZ, R5.H1_H1 ;  /* 0x30000005ff057230 */ /* 0x000fc40000004100 */
[----:B------:R-:W-:Y:S01]  /*8240*/  FADD.FTZ R18, R18, R11 ;  /* 0x0000000b12127221 */ /* 0x000fe20000010000 */
[----:B------:R-:W-:Y:S02]  /*8250*/  HADD2.F32 R6, -RZ, R6.H1_H1 ;  /* 0x30000006ff067230 */ /* 0x000fe40000004100 */
[----:B------:R-:W-:Y:S01]  /*8260*/  FADD.FTZ R19, R19, R4 ;  /* 0x0000000413137221 */ /* 0x000fe20000010000 */
[--C-:B------:R-:W-:Y:S02]  /*8270*/  HADD2.F32 R13, -RZ, R7.reuse.H0_H0 ;  /* 0x20000007ff0d7230 */ /* 0x100fe40000004100 */
[----:B------:R-:W-:Y:S01]  /*8280*/  FADD.FTZ R2, R2, R5 ;  /* 0x0000000502027221 */ /* 0x000fe20000010000 */
[----:B------:R-:W-:Y:S02]  /*8290*/  HADD2.F32 R10, -RZ, R7.H1_H1 ;  /* 0x30000007ff0a7230 */ /* 0x000fe40000004100 */
[----:B------:R-:W-:Y:S01]  /*82a0*/  FADD.FTZ R21, R21, R6 ;  /* 0x0000000615157221 */ /* 0x000fe20000010000 */
[----:B------:R-:W-:-:S02]  /*82b0*/  FADD.FTZ R20, R20, R13 ;  /* 0x0000000d14147221 */ /* 0x000fc40000010000 */
[----:B------:R-:W-:-:S07]  /*82c0*/  FADD.FTZ R23, R23, R10 ;  /* 0x0000000a17177221 */ /* 0x000fce0000010000 */
.L_x_3389:
[----:B------:R-:W-:Y:S05]  /*82d0*/  BSYNC B0 ;  /* 0x0000000000007941 */ /* 0x000fea0003800000 */
.L_x_3388:
[----:B------:R-:W-:Y:S06]  /*82e0*/  BAR.SYNC.DEFER_BLOCKING 0x0 ;  /* 0x0000000000007b1d */ /* 0x000fec0000010000 */
[----:B------:R-:W-:Y:S04]  /*82f0*/  BSSY B0, `(.L_x_3390) ;  /* 0x0000007000007945 */ /* 0x000fe80003800000 */
[----:B------:R-:W-:Y:S05]  /*8300*/  @P3 BRA `(.L_x_3391) ;  /* 0x0000000000143947 */ /* 0x000fea0003800000 */
[----:B-1----:R-:W-:Y:S02]  /*8310*/  F2FP.F16.F32.PACK_AB R4, R19, R16 ;  /* 0x000000101304723e */ /* 0x002fe400000000ff */
[----:B------:R-:W-:Y:S02]  /*8320*/  F2FP.F16.F32.PACK_AB R5, R2, R17 ;  /* 0x000000110205723e */ /* 0x000fe400000000ff */
[----:B------:R-:W-:Y:S02]  /*8330*/  F2FP.F16.F32.PACK_AB R6, R21, R18 ;  /* 0x000000121506723e */ /* 0x000fe400000000ff */
[----:B------:R-:W-:-:S05]  /*8340*/  F2FP.F16.F32.PACK_AB R7, R23, R20 ;  /* 0x000000141707723e */ /* 0x000fca00000000ff */
[----:B------:R2:W-:Y:S02]  /*8350*/  STS.128 [R3+-0x280], R4 ;  /* 0xfffd800403007388 */ /* 0x0005e40000000c00 */
.L_x_3391:
[----:B------:R-:W-:Y:S05]  /*8360*/  BSYNC B0 ;  /* 0x0000000000007941 */ /* 0x000fea0003800000 */
.L_x_3390:
[----:B------:R-:W-:Y:S06]  /*8370*/  BAR.SYNC.DEFER_BLOCKING 0x0 ;  /* 0x0000000000007b1d */ /* 0x000fec0000010000 */
[----:B------:R-:W-:Y:S04]  /*8380*/  BSSY B0, `(.L_x_3392) ;  /* 0x0000013000007945 */ /* 0x000fe80003800000 */
[----:B------:R-:W-:Y:S05]  /*8390*/  @P4 BRA `(.L_x_3393) ;  /* 0x0000000000444947 */ /* 0x000fea0003800000 */
[----:B-12---:R-:W0:Y:S02]  /*83a0*/  LDS.128 R4, [R3] ;  /* 0x0000000003047984 */ /* 0x006e240000000c00 */
        /* <DEDUP_REMOVED lines=16> */
.L_x_3393:
[----:B------:R-:W-:Y:S05]  /*84b0*/  BSYNC B0 ;  /* 0x0000000000007941 */ /* 0x000fea0003800000 */
.L_x_3392:
[----:B------:R-:W-:Y:S06]  /*84c0*/  BAR.SYNC.DEFER_BLOCKING 0x0 ;  /* 0x0000000000007b1d */ /* 0x000fec0000010000 */
[----:B------:R-:W-:Y:S04]  /*84d0*/  BSSY B0, `(.L_x_3394) ;  /* 0x0000007000007945 */ /* 0x000fe80003800000 */
[----:B------:R-:W-:Y:S05]  /*84e0*/  @P5 BRA `(.L_x_3395) ;  /* 0x0000000000145947 */ /* 0x000fea0003800000 */
[----:B-12---:R-:W-:Y:S02]  /*84f0*/  F2FP.F16.F32.PACK_AB R4, R19, R16 ;  /* 0x000000101304723e */ /* 0x006fe400000000ff */
[----:B------:R-:W-:Y:S02]  /*8500*/  F2FP.F16.F32.PACK_AB R5, R2, R17 ;  /* 0x000000110205723e */ /* 0x000fe400000000ff */
[----:B------:R-:W-:Y:S02]  /*8510*/  F2FP.F16.F32.PACK_AB R6, R21, R18 ;  /* 0x000000121506723e */ /* 0x000fe400000000ff */
[----:B------:R-:W-:-:S05]  /*8520*/  F2FP.F16.F32.PACK_AB R7, R23, R20 ;  /* 0x000000141707723e */ /* 0x000fca00000000ff */
[----:B------:R3:W-:Y:S02]  /*8530*/  STS.128 [R3+-0x140], R4 ;  /* 0xfffec00403007388 */ /* 0x0007e40000000c00 */
.L_x_3395:
[----:B------:R-:W-:Y:S05]  /*8540*/  BSYNC B0 ;  /* 0x0000000000007941 */ /* 0x000fea0003800000 */
.L_x_3394:
[----:B------:R-:W-:Y:S06]  /*8550*/  BAR.SYNC.DEFER_BLOCKING 0x0 ;  /* 0x0000000000007b1d */ /* 0x000fec0000010000 */
[----:B------:R-:W-:Y:S04]  /*8560*/  BSSY B0, `(.L_x_3396) ;  /* 0x0000013000007945 */ /* 0x000fe80003800000 */
[----:B------:R-:W-:Y:S05]  /*8570*/  @P6 BRA `(.L_x_3397) ;  /* 0x0000000000446947 */ /* 0x000fea0003800000 */
[----:B-123--:R-:W0:Y:S02]  /*8580*/  LDS.128 R4, [R3] ;  /* 0x0000000003047984 */ /* 0x00ee240000000c00 */
        /* <DEDUP_REMOVED lines=16> */
.L_x_3397:
[----:B------:R-:W-:Y:S05]  /*8690*/  BSYNC B0 ;  /* 0x0000000000007941 */ /* 0x000fea0003800000 */
.L_x_3396:
[----:B------:R-:W-:Y:S06]  /*86a0*/  BAR.SYNC.DEFER_BLOCKING 0x0 ;  /* 0x0000000000007b1d */ /* 0x000fec0000010000 */
.L_x_3386:
[----:B-123--:R-:W1:Y:S02]  /*86b0*/  S2R R3, SR_TID.X ;  /* 0x0000000000037919 */ /* 0x00ee640000002100 */
[----:B-1----:R-:W-:-:S04]  /*86c0*/  IADD3 R3, R3, 0x1f, RZ ;  /* 0x0000001f03037810 */ /* 0x002fc80007ffe0ff */
[----:B------:R-:W-:-:S13]  /*86d0*/  ISETP.GT.U32.OR P0, PT, R3, 0x3e, P0 ;  /* 0x0000003e0300780c */ /* 0x000fda0000704470 */
[----:B------:R-:W-:Y:S05]  /*86e0*/  @P0 EXIT ;  /* 0x000000000000094d */ /* 0x000fea0003800000 */
[----:B------:R-:W1:Y:S02]  /*86f0*/  LDC R3, c[0x0][0x308] ;  /* 0x0000c200ff037b82 */ /* 0x000e640000000800 */
[----:B-1----:R-:W-:-:S13]  /*8700*/  ISETP.NE.AND P0, PT, R3, 0x2, PT ;  /* 0x000000020300780c */ /* 0x002fda0003f05270 */
[----:B------:R-:W-:Y:S05]  /*8710*/  @!P0 BRA `(.L_x_3398) ;  /* 0x0000000000348947 */ /* 0x000fea0003800000 */
[----:B-----5:R-:W1:Y:S01]  /*8720*/  LDC.64 R4, c[0x0][0x210] ;  /* 0x00008400ff047b82 */ /* 0x020e620000000a00 */
[----:B------:R-:W-:Y:S01]  /*8730*/  IMAD.U32 R3, RZ, RZ, UR7 ;  /* 0x00000007ff037e24 */ /* 0x000fe2000f8e00ff */
[----:B------:R-:W-:Y:S02]  /*8740*/  F2FP.F16.F32.PACK_AB R19, R19, R16 ;  /* 0x000000101313723e */ /* 0x000fe400000000ff */
[----:B------:R-:W-:Y:S01]  /*8750*/  F2FP.F16.F32.PACK_AB R17, R2, R17 ;  /* 0x000000110211723e */ /* 0x000fe200000000ff */
[----:B------:R-:W-:Y:S01]  /*8760*/  IMAD R3, R3, 0xa0, R0 ;  /* 0x000000a003037824 */ /* 0x000fe200078e0200 */
[----:B------:R-:W-:Y:S02]  /*8770*/  F2FP.F16.F32.PACK_AB R21, R21, R18 ;  /* 0x000000121515723e */ /* 0x000fe400000000ff */
[----:B------:R-:W-:Y:S01]  /*8780*/  F2FP.F16.F32.PACK_AB R23, R23, R20 ;  /* 0x000000141717723e */ /* 0x000fe200000000ff */
[----:B-1----:R-:W-:-:S05]  /*8790*/  IMAD.WIDE R4, R3, 0x2, R4 ;  /* 0x0000000203047825 */ /* 0x002fca00078e0204 */
[----:B------:R-:W-:Y:S04]  /*87a0*/  STG.E desc[UR36][R4.64], R19 ;  /* 0x0000001304007986 */ /* 0x000fe8000c101924 */
[----:B------:R-:W-:Y:S04]  /*87b0*/  STG.E desc[UR36][R4.64+0x4], R17 ;  /* 0x0000041104007986 */ /* 0x000fe8000c101924 */
[----:B------:R-:W-:Y:S04]  /*87c0*/  STG.E desc[UR36][R4.64+0x8], R21 ;  /* 0x0000081504007986 */ /* 0x000fe8000c101924 */
[----:B------:R-:W-:Y:S01]  /*87d0*/  STG.E desc[UR36][R4.64+0xc], R23 ;  /* 0x00000c1704007986 */ /* 0x000fe2000c101924 */
[----:B------:R-:W-:Y:S05]  /*87e0*/  EXIT ;  /* 0x000000000000794d */ /* 0x000fea0003800000 */
.L_x_3398:
[----:B-----5:R-:W1:Y:S01]  /*87f0*/  LDC.64 R4, c[0x0][0x300] ;  /* 0x0000c000ff047b82 */ /* 0x020e620000000a00 */
[----:B------:R-:W-:Y:S01]  /*8800*/  ULDC.64 UR4, c[0x0][0x210] ;  /* 0x0000840000047ab9 */ /* 0x000fe20000000a00 */
[----:B-1----:R-:W2:Y:S02]  /*8810*/  LDG.E R4, desc[UR36][R4.64] ;  /* 0x0000002404047981 */ /* 0x002ea4000c1e1900 */
[C---:B--2---:R-:W-:Y:S01]  /*8820*/  FMUL.FTZ R19, R4.reuse, R19 ;  /* 0x0000001304137220 */ /* 0x044fe20000410000 */
[C---:B------:R-:W-:Y:S01]  /*8830*/  FMUL.FTZ R17, R4.reuse, R17 ;  /* 0x0000001104117220 */ /* 0x040fe20000410000 */
[C---:B------:R-:W-:Y:S01]  /*8840*/  FMUL.FTZ R2, R4.reuse, R2 ;  /* 0x0000000204027220 */ /* 0x040fe20000410000 */
[C---:B------:R-:W-:Y:S01]  /*8850*/  FMUL.FTZ R16, R4.reuse, R16 ;  /* 0x0000001004107220 */ /* 0x040fe20000410000 */
[C---:B------:R-:W-:Y:S01]  /*8860*/  FMUL.FTZ R18, R4.reuse, R18 ;  /* 0x0000001204127220 */ /* 0x040fe20000410000 */
[C---:B------:R-:W-:Y:S01]  /*8870*/  FMUL.FTZ R21, R4.reuse, R21 ;  /* 0x0000001504157220 */ /* 0x040fe20000410000 */
[----:B------:R-:W1:Y:S01]  /*8880*/  F2I.S8.NTZ R19, R19 ;  /* 0x0000001300137305 */ /* 0x000e620000202100 */
[C---:B------:R-:W-:Y:S01]  /*8890*/  FMUL.FTZ R20, R4.reuse, R20 ;  /* 0x0000001404147220 */ /* 0x040fe20000410000 */
[----:B------:R-:W-:-:S06]  /*88a0*/  FMUL.FTZ R4, R4, R23 ;  /* 0x0000001704047220 */ /* 0x000fcc0000410000 */
[----:B------:R-:W2:Y:S01]  /*88b0*/  F2I.S8.NTZ R17, R17 ;  /* 0x0000001100117305 */ /* 0x000ea20000202100 */
[----:B-1----:R-:W-:-:S07]  /*88c0*/  PRMT R19, R19, 0x8880, RZ ;  /* 0x0000888013137816 */ /* 0x002fce00000000ff */
[----:B------:R-:W1:Y:S01]  /*88d0*/  F2I.S8.NTZ R2, R2 ;  /* 0x0000000200027305 */ /* 0x000e620000202100 */
[----:B--2---:R-:W-:-:S07]  /*88e0*/  PRMT R3, R17, 0x8880, RZ ;  /* 0x0000888011037816 */ /* 0x004fce00000000ff */
[----:B------:R-:W2:Y:S01]  /*88f0*/  F2I.S8.NTZ R16, R16 ;  /* 0x0000001000107305 */ /* 0x000ea20000202100 */
[----:B------:R-:W-:Y:S02]  /*8900*/  PRMT R3, R3, 0x7710, RZ ;  /* 0x0000771003037816 */ /* 0x000fe400000000ff */
[----:B-1----:R-:W-:-:S05]  /*8910*/  PRMT R5, R2, 0x8880, RZ ;  /* 0x0000888002057816 */ /* 0x002fca00000000ff */
[----:B------:R-:W1:Y:S01]  /*8920*/  F2I.S8.NTZ R18, R18 ;  /* 0x0000001200127305 */ /* 0x000e620000202100 */
[----:B------:R-:W-:Y:S02]  /*8930*/  PRMT R2, R19, 0x7710, RZ ;  /* 0x0000771013027816 */ /* 0x000fe400000000ff */
[----:B------:R-:W-:Y:S02]  /*8940*/  PRMT R5, R5, 0x7710, RZ ;  /* 0x0000771005057816 */ /* 0x000fe400000000ff */
[----:B------:R-:W-:Y:S02]  /*8950*/  LOP3.LUT R11, R2, 0xff, RZ, 0xc0, !PT ;  /* 0x000000ff020b7812 */ /* 0x000fe400078ec0ff */
[----:B--2---:R-:W-:Y:S01]  /*8960*/  PRMT R16, R16, 0x8880, RZ ;  /* 0x0000888010107816 */ /* 0x004fe200000000ff */
[----:B------:R-:W2:Y:S01]  /*8970*/  F2I.S8.NTZ R21, R21 ;  /* 0x0000001500157305 */ /* 0x000ea20000202100 */
[----:B0-----:R-:W-:Y:S02]  /*8980*/  LOP3.LUT R8, R3, 0xff, RZ, 0xc0, !PT ;  /* 0x000000ff03087812 */ /* 0x001fe400078ec0ff */
[----:B------:R-:W-:-:S02]  /*8990*/  LOP3.LUT R5, R5, 0xff, RZ, 0xc0, !PT ;  /* 0x000000ff05057812 */ /* 0x000fc400078ec0ff */
[----:B------:R-:W-:Y:S02]  /*89a0*/  PRMT R2, R16, 0x7710, RZ ;  /* 0x0000771010027816 */ /* 0x000fe400000000ff */
[----:B-1----:R-:W-:Y:S01]  /*89b0*/  PRMT R18, R18, 0x8880, RZ ;  /* 0x0000888012127816 */ /* 0x002fe200000000ff */
[----:B------:R-:W0:Y:S01]  /*89c0*/  F2I.S8.NTZ R20, R20 ;  /* 0x0000001400147305 */ /* 0x000e220000202100 */
[----:B------:R-:W-:Y:S02]  /*89d0*/  SHF.L.U64.HI R9, R11, 0x8, RZ ;  /* 0x000000080b097819 */ /* 0x000fe400000102ff */
[----:B------:R-:W-:Y:S02]  /*89e0*/  SHF.L.U64.HI R7, R8, 0x10, RZ ;  /* 0x0000001008077819 */ /* 0x000fe400000102ff */
[----:B------:R-:W-:Y:S02]  /*89f0*/  SHF.L.U64.HI R6, R5, 0x18, RZ ;  /* 0x0000001805067819 */ /* 0x000fe400000102ff */
[----:B------:R-:W-:Y:S01]  /*8a00*/  PRMT R3, R18, 0x7710, RZ ;  /* 0x0000771012037816 */ /* 0x000fe200000000ff */
[----:B------:R-:W1:Y:S01]  /*8a10*/  F2I.S8.NTZ R4, R4 ;  /* 0x0000000400047305 */ /* 0x000e620000202100 */
[----:B--2---:R-:W-:-:S02]  /*8a20*/  PRMT R21, R21, 0x8880, RZ ;  /* 0x0000888015157816 */ /* 0x004fc400000000ff */
[----:B------:R-:W-:Y:S02]  /*8a30*/  PRMT R10, R2, 0x6540, R11 ;  /* 0x00006540020a7816 */ /* 0x000fe4000000000b */
[----:B------:R-:W-:Y:S01]  /*8a40*/  LOP3.LUT R6, R6, R7, R9, 0xfe, !PT ;  /* 0x0000000706067212 */ /* 0x000fe200078efe09 */
[----:B------:R-:W-:Y:S01]  /*8a50*/  IMAD.U32 R7, R8, 0x10000, RZ ;  /* 0x0001000008077824 */ /* 0x000fe200078e00ff */
[----:B------:R-:W-:Y:S02]  /*8a60*/  LOP3.LUT R3, R3, 0xff, RZ, 0xc0, !PT ;  /* 0x000000ff03037812 */ /* 0x000fe400078ec0ff */
[----:B------:R-:W-:Y:S02]  /*8a70*/  PRMT R2, R21, 0x7710, RZ ;  /* 0x0000771015027816 */ /* 0x000fe400000000ff */
[----:B0-----:R-:W-:Y:S02]  /*8a80*/  PRMT R20, R20, 0x8880, RZ ;  /* 0x0000888014147816 */ /* 0x001fe400000000ff */
[----:B------:R-:W-:-:S02]  /*8a90*/  MOV R9, UR7 ;  /* 0x0000000700097c02 */ /* 0x000fc40008000f00 */
[----:B------:R-:W-:Y:S02]  /*8aa0*/  LOP3.LUT R6, R3, 0xffffff00, R6, 0xf8, !PT ;  /* 0xffffff0003067812 */ /* 0x000fe400078ef806 */
[----:B------:R-:W-:Y:S01]  /*8ab0*/  PRMT R3, R2, 0x7604, RZ ;  /* 0x0000760402037816 */ /* 0x000fe200000000ff */
[----:B------:R-:W-:Y:S01]  /*8ac0*/  IMAD R8, R9, 0xa0, R0 ;  /* 0x000000a009087824 */ /* 0x000fe200078e0200 */
[----:B------:R-:W-:Y:S02]  /*8ad0*/  PRMT R2, R20, 0x7710, RZ ;  /* 0x0000771014027816 */ /* 0x000fe400000000ff */
[----:B------:R-:W-:Y:S02]  /*8ae0*/  LOP3.LUT R3, R3, 0xffff00ff, R6, 0xf8, !PT ;  /* 0xffff00ff03037812 */ /* 0x000fe400078ef806 */
[----:B------:R-:W-:Y:S02]  /*8af0*/  PRMT R2, R2, 0x7054, RZ ;  /* 0x0000705402027816 */ /* 0x000fe400000000ff */
[----:B-1----:R-:W-:-:S02]  /*8b00*/  PRMT R0, R4, 0x8880, RZ ;  /* 0x0000888004007816 */ /* 0x002fc400000000ff */
[----:B------:R-:W-:Y:S02]  /*8b10*/  LOP3.LUT R6, R7, 0xff00ffff, R10, 0xf8, !PT ;  /* 0xff00ffff07067812 */ /* 0x000fe400078ef80a */
[----:B------:R-:W-:Y:S02]  /*8b20*/  LOP3.LUT R3, R2, 0xff00ffff, R3, 0xf8, !PT ;  /* 0xff00ffff02037812 */ /* 0x000fe400078ef803 */
[----:B------:R-:W-:Y:S02]  /*8b30*/  IADD3 R4, P0, R8, UR4, RZ ;  /* 0x0000000408047c10 */ /* 0x000fe4000ff1e0ff */
[----:B------:R-:W-:Y:S02]  /*8b40*/  PRMT R0, R0, 0x7710, RZ ;  /* 0x0000771000007816 */ /* 0x000fe400000000ff */
[----:B------:R-:W-:Y:S02]  /*8b50*/  PRMT R2, R6, 0x4210, R5 ;  /* 0x0000421006027816 */ /* 0x000fe40000000005 */
[----:B------:R-:W-:-:S02]  /*8b60*/  LEA.HI.X.SX32 R5, R8, UR5, 0x1, P0 ;  /* 0x0000000508057c11 */ /* 0x000fc400080f0eff */
[----:B------:R-:W-:-:S05]  /*8b70*/  PRMT R3, R3, 0x4210, R0 ;  /* 0x0000421003037816 */ /* 0x000fca0000000000 */
[----:B------:R-:W-:Y:S01]  /*8b80*/  STG.E.64 desc[UR36][R4.64], R2 ;  /* 0x0000000204007986 */ /* 0x000fe2000c101b24 */
[----:B------:R-:W-:Y:S05]  /*8b90*/  EXIT ;  /* 0x000000000000794d */ /* 0x000fea0003800000 */
.L_x_3285:
[----:B------:R-:W-:Y:S01]  /*8ba0*/  MOV R12, 0x10 ;  /* 0x00000010000c7802 */ /* 0x000fe20000000f00 */
[----:B------:R-:W-:Y:S01]  /*8bb0*/  IMAD.MOV.U32 R11, RZ, RZ, 0x1f ;  /* 0x0000001fff0b7424 */ /* 0x000fe200078e00ff */
[----:B------:R-:W-:-:S07]  /*8bc0*/  MOV R15, 0xffffffff ;  /* 0xffffffff000f7802 */ /* 0x000fce0000000f00 */
[----:B01----:R-:W-:Y:S05]  /*8bd0*/  WARPSYNC.COLLECTIVE R15, `(.L_x_3399) ;  /* 0x000000000f087348 */ /* 0x003fea0003c00000 */
[----:B------:R2:W3:Y:S02]  /*8be0*/  SHFL.BFLY P6, R14, R13, R12, R11 ;  /* 0x0c00000c0d0e7389 */ /* 0x0004e400000c000b */
[----:B0123--:R-:W-:Y:S01]  /*8bf0*/  ENDCOLLECTIVE ;  /* 0x000000000000791b */ /* 0x00ffe20003800000 */
.L_x_3399:
[----:B------:R-:W-:Y:S01]  /*8c00*/  MOV R12, 0x8 ;  /* 0x00000008000c7802 */ /* 0x000fe20000000f00 */
[----:B------:R-:W-:-:S04]  /*8c10*/  FADD.FTZ R0, R13, R14 ;  /* 0x0000000e0d007221 */ /* 0x000fc80000010000 */
[----:B------:R-:W-:-:S07]  /*8c20*/  IMAD.MOV.U32 R13, RZ, RZ, R0 ;  /* 0x000000ffff0d7224 */ /* 0x000fce00078e0000 */
[----:B------:R-:W-:Y:S05]  /*8c30*/  WARPSYNC.COLLECTIVE R15, `(.L_x_3400) ;  /* 0x000000000f087348 */ /* 0x000fea0003c00000 */
[----:B------:R0:W1:Y:S02]  /*8c40*/  SHFL.BFLY P6, R14, R13, R12, R11 ;  /* 0x0c00000c0d0e7389 */ /* 0x00006400000c000b */
[----:B01----:R-:W-:Y:S01]  /*8c50*/  ENDCOLLECTIVE ;  /* 0x000000000000791b */ /* 0x003fe20003800000 */
.L_x_3400:
[----:B------:R-:W-:Y:S01]  /*8c60*/  MOV R12, 0x4 ;  /* 0x00000004000c7802 */ /* 0x000fe20000000f00 */
[----:B------:R-:W-:-:S04]  /*8c70*/  FADD.FTZ R2, R0, R14 ;  /* 0x0000000e00027221 */ /* 0x000fc80000010000 */
[----:B------:R-:W-:-:S07]  /*8c80*/  IMAD.MOV.U32 R13, RZ, RZ, R2 ;  /* 0x000000ffff0d7224 */ /* 0x000fce00078e0002 */
[----:B------:R-:W-:Y:S05]  /*8c90*/  WARPSYNC.COLLECTIVE R15, `(.L_x_3401) ;  /* 0x000000000f087348 */ /* 0x000fea0003c00000 */
[----:B------:R0:W1:Y:S02]  /*8ca0*/  SHFL.BFLY P6, R14, R13, R12, R11 ;  /* 0x0c00000c0d0e7389 */ /* 0x00006400000c000b */
[----:B01----:R-:W-:Y:S01]  /*8cb0*/  ENDCOLLECTIVE ;  /* 0x000000000000791b */ /* 0x003fe20003800000 */
.L_x_3401:
[----:B------:R-:W-:Y:S01]  /*8cc0*/  MOV R12, 0x2 ;  /* 0x00000002000c7802 */ /* 0x000fe20000000f00 */
[----:B------:R-:W-:-:S04]  /*8cd0*/  FADD.FTZ R3, R2, R14 ;  /* 0x0000000e02037221 */ /* 0x000fc80000010000 */
[----:B------:R-:W-:-:S07]  /*8ce0*/  IMAD.MOV.U32 R13, RZ, RZ, R3 ;  /* 0x000000ffff0d7224 */ /* 0x000fce00078e0003 */
[----:B------:R-:W-:Y:S05]  /*8cf0*/  WARPSYNC.COLLECTIVE R15, `(.L_x_3402) ;  /* 0x000000000f087348 */ /* 0x000fea0003c00000 */
[----:B------:R0:W1:Y:S02]  /*8d00*/  SHFL.BFLY P6, R14, R13, R12, R11 ;  /* 0x0c00000c0d0e7389 */ /* 0x00006400000c000b */
[----:B01----:R-:W-:Y:S01]  /*8d10*/  ENDCOLLECTIVE ;  /* 0x000000000000791b */ /* 0x003fe20003800000 */
.L_x_3402:
[----:B------:R-:W-:Y:S01]  /*8d20*/  MOV R12, 0x1 ;  /* 0x00000001000c7802 */ /* 0x000fe20000000f00 */
[----:B------:R-:W-:-:S04]  /*8d30*/  FADD.FTZ R4, R3, R14 ;  /* 0x0000000e03047221 */ /* 0x000fc80000010000 */
[----:B------:R-:W-:-:S07]  /*8d40*/  IMAD.MOV.U32 R13, RZ, RZ, R4 ;  /* 0x000000ffff0d7224 */ /* 0x000fce00078e0004 */
[----:B------:R-:W-:Y:S05]  /*8d50*/  WARPSYNC.COLLECTIVE R15, `(.L_x_3403) ;  /* 0x000000000f087348 */ /* 0x000fea0003c00000 */
[----:B------:R0:W1:Y:S02]  /*8d60*/  SHFL.BFLY P6, R14, R13, R12, R11 ;  /* 0x0c00000c0d0e7389 */ /* 0x00006400000c000b */
[----:B01----:R-:W-:Y:S01]  /*8d70*/  ENDCOLLECTIVE ;  /* 0x000000000000791b */ /* 0x003fe20003800000 */
.L_x_3403:
[----:B------:R-:W-:Y:S05]  /*8d80*/  BRA `(.L_x_3404) ;  /* 0xffffff9800947947 */ /* 0x000fea000383ffff */
.L_x_3405:
        /* <DEDUP_REMOVED lines=15> */
.L_x_4253:


//--------------------- .text._ZN4mmha33masked_multihead_attention_kernelItLi160ELi256ELi2ELi32ELi128ELb0ELb0EEEv26Multihead_attention_paramsIT_XT5_EE --------------------------
	.section	.text._ZN4mmha33masked_multihead_attention_kernelItLi160ELi256ELi2ELi32ELi128ELb0ELb0EEEv26Multihead_attention_paramsIT_XT5_EE,"ax",@progbits
	.align	128
        .global         _ZN4mmha33masked_multihead_attention_kernelItLi160ELi256ELi2ELi32ELi128ELb0ELb0EEEv26Multihead_attention_paramsIT_XT5_EE
        .type           _ZN4mmha33masked_multihead_attention_kernelItLi160ELi256ELi2ELi32ELi128ELb0ELb0EEEv26Multihead_attention_paramsIT_XT5_EE,@function
        .size           _ZN4mmha33masked_multihead_attention_kernelItLi160ELi256ELi2ELi32ELi128ELb0ELb0EEEv26Multihead_attention_paramsIT_XT5_EE,(.L_x_4254 - _ZN4mmha33masked_multihead_attention_kernelItLi160ELi256ELi2ELi32ELi128ELb0ELb0EEEv26Multihead_attention_paramsIT_XT5_EE)
        .other          _ZN4mmha33masked_multihead_attention_kernelItLi160ELi256ELi2ELi32ELi128ELb0ELb0EEEv26Multihead_attention_paramsIT_XT5_EE,@"STO_CUDA_ENTRY STV_DEFAULT"
_ZN4mmha33masked_multihead_attention_kernelItLi160ELi256ELi2ELi32ELi128ELb0ELb0EEEv26Multihead_attention_paramsIT_XT5_EE:
.text._ZN4mmha33masked_multihead_attention_kernelItLi160ELi256ELi2ELi32ELi128ELb0ELb0EEEv26Multihead_attention_paramsIT_XT5_EE:
        /* <DEDUP_REMOVED lines=12> */
.L_x_3406:
        /* <DEDUP_REMOVED lines=19> */
[----:B0-----:R-:W-:Y:S02]  /*01f0*/  IMAD.MOV.U32 R6, RZ, RZ, RZ ;  /* 0x000000ffff067224 */ /* 0x001fe400078e00ff */
[----:B----4-:R-:W-:-:S04]  /*0200*/  IMAD.MOV R8, RZ, RZ, -R7 ;  /* 0x000000ffff087224 */ /* 0x010fc800078e0a07 */
[----:B------:R-:W-:-:S04]  /*0210*/  IMAD R9, R8, R3, RZ ;  /* 0x0000000308097224 */ /* 0x000fc800078e02ff */
[----:B------:R-:W-:Y:S02]  /*0220*/  IMAD.HI.U32 R7, R7, R9, R6 ;  /* 0x0000000907077227 */ /* 0x000fe400078e0006 */
[----:B------:R-:W0:Y:S04]  /*0230*/  LDC.64 R8, c[0x0][0x2f0] ;  /* 0x0000bc00ff087b82 */ /* 0x000e280000000a00 */
[----:B------:R-:W-:-:S05]  /*0240*/  IMAD.HI.U32 R7, R7, R0, RZ ;  /* 0x0000000007077227 */ /* 0x000fca00078e00ff */
[----:B-1----:R-:W-:-:S05]  /*0250*/  IADD3 R4, -R7, RZ, RZ ;  /* 0x000000ff07047210 */ /* 0x002fca0007ffe1ff */
[----:B------:R-:W-:-:S05]  /*0260*/  IMAD R0, R3, R4, R0 ;  /* 0x0000000403007224 */ /* 0x000fca00078e0200 */
[----:B------:R-:W-:Y:S02]  /*0270*/  ISETP.GT.U32.AND P3, PT, R3, R0, PT ;  /* 0x000000000300720c */ /* 0x000fe40003f64070 */
[----:B0-----:R-:W-:-:S04]  /*0280*/  ISETP.NE.U32.AND P1, PT, R8, RZ, PT ;  /* 0x000000ff0800720c */ /* 0x001fc80003f25070 */
[----:B------:R-:W-:-:S07]  /*0290*/  ISETP.NE.AND.EX P1, PT, R9, RZ, PT, P1 ;  /* 0x000000ff0900720c */ /* 0x000fce0003f25310 */
[----:B------:R-:W-:Y:S02]  /*02a0*/  @!P3 IMAD.IADD R0, R0, 0x1, -R3 ;  /* 0x000000010000b824 */ /* 0x000fe400078e0a03 */
[----:B------:R-:W-:Y:S01]  /*02b0*/  @!P3 VIADD R7, R7, 0x1 ;  /* 0x000000010707b836 */ /* 0x000fe20000000000 */
[----:B------:R-:W0:Y:S01]  /*02c0*/  S2R R19, SR_CTAID.X ;  /* 0x0000000000137919 */ /* 0x000e220000002500 */
[----:B------:R-:W-:Y:S02]  /*02d0*/  ISETP.NE.AND P3, PT, R11, RZ, PT ;  /* 0x000000ff0b00720c */ /* 0x000fe40003f65270 */
[----:B------:R-:W-:Y:S02]  /*02e0*/  ISETP.GE.U32.AND P2, PT, R0, R3, PT ;  /* 0x000000030000720c */ /* 0x000fe40003f46070 */
[----:B------:R-:W-:Y:S01]  /*02f0*/  LOP3.LUT R0, R2, R11, RZ, 0x3c, !PT ;  /* 0x0000000b02007212 */ /* 0x000fe200078e3cff */
[----:B------:R-:W1:Y:S03]  /*0300*/  @P1 LDC.64 R4, c[0x0][0x2f0] ;  /* 0x0000bc00ff041b82 */ /* 0x000e660000000a00 */
[----:B------:R-:W-:-:S02]  /*0310*/  ISETP.GE.AND P4, PT, R0, RZ, PT ;  /* 0x000000ff0000720c */ /* 0x000fc40003f86270 */
[----:B------:R-:W4:Y:S05]  /*0320*/  I2F.RP R0, R12 ;  /* 0x0000000c00007306 */ /* 0x000f2a0000209400 */
[----:B------:R-:W-:-:S05]  /*0330*/  @P2 VIADD R7, R7, 0x1 ;  /* 0x0000000107072836 */ /* 0x000fca0000000000 */
[----:B------:R-:W-:Y:S01]  /*0340*/  MOV R29, R7 ;  /* 0x00000007001d7202 */ /* 0x000fe20000000f00 */
[----:B----4-:R-:W4:Y:S04]  /*0350*/  MUFU.RCP R0, R0 ;  /* 0x0000000000007308 */ /* 0x010f280000001000 */
[----:B------:R-:W-:Y:S01]  /*0360*/  @!P4 IMAD.MOV R29, RZ, RZ, -R29 ;  /* 0x000000ffff1dc224 */ /* 0x000fe200078e0a1d */
[----:B------:R-:W-:-:S05]  /*0370*/  @!P3 LOP3.LUT R29, RZ, R11, RZ, 0x33, !PT ;  /* 0x0000000bff1db212 */ /* 0x000fca00078e33ff */
[----:B-1----:R-:W-:-:S04]  /*0380*/  @P1 IMAD.WIDE R4, R29, 0x4, R4 ;  /* 0x000000041d041825 */ /* 0x002fc800078e0204 */
[----:B----4-:R-:W-:Y:S01]  /*0390*/  VIADD R6, R0, 0xffffffe ;  /* 0x0ffffffe00067836 */ /* 0x010fe20000000000 */
[----:B------:R1:W5:Y:S01]  /*03a0*/  @P1 LDG.E R16, desc[UR36][R4.64] ;  /* 0x0000002404101981 */ /* 0x000362000c1e1900 */
[----:B------:R-:W4:Y:S01]  /*03b0*/  LDC R0, c[0x0][0x308] ;  /* 0x0000c200ff007b82 */ /* 0x000f220000000800 */
[----:B---3--:R-:W-:Y:S01]  /*03c0*/  ISETP.GE.AND P3, PT, R18, 0x14, PT ;  /* 0x000000141200780c */ /* 0x008fe20003f66270 */
[----:B------:R3:W1:Y:S01]  /*03d0*/  F2I.FTZ.U32.TRUNC.NTZ R7, R6 ;  /* 0x0000000600077305 */ /* 0x000662000021f000 */
[----:B0-----:R-:W-:Y:S01]  /*03e0*/  IMAD R22, R2, UR4, R19 ;  /* 0x0000000402167c24 */ /* 0x001fe2000f8e0213 */
[----:B------:R-:W-:Y:S01]  /*03f0*/  BSSY B0, `(.L_x_3407) ;  /* 0x000004b000007945 */ /* 0x000fe20003800000 */
[----:B------:R-:W-:Y:S02]  /*0400*/  IMAD.SHL.U32 R25, R18, 0x8, RZ ;  /* 0x0000000812197824 */ /* 0x000fe400078e00ff */
[----:B------:R-:W-:Y:S02]  /*0410*/  IMAD R30, R22, 0xa0, RZ ;  /* 0x000000a0161e7824 */ /* 0x000fe400078e02ff */
[----:B---3--:R-:W-:-:S05]  /*0420*/  IMAD.MOV.U32 R6, RZ, RZ, RZ ;  /* 0x000000ffff067224 */ /* 0x008fca00078e00ff */
[----:B-1----:R-:W-:Y:S01]  /*0430*/  @P3 CS2R R4, SRZ ;  /* 0x0000000000043805 */ /* 0x002fe2000001ff00 */
[----:B------:R-:W-:-:S04]  /*0440*/  IMAD.MOV R3, RZ, RZ, -R7 ;  /* 0x000000ffff037224 */ /* 0x000fc800078e0a07 */
[----:B------:R-:W-:Y:S01]  /*0450*/  IMAD R3, R3, R12, RZ ;  /* 0x0000000c03037224 */ /* 0x000fe200078e02ff */
[----:B----4-:R-:W-:-:S03]  /*0460*/  ISETP.NE.AND P4, PT, R0, 0x2, PT ;  /* 0x000000020000780c */ /* 0x010fc60003f85270 */
[----:B------:R-:W-:Y:S02]  /*0470*/  IMAD.HI.U32 R7, R7, R3, R6 ;  /* 0x0000000307077227 */ /* 0x000fe400078e0006 */
[----:B------:R-:W0:Y:S02]  /*0480*/  LDC R3, c[0x0][0x278] ;  /* 0x00009e00ff037b82 */ /* 0x000e240000000800 */
[----:B------:R-:W-:Y:S02]  /*0490*/  IMAD R0, R19, 0xa0, RZ ;  /* 0x000000a013007824 */ /* 0x000fe400078e02ff */
[----:B------:R-:W-:Y:S02]  /*04a0*/  @P3 IMAD.MOV.U32 R6, RZ, RZ, RZ ;  /* 0x000000ffff063224 */ /* 0x000fe400078e00ff */
[----:B------:R-:W-:Y:S01]  /*04b0*/  IMAD.IADD R21, R0, 0x1, R25 ;  /* 0x0000000100157824 */ /* 0x000fe200078e0219 */
[----:B0-----:R-:W-:Y:S01]  /*04c0*/  ISETP.NE.AND P2, PT, R3, RZ, PT ;  /* 0x000000ff0300720c */ /* 0x001fe20003f45270 */
[----:B------:R-:W-:-:S05]  /*04d0*/  IMAD R3, R2, R3, R0 ;  /* 0x0000000302037224 */ /* 0x000fca00078e0200 */
[----:B------:R-:W-:-:S05]  /*04e0*/  SEL R24, R30, R3, !P2 ;  /* 0x000000031e187207 */ /* 0x000fca0005000000 */
[----:B------:R-:W-:Y:S01]  /*04f0*/  IMAD.IADD R3, R25, 0x1, R24 ;  /* 0x0000000119037824 */ /* 0x000fe200078e0218 */
[----:B--2---:R-:W-:-:S06]  /*0500*/  @P0 IADD3 R17, R17, R10, RZ ;  /* 0x0000000a11110210 */ /* 0x004fcc0007ffe0ff */
[----:B------:R-:W0:Y:S02]  /*0510*/  @!P0 LDC R17, c[0x0][0x29c] ;  /* 0x0000a700ff118b82 */ /* 0x000e240000000800 */
[----:B0-----:R-:W-:Y:S02]  /*0520*/  IABS R23, R17 ;  /* 0x0000001100177213 */ /* 0x001fe40000000000 */
[----:B------:R-:W-:-:S03]  /*0530*/  ISETP.GE.AND P1, PT, R17, RZ, PT ;  /* 0x000000ff1100720c */ /* 0x000fc60003f26270 */
[----:B------:R-:W-:-:S04]  /*0540*/  IMAD.HI.U32 R7, R7, R23, RZ ;  /* 0x0000001707077227 */ /* 0x000fc800078e00ff */
[----:B------:R-:W-:-:S04]  /*0550*/  IMAD.MOV R7, RZ, RZ, -R7 ;  /* 0x000000ffff077224 */ /* 0x000fc800078e0a07 */
[----:B------:R-:W-:Y:S01]  /*0560*/  IMAD R23, R12, R7, R23 ;  /* 0x000000070c177224 */ /* 0x000fe200078e0217 */
[----:B------:R-:W-:-:S04]  /*0570*/  @P3 MOV R7, RZ ;  /* 0x000000ff00073202 */ /* 0x000fc80000000f00 */
[----:B------:R-:W-:-:S13]  /*0580*/  ISETP.GT.U32.AND P0, PT, R12, R23, PT ;  /* 0x000000170c00720c */ /* 0x000fda0003f04070 */
[----:B------:R-:W-:-:S04]  /*0590*/  @!P0 IADD3 R23, R23, -R12, RZ ;  /* 0x8000000c17178210 */ /* 0x000fc80007ffe0ff */
[----:B------:R-:W-:-:S13]  /*05a0*/  ISETP.GT.U32.AND P0, PT, R12, R23, PT ;  /* 0x000000170c00720c */ /* 0x000fda0003f04070 */
[----:B------:R-:W-:Y:S01]  /*05b0*/  @!P0 IMAD.IADD R23, R23, 0x1, -R12 ;  /* 0x0000000117178824 */ /* 0x000fe200078e0a0c */
[----:B------:R-:W-:-:S03]  /*05c0*/  ISETP.NE.AND P0, PT, R26, RZ, PT ;  /* 0x000000ff1a00720c */ /* 0x000fc60003f05270 */
[----:B------:R-:W-:-:S10]  /*05d0*/  @!P1 IMAD.MOV R23, RZ, RZ, -R23 ;  /* 0x000000ffff179224 */ /* 0x000fd400078e0a17 */
[----:B------:R-:W-:Y:S02]  /*05e0*/  @!P0 LOP3.LUT R23, RZ, R26, RZ, 0x33, !PT ;  /* 0x0000001aff178212 */ /* 0x000fe400078e33ff */
[----:B------:R-:W-:Y:S01]  /*05f0*/  IADD3 R26, R17, 0x1, -R26 ;  /* 0x00000001111a7810 */ /* 0x000fe20007ffe81a */
        /* <DEDUP_REMOVED lines=42> */
.L_x_3408:
[----:B------:R-:W-:Y:S05]  /*08a0*/  BSYNC B0 ;  /* 0x0000000000007941 */ /* 0x000fea0003800000 */
.L_x_3407:
        /* <DEDUP_REMOVED lines=12> */
.L_x_3410:
        /* <DEDUP_REMOVED lines=35> */
.L_x_3411:
[----:B------:R-:W-:Y:S05]  /*0ba0*/  BSYNC B0 ;  /* 0x0000000000007941 */ /* 0x000fea0003800000 */
.L_x_3409:
        /* <DEDUP_REMOVED lines=81> */
[----:B------:R-:W-:-:S03]  /*10c0*/  LOP3.LUT P0, RZ, R40, 0x7, RZ, 0xc0, !PT ;  /* 0x0000000728ff7812 */ /* 0x000fc6000780c0ff */
[----:B------:R-:W-:-:S04]  /*10d0*/  IMAD.MOV.U32 R27, RZ, RZ, R5 ;  /* 0x000000ffff1b7224 */ /* 0x000fc800078e0005 */
        /* <DEDUP_REMOVED lines=20> */
[----:B-1---5:R-:W-:Y:S05]  /*1220*/  CALL.ABS.NOINC R14 ;  /* 0x000000000e007343 */ /* 0x022fea0003c00000 */
.L_x_3414:
[----:B------:R-:W0:Y:S01]  /*1230*/  S2R R5, SR_CgaCtaId ;  /* 0x0000000000057919 */ /* 0x000e220000008800 */
[----:B------:R-:W1:Y:S01]  /*1240*/  LDC R14, c[0x0][0x290] ;  /* 0x0000a400ff0e7b82 */ /* 0x000e620000000800 */
[----:B------:R-:W-:Y:S01]  /*1250*/  MOV R0, 0x400 ;  /* 0x0000040000007802 */ /* 0x000fe20000000f00 */
[----:B------:R-:W-:Y:S01]  /*1260*/  IMAD R3, R40, R27, R31 ;  /* 0x0000001b28037224 */ /* 0x000fe200078e021f */
[----:B------:R-:W-:Y:S01]  /*1270*/  ISETP.NE.AND P6, PT, R41, RZ, PT ;  /* 0x000000ff2900720c */ /* 0x000fe20003fc5270 */
[----:B------:R-:W-:Y:S05]  /*1280*/  WARPSYNC.ALL ;  /* 0x0000000000007948 */ /* 0x000fea0003800000 */
[----:B------:R-:W-:-:S05]  /*1290*/  VIADD R0, R0, 0x220 ;  /* 0x0000022000007836 */ /* 0x000fca0000000000 */
        /* <DEDUP_REMOVED lines=21> */
[----:B------:R-:W-:Y:S01]  /*13f0*/  LEA.HI R8, R8, R27, RZ, 0x2 ;  /* 0x0000001b08087211 */ /* 0x000fe200078f10ff */
[----:B------:R-:W-:Y:S01]  /*1400*/  IMAD R7, R14, 0x2, R5 ;  /* 0x000000020e077824 */ /* 0x000fe200078e0205 */
[----:B0-----:R-:W0:Y:S02]  /*1410*/  LDS.64 R34, [R5] ;  /* 0x0000000005227984 */ /* 0x001e240000000a00 */
[----:B------:R-:W-:Y:S02]  /*1420*/  SHF.L.U32 R8, R8, 0x1, RZ ;  /* 0x0000000108087819 */ /* 0x000fe400000006ff */
[----:B------:R-:W2:Y:S02]  /*1430*/  LDS.64 R40, [R6] ;  /* 0x0000000006287984 */ /* 0x000ea40000000a00 */
[----:B------:R-:W-:-:S02]  /*1440*/  LOP3.LUT R13, R8, 0xfffffff8, RZ, 0xc0, !PT ;  /* 0xfffffff8080d7812 */ /* 0x000fc400078ec0ff */
[----:B------:R-:W3:Y:S02]  /*1450*/  LDS.64 R42, [R7] ;  /* 0x00000000072a7984 */ /* 0x000ee40000000a00 */
[----:B------:R-:W-:Y:S02]  /*1460*/  ISETP.GE.AND P0, PT, R13, R14, PT ;  /* 0x0000000e0d00720c */ /* 0x000fe40003f06270 */
[--C-:B-1----:R-:W-:Y:S02]  /*1470*/  SHF.R.U64 R10, R20, 0x10, R21.reuse ;  /* 0x00000010140a7819 */ /* 0x102fe40000001215 */
[----:B------:R-:W-:Y:S02]  /*1480*/  SHF.R.U32.HI R12, RZ, 0x10, R21 ;  /* 0x00000010ff0c7819 */ /* 0x000fe40000011615 */
[----:B0-----:R-:W-:Y:S02]  /*1490*/  SHF.R.U64 R33, R34, 0x10, R35 ;  /* 0x0000001022217819 */ /* 0x001fe40000001223 */
[----:B------:R-:W-:-:S02]  /*14a0*/  PRMT R32, R20, 0x5410, R34 ;  /* 0x0000541014207816 */ /* 0x000fc40000000022 */
[----:B------:R-:W-:Y:S02]  /*14b0*/  PRMT R34, R21, 0x5410, R35 ;  /* 0x0000541015227816 */ /* 0x000fe40000000023 */
[----:B------:R-:W-:Y:S02]  /*14c0*/  PRMT R33, R10, 0x5410, R33 ;  /* 0x000054100a217816 */ /* 0x000fe40000000021 */
[----:B------:R-:W-:Y:S02]  /*14d0*/  SHF.R.U32.HI R35, RZ, 0x10, R35 ;  /* 0x00000010ff237819 */ /* 0x000fe40000011623 */
[--C-:B--2---:R-:W-:Y:S02]  /*14e0*/  SHF.R.U64 R10, R40, 0x10, R41.reuse ;  /* 0x00000010280a7819 */ /* 0x104fe40000001229 */
[----:B------:R-:W-:Y:S02]  /*14f0*/  SHF.R.U32.HI R8, RZ, 0x10, R41 ;  /* 0x00000010ff087819 */ /* 0x000fe40000011629 */
[----:B---3--:R-:W-:-:S02]  /*1500*/  SHF.R.U64 R37, R42, 0x10, R43 ;  /* 0x000000102a257819 */ /* 0x008fc4000000122b */
[----:B------:R-:W-:Y:S02]  /*1510*/  SHF.R.U32.HI R39, RZ, 0x10, R43 ;  /* 0x00000010ff277819 */ /* 0x000fe4000001162b */
        /* <DEDUP_REMOVED lines=15> */
[----:B------:R-:W-:Y:S02]  /*1610*/  HADD2.F32 R40, -RZ, R34.H0_H0 ;  /* 0x20000022ff287230 */ /* 0x000fe40000004100 */
[--C-:B------:R-:W-:Y:S01]  /*1620*/  HADD2.F32 R45, -RZ, R39.reuse.H1_H1 ;  /* 0x30000027ff2d7230 */ /* 0x100fe20000004100 */
[----:B0-----:R-:W-:Y:S01]  /*1630*/  IADD3 R8, R13, 0x6, RZ ;  /* 0x000000060d087810 */ /* 0x001fe20007ffe0ff */
[----:B------:R-:W-:-:S02]  /*1640*/  HADD2.F32 R44, -RZ, R39.H0_H0 ;  /* 0x20000027ff2c7230 */ /* 0x000fc40000004100 */
[--C-:B------:R-:W-:Y:S01]  /*1650*/  HADD2.F32 R43, -RZ, R35.reuse.H1_H1 ;  /* 0x30000023ff2b7230 */ /* 0x100fe20000004100 */
[----:B------:R-:W-:Y:S01]  /*1660*/  I2FP.F32.S32 R13, R8 ;  /* 0x00000008000d7245 */ /* 0x000fe20000201400 */
[----:B------:R-:W-:Y:S01]  /*1670*/  HADD2.F32 R42, -RZ, R35.H0_H0 ;  /* 0x20000023ff2a7230 */ /* 0x000fe20000004100 */
[----:B-----5:R-:W-:Y:S01]  /*1680*/  IADD3 R8, -R28, UR4, RZ ;  /* 0x000000041c087c10 */ /* 0x020fe2000fffe1ff */
[--C-:B------:R-:W-:Y:S02]  /*1690*/  HADD2.F32 R35, -RZ, R38.reuse.H1_H1 ;  /* 0x30000026ff237230 */ /* 0x100fe40000004100 */
[-C--:B-1----:R-:W-:Y:S01]  /*16a0*/  FMUL.FTZ R9, R9, R14.reuse ;  /* 0x0000000e09097220 */ /* 0x082fe20000410000 */
[-C--:B------:R-:W-:Y:S01]  /*16b0*/  FMUL.FTZ R10, R10, R14.reuse ;  /* 0x0000000e0a0a7220 */ /* 0x080fe20000410000 */
[-C--:B------:R-:W-:Y:S01]  /*16c0*/  FMUL.FTZ R13, R13, R14.reuse ;  /* 0x0000000e0d0d7220 */ /* 0x080fe20000410000 */
[----:B------:R-:W-:Y:S01]  /*16d0*/  FMUL.FTZ R11, R11, R14 ;  /* 0x0000000e0b0b7220 */ /* 0x000fe20000410000 */
[----:B------:R-:W-:Y:S01]  /*16e0*/  FMUL.FTZ R9, R9, 13.28771209716796875 ;  /* 0x41549a7809097820 */ /* 0x000fe20000410000 */
[----:B------:R-:W-:Y:S01]  /*16f0*/  FMUL.FTZ R10, R10, 13.28771209716796875 ;  /* 0x41549a780a0a7820 */ /* 0x000fe20000410000 */
[----:B------:R-:W-:Y:S01]  /*1700*/  I2FP.F32.S32 R8, R8 ;  /* 0x0000000800087245 */ /* 0x000fe20000201400 */
[----:B------:R-:W-:Y:S01]  /*1710*/  FMUL.FTZ R13, R13, 13.28771209716796875 ;  /* 0x41549a780d0d7820 */ /* 0x000fe20000410000 */
[----:B------:R-:W-:Y:S01]  /*1720*/  FMUL.FTZ R12, R11, 13.28771209716796875 ;  /* 0x41549a780b0c7820 */ /* 0x000fe20000410000 */
[----:B------:R-:W0:Y:S01]  /*1730*/  MUFU.EX2 R15, -R10 ;  /* 0x8000000a000f7308 */ /* 0x000e220000000800 */
[----:B------:R-:W-:-:S07]  /*1740*/  HADD2.F32 R38, -RZ, R38.H0_H0 ;  /* 0x20000026ff267230 */ /* 0x000fce0000004100 */
        /* <DEDUP_REMOVED lines=67> */
.L_x_3418:
[----:B------:R-:W-:Y:S05]  /*1b80*/  BSYNC B1 ;  /* 0x0000000000017941 */ /* 0x000fea0003800000 */
.L_x_3417:
        /* <DEDUP_REMOVED lines=31> */
.L_x_3416:
[----:B------:R-:W-:Y:S05]  /*1d80*/  BSYNC B0 ;  /* 0x0000000000007941 */ /* 0x000fea0003800000 */
.L_x_3415:
[----:B------:R-:W-:Y:S06]  /*1d90*/  BAR.SYNC.DEFER_BLOCKING 0x0 ;  /* 0x0000000000007b1d */ /* 0x000fec0000010000 */
[----:B0-----:R0:W2:Y:S04]  /*1da0*/  @P6 LDS.128 R32, [R3] ;  /* 0x0000000003206984 */ /* 0x0010a80000000c00 */
[----:B------:R0:W3:Y:S01]  /*1db0*/  @P6 LDS.128 R36, [R0] ;  /* 0x0000000000246984 */ /* 0x0000e20000000c00 */
[----:B------:R-:W-:Y:S06]  /*1dc0*/  BAR.SYNC.DEFER_BLOCKING 0x0 ;  /* 0x0000000000007b1d */ /* 0x000fec0000010000 */
[----:B------:R-:W-:Y:S05]  /*1dd0*/  BRA `(.L_x_3413) ;  /* 0x0000000400907947 */ /* 0x000fea0003800000 */
.L_x_3412:
        /* <DEDUP_REMOVED lines=99> */
.L_x_3419:
[----:B------:R-:W-:Y:S05]  /*2410*/  BSYNC B0 ;  /* 0x0000000000007941 */ /* 0x000fea0003800000 */
.L_x_3413:
[----:B------:R-:W-:Y:S01]  /*2420*/  ISETP.GT.AND P0, PT, R18, 0x1f, PT ;  /* 0x0000001f1200780c */ /* 0x000fe20003f04270 */
[----:B------:R-:W-:Y:S01]  /*2430*/  BSSY B0, `(.L_x_3420) ;  /* 0x0000024000007945 */ /* 0x000fe20003800000 */
[----:B-1----:R-:W-:-:S11]  /*2440*/  IMAD.MOV.U32 R14, RZ, RZ, RZ ;  /* 0x000000ffff0e7224 */ /* 0x002fd600078e00ff */
[----:B------:R-:W-:Y:S05]  /*2450*/  @P0 BRA `(.L_x_3421) ;  /* 0x0000000000840947 */ /* 0x000fea0003800000 */
[----:B------:R-:W-:Y:S01]  /*2460*/  ISETP.GT.AND P0, PT, R18, 0x13, PT ;  /* 0x000000131200780c */ /* 0x000fe20003f04270 */
[----:B------:R-:W1:Y:S01]  /*2470*/  S2UR UR5, SR_CgaCtaId ;  /* 0x00000000000579c3 */ /* 0x000e620000008800 */
[----:B------:R-:W-:Y:S01]  /*2480*/  IADD3 R25, R30, R25, RZ ;  /* 0x000000191e197210 */ /* 0x000fe20007ffe0ff */
        /* <DEDUP_REMOVED lines=29> */
.L_x_3475:
[----:B-1----:R-:W-:-:S07]  /*2660*/  FADD.FTZ R14, R5, R14 ;  /* 0x0000000e050e7221 */ /* 0x002fce0000010000 */
.L_x_3421:
[----:B------:R-:W-:Y:S05]  /*2670*/  BSYNC B0 ;  /* 0x0000000000007941 */ /* 0x000fea0003800000 */
.L_x_3420:
[----:B------:R-:W-:-:S13]  /*2680*/  ISETP.NE.AND P0, PT, R18, RZ, PT ;  /* 0x000000ff1200720c */ /* 0x000fda0003f05270 */
[----:B------:R-:W-:Y:S01]  /*2690*/  @P0 IMAD.MOV.U32 R27, RZ, RZ, -0x800001 ;  /* 0xff7fffffff1b0424 */ /* 0x000fe200078e00ff */
[----:B------:R-:W-:Y:S06]  /*26a0*/  @P0 BRA `(.L_x_3423) ;  /* 0x0000000000540947 */ /* 0x000fec0003800000 */
[----:B------:R-:W-:Y:S02]  /*26b0*/  ULDC.64 UR4, c[0x0][0x2c8] ;  /* 0x0000b20000047ab9 */ /* 0x000fe40000000a00 */
[----:B------:R-:W-:Y:S01]  /*26c0*/  ISETP.NE.U32.AND P0, PT, RZ, UR4, PT ;  /* 0x00000004ff007c0c */ /* 0x000fe2000bf05070 */
[----:B------:R-:W-:-:S03]  /*26d0*/  ULDC UR4, c[0x0][0x2a0] ;  /* 0x0000a80000047ab9 */ /* 0x000fc60000000800 */
[----:B------:R-:W-:-:S13]  /*26e0*/  ISETP.NE.AND.EX P0, PT, RZ, UR5, PT, P0 ;  /* 0x00000005ff007c0c */ /* 0x000fda000bf05300 */
[----:B------:R-:W1:Y:S01]  /*26f0*/  @P0 LDC R6, c[0x0][0x2d0] ;  /* 0x0000b400ff060b82 */ /* 0x000e620000000800 */
[----:B0----5:R-:W-:-:S07]  /*2700*/  @P0 IADD3 R0, -R28, R17, RZ ;  /* 0x000000111c000210 */ /* 0x021fce0007ffe1ff */
        /* <DEDUP_REMOVED lines=9> */
[----:B0-----:R-:W-:Y:S01]  /*27a0*/  LEA R6, R3, R0, 0x18 ;  /* 0x0000000003067211 */ /* 0x001fe200078ec0ff */
[----:B------:R-:W-:-:S05]  /*27b0*/  IMAD.IADD R3, R17, 0x1, -R26 ;  /* 0x0000000111037824 */ /* 0x000fca00078e0a1a */
[----:B------:R-:W-:Y:S01]  /*27c0*/  LEA R6, R3, R6, 0x2 ;  /* 0x0000000603067211 */ /* 0x000fe200078e10ff */
[----:B----4-:R-:W-:-:S05]  /*27d0*/  @P0 HADD2.F32 R0, -RZ, R4.H0_H0 ;  /* 0x20000004ff000230 */ /* 0x010fca0000004100 */
[----:B------:R-:W-:-:S05]  /*27e0*/  @P0 FADD.FTZ R27, R27, R0 ;  /* 0x000000001b1b0221 */ /* 0x000fca0000010000 */
[----:B------:R1:W-:Y:S02]  /*27f0*/  STS [R6], R27 ;  /* 0x0000001b06007388 */ /* 0x0003e40000000800 */
.L_x_3423:
        /* <DEDUP_REMOVED lines=10> */
[----:B------:R-:W-:Y:S03]  /*28a0*/  BSSY B0, `(.L_x_3424) ;  /* 0x0000226000007945 */ /* 0x000fe60003800000 */
        /* <DEDUP_REMOVED lines=13> */
[----:B------:R-:W-:Y:S02]  /*2980*/  IMAD R25, R13, 0xa0, RZ ;  /* 0x000000a00d197824 */ /* 0x000fe400078e02ff */
[----:B------:R-:W-:Y:S01]  /*2990*/  IMAD.IADD R5, R18, 0x1, -R5 ;  /* 0x0000000112057824 */ /* 0x000fe200078e0a05 */
[----:B------:R-:W4:Y:S03]  /*29a0*/  LDC R12, c[0x0][0x2c0] ;  /* 0x0000b000ff0c7b82 */ /* 0x000f260000000800 */
[----:B------:R-:W-:Y:S01]  /*29b0*/  IMAD.SHL.U32 R10, R5, 0x4, RZ ;  /* 0x00000004050a7824 */ /* 0x000fe200078e00ff */
[----:B-1----:R-:W1:Y:S01]  /*29c0*/  MUFU.RCP R6, R6 ;  /* 0x0000000600067308 */ /* 0x002e620000001000 */
[----:B0-----:R-:W-:-:S06]  /*29d0*/  ULEA UR4, UR5, UR4, 0x18 ;  /* 0x0000000405047291 */ /* 0x001fcc000f8ec03f */
[----:B------:R-:W-:Y:S01]  /*29e0*/  LEA R11, R5, UR4, 0x3 ;  /* 0x00000004050b7c11 */ /* 0x000fe2000f8e18ff */
[----:B------:R-:W-:Y:S01]  /*29f0*/  ULDC UR4, c[0x0][0x298] ;  /* 0x0000a60000047ab9 */ /* 0x000fe20000000800 */
[----:B-1----:R-:W-:-:S03]  /*2a00*/  IADD3 R7, R6, 0xffffffe, RZ ;  /* 0x0ffffffe06077810 */ /* 0x002fc60007ffe0ff */
        /* <DEDUP_REMOVED lines=9> */
[----:B------:R-:W-:Y:S01]  /*2aa0*/  IMAD R5, R6, R3, RZ ;  /* 0x0000000306057224 */ /* 0x000fe200078e02ff */
[----:B------:R-:W-:Y:S02]  /*2ab0*/  HFMA2.MMA R6, -RZ, RZ, 0, 0 ;  /* 0x00000000ff067435 */ /* 0x000fe400000001ff */
[----:B------:R2:W0:Y:S04]  /*2ac0*/  LDS.64 R74, [R11+0x70] ;  /* 0x000070000b4a7984 */ /* 0x0004280000000a00 */
[----:B------:R2:W0:Y:S04]  /*2ad0*/  LDS.64 R72, [R11+0x80] ;  /* 0x000080000b487984 */ /* 0x0004280000000a00 */
[----:B------:R2:W0:Y:S01]  /*2ae0*/  LDS.64 R70, [R11+0x90] ;  /* 0x000090000b467984 */ /* 0x0004220000000a00 */
[----:B------:R-:W-:-:S03]  /*2af0*/  IMAD.HI.U32 R5, R7, R5, R6 ;  /* 0x0000000507057227 */ /* 0x000fc600078e0006 */
[----:B------:R2:W0:Y:S01]  /*2b00*/  LDS.64 R68, [R11+0xa0] ;  /* 0x0000a0000b447984 */ /* 0x0004220000000a00 */
[----:B------:R-:W-:Y:S02]  /*2b10*/  IMAD R6, R4, R13, R10 ;  /* 0x0000000d04067224 */ /* 0x000fe400078e020a */
[----:B----4-:R-:W-:Y:S01]  /*2b20*/  VIADD R7, R12, UR4 ;  /* 0x000000040c077c36 */ /* 0x010fe20008000000 */
[----:B------:R2:W4:Y:S02]  /*2b30*/  LDS.64 R66, [R11+0xb0] ;  /* 0x0000b0000b427984 */ /* 0x0005240000000a00 */
[----:B------:R-:W-:Y:S02]  /*2b40*/  SHF.R.S32.HI R10, RZ, 0x1f, R6 ;  /* 0x0000001fff0a7819 */ /* 0x000fe40000011406 */
        /* <DEDUP_REMOVED lines=20> */
.L_x_3429:
[----:B012---:R-:W0:Y:S01]  /*2c90*/  LDC R11, c[0x0][0x284] ;  /* 0x0000a100ff0b7b82 */ /* 0x007e220000000800 */
[----:B------:R-:W-:Y:S02]  /*2ca0*/  IABS R14, R154 ;  /* 0x0000009a000e7213 */ /* 0x000fe40000000000 */
[----:B------:R-:W-:-:S03]  /*2cb0*/  ISETP.GE.AND P1, PT, R154, RZ, PT ;  /* 0x000000ff9a00720c */ /* 0x000fc60003f26270 */
[----:B------:R-:W-:-:S04]  /*2cc0*/  IMAD.HI.U32 R12, R5, R14, RZ ;  /* 0x0000000e050c7227 */ /* 0x000fc800078e00ff */
[----:B------:R-:W-:Y:S01]  /*2cd0*/  IMAD.MOV R13, RZ, RZ, -R12 ;  /* 0x000000ffff0d7224 */ /* 0x000fe200078e0a0c */
[----:B0-----:R-:W-:-:S05]  /*2ce0*/  IABS R15, R11 ;  /* 0x0000000b000f7213 */ /* 0x001fca0000000000 */
[----:B------:R-:W-:-:S05]  /*2cf0*/  IMAD R12, R15, R13, R14 ;  /* 0x0000000d0f0c7224 */ /* 0x000fca00078e020e */
[----:B------:R-:W-:-:S13]  /*2d00*/  ISETP.GT.U32.AND P0, PT, R3, R12, PT ;  /* 0x0000000c0300720c */ /* 0x000fda0003f04070 */
[----:B------:R-:W-:-:S04]  /*2d10*/  @!P0 IADD3 R12, R12, -R15, RZ ;  /* 0x8000000f0c0c8210 */ /* 0x000fc80007ffe0ff */
[----:B------:R-:W-:-:S13]  /*2d20*/  ISETP.GT.U32.AND P0, PT, R3, R12, PT ;  /* 0x0000000c0300720c */ /* 0x000fda0003f04070 */
[----:B------:R-:W-:Y:S01]  /*2d30*/  @!P0 IMAD.IADD R12, R12, 0x1, -R15 ;  /* 0x000000010c0c8824 */ /* 0x000fe200078e0a0f */
[----:B------:R-:W-:-:S03]  /*2d40*/  ISETP.NE.AND P0, PT, R11, RZ, PT ;  /* 0x000000ff0b00720c */ /* 0x000fc60003f05270 */
[----:B------:R-:W-:Y:S01]  /*2d50*/  @!P1 IMAD.MOV R12, RZ, RZ, -R12 ;  /* 0x000000ffff0c9224 */ /* 0x000fe200078e0a0c */
[----:B------:R-:W-:-:S09]  /*2d60*/  ISETP.GE.AND P1, PT, R154, R17, PT ;  /* 0x000000119a00720c */ /* 0x000fd20003f26270 */
[----:B------:R-:W-:-:S04]  /*2d70*/  @!P0 LOP3.LUT R12, RZ, R11, RZ, 0x33, !PT ;  /* 0x0000000bff0c8212 */ /* 0x000fc800078e33ff */
[----:B------:R-:W-:Y:S02]  /*2d80*/  IADD3 R156, R12, R11, RZ ;  /* 0x0000000b0c9c7210 */ /* 0x000fe40007ffe0ff */
[----:B------:R-:W-:-:S03]  /*2d90*/  LEA R164, R11, R12, 0x2 ;  /* 0x0000000c0ba47211 */ /* 0x000fc600078e10ff */
[C---:B------:R-:W-:Y:S02]  /*2da0*/  IMAD.SHL.U32 R29, R156.reuse, 0x8, RZ ;  /* 0x000000089c1d7824 */ /* 0x040fe400078e00ff */
[----:B------:R-:W-:-:S03]  /*2db0*/  IMAD.IADD R160, R156, 0x1, R11 ;  /* 0x000000019ca07824 */ /* 0x000fc600078e020b */
[----:B------:R-:W-:Y:S02]  /*2dc0*/  ISETP.GE.OR P5, PT, R29, R25, P1 ;  /* 0x000000191d00720c */ /* 0x000fe40000fa6670 */
[----:B------:R-:W-:-:S04]  /*2dd0*/  SHF.L.U32 R155, R160, 0x3, RZ ;  /* 0x00000003a09b7819 */ /* 0x000fc800000006ff */
[----:B------:R-:W-:-:S07]  /*2de0*/  ISETP.GE.OR P3, PT, R155, R25, P1 ;  /* 0x000000199b00720c */ /* 0x000fce0000f66670 */
[----:B------:R-:W0:Y:S01]  /*2df0*/  @!P5 LDC.64 R14, c[0x0][0x248] ;  /* 0x00009200ff0edb82 */ /* 0x000e220000000a00 */
[----:B------:R-:W-:-:S04]  /*2e00*/  @!P5 IADD3 R13, P0, R6, R29, RZ ;  /* 0x0000001d060dd210 */ /* 0x000fc80007f1e0ff */
[----:B------:R-:W-:Y:S01]  /*2e10*/  @!P5 LEA.HI.X.SX32 R156, R29, R10, 0x1, P0 ;  /* 0x0000000a1d9cd211 */ /* 0x000fe200000f0eff */
[----:B------:R-:W-:Y:S01]  /*2e20*/  IMAD.SHL.U32 R29, R164, 0x8, RZ ;  /* 0x00000008a41d7824 */ /* 0x000fe200078e00ff */
[----:B0-----:R-:W-:-:S04]  /*2e30*/  @!P5 LEA R158, P0, R13, R14, 0x1 ;  /* 0x0000000e0d9ed211 */ /* 0x001fc800078008ff */
[----:B------:R-:W-:Y:S01]  /*2e40*/  @!P5 LEA.HI.X R159, R13, R15, R156, 0x1, P0 ;  /* 0x0000000f0d9fd211 */ /* 0x000fe200000f0c9c */
[----:B------:R-:W-:Y:S01]  /*2e50*/  IMAD.IADD R13, R160, 0x1, R11 ;  /* 0x00000001a00d7824 */ /* 0x000fe200078e020b */
[----:B------:R-:W0:Y:S03]  /*2e60*/  @!P3 LDC.64 R14, c[0x0][0x248] ;  /* 0x00009200ff0ebb82 */ /* 0x000e260000000a00 */
[----:B------:R-:W-:Y:S01]  /*2e70*/  IMAD.SHL.U32 R157, R13, 0x8, RZ ;  /* 0x000000080d9d7824 */ /* 0x000fe200078e00ff */
[----:B------:R-:W-:-:S04]  /*2e80*/  @!P3 IADD3 R13, P0, R6, R155, RZ ;  /* 0x0000009b060db210 */ /* 0x000fc80007f1e0ff */
[----:B------:R-:W-:Y:S02]  /*2e90*/  ISETP.GE.OR P4, PT, R157, R25, P1 ;  /* 0x000000199d00720c */ /* 0x000fe40000f86670 */
[----:B------:R-:W-:Y:S02]  /*2ea0*/  @!P3 LEA.HI.X.SX32 R156, R155, R10, 0x1, P0 ;  /* 0x0000000a9b9cb211 */ /* 0x000fe400000f0eff */
[----:B0-----:R-:W-:-:S04]  /*2eb0*/  @!P3 LEA R162, P0, R13, R14, 0x1 ;  /* 0x0000000e0da2b211 */ /* 0x001fc800078008ff */
[----:B------:R-:W-:-:S05]  /*2ec0*/  @!P3 LEA.HI.X R163, R13, R15, R156, 0x1, P0 ;  /* 0x0000000f0da3b211 */ /* 0x000fca00000f0c9c */
[----:B------:R-:W0:Y:S01]  /*2ed0*/  @!P4 LDC.64 R14, c[0x0][0x248] ;  /* 0x00009200ff0ecb82 */ /* 0x000e220000000a00 */
[----:B------:R-:W-:Y:S02]  /*2ee0*/  ISETP.GE.OR P0, PT, R29, R25, P1 ;  /* 0x000000191d00720c */ /* 0x000fe40000f06670 */
[----:B------:R-:W-:-:S04]  /*2ef0*/  @!P4 IADD3 R13, P2, R6, R157, RZ ;  /* 0x0000009d060dc210 */ /* 0x000fc80007f5e0ff */
[----:B------:R-:W-:Y:S01]  /*2f00*/  @!P4 LEA.HI.X.SX32 R156, R157, R10, 0x1, P2 ;  /* 0x0000000a9d9cc211 */ /* 0x000fe200010f0eff */
[----:B------:R-:W-:Y:S01]  /*2f10*/  IMAD.IADD R165, R164, 0x1, R11 ;  /* 0x00000001a4a57824 */ /* 0x000fe200078e020b */
[----:B0-----:R-:W-:-:S04]  /*2f20*/  @!P4 LEA R160, P2, R13, R14, 0x1 ;  /* 0x0000000e0da0c211 */ /* 0x001fc800078408ff */
[----:B------:R-:W-:Y:S02]  /*2f30*/  @!P4 LEA.HI.X R161, R13, R15, R156, 0x1, P2 ;  /* 0x0000000f0da1c211 */ /* 0x000fe400010f0c9c */
[----:B------:R-:W0:Y:S01]  /*2f40*/  @!P0 LDC.64 R14, c[0x0][0x248] ;  /* 0x00009200ff0e8b82 */ /* 0x000e220000000a00 */
[----:B------:R-:W-:-:S04]  /*2f50*/  ISETP.GE.AND P2, PT, R154, R17, PT ;  /* 0x000000119a00720c */ /* 0x000fc80003f46270 */
[----:B------:R-:W-:Y:S02]  /*2f60*/  SEL R91, R91, RZ, P2 ;  /* 0x000000ff5b5b7207 */ /* 0x000fe40001000000 */
[----:B------:R-:W-:Y:S02]  /*2f70*/  SEL R90, R90, RZ, P2 ;  /* 0x000000ff5a5a7207 */ /* 0x000fe40001000000 */
[----:B------:R-:W-:-:S04]  /*2f80*/  SHF.L.U32 R13, R165, 0x3, RZ ;  /* 0x00000003a50d7819 */ /* 0x000fc800000006ff */
[----:B------:R1:W2:Y:S01]  /*2f90*/  @!P5 LDG.E.64 R90, desc[UR36][R158.64] ;  /* 0x000000249e5ad981 */ /* 0x0002a2000c1e1b00 */
[----:B------:R-:W-:Y:S02]  /*2fa0*/  ISETP.GE.OR P5, PT, R13, R25, P1 ;  /* 0x000000190d00720c */ /* 0x000fe40000fa6670 */
[----:B------:R-:W-:Y:S02]  /*2fb0*/  @!P0 IADD3 R155, P6, R6, R29, RZ ;  /* 0x0000001d069b8210 */ /* 0x000fe40007fde0ff */
[----:B------:R-:W-:Y:S02]  /*2fc0*/  SEL R93, R93, RZ, P2 ;  /* 0x000000ff5d5d7207 */ /* 0x000fe40001000000 */
[----:B------:R-:W-:Y:S02]  /*2fd0*/  @!P0 LEA.HI.X.SX32 R164, R29, R10, 0x1, P6 ;  /* 0x0000000a1da48211 */ /* 0x000fe400030f0eff */
[----:B------:R-:W-:Y:S02]  /*2fe0*/  SEL R92, R92, RZ, P2 ;  /* 0x000000ff5c5c7207 */ /* 0x000fe40001000000 */
[----:B0-----:R-:W-:-:S04]  /*2ff0*/  @!P0 LEA R156, P6, R155, R14, 0x1 ;  /* 0x0000000e9b9c8211 */ /* 0x001fc800078c08ff */
[----:B------:R-:W-:Y:S01]  /*3000*/  @!P0 LEA.HI.X R157, R155, R15, R164, 0x1, P6 ;  /* 0x0000000f9b9d8211 */ /* 0x000fe200030f0ca4 */
[----:B------:R-:W-:Y:S01]  /*3010*/  IMAD.IADD R29, R165, 0x1, R11 ;  /* 0x00000001a51d7824 */ /* 0x000fe200078e020b */
[----:B------:R-:W1:Y:S01]  /*3020*/  @!P5 LDC.64 R14, c[0x0][0x248] ;  /* 0x00009200ff0edb82 */ /* 0x000e620000000a00 */
[----:B------:R0:W4:Y:S01]  /*3030*/  @!P3 LDG.E.64 R92, desc[UR36][R162.64] ;  /* 0x00000024a25cb981 */ /* 0x000122000c1e1b00 */
[----:B------:R-:W-:Y:S01]  /*3040*/  @!P5 IADD3 R155, P6, R6, R13, RZ ;  /* 0x0000000d069bd210 */ /* 0x000fe20007fde0ff */
[----:B------:R-:W-:Y:S01]  /*3050*/  IMAD.SHL.U32 R29, R29, 0x8, RZ ;  /* 0x000000081d1d7824 */ /* 0x000fe200078e00ff */
[----:B------:R-:W-:Y:S02]  /*3060*/  SEL R95, R95, RZ, P2 ;  /* 0x000000ff5f5f7207 */ /* 0x000fe40001000000 */
[----:B------:R-:W-:Y:S02]  /*3070*/  @!P5 LEA.HI.X.SX32 R164, R13, R10, 0x1, P6 ;  /* 0x0000000a0da4d211 */ /* 0x000fe400030f0eff */
[----:B------:R-:W-:Y:S01]  /*3080*/  ISETP.GE.OR P3, PT, R29, R25, P1 ;  /* 0x000000191d00720c */ /* 0x000fe20000f66670 */
[----:B------:R-:W-:Y:S01]  /*3090*/  IMAD R165, R11, 0x7, R12 ;  /* 0x000000070ba57824 */ /* 0x000fe200078e020c */
[----:B------:R-:W-:-:S02]  /*30a0*/  SEL R94, R94, RZ, P2 ;  /* 0x000000ff5e5e7207 */ /* 0x000fc40001000000 */
[----:B-1----:R-:W-:-:S04]  /*30b0*/  @!P5 LEA R158, P6, R155, R14, 0x1 ;  /* 0x0000000e9b9ed211 */ /* 0x002fc800078c08ff */
[----:B------:R1:W3:Y:S01]  /*30c0*/  @!P4 LDG.E.64 R94, desc[UR36][R160.64] ;  /* 0x00000024a05ec981 */ /* 0x0002e2000c1e1b00 */
[----:B------:R-:W-:-:S04]  /*30d0*/  @!P5 LEA.HI.X R159, R155, R15, R164, 0x1, P6 ;  /* 0x0000000f9b9fd211 */ /* 0x000fc800030f0ca4 */
[----:B------:R-:W0:Y:S01]  /*30e0*/  @!P3 LDC.64 R14, c[0x0][0x248] ;  /* 0x00009200ff0ebb82 */ /* 0x000e220000000a00 */
[----:B------:R-:W-:-:S04]  /*30f0*/  SHF.L.U32 R13, R165, 0x3, RZ ;  /* 0x00000003a50d7819 */ /* 0x000fc800000006ff */
[----:B------:R-:W-:Y:S02]  /*3100*/  ISETP.GE.OR P4, PT, R13, R25, P1 ;  /* 0x000000190d00720c */ /* 0x000fe40000f86670 */
[----:B------:R-:W-:-:S04]  /*3110*/  @!P3 IADD3 R155, P6, R6, R29, RZ ;  /* 0x0000001d069bb210 */ /* 0x000fc80007fde0ff */
[----:B------:R-:W-:Y:S01]  /*3120*/  @!P3 LEA.HI.X.SX32 R164, R29, R10, 0x1, P6 ;  /* 0x0000000a1da4b211 */ /* 0x000fe200030f0eff */
[----:B------:R-:W-:Y:S01]  /*3130*/  IMAD.IADD R165, R165, 0x1, R11 ;  /* 0x00000001a5a57824 */ /* 0x000fe200078e020b */
[----:B0-----:R-:W-:-:S04]  /*3140*/  @!P3 LEA R162, P6, R155, R14, 0x1 ;  /* 0x0000000e9ba2b211 */ /* 0x001fc800078c08ff */
[----:B------:R-:W-:Y:S02]  /*3150*/  @!P3 LEA.HI.X R163, R155, R15, R164, 0x1, P6 ;  /* 0x0000000f9ba3b211 */ /* 0x000fe400030f0ca4 */
[----:B------:R-:W1:Y:S01]  /*3160*/  @!P4 LDC.64 R14, c[0x0][0x248] ;  /* 0x00009200ff0ecb82 */ /* 0x000e620000000a00 */
[----:B------:R-:W-:Y:S02]  /*3170*/  SEL R97, R97, RZ, P2 ;  /* 0x000000ff61617207 */ /* 0x000fe40001000000 */
[----:B------:R-:W-:Y:S01]  /*3180*/  SEL R96, R96, RZ, P2 ;  /* 0x000000ff60607207 */ /* 0x000fe20001000000 */
[----:B------:R-:W-:Y:S01]  /*3190*/  IMAD.SHL.U32 R29, R165, 0x8, RZ ;  /* 0x00000008a51d7824 */ /* 0x000fe200078e00ff */
[----:B------:R-:W-:-:S04]  /*31a0*/  @!P4 IADD3 R155, P6, R6, R13, RZ ;  /* 0x0000000d069bc210 */ /* 0x000fc80007fde0ff */
[----:B------:R0:W3:Y:S01]  /*31b0*/  @!P0 LDG.E.64 R96, desc[UR36][R156.64] ;  /* 0x000000249c608981 */ /* 0x0000e2000c1e1b00 */
[----:B------:R-:W-:Y:S02]  /*31c0*/  ISETP.GE.OR P0, PT, R29, R25, P1 ;  /* 0x000000191d00720c */ /* 0x000fe40000f06670 */
[----:B------:R-:W-:Y:S02]  /*31d0*/  @!P4 LEA.HI.X.SX32 R164, R13, R10, 0x1, P6 ;  /* 0x0000000a0da4c211 */ /* 0x000fe400030f0eff */
[----:B-1----:R-:W-:-:S04]  /*31e0*/  @!P4 LEA R160, P6, R155, R14, 0x1 ;  /* 0x0000000e9ba0c211 */ /* 0x002fc800078c08ff */
[----:B------:R-:W-:-:S05]  /*31f0*/  @!P4 LEA.HI.X R161, R155, R15, R164, 0x1, P6 ;  /* 0x0000000f9ba1c211 */ /* 0x000fca00030f0ca4 */
[----:B------:R-:W0:Y:S01]  /*3200*/  @!P0 LDC.64 R14, c[0x0][0x248] ;  /* 0x00009200ff0e8b82 */ /* 0x000e220000000a00 */
[----:B------:R-:W-:Y:S02]  /*3210*/  IADD3 R13, R165, R11, RZ ;  /* 0x0000000ba50d7210 */ /* 0x000fe40007ffe0ff */
[----:B------:R-:W-:Y:S02]  /*3220*/  SEL R99, R99, RZ, P2 ;  /* 0x000000ff63637207 */ /* 0x000fe40001000000 */
[----:B------:R-:W-:Y:S01]  /*3230*/  SEL R98, R98, RZ, P2 ;  /* 0x000000ff62627207 */ /* 0x000fe20001000000 */
[----:B------:R-:W-:Y:S01]  /*3240*/  IMAD.SHL.U32 R13, R13, 0x8, RZ ;  /* 0x000000080d0d7824 */ /* 0x000fe200078e00ff */
[----:B------:R-:W-:-:S04]  /*3250*/  @!P0 IADD3 R155, P6, R6, R29, RZ ;  /* 0x0000001d069b8210 */ /* 0x000fc80007fde0ff */
[----:B------:R1:W3:Y:S01]  /*3260*/  @!P5 LDG.E.64 R98, desc[UR36][R158.64] ;  /* 0x000000249e62d981 */ /* 0x0002e2000c1e1b00 */
[----:B------:R-:W-:Y:S02]  /*3270*/  ISETP.GE.OR P5, PT, R13, R25, P1 ;  /* 0x000000190d00720c */ /* 0x000fe40000fa6670 */
[----:B------:R-:W-:Y:S02]  /*3280*/  @!P0 LEA.HI.X.SX32 R164, R29, R10, 0x1, P6 ;  /* 0x0000000a1da48211 */ /* 0x000fe400030f0eff */
[----:B0-----:R-:W-:-:S04]  /*3290*/  @!P0 LEA R156, P6, R155, R14, 0x1 ;  /* 0x0000000e9b9c8211 */ /* 0x001fc800078c08ff */
[----:B------:R-:W-:-:S05]  /*32a0*/  @!P0 LEA.HI.X R157, R155, R15, R164, 0x1, P6 ;  /* 0x0000000f9b9d8211 */ /* 0x000fca00030f0ca4 */
[----:B------:R-:W1:Y:S01]  /*32b0*/  @!P5 LDC.64 R14, c[0x0][0x248] ;  /* 0x00009200ff0edb82 */ /* 0x000e620000000a00 */
[----:B------:R-:W-:Y:S01]  /*32c0*/  IMAD R165, R11, 0xa, R12 ;  /* 0x0000000a0ba57824 */ /* 0x000fe200078e020c */
        /* <DEDUP_REMOVED lines=21> */
[----:B------:R-:W-:Y:S01]  /*3420*/  IMAD.IADD R29, R165, 0x1, R11 ;  /* 0x00000001a51d7824 */ /* 0x000fe200078e020b */
[----:B------:R-:W-:Y:S02]  /*3430*/  SEL R105, R105, RZ, P2 ;  /* 0x000000ff69697207 */ /* 0x000fe40001000000 */
[----:B------:R-:W-:Y:S02]  /*3440*/  SEL R104, R104, RZ, P2 ;  /* 0x000000ff68687207 */ /* 0x000fe40001000000 */
[----:B------:R-:W-:-:S04]  /*3450*/  SHF.L.U32 R29, R29, 0x3, RZ ;  /* 0x000000031d1d7819 */ /* 0x000fc800000006ff */
[----:B------:R0:W3:Y:S01]  /*3460*/  @!P0 LDG.E.64 R104, desc[UR36][R156.64] ;  /* 0x000000249c688981 */ /* 0x0000e2000c1e1b00 */
[----:B------:R-:W-:Y:S02]  /*3470*/  ISETP.GE.OR P0, PT, R29, R25, P1 ;  /* 0x000000191d00720c */ /* 0x000fe40000f06670 */
[----:B------:R-:W-:-:S04]  /*3480*/  @!P4 IADD3 R155, P6, R6, R13, RZ ;  /* 0x0000000d069bc210 */ /* 0x000fc80007fde0ff */
[----:B------:R-:W-:Y:S02]  /*3490*/  @!P4 LEA.HI.X.SX32 R164, R13, R10, 0x1, P6 ;  /* 0x0000000a0da4c211 */ /* 0x000fe400030f0eff */
[----:B-1----:R-:W-:-:S04]  /*34a0*/  @!P4 LEA R160, P6, R155, R14, 0x1 ;  /* 0x0000000e9ba0c211 */ /* 0x002fc800078c08ff */
[----:B------:R-:W-:Y:S02]  /*34b0*/  @!P4 LEA.HI.X R161, R155, R15, R164, 0x1, P6 ;  /* 0x0000000f9ba1c211 */ /* 0x000fe400030f0ca4 */
[----:B------:R-:W0:Y:S01]  /*34c0*/  @!P0 LDC.64 R14, c[0x0][0x248] ;  /* 0x00009200ff0e8b82 */ /* 0x000e220000000a00 */
        /* <DEDUP_REMOVED lines=22> */
[----:B------:R-:W-:Y:S01]  /*3630*/  IMAD.IADD R13, R165, 0x1, R11 ;  /* 0x00000001a50d7824 */ /* 0x000fe200078e020b */
        /* <DEDUP_REMOVED lines=10> */
[----:B------:R-:W-:Y:S02]  /*36e0*/  LEA R165, R11, R12, 0x4 ;  /* 0x0000000c0ba57211 */ /* 0x000fe400078e20ff */
        /* <DEDUP_REMOVED lines=18> */
[----:B0-----:R-:W-:-:S04]  /*3810*/  @!P0 LEA R156, P6, R155, R14, 0x1 ;  /* 0x0000000e9b9c8211 */ /* 0x001fc800078c08ff */
[----:B------:R-:W-:Y:S02]  /*3820*/  @!P0 LEA.HI.X R157, R155, R15, R164, 0x1, P6 ;  /* 0x0000000f9b9d8211 */ /* 0x000fe400030f0ca4 */
[----:B------:R-:W1:Y:S01]  /*3830*/  @!P5 LDC.64 R14, c[0x0][0x248] ;  /* 0x00009200ff0edb82 */ /* 0x000e620000000a00 */
        /* <DEDUP_REMOVED lines=11> */
[----:B------:R-:W-:Y:S01]  /*38f0*/  IMAD R165, R11, 0x13, R12 ;  /* 0x000000130ba57824 */ /* 0x000fe200078e020c */
        /* <DEDUP_REMOVED lines=131> */
[----:B------:R-:W-:Y:S02]  /*4130*/  SEL R143, R143, RZ, P2 ;  /* 0x000000ff8f8f7207 */ /* 0x000fe40001000000 */
[----:B------:R-:W-:Y:S01]  /*4140*/  SEL R142, R142, RZ, P2 ;  /* 0x000000ff8e8e7207 */ /* 0x000fe20001000000 */
[----:B------:R-:W-:Y:S01]  /*4150*/  IMAD.SHL.U32 R155, R12, 0x8, RZ ;  /* 0x000000080c9b7824 */ /* 0x000fe200078e00ff */
[----:B------:R-:W-:-:S04]  /*4160*/  @!P3 IADD3 R13, P6, R6, R29, RZ ;  /* 0x0000001d060db210 */ /* 0x000fc80007fde0ff */
[----:B------:R-:W3:Y:S01]  /*4170*/  @!P4 LDG.E.64 R142, desc[UR36][R160.64] ;  /* 0x00000024a08ec981 */ /* 0x000ee2000c1e1b00 */
[----:B------:R-:W-:Y:S02]  /*4180*/  ISETP.GE.OR P4, PT, R155, R25, P1 ;  /* 0x000000199b00720c */ /* 0x000fe40000f86670 */
[----:B------:R-:W-:Y:S02]  /*4190*/  @!P3 LEA.HI.X.SX32 R164, R29, R10, 0x1, P6 ;  /* 0x0000000a1da4b211 */ /* 0x000fe400030f0eff */
[----:B0-----:R-:W-:-:S04]  /*41a0*/  @!P3 LEA R162, P6, R13, R14, 0x1 ;  /* 0x0000000e0da2b211 */ /* 0x001fc800078c08ff */
[----:B------:R-:W-:-:S05]  /*41b0*/  @!P3 LEA.HI.X R163, R13, R15, R164, 0x1, P6 ;  /* 0x0000000f0da3b211 */ /* 0x000fca00030f0ca4 */
[----:B------:R-:W0:Y:S01]  /*41c0*/  @!P4 LDC.64 R14, c[0x0][0x248] ;  /* 0x00009200ff0ecb82 */ /* 0x000e220000000a00 */
[----:B------:R-:W-:-:S04]  /*41d0*/  @!P4 IADD3 R13, P6, R6, R155, RZ ;  /* 0x0000009b060dc210 */ /* 0x000fc80007fde0ff */
[----:B------:R-:W-:Y:S02]  /*41e0*/  @!P4 LEA.HI.X.SX32 R29, R155, R10, 0x1, P6 ;  /* 0x0000000a9b1dc211 */ /* 0x000fe400030f0eff */
[----:B------:R-:W-:Y:S02]  /*41f0*/  SEL R145, R145, RZ, P2 ;  /* 0x000000ff91917207 */ /* 0x000fe40001000000 */
[----:B------:R-:W-:Y:S02]  /*4200*/  SEL R144, R144, RZ, P2 ;  /* 0x000000ff90907207 */ /* 0x000fe40001000000 */
[----:B0-----:R-:W-:-:S04]  /*4210*/  @!P4 LEA R164, P6, R13, R14, 0x1 ;  /* 0x0000000e0da4c211 */ /* 0x001fc800078c08ff */
[----:B------:R-:W-:-:S05]  /*4220*/  @!P4 LEA.HI.X R165, R13, R15, R29, 0x1, P6 ;  /* 0x0000000f0da5c211 */ /* 0x000fca00030f0c1d */
[----:B------:R-:W2:Y:S01]  /*4230*/  @!P4 LDG.E.64 R144, desc[UR36][R164.64] ;  /* 0x00000024a490c981 */ /* 0x000ea2000c1e1b00 */
[----:B------:R-:W-:-:S05]  /*4240*/  IMAD R12, R11, 0x1f, R12 ;  /* 0x0000001f0b0c7824 */ /* 0x000fca00078e020c */
[----:B------:R-:W-:-:S04]  /*4250*/  SHF.L.U32 R13, R12, 0x3, RZ ;  /* 0x000000030c0d7819 */ /* 0x000fc800000006ff */
[----:B------:R-:W-:Y:S02]  /*4260*/  ISETP.GE.OR P4, PT, R13, R25, P1 ;  /* 0x000000190d00720c */ /* 0x000fe40000f86670 */
[----:B------:R-:W-:Y:S02]  /*4270*/  SEL R147, R147, RZ, P2 ;  /* 0x000000ff93937207 */ /* 0x000fe40001000000 */
[----:B------:R-:W-:Y:S02]  /*4280*/  SEL R146, R146, RZ, P2 ;  /* 0x000000ff92927207 */ /* 0x000fe40001000000 */
[----:B------:R-:W-:Y:S02]  /*4290*/  SEL R149, R149, RZ, P2 ;  /* 0x000000ff95957207 */ /* 0x000fe40001000000 */
[----:B------:R-:W-:Y:S02]  /*42a0*/  SEL R148, R148, RZ, P2 ;  /* 0x000000ff94947207 */ /* 0x000fe40001000000 */
[----:B------:R0:W3:Y:S03]  /*42b0*/  @!P0 LDG.E.64 R146, desc[UR36][R156.64] ;  /* 0x000000249c928981 */ /* 0x0000e6000c1e1b00 */
[----:B------:R-:W1:Y:S01]  /*42c0*/  @!P4 LDC.64 R14, c[0x0][0x248] ;  /* 0x00009200ff0ecb82 */ /* 0x000e620000000a00 */
[----:B------:R-:W-:Y:S01]  /*42d0*/  ISETP.NE.U32.AND P0, PT, RZ, UR6, PT ;  /* 0x00000006ff007c0c */ /* 0x000fe2000bf05070 */
[----:B------:R-:W3:Y:S01]  /*42e0*/  @!P5 LDG.E.64 R148, desc[UR36][R158.64] ;  /* 0x000000249e94d981 */ /* 0x000ee2000c1e1b00 */
[----:B------:R-:W-:-:S02]  /*42f0*/  @!P4 IADD3 R12, P6, R6, R13, RZ ;  /* 0x0000000d060cc210 */ /* 0x000fc40007fde0ff */
[----:B------:R-:W-:Y:S02]  /*4300*/  ISETP.NE.AND.EX P0, PT, RZ, UR7, PT, P0 ;  /* 0x00000007ff007c0c */ /* 0x000fe4000bf05300 */
[----:B------:R-:W-:Y:S02]  /*4310*/  SEL R151, R151, RZ, P2 ;  /* 0x000000ff97977207 */ /* 0x000fe40001000000 */
[----:B------:R-:W-:Y:S02]  /*4320*/  SEL R150, R150, RZ, P2 ;  /* 0x000000ff96967207 */ /* 0x000fe40001000000 */
[----:B------:R-:W-:Y:S02]  /*4330*/  @!P4 LEA.HI.X.SX32 R13, R13, R10, 0x1, P6 ;  /* 0x0000000a0d0dc211 */ /* 0x000fe400030f0eff */
[----:B------:R-:W-:Y:S02]  /*4340*/  SEL R153, R153, RZ, P2 ;  /* 0x000000ff99997207 */ /* 0x000fe40001000000 */
[----:B------:R-:W3:Y:S01]  /*4350*/  @!P3 LDG.E.64 R150, desc[UR36][R162.64] ;  /* 0x00000024a296b981 */ /* 0x000ee2000c1e1b00 */
[----:B------:R-:W-:-:S02]  /*4360*/  SEL R152, R152, RZ, P2 ;  /* 0x000000ff98987207 */ /* 0x000fc40001000000 */
[----:B-1----:R-:W-:-:S04]  /*4370*/  @!P4 LEA R14, P6, R12, R14, 0x1 ;  /* 0x0000000e0c0ec211 */ /* 0x002fc800078c08ff */
[----:B------:R-:W-:Y:S01]  /*4380*/  @!P4 LEA.HI.X R15, R12, R15, R13, 0x1, P6 ;  /* 0x0000000f0c0fc211 */ /* 0x000fe200030f0c0d */
[----:B------:R-:W-:-:S04]  /*4390*/  @P0 IMAD R11, R2, R11, RZ ;  /* 0x0000000b020b0224 */ /* 0x000fc800078e02ff */
[----:B------:R-:W3:Y:S01]  /*43a0*/  @!P4 LDG.E.64 R152, desc[UR36][R14.64] ;  /* 0x000000240e98c981 */ /* 0x000ee2000c1e1b00 */
[--C-:B0-----:R-:W-:Y:S02]  /*43b0*/  @P0 SHF.R.S32.HI R156, RZ, 0x1f, R11.reuse ;  /* 0x0000001fff9c0819 */ /* 0x101fe4000001140b */
[----:B------:R-:W-:Y:S02]  /*43c0*/  @P0 IADD3 R12, P2, P3, R154, UR6, R11 ;  /* 0x000000069a0c0c10 */ /* 0x000fe4000fb5e00b */
[----:B------:R-:W-:-:S04]  /*43d0*/  @P0 SHF.R.S32.HI R11, RZ, 0x1f, R154 ;  /* 0x0000001fff0b0819 */ /* 0x000fc8000001149a */
[----:B------:R-:W-:-:S05]  /*43e0*/  @P0 IADD3.X R13, R11, UR7, R156, P2, P3 ;  /* 0x000000070b0d0c10 */ /* 0x000fca00097e649c */
[----:B------:R0:W3:Y:S01]  /*43f0*/  @P0 LDG.E.U8 R12, desc[UR36][R12.64] ;  /* 0x000000240c0c0981 */ /* 0x0000e2000c1e1100 */
[----:B--2---:R-:W-:-:S06]  /*4400*/  HMUL2 R11, R88, R144 ;  /* 0x00000090580b7232 */ /* 0x004fcc0000000000 */
[----:B------:R-:W-:-:S08]  /*4410*/  HFMA2.MMA R11, R86, R90, R11 ;  /* 0x0000005a560b7235 */ /* 0x000fd0000000000b */
[----:B----4-:R-:W-:-:S08]  /*4420*/  HFMA2.MMA R11, R84, R92, R11 ;  /* 0x0000005c540b7235 */ /* 0x010fd0000000000b */
[----:B---3--:R-:W-:-:S08]  /*4430*/  HFMA2.MMA R11, R82, R94, R11 ;  /* 0x0000005e520b7235 */ /* 0x008fd0000000000b */
        /* <DEDUP_REMOVED lines=69> */
.L_x_3478:
        /* <DEDUP_REMOVED lines=31> */
[----:B------:R-:W-:-:S04]  /*4a80*/  IMAD.IADD R12, R154, 0x1, -R26 ;  /* 0x000000019a0c7824 */ /* 0x000fc800078e0a1a */
[----:B------:R-:W-:Y:S02]  /*4a90*/  @!P0 FMNMX.FTZ R27, R27, R11, !PT ;  /* 0x0000000b1b1b8209 */ /* 0x000fe40007810000 */
[----:B------:R-:W-:-:S05]  /*4aa0*/  LEA R12, R12, UR4, 0x2 ;  /* 0x000000040c0c7c11 */ /* 0x000fca000f8e10ff */
[----:B------:R1:W-:Y:S02]  /*4ab0*/  STS [R12], R11 ;  /* 0x0000000b0c007388 */ /* 0x0003e40000000800 */
.L_x_3428:
[----:B------:R-:W-:Y:S05]  /*4ac0*/  BSYNC B1 ;  /* 0x0000000000017941 */ /* 0x000fea0003800000 */
.L_x_3427:
[----:B------:R-:W-:-:S05]  /*4ad0*/  VIADD R154, R154, 0x40 ;  /* 0x000000409a9a7836 */ /* 0x000fca0000000000 */
[----:B------:R-:W-:-:S13]  /*4ae0*/  ISETP.GE.AND P0, PT, R154, R0, PT ;  /* 0x000000009a00720c */ /* 0x000fda0003f06270 */
[----:B------:R-:W-:Y:S05]  /*4af0*/  @!P0 BRA `(.L_x_3429) ;  /* 0xffffffe000648947 */ /* 0x000fea000383ffff */
.L_x_3425:
[----:B------:R-:W-:Y:S05]  /*4b00*/  BSYNC B0 ;  /* 0x0000000000007941 */ /* 0x000fea0003800000 */
.L_x_3424:
        /* <DEDUP_REMOVED lines=9> */
.L_x_3484:
        /* <DEDUP_REMOVED lines=15> */
[----:B------:R-:W-:Y:S02]  /*4c90*/  IMAD.IADD R11, R26, 0x1, R18 ;  /* 0x000000011a0b7824 */ /* 0x000fe400078e0212 */
[----:B------:R-:W-:Y:S02]  /*4ca0*/  IMAD.MOV.U32 R8, RZ, RZ, RZ ;  /* 0x000000ffff087224 */ /* 0x000fe400078e00ff */
[----:B------:R-:W-:Y:S01]  /*4cb0*/  ULDC UR6, c[0x0][0x284] ;  /* 0x0000a10000067ab9 */ /* 0x000fe20000000800 */
[----:B------:R-:W-:Y:S01]  /*4cc0*/  ISETP.GT.AND P1, PT, R11, R17, PT ;  /* 0x000000110b00720c */ /* 0x000fe20003f24270 */
[----:B------:R-:W-:Y:S01]  /*4cd0*/  ULDC.64 UR8, c[0x0][0x2b0] ;  /* 0x0000ac0000087ab9 */ /* 0x000fe20000000a00 */
[----:B------:R-:W-:Y:S05]  /*4ce0*/  BSSY B0, `(.L_x_3431) ;  /* 0x000002d000007945 */ /* 0x000fea0003800000 */
[----:B0-----:R-:W0:Y:S01]  /*4cf0*/  @!P0 S2R R3, SR_CgaCtaId ;  /* 0x0000000000038919 */ /* 0x001e220000008800 */
[----:B------:R-:W-:-:S04]  /*4d00*/  @!P0 MOV R0, 0x400 ;  /* 0x0000040000008802 */ /* 0x000fc80000000f00 */
[----:B0-----:R-:W-:Y:S01]  /*4d10*/  @!P0 LEA R3, R3, R0, 0x18 ;  /* 0x0000000003038211 */ /* 0x001fe200078ec0ff */
[----:B------:R-:W-:-:S03]  /*4d20*/  IMAD.MOV.U32 R0, RZ, RZ, -0x800001 ;  /* 0xff7fffffff007424 */ /* 0x000fc600078e00ff */
[----:B------:R-:W-:-:S05]  /*4d30*/  @!P0 LEA R3, R10, R3, 0x2 ;  /* 0x000000030a038211 */ /* 0x000fca00078e10ff */
        /* <DEDUP_REMOVED lines=14> */
[----:B----4-:R-:W-:Y:S01]  /*4e20*/  LEA R20, R3, R0, 0x18 ;  /* 0x0000000003147211 */ /* 0x010fe200078ec0ff */
[----:B------:R-:W-:-:S10]  /*4e30*/  IMAD.MOV.U32 R0, RZ, RZ, R11 ;  /* 0x000000ffff007224 */ /* 0x000fd400078e000b */
.L_x_3436:
[----:B------:R-:W-:Y:S01]  /*4e40*/  IADD3 R3, -R26, R0, RZ ;  /* 0x000000001a037210 */ /* 0x000fe20007ffe1ff */
[----:B------:R-:W-:Y:S04]  /*4e50*/  BSSY B1, `(.L_x_3433) ;  /* 0x0000010000017945 */ /* 0x000fe80003800000 */
[----:B------:R-:W-:Y:S01]  /*4e60*/  IMAD R14, R3, 0x4, R20 ;  /* 0x00000004030e7824 */ /* 0x000fe200078e0214 */
[----:B------:R-:W-:Y:S06]  /*4e70*/  @!P0 BRA `(.L_x_3434) ;  /* 0x0000000000248947 */ /* 0x000fec0003800000 */
[----:B------:R-:W-:Y:S01]  /*4e80*/  IMAD R7, R2, UR6, RZ ;  /* 0x0000000602077c24 */ /* 0x000fe2000f8e02ff */
[----:B------:R-:W-:-:S04]  /*4e90*/  SHF.R.S32.HI R3, RZ, 0x1f, R0 ;  /* 0x0000001fff037819 */ /* 0x000fc80000011400 */
[--C-:B-----5:R-:W-:Y:S02]  /*4ea0*/  SHF.R.S32.HI R28, RZ, 0x1f, R7.reuse ;  /* 0x0000001fff1c7819 */ /* 0x120fe40000011407 */
[----:B0-----:R-:W-:-:S04]  /*4eb0*/  IADD3 R6, P2, P3, R0, UR8, R7 ;  /* 0x0000000800067c10 */ /* 0x001fc8000fb5e007 */
[----:B------:R-:W-:-:S05]  /*4ec0*/  IADD3.X R7, R3, UR9, R28, P2, P3 ;  /* 0x0000000903077c10 */ /* 0x000fca00097e641c */
[----:B------:R-:W4:Y:S02]  /*4ed0*/  LDG.E.U8 R6, desc[UR36][R6.64] ;  /* 0x0000002406067981 */ /* 0x000f24000c1e1100 */
[----:B----4-:R-:W-:-:S13]  /*4ee0*/  ISETP.NE.AND P2, PT, R6, RZ, PT ;  /* 0x000000ff0600720c */ /* 0x010fda0003f45270 */
[----:B------:R-:W-:Y:S01]  /*4ef0*/  @P2 IMAD.MOV.U32 R3, RZ, RZ, RZ ;  /* 0x000000ffff032224 */ /* 0x000fe200078e00ff */
[----:B------:R-:W-:Y:S06]  /*4f00*/  @P2 BRA `(.L_x_3435) ;  /* 0x0000000000102947 */ /* 0x000fec0003800000 */
.L_x_3434:
[----:B------:R-:W1:Y:S02]  /*4f10*/  LDS R3, [R14] ;  /* 0x000000000e037984 */ /* 0x000e640000000800 */
[----:B-1----:R-:W-:-:S04]  /*4f20*/  FADD.FTZ R3, -R12, R3 ;  /* 0x000000030c037221 */ /* 0x002fc80000010100 */
[----:B------:R-:W-:-:S06]  /*4f30*/  FMUL.FTZ R3, R3, 1.4426950216293334961 ;  /* 0x3fb8aa3b03037820 */ /* 0x000fcc0000410000 */
[----:B------:R-:W4:Y:S02]  /*4f40*/  MUFU.EX2 R3, R3 ;  /* 0x0000000300037308 */ /* 0x000f240000000800 */
.L_x_3435:
[----:B------:R-:W-:Y:S05]  /*4f50*/  BSYNC B1 ;  /* 0x0000000000017941 */ /* 0x000fea0003800000 */
.L_x_3433:
[----:B----4-:R4:W-:Y:S01]  /*4f60*/  STS [R14], R3 ;  /* 0x000000030e007388 */ /* 0x0109e20000000800 */
[----:B------:R-:W-:Y:S01]  /*4f70*/  IADD3 R0, R0, 0x80, RZ ;  /* 0x0000008000007810 */ /* 0x000fe20007ffe0ff */
[----:B------:R-:W-:-:S03]  /*4f80*/  FADD.FTZ R8, R3, R8 ;  /* 0x0000000803087221 */ /* 0x000fc60000010000 */
[----:B------:R-:W-:-:S13]  /*4f90*/  ISETP.GT.AND P2, PT, R0, R17, PT ;  /* 0x000000110000720c */ /* 0x000fda0003f44270 */
[----:B----4-:R-:W-:Y:S05]  /*4fa0*/  @!P2 BRA `(.L_x_3436) ;  /* 0xfffffffc00a4a947 */ /* 0x010fea000383ffff */
.L_x_3432:
[----:B------:R-:W-:Y:S05]  /*4fb0*/  BSYNC B0 ;  /* 0x0000000000007941 */ /* 0x000fea0003800000 */
.L_x_3431:
[----:B------:R-:W4:Y:S01]  /*4fc0*/  SHFL.BFLY PT, R3, R8, 0x10, 0x1f ;  /* 0x0e001f0008037f89 */ /* 0x000f2200000e0000 */
[----:B0-----:R-:W-:Y:S01]  /*4fd0*/  LOP3.LUT P0, R6, R18, 0x1f, RZ, 0xc0, !PT ;  /* 0x0000001f12067812 */ /* 0x001fe2000780c0ff */
[----:B------:R-:W0:Y:S01]  /*4fe0*/  S2UR UR5, SR_CgaCtaId ;  /* 0x00000000000579c3 */ /* 0x000e220000008800 */
[----:B------:R-:W-:Y:S01]  /*4ff0*/  UMOV UR4, 0x400 ;  /* 0x0000040000047882 */ /* 0x000fe20000000000 */
[----:B------:R-:W-:Y:S01]  /*5000*/  BSSY B0, `(.L_x_3437) ;  /* 0x0000042000007945 */ /* 0x000fe20003800000 */
[----:B------:R-:W-:-:S05]  /*5010*/  ISETP.GT.U32.AND P2, PT, R6, 0x3, PT ;  /* 0x000000030600780c */ /* 0x000fca0003f44070 */
[----:B------:R-:W2:Y:S04]  /*5020*/  LDC R15, c[0x0][0x284] ;  /* 0x0000a100ff0f7b82 */ /* 0x000ea80000000800 */
[----:B------:R-:W-:-:S04]  /*5030*/  VOTEU.ALL UP0, P0 ;  /* 0x00000000003f7886 */ /* 0x000fc80000000000 */
[----:B-1----:R-:W1:Y:S01]  /*5040*/  @!P2 S2R R12, SR_CgaCtaId ;  /* 0x00000000000ca919 */ /* 0x002e620000008800 */
[----:B----4-:R-:W-:Y:S01]  /*5050*/  FADD.FTZ R3, R3, R8 ;  /* 0x0000000803037221 */ /* 0x010fe20000010000 */
[----:B0-----:R-:W-:Y:S01]  /*5060*/  @!UP0 ULEA UR6, UR5, UR4, 0x18 ;  /* 0x0000000405068291 */ /* 0x001fe2000f8ec03f */
[----:B------:R-:W2:Y:S01]  /*5070*/  LDC R8, c[0x0][0x29c] ;  /* 0x0000a700ff087b82 */ /* 0x000ea20000000800 */
[----:B------:R-:W-:Y:S02]  /*5080*/  UIADD3 UR4, UR4, 0x220, URZ ;  /* 0x0000022004047890 */ /* 0x000fe4000fffe03f */
[----:B------:R-:W0:Y:S02]  /*5090*/  SHFL.BFLY PT, R0, R3, 0x8, 0x1f ;  /* 0x0d001f0003007f89 */ /* 0x000e2400000e0000 */
[----:B------:R-:W-:Y:S01]  /*50a0*/  ULEA UR4, UR5, UR4, 0x18 ;  /* 0x0000000405047291 */ /* 0x000fe2000f8ec03f */
[----:B0-----:R-:W-:Y:S01]  /*50b0*/  FADD.FTZ R0, R3, R0 ;  /* 0x0000000003007221 */ /* 0x001fe20000010000 */
[----:B------:R-:W-:-:S04]  /*50c0*/  @!P2 MOV R3, 0x400 ;  /* 0x000004000003a802 */ /* 0x000fc80000000f00 */
[----:B------:R-:W0:Y:S01]  /*50d0*/  SHFL.BFLY PT, R7, R0, 0x4, 0x1f ;  /* 0x0c801f0000077f89 */ /* 0x000e2200000e0000 */
[----:B-1----:R-:W-:-:S05]  /*50e0*/  @!P2 LEA R3, R12, R3, 0x18 ;  /* 0x000000030c03a211 */ /* 0x002fca00078ec0ff */
[----:B------:R-:W-:Y:S02]  /*50f0*/  @!P2 IMAD R6, R6, 0x4, R3 ;  /* 0x000000040606a824 */ /* 0x000fe400078e0203 */
[----:B0-----:R-:W-:Y:S01]  /*5100*/  FADD.FTZ R7, R0, R7 ;  /* 0x0000000700077221 */ /* 0x001fe20000010000 */
        /* <DEDUP_REMOVED lines=11> */
[----:B------:R-:W-:-:S08]  /*51c0*/  ULDC.64 UR6, c[0x0][0x310] ;  /* 0x0000c40000067ab9 */ /* 0x000fd00000000a00 */
[----:B------:R-:W0:Y:S01]  /*51d0*/  @P0 LDC R13, c[0x0][0x318] ;  /* 0x0000c600ff0d0b82 */ /* 0x000e220000000800 */
[----:B------:R1:W2:Y:S02]  /*51e0*/  @!P2 LDS R9, [R6+0x10] ;  /* 0x000010000609a984 */ /* 0x0002a40000000800 */
[----:B-1----:R-:W-:-:S05]  /*51f0*/  VIADD R6, R0, 0x4 ;  /* 0x0000000400067836 */ /* 0x002fca0000000000 */
[----:B------:R-:W-:Y:S01]  /*5200*/  SHF.R.S32.HI R7, RZ, 0x1f, R6 ;  /* 0x0000001fff077819 */ /* 0x000fe20000011406 */
[----:B0-----:R-:W-:-:S03]  /*5210*/  @P0 IMAD R0, R22, R13, R8 ;  /* 0x0000000d16000224 */ /* 0x001fc600078e0208 */
[----:B------:R-:W-:Y:S01]  /*5220*/  LEA.HI R7, R7, R6, RZ, 0x2 ;  /* 0x0000000607077211 */ /* 0x000fe200078f10ff */
[----:B--2---:R-:W0:Y:S02]  /*5230*/  SHFL.BFLY PT, R2, R9, 0x2, 0x1f ;  /* 0x0c401f0009027f89 */ /* 0x004e2400000e0000 */
[----:B0-----:R-:W-:Y:S01]  /*5240*/  FADD.FTZ R2, R2, R9 ;  /* 0x0000000902027221 */ /* 0x001fe20000010000 */
[----:B------:R-:W-:-:S04]  /*5250*/  @P0 IMAD R9, R0, R15, RZ ;  /* 0x0000000f00090224 */ /* 0x000fc800078e02ff */
[----:B------:R-:W0:Y:S02]  /*5260*/  SHFL.BFLY PT, R3, R2, 0x1, 0x1f ;  /* 0x0c201f0002037f89 */ /* 0x000e2400000e0000 */
[----:B0-----:R-:W-:Y:S01]  /*5270*/  FADD.FTZ R3, R2, R3 ;  /* 0x0000000302037221 */ /* 0x001fe20000010000 */
[----:B------:R-:W-:Y:S02]  /*5280*/  SHF.L.U32 R2, R7, 0x2, RZ ;  /* 0x0000000207027819 */ /* 0x000fe400000006ff */
[----:B------:R-:W-:Y:S02]  /*5290*/  CS2R R6, SRZ ;  /* 0x0000000000067805 */ /* 0x000fe4000001ff00 */
[--C-:B------:R-:W-:Y:S01]  /*52a0*/  @P0 SHF.R.S32.HI R7, RZ, 0x1f, R9.reuse ;  /* 0x0000001fff070819 */ /* 0x100fe20000011409 */
[----:B------:R-:W-:Y:S01]  /*52b0*/  @P0 IMAD.MOV.U32 R6, RZ, RZ, R9 ;  /* 0x000000ffff060224 */ /* 0x000fe200078e0009 */
[----:B------:R-:W-:Y:S01]  /*52c0*/  LOP3.LUT R2, R2, 0xfffffff0, RZ, 0xc0, !PT ;  /* 0xfffffff002027812 */ /* 0x000fe200078ec0ff */
[----:B------:R-:W0:Y:S04]  /*52d0*/  SHFL.IDX PT, R3, R3, RZ, 0x1f ;  /* 0x00001fff03037589 */ /* 0x000e2800000e0000 */
[----:B------:R-:W-:Y:S01]  /*52e0*/  VIADD R0, R2, UR4 ;  /* 0x0000000402007c36 */ /* 0x000fe20008000000 */
[----:B------:R-:W-:Y:S06]  /*52f0*/  @P1 BRA `(.L_x_3438) ;  /* 0x0000000000481947 */ /* 0x000fec0003800000 */
[----:B0-----:R-:W-:-:S04]  /*5300*/  FADD.FTZ R3, R3, 9.9999999747524270788e-07 ;  /* 0x358637bd03037421 */ /* 0x001fc80000010000 */
[----:B------:R0:W1:Y:S03]  /*5310*/  MUFU.RCP R14, R3 ;  /* 0x00000003000e7308 */ /* 0x0000660000001000 */
.L_x_3440:
[----:B------:R-:W-:-:S04]  /*5320*/  IADD3 R13, -R26, R11, RZ ;  /* 0x0000000b1a0d7210 */ /* 0x000fc80007ffe1ff */
[C---:B0-----:R-:W-:Y:S01]  /*5330*/  LEA R3, R13.reuse, UR4, 0x2 ;  /* 0x000000040d037c11 */ /* 0x041fe2000f8e10ff */
[----:B-1----:R-:W-:-:S05]  /*5340*/  IMAD R8, R13, 0x2, R0 ;  /* 0x000000020d087824 */ /* 0x002fca00078e0200 */
[----:B------:R-:W1:Y:S02]  /*5350*/  LDS R3, [R3] ;  /* 0x0000000003037984 */ /* 0x000e640000000800 */
[----:B-1----:R-:W-:-:S05]  /*5360*/  FMUL.FTZ R15, R3, R14 ;  /* 0x0000000e030f7220 */ /* 0x002fca0000410000 */
        /* <DEDUP_REMOVED lines=8> */
.L_x_3439:
[----:B------:R-:W-:-:S05]  /*53f0*/  VIADD R11, R11, 0x80 ;  /* 0x000000800b0b7836 */ /* 0x000fca0000000000 */
[----:B------:R-:W-:-:S13]  /*5400*/  ISETP.GT.AND P1, PT, R11, R17, PT ;  /* 0x000000110b00720c */ /* 0x000fda0003f24270 */
[----:B------:R-:W-:Y:S05]  /*5410*/  @!P1 BRA `(.L_x_3440) ;  /* 0xfffffffc00c09947 */ /* 0x000fea000383ffff */
.L_x_3438:
[----:B------:R-:W-:Y:S05]  /*5420*/  BSYNC B0 ;  /* 0x0000000000007941 */ /* 0x000fea0003800000 */
.L_x_3437:
[----:B------:R-:W-:Y:S01]  /*5430*/  SHF.R.S32.HI R6, RZ, 0x1f, R17 ;  /* 0x0000001fff067819 */ /* 0x000fe20000011411 */
[----:B------:R-:W-:Y:S01]  /*5440*/  ULDC.64 UR6, c[0x0][0x240] ;  /* 0x0000900000067ab9 */ /* 0x000fe20000000a00 */
[----:B------:R-:W-:Y:S01]  /*5450*/  SHF.R.S32.HI R21, RZ, 0x5, R5 ;  /* 0x00000005ff157819 */ /* 0x000fe20000011405 */
[----:B------:R-:W2:Y:S01]  /*5460*/  LDC R45, c[0x0][0x284] ;  /* 0x0000a100ff2d7b82 */ /* 0x000ea20000000800 */
[----:B------:R-:W-:Y:S01]  /*5470*/  LEA.HI R6, R6, R17, RZ, 0x2 ;  /* 0x0000001106067211 */ /* 0x000fe200078f10ff */
[C---:B0-----:R-:W-:Y:S01]  /*5480*/  IMAD.SHL.U32 R3, R10.reuse, 0x8, RZ ;  /* 0x000000080a037824 */ /* 0x041fe200078e00ff */
[----:B------:R-:W-:Y:S02]  /*5490*/  ISETP.GT.AND P0, PT, R10, 0x13, PT ;  /* 0x000000130a00780c */ /* 0x000fe40003f04270 */
[----:B------:R-:W-:Y:S02]  /*54a0*/  CS2R R10, SRZ ;  /* 0x00000000000a7805 */ /* 0x000fe4000001ff00 */
[----:B------:R-:W-:-:S02]  /*54b0*/  LOP3.LUT R6, R6, 0xfffffffc, RZ, 0xc0, !PT ;  /* 0xfffffffc06067812 */ /* 0x000fc400078ec0ff */
[----:B-1----:R-:W-:Y:S02]  /*54c0*/  CS2R R8, SRZ ;  /* 0x0000000000087805 */ /* 0x002fe4000001ff00 */
[----:B------:R-:W-:Y:S02]  /*54d0*/  ISETP.EQ.U32.AND P1, PT, RZ, UR6, PT ;  /* 0x00000006ff007c0c */ /* 0x000fe4000bf22070 */
[----:B------:R-:W-:-:S04]  /*54e0*/  IADD3 R6, -R6, R17, RZ ;  /* 0x0000001106067210 */ /* 0x000fc80007ffe1ff */
[----:B------:R-:W-:-:S04]  /*54f0*/  ISETP.NE.OR P2, PT, R21, R6, P0 ;  /* 0x000000061500720c */ /* 0x000fc80000745670 */
[----:B------:R-:W-:-:S13]  /*5500*/  ISETP.EQ.OR.EX P1, PT, RZ, UR7, P2, P1 ;  /* 0x00000007ff007c0c */ /* 0x000fda0009722710 */
[----:B------:R-:W0:Y:S01]  /*5510*/  @!P1 LDC.64 R6, c[0x0][0x240] ;  /* 0x00009000ff069b82 */ /* 0x000e220000000a00 */
[----:B------:R-:W-:Y:S01]  /*5520*/  @!P1 IMAD R5, R19, 0xa0, R3 ;  /* 0x000000a013059824 */ /* 0x000fe200078e0203 */
[----:B------:R-:W-:Y:S01]  /*5530*/  BSSY B0, `(.L_x_3441) ;  /* 0x0000159000007945 */ /* 0x000fe20003800000 */
[----:B---3--:R-:W-:Y:S01]  /*5540*/  HFMA2.MMA R37, -RZ, RZ, 0, 0 ;  /* 0x00000000ff257435 */ /* 0x008fe200000001ff */
[----:B------:R-:W-:Y:S01]  /*5550*/  IMAD.MOV.U32 R44, RZ, RZ, RZ ;  /* 0x000000ffff2c7224 */ /* 0x000fe200078e00ff */
[----:B------:R-:W-:Y:S02]  /*5560*/  CS2R R42, SRZ ;  /* 0x00000000002a7805 */ /* 0x000fe4000001ff00 */
[----:B------:R-:W-:Y:S02]  /*5570*/  CS2R R40, SRZ ;  /* 0x0000000000287805 */ /* 0x000fe4000001ff00 */
[----:B------:R-:W-:Y:S01]  /*5580*/  CS2R R38, SRZ ;  /* 0x0000000000267805 */ /* 0x000fe2000001ff00 */
[----:B--2---:R-:W-:-:S02]  /*5590*/  IMAD R20, R22, R45, RZ ;  /* 0x0000002d16147224 */ /* 0x004fc400078e02ff */
[----:B0-----:R-:W-:-:S05]  /*55a0*/  @!P1 IMAD.WIDE R6, R5, 0x2, R6 ;  /* 0x0000000205069825 */ /* 0x001fca00078e0206 */
[----:B------:R0:W5:Y:S01]  /*55b0*/  @!P1 LDG.E.128 R8, desc[UR36][R6.64] ;  /* 0x0000002406089981 */ /* 0x000162000c1e1d00 */
[----:B------:R-:W-:Y:S06]  /*55c0*/  BAR.SYNC.DEFER_BLOCKING 0x0 ;  /* 0x0000000000007b1d */ /* 0x000fec0000010000 */
[----:B------:R-:W-:Y:S05]  /*55d0*/  @P0 BRA `(.L_x_3442) ;  /* 0x0000001400380947 */ /* 0x000fea0003800000 */
[----:B------:R-:W-:Y:S01]  /*55e0*/  IMAD.IADD R36, R26, 0x1, R21 ;  /* 0x000000011a247824 */ /* 0x000fe200078e0215 */
[-C--:B------:R-:W-:Y:S01]  /*55f0*/  VIMNMX R58, R17, R45.reuse, PT ;  /* 0x0000002d113a7248 */ /* 0x080fe20003fe0100 */
[----:B------:R-:W-:Y:S01]  /*5600*/  IMAD R25, R4, R45, R3 ;  /* 0x0000002d04197224 */ /* 0x000fe200078e0203 */
[----:B------:R-:W-:Y:S01]  /*5610*/  BSSY B1, `(.L_x_3443) ;  /* 0x000009a000017945 */ /* 0x000fe20003800000 */
[----:B------:R-:W-:Y:S01]  /*5620*/  IMAD.MOV.U32 R44, RZ, RZ, RZ ;  /* 0x000000ffff2c7224 */ /* 0x000fe200078e00ff */
[----:B------:R-:W-:Y:S02]  /*5630*/  ISETP.GE.AND P1, PT, R36, R58, PT ;  /* 0x0000003a2400720c */ /* 0x000fe40003f26270 */
[----:B------:R-:W-:-:S11]  /*5640*/  SHF.R.S32.HI R27, RZ, 0x1f, R25 ;  /* 0x0000001fff1b7819 */ /* 0x000fd60000011419 */
[----:B------:R-:W-:Y:S05]  /*5650*/  @P1 BRA `(.L_x_3444) ;  /* 0x0000000800541947 */ /* 0x000fea0003800000 */
[----:B------:R-:W-:Y:S01]  /*5660*/  IADD3 R4, -R26, -0x2, -R21 ;  /* 0xfffffffe1a047810 */ /* 0x000fe20007ffe915 */
[----:B------:R-:W-:Y:S01]  /*5670*/  BSSY B2, `(.L_x_3445) ;  /* 0x0000034000027945 */ /* 0x000fe20003800000 */
[----:B------:R-:W-:Y:S02]  /*5680*/  LOP3.LUT R5, RZ, R58, RZ, 0x33, !PT ;  /* 0x0000003aff057212 */ /* 0x000fe400078e33ff */
[----:B------:R-:W-:Y:S01]  /*5690*/  CS2R R38, SRZ ;  /* 0x0000000000267805 */ /* 0x000fe2000001ff00 */
[----:B------:R-:W-:Y:S01]  /*56a0*/  IMAD.MOV.U32 R49, RZ, RZ, R36 ;  /* 0x000000ffff317224 */ /* 0x000fe200078e0024 */
[----:B------:R-:W-:Y:S02]  /*56b0*/  CS2R R42, SRZ ;  /* 0x00000000002a7805 */ /* 0x000fe4000001ff00 */
[----:B------:R-:W-:Y:S01]  /*56c0*/  IADD3 R5, R4, -R5, RZ ;  /* 0x8000000504057210 */ /* 0x000fe20007ffe0ff */
[----:B------:R-:W-:Y:S01]  /*56d0*/  IMAD.MOV.U32 R37, RZ, RZ, RZ ;  /* 0x000000ffff257224 */ /* 0x000fe200078e00ff */
[----:B------:R-:W-:-:S02]  /*56e0*/  CS2R R40, SRZ ;  /* 0x0000000000287805 */ /* 0x000fc4000001ff00 */
[----:B------:R-:W-:Y:S02]  /*56f0*/  MOV R44, RZ ;  /* 0x000000ff002c7202 */ /* 0x000fe40000000f00 */
[C---:B------:R-:W-:Y:S02]  /*5700*/  LEA.HI R4, R5.reuse, 0x1, RZ, 0x1e ;  /* 0x0000000105047811 */ /* 0x040fe400078ff0ff */
[----:B------:R-:W-:Y:S02]  /*5710*/  ISETP.GE.U32.AND P1, PT, R5, 0xc, PT ;  /* 0x0000000c0500780c */ /* 0x000fe40003f26070 */
[----:B------:R-:W-:-:S13]  /*5720*/  LOP3.LUT P3, R4, R4, 0x3, RZ, 0xc0, !PT ;  /* 0x0000000304047812 */ /* 0x000fda000786c0ff */
[----:B------:R-:W-:Y:S05]  /*5730*/  @!P3 BRA `(.L_x_3446) ;  /* 0x00000000009cb947 */ /* 0x000fea0003800000 */
[----:B0-----:R-:W-:Y:S01]  /*5740*/  IMAD R6, R36, 0xa0, RZ ;  /* 0x000000a024067824 */ /* 0x001fe200078e02ff */
[----:B------:R-:W-:Y:S01]  /*5750*/  ULDC.64 UR6, c[0x0][0x250] ;  /* 0x0000940000067ab9 */ /* 0x000fe20000000a00 */
[----:B------:R-:W-:Y:S01]  /*5760*/  IMAD.MOV.U32 R12, RZ, RZ, R4 ;  /* 0x000000ffff0c7224 */ /* 0x000fe200078e0004 */
[----:B------:R-:W-:Y:S01]  /*5770*/  HFMA2.MMA R39, -RZ, RZ, 0, 0 ;  /* 0x00000000ff277435 */ /* 0x000fe200000001ff */
[----:B------:R-:W-:Y:S01]  /*5780*/  IMAD R4, R21, 0x2, R2 ;  /* 0x0000000215047824 */ /* 0x000fe200078e0202 */
[----:B------:R-:W-:Y:S01]  /*5790*/  IADD3 R35, P3, R25, R6, RZ ;  /* 0x0000000619237210 */ /* 0x000fe20007f7e0ff */
[----:B------:R-:W-:Y:S02]  /*57a0*/  IMAD.MOV.U32 R49, RZ, RZ, R36 ;  /* 0x000000ffff317224 */ /* 0x000fe400078e0024 */
[----:B------:R-:W-:Y:S01]  /*57b0*/  VIADD R13, R4, UR4 ;  /* 0x00000004040d7c36 */ /* 0x000fe20008000000 */
[----:B------:R-:W-:Y:S02]  /*57c0*/  LEA.HI.X.SX32 R6, R6, R27, 0x1, P3 ;  /* 0x0000001b06067211 */ /* 0x000fe400018f0eff */
[----:B------:R-:W-:-:S04]  /*57d0*/  LEA R32, P3, R35, UR6, 0x1 ;  /* 0x0000000623207c11 */ /* 0x000fc8000f8608ff */
[----:B------:R-:W-:-:S09]  /*57e0*/  LEA.HI.X R35, R35, UR7, R6, 0x1, P3 ;  /* 0x0000000723237c11 */ /* 0x000fd200098f0c06 */
.L_x_3447:
[----:B------:R-:W-:Y:S01]  /*57f0*/  MOV R4, R32 ;  /* 0x0000002000047202 */ /* 0x000fe20000000f00 */
[----:B------:R-:W-:Y:S01]  /*5800*/  IMAD.MOV.U32 R5, RZ, RZ, R35 ;  /* 0x000000ffff057224 */ /* 0x000fe200078e0023 */
[----:B------:R0:W1:Y:S05]  /*5810*/  LDS.U16 R14, [R13] ;  /* 0x000000000d0e7984 */ /* 0x00006a0000000400 */
[----:B------:R-:W2:Y:S01]  /*5820*/  LDG.E.128 R4, desc[UR36][R4.64] ;  /* 0x0000002404047981 */ /* 0x000ea2000c1e1d00 */
[----:B------:R-:W-:Y:S01]  /*5830*/  VIADD R12, R12, 0xffffffff ;  /* 0xffffffff0c0c7836 */ /* 0x000fe20000000000 */
[----:B------:R-:W-:Y:S01]  /*5840*/  IADD3 R32, P4, R32, 0x500, RZ ;  /* 0x0000050020207810 */ /* 0x000fe20007f9e0ff */
[----:B0-----:R-:W-:Y:S01]  /*5850*/  VIADD R13, R13, 0x8 ;  /* 0x000000080d0d7836 */ /* 0x001fe20000000000 */
[----:B------:R-:W-:-:S02]  /*5860*/  IADD3 R49, R49, 0x4, RZ ;  /* 0x0000000431317810 */ /* 0x000fc40007ffe0ff */
[----:B------:R-:W-:Y:S01]  /*5870*/  ISETP.NE.AND P3, PT, R12, RZ, PT ;  /* 0x000000ff0c00720c */ /* 0x000fe20003f65270 */
[----:B------:R-:W-:Y:S02]  /*5880*/  IMAD.X R35, RZ, RZ, R35, P4 ;  /* 0x000000ffff237224 */ /* 0x000fe400020e0623 */
[----:B-1----:R-:W-:Y:S02]  /*5890*/  HADD2.F32 R14, -RZ, R14.H0_H0 ;  /* 0x2000000eff0e7230 */ /* 0x002fe40000004100 */
        /* <DEDUP_REMOVED lines=8> */
[----:B-----5:R-:W-:Y:S02]  /*5920*/  HADD2.F32 R28, -RZ, R5.H1_H1 ;  /* 0x30000005ff1c7230 */ /* 0x020fe40000004100 */
[C---:B------:R-:W-:Y:S01]  /*5930*/  FFMA.FTZ R42, R14.reuse, R29, R42 ;  /* 0x0000001d0e2a7223 */ /* 0x040fe2000001002a */
[----:B------:R-:W-:Y:S02]  /*5940*/  HADD2.F32 R6, -RZ, R6.H1_H1 ;  /* 0x30000006ff067230 */ /* 0x000fe40000004100 */
[----:B------:R-:W-:Y:S01]  /*5950*/  FFMA.FTZ R38, R14, R31, R38 ;  /* 0x0000001f0e267223 */ /* 0x000fe20000010026 */
[----:B------:R-:W-:-:S02]  /*5960*/  HADD2.F32 R7, -RZ, R7.H1_H1 ;  /* 0x30000007ff077230 */ /* 0x000fc40000004100 */
[C---:B------:R-:W-:Y:S01]  /*5970*/  FFMA.FTZ R37, R14.reuse, R28, R37 ;  /* 0x0000001c0e257223 */ /* 0x040fe20000010025 */
[C---:B------:R-:W-:Y:S02]  /*5980*/  FFMA.FTZ R41, R14.reuse, R6, R41 ;  /* 0x000000060e297223 */ /* 0x040fe40000010029 */
[----:B------:R-:W-:Y:S01]  /*5990*/  FFMA.FTZ R44, R14, R7, R44 ;  /* 0x000000070e2c7223 */ /* 0x000fe2000001002c */
[----:B------:R-:W-:Y:S06]  /*59a0*/  @P3 BRA `(.L_x_3447) ;  /* 0xfffffffc00903947 */ /* 0x000fec000383ffff */
.L_x_3446:
[----:B------:R-:W-:Y:S05]  /*59b0*/  BSYNC B2 ;  /* 0x0000000000027941 */ /* 0x000fea0003800000 */
.L_x_3445:
[----:B------:R-:W-:Y:S05]  /*59c0*/  @!P1 BRA `(.L_x_3444) ;  /* 0x0000000400789947 */ /* 0x000fea0003800000 */
[C---:B------:R-:W-:Y:S01]  /*59d0*/  IMAD R4, R49.reuse, 0xa0, RZ ;  /* 0x000000a031047824 */ /* 0x040fe200078e02ff */
[----:B------:R-:W-:Y:S01]  /*59e0*/  LEA R5, R49, R2, 0x1 ;  /* 0x0000000231057211 */ /* 0x000fe200078e08ff */
[----:B------:R-:W-:-:S03]  /*59f0*/  ULDC.64 UR6, c[0x0][0x250] ;  /* 0x0000940000067ab9 */ /* 0x000fc60000000a00 */
[----:B------:R-:W-:Y:S01]  /*5a00*/  IADD3 R57, P1, R25, R4, RZ ;  /* 0x0000000419397210 */ /* 0x000fe20007f3e0ff */
[----:B------:R-:W-:-:S03]  /*5a10*/  VIADD R5, R5, 0x10 ;  /* 0x0000001005057836 */ /* 0x000fc60000000000 */
[----:B------:R-:W-:Y:S01]  /*5a20*/  LEA.HI.X.SX32 R4, R4, R27, 0x1, P1 ;  /* 0x0000001b04047211 */ /* 0x000fe200008f0eff */
[----:B------:R-:W-:Y:S01]  /*5a30*/  IMAD R5, R26, -0x2, R5 ;  /* 0xfffffffe1a057824 */ /* 0x000fe200078e0205 */
[----:B------:R-:W-:-:S03]  /*5a40*/  LEA R56, P1, R57, UR6, 0x1 ;  /* 0x0000000639387c11 */ /* 0x000fc6000f8208ff */
[----:B------:R-:W-:Y:S01]  /*5a50*/  VIADD R48, R5, UR4 ;  /* 0x0000000405307c36 */ /* 0x000fe20008000000 */
[----:B------:R-:W-:-:S09]  /*5a60*/  LEA.HI.X R57, R57, UR7, R4, 0x1, P1 ;  /* 0x0000000739397c11 */ /* 0x000fd200088f0c04 */
.L_x_3448:
[----:B------:R-:W-:Y:S01]  /*5a70*/  MOV R46, R56 ;  /* 0x00000038002e7202 */ /* 0x000fe20000000f00 */
[----:B------:R-:W-:Y:S01]  /*5a80*/  IMAD.MOV.U32 R47, RZ, RZ, R57 ;  /* 0x000000ffff2f7224 */ /* 0x000fe200078e0039 */
[----:B------:R-:W1:Y:S04]  /*5a90*/  LDS.U16 R50, [R48+-0x10] ;  /* 0xfffff00030327984 */ /* 0x000e680000000400 */
[----:B------:R-:W2:Y:S04]  /*5aa0*/  LDG.E.128 R32, desc[UR36][R46.64] ;  /* 0x000000242e207981 */ /* 0x000ea8000c1e1d00 */
[----:B-----5:R-:W3:Y:S04]  /*5ab0*/  LDG.E.128 R28, desc[UR36][R46.64+0x500] ;  /* 0x000500242e1c7981 */ /* 0x020ee8000c1e1d00 */
[----:B------:R-:W4:Y:S04]  /*5ac0*/  LDG.E.128 R12, desc[UR36][R46.64+0xa00] ;  /* 0x000a00242e0c7981 */ /* 0x000f28000c1e1d00 */
[----:B0-----:R0:W4:Y:S01]  /*5ad0*/  LDG.E.128 R4, desc[UR36][R46.64+0xf00] ;  /* 0x000f00242e047981 */ /* 0x001122000c1e1d00 */
[----:B------:R-:W-:-:S02]  /*5ae0*/  IADD3 R56, P1, R46, 0x1400, RZ ;  /* 0x000014002e387810 */ /* 0x000fc40007f3e0ff */
[----:B------:R-:W-:Y:S01]  /*5af0*/  IADD3 R49, R49, 0x10, RZ ;  /* 0x0000001031317810 */ /* 0x000fe20007ffe0ff */
[----:B------:R-:W0:Y:S02]  /*5b00*/  LDS.U16 R52, [R48+-0x8] ;  /* 0xfffff80030347984 */ /* 0x000e240000000400 */
[----:B------:R-:W-:Y:S01]  /*5b10*/  IMAD.X R57, RZ, RZ, R47, P1 ;  /* 0x000000ffff397224 */ /* 0x000fe200008e062f */
[----:B------:R-:W-:Y:S01]  /*5b20*/  ISETP.GE.AND P1, PT, R49, R58, PT ;  /* 0x0000003a3100720c */ /* 0x000fe20003f26270 */
[----:B------:R-:W0:Y:S01]  /*5b30*/  LDS.U16 R54, [R48] ;  /* 0x0000000030367984 */ /* 0x000e220000000400 */
[----:B-1----:R-:W-:Y:S02]  /*5b40*/  HADD2.F32 R50, -RZ, R50.H0_H0 ;  /* 0x20000032ff327230 */ /* 0x002fe40000004100 */
[----:B0-----:R-:W-:Y:S02]  /*5b50*/  HADD2.F32 R52, -RZ, R52.H0_H0 ;  /* 0x20000034ff347230 */ /* 0x001fe40000004100 */
[----:B------:R-:W-:-:S02]  /*5b60*/  HADD2.F32 R54, -RZ, R54.H0_H0 ;  /* 0x20000036ff367230 */ /* 0x000fc40000004100 */
[--C-:B--2---:R-:W-:Y:S02]  /*5b70*/  HADD2.F32 R53, -RZ, R32.reuse.H1_H1 ;  /* 0x30000020ff357230 */ /* 0x104fe40000004100 */
[----:B------:R-:W-:Y:S02]  /*5b80*/  HADD2.F32 R51, -RZ, R32.H0_H0 ;  /* 0x20000020ff337230 */ /* 0x000fe40000004100 */
[--C-:B------:R-:W-:Y:S02]  /*5b90*/  HADD2.F32 R55, -RZ, R33.reuse.H0_H0 ;  /* 0x20000021ff377230 */ /* 0x100fe40000004100 */
[C---:B------:R-:W-:Y:S01]  /*5ba0*/  FFMA.FTZ R53, R50.reuse, R53, R42 ;  /* 0x0000003532357223 */ /* 0x040fe2000001002a */
[----:B------:R-:W-:Y:S01]  /*5bb0*/  HADD2.F32 R32, -RZ, R33.H1_H1 ;  /* 0x30000021ff207230 */ /* 0x000fe20000004100 */
[----:B------:R-:W0:Y:S01]  /*5bc0*/  LDS.U16 R42, [R48+0x8] ;  /* 0x00000800302a7984 */ /* 0x000e220000000400 */
        /* <DEDUP_REMOVED lines=11> */
[C---:B------:R-:W-:Y:S01]  /*5c80*/  FFMA.FTZ R34, R50.reuse, R34, R41 ;  /* 0x0000002232227223 */ /* 0x040fe20000010029 */
[----:B------:R-:W-:Y:S02]  /*5c90*/  HADD2.F32 R39, -RZ, R30.H1_H1 ;  /* 0x3000001eff277230 */ /* 0x000fe40000004100 */
[----:B------:R-:W-:Y:S01]  /*5ca0*/  FFMA.FTZ R46, R50, R46, R43 ;  /* 0x0000002e322e7223 */ /* 0x000fe2000001002b */
        /* <DEDUP_REMOVED lines=8> */
[----:B------:R-:W-:Y:S02]  /*5d30*/  HADD2.F32 R41, -RZ, R31.H0_H0 ;  /* 0x2000001fff297230 */ /* 0x000fe40000004100 */
[C---:B------:R-:W-:Y:S01]  /*5d40*/  FFMA.FTZ R38, R52.reuse, R38, R55 ;  /* 0x0000002634267223 */ /* 0x040fe20000010037 */
[--C-:B----4-:R-:W-:Y:S02]  /*5d50*/  HADD2.F32 R31, -RZ, R12.reuse.H0_H0 ;  /* 0x2000000cff1f7230 */ /* 0x110fe40000004100 */
[----:B------:R-:W-:Y:S01]  /*5d60*/  FFMA.FTZ R28, R52, R28, R53 ;  /* 0x0000001c341c7223 */ /* 0x000fe20000010035 */
[----:B------:R-:W-:-:S02]  /*5d70*/  HADD2.F32 R35, -RZ, R12.H1_H1 ;  /* 0x3000000cff237230 */ /* 0x000fc40000004100 */
[C---:B------:R-:W-:Y:S01]  /*5d80*/  FFMA.FTZ R37, R52.reuse, R37, R51 ;  /* 0x0000002534257223 */ /* 0x040fe20000010033 */
[--C-:B------:R-:W-:Y:S02]  /*5d90*/  HADD2.F32 R32, -RZ, R14.reuse.H0_H0 ;  /* 0x2000000eff207230 */ /* 0x100fe40000004100 */
[----:B------:R-:W-:Y:S01]  /*5da0*/  FFMA.FTZ R41, R52, R41, R46 ;  /* 0x0000002934297223 */ /* 0x000fe2000001002e */
[--C-:B------:R-:W-:Y:S02]  /*5db0*/  HADD2.F32 R39, -RZ, R13.reuse.H0_H0 ;  /* 0x2000000dff277230 */ /* 0x100fe40000004100 */
        /* <DEDUP_REMOVED lines=9> */
[----:B------:R-:W-:Y:S02]  /*5e50*/  HADD2.F32 R33, -RZ, R5.H0_H0 ;  /* 0x20000005ff217230 */ /* 0x000fe40000004100 */
[----:B------:R-:W-:Y:S01]  /*5e60*/  FFMA.FTZ R13, R54, R13, R34 ;  /* 0x0000000d360d7223 */ /* 0x000fe20000010022 */
[----:B------:R-:W-:-:S02]  /*5e70*/  HADD2.F32 R35, -RZ, R6.H0_H0 ;  /* 0x20000006ff237230 */ /* 0x000fc40000004100 */
[C---:B------:R-:W-:Y:S01]  /*5e80*/  FFMA.FTZ R14, R54.reuse, R14, R41 ;  /* 0x0000000e360e7223 */ /* 0x040fe20000010029 */
[----:B0-----:R-:W-:Y:S02]  /*5e90*/  HADD2.F32 R44, -RZ, R42.H0_H0 ;  /* 0x2000002aff2c7230 */ /* 0x001fe40000004100 */
[----:B------:R-:W-:Y:S01]  /*5ea0*/  FFMA.FTZ R15, R54, R15, R30 ;  /* 0x0000000f360f7223 */ /* 0x000fe2000001001e */
[--C-:B------:R-:W-:Y:S02]  /*5eb0*/  HADD2.F32 R39, -RZ, R4.reuse.H0_H0 ;  /* 0x20000004ff277230 */ /* 0x100fe40000004100 */
[----:B------:R-:W-:Y:S02]  /*5ec0*/  HADD2.F32 R29, -RZ, R4.H1_H1 ;  /* 0x30000004ff1d7230 */ /* 0x000fe40000004100 */
        /* <DEDUP_REMOVED lines=9> */
[C---:B------:R-:W-:Y:S01]  /*5f60*/  FFMA.FTZ R41, R44.reuse, R6, R13 ;  /* 0x000000062c297223 */ /* 0x040fe2000001000d */
[----:B------:R-:W-:Y:S01]  /*5f70*/  FFMA.FTZ R43, R44, R43, R14 ;  /* 0x0000002b2c2b7223 */ /* 0x000fe2000001000e */
[----:B------:R-:W-:Y:S02]  /*5f80*/  VIADD R48, R48, 0x20 ;  /* 0x0000002030307836 */ /* 0x000fe40000000000 */
[----:B------:R-:W-:Y:S01]  /*5f90*/  FFMA.FTZ R44, R44, R4, R15 ;  /* 0x000000042c2c7223 */ /* 0x000fe2000001000f */
[----:B------:R-:W-:Y:S06]  /*5fa0*/  @!P1 BRA `(.L_x_3448) ;  /* 0xfffffff800b09947 */ /* 0x000fec000383ffff */
.L_x_3444:
[----:B------:R-:W-:Y:S05]  /*5fb0*/  BSYNC B1 ;  /* 0x0000000000017941 */ /* 0x000fea0003800000 */
.L_x_3443:
        /* <DEDUP_REMOVED lines=39> */
[----:B------:R-:W-:-:S06]  /*6230*/  IMAD R12, R21, 0x2, R0 ;  /* 0x00000002150c7824 */ /* 0x000fcc00078e0200 */
[----:B------:R-:W0:Y:S02]  /*6240*/  LDS.U16 R12, [R12] ;  /* 0x000000000c0c7984 */ /* 0x000e240000000400 */
        /* <DEDUP_REMOVED lines=16> */
[----:B------:R-:W-:-:S07]  /*6350*/  FFMA.FTZ R44, R14, R7, R44 ;  /* 0x000000070e2c7223 */ /* 0x000fce000001002c */
.L_x_3452:
[----:B------:R-:W-:Y:S05]  /*6360*/  BSYNC B2 ;  /* 0x0000000000027941 */ /* 0x000fea0003800000 */
.L_x_3451:
[----:B------:R-:W-:-:S07]  /*6370*/  VIADD R36, R36, 0x4 ;  /* 0x0000000424247836 */ /* 0x000fce0000000000 */
.L_x_3450:
[----:B------:R-:W-:Y:S05]  /*6380*/  BSYNC B1 ;  /* 0x0000000000017941 */ /* 0x000fea0003800000 */
.L_x_3449:
[----:B------:R-:W-:-:S13]  /*6390*/  LOP3.LUT P1, RZ, R32, 0xfffffffc, RZ, 0xc0, !PT ;  /* 0xfffffffc20ff7812 */ /* 0x000fda000782c0ff */
[----:B------:R-:W-:Y:S05]  /*63a0*/  @!P1 BRA `(.L_x_3442) ;  /* 0x0000000400c49947 */ /* 0x000fea0003800000 */
[----:B------:R-:W-:Y:S01]  /*63b0*/  LEA R5, R36, R2, 0x1 ;  /* 0x0000000224057211 */ /* 0x000fe200078e08ff */
[----:B------:R-:W-:-:S04]  /*63c0*/  IMAD.MOV.U32 R2, RZ, RZ, RZ ;  /* 0x000000ffff027224 */ /* 0x000fc800078e00ff */
[----:B------:R-:W-:-:S04]  /*63d0*/  IMAD R5, R26, -0x2, R5 ;  /* 0xfffffffe1a057824 */ /* 0x000fc800078e0205 */
[----:B------:R-:W-:-:S07]  /*63e0*/  VIADD R33, R5, UR4 ;  /* 0x0000000405217c36 */ /* 0x000fce0008000000 */
.L_x_3457:
[----:B------:R-:W1:Y:S01]  /*63f0*/  LDC R35, c[0x0][0x284] ;  /* 0x0000a100ff237b82 */ /* 0x000e620000000800 */
[C---:B------:R-:W-:Y:S01]  /*6400*/  IADD3 R32, R36.reuse, 0x4, RZ ;  /* 0x0000000424207810 */ /* 0x040fe20007ffe0ff */
[----:B------:R-:W-:Y:S01]  /*6410*/  BSSY B1, `(.L_x_3453) ;  /* 0x0000034000017945 */ /* 0x000fe20003800000 */
[----:B------:R-:W-:Y:S01]  /*6420*/  IMAD.IADD R30, R33, 0x1, R2 ;  /* 0x00000001211e7824 */ /* 0x000fe200078e0202 */
[-C--:B-1----:R-:W-:Y:S02]  /*6430*/  ISETP.GE.AND P3, PT, R36, R35.reuse, PT ;  /* 0x000000232400720c */ /* 0x082fe40003f66270 */
[----:B------:R-:W-:-:S11]  /*6440*/  ISETP.GE.AND P1, PT, R32, R35, PT ;  /* 0x000000232000720c */ /* 0x000fd60003f26270 */
        /* <DEDUP_REMOVED lines=9> */
[----:B------:R0:W1:Y:S02]  /*64e0*/  F2I.FTZ.U32.TRUNC.NTZ R5, R12 ;  /* 0x0000000c00057305 */ /* 0x000064000021f000 */
[----:B0-----:R-:W0:Y:S01]  /*64f0*/  LDS.U16 R12, [R30] ;  /* 0x000000001e0c7984 */ /* 0x001e220000000400 */
        /* <DEDUP_REMOVED lines=22> */
[----:B-----5:R-:W-:Y:S02]  /*6660*/  HADD2.F32 R28, -RZ, R7.H0_H0 ;  /* 0x20000007ff1c7230 */ /* 0x020fe40000004100 */
        /* <DEDUP_REMOVED lines=14> */
.L_x_3454:
[----:B------:R-:W-:Y:S05]  /*6750*/  BSYNC B1 ;  /* 0x0000000000017941 */ /* 0x000fea0003800000 */
.L_x_3453:
[----:B------:R-:W-:Y:S04]  /*6760*/  BSSY B1, `(.L_x_3455) ;  /* 0x0000031000017945 */ /* 0x000fe80003800000 */
        /* <DEDUP_REMOVED lines=10> */
[----:B0-----:R-:W0:Y:S01]  /*6810*/  LDS.U16 R12, [R30+0x8] ;  /* 0x000008001e0c7984 */ /* 0x001e220000000400 */
[----:B-1----:R-:W-:-:S04]  /*6820*/  IMAD.MOV R4, RZ, RZ, -R5 ;  /* 0x000000ffff047224 */ /* 0x002fc800078e0a05 */
        /* <DEDUP_REMOVED lines=36> */
.L_x_3456:
[----:B------:R-:W-:Y:S05]  /*6a70*/  BSYNC B1 ;  /* 0x0000000000017941 */ /* 0x000fea0003800000 */
.L_x_3455:
[----:B------:R-:W-:Y:S01]  /*6a80*/  IADD3 R36, R36, 0x8, RZ ;  /* 0x0000000824247810 */ /* 0x000fe20007ffe0ff */
[----:B------:R-:W-:-:S03]  /*6a90*/  VIADD R2, R2, 0x10 ;  /* 0x0000001002027836 */ /* 0x000fc60000000000 */
[----:B------:R-:W-:-:S13]  /*6aa0*/  ISETP.GE.AND P1, PT, R36, R17, PT ;  /* 0x000000112400720c */ /* 0x000fda0003f26270 */
[----:B------:R-:W-:Y:S05]  /*6ab0*/  @!P1 BRA `(.L_x_3457) ;  /* 0xfffffff8004c9947 */ /* 0x000fea000383ffff */
.L_x_3442:
[----:B------:R-:W-:Y:S05]  /*6ac0*/  BSYNC B0 ;  /* 0x0000000000007941 */ /* 0x000fea0003800000 */
.L_x_3441:
[----:B------:R-:W-:Y:S04]  /*6ad0*/  BSSY B0, `(.L_x_3458) ;  /* 0x000005a000007945 */ /* 0x000fe80003800000 */
[----:B------:R-:W-:Y:S05]  /*6ae0*/  @P2 BRA `(.L_x_3459) ;  /* 0x0000000400602947 */ /* 0x000fea0003800000 */
[----:B0-----:R-:W0:Y:S01]  /*6af0*/  LDC R6, c[0x0][0x308] ;  /* 0x0000c200ff067b82 */ /* 0x001e220000000800 */
[----:B------:R-:W-:Y:S02]  /*6b00*/  ULDC.64 UR6, c[0x0][0x2f0] ;  /* 0x0000bc0000067ab9 */ /* 0x000fe40000000a00 */
[----:B------:R-:W-:-:S04]  /*6b10*/  ISETP.NE.U32.AND P1, PT, RZ, UR6, PT ;  /* 0x00000006ff007c0c */ /* 0x000fc8000bf25070 */
[----:B------:R-:W-:Y:S02]  /*6b20*/  ISETP.NE.AND.EX P1, PT, RZ, UR7, PT, P1 ;  /* 0x00000007ff007c0c */ /* 0x000fe4000bf25310 */
[----:B------:R-:W-:Y:S01]  /*6b30*/  IADD3 R17, -R26, R17, RZ ;  /* 0x000000111a117210 */ /* 0x000fe20007ffe1ff */
[----:B------:R-:W-:Y:S01]  /*6b40*/  IMAD R20, R20, 0xa0, R3 ;  /* 0x000000a014147824 */ /* 0x000fe200078e0203 */
[----:B------:R-:W-:-:S09]  /*6b50*/  ULDC.64 UR6, c[0x0][0x250] ;  /* 0x0000940000067ab9 */ /* 0x000fd20000000a00 */
[----:B------:R-:W1:Y:S01]  /*6b60*/  @P1 LDC R2, c[0x0][0x288] ;  /* 0x0000a200ff021b82 */ /* 0x000e620000000800 */
[----:B0-----:R-:W-:-:S07]  /*6b70*/  ISETP.NE.AND P3, PT, R6, 0x2, PT ;  /* 0x000000020600780c */ /* 0x001fce0003f65270 */
[----:B------:R-:W0:Y:S08]  /*6b80*/  @P1 LDC.64 R4, c[0x0][0x2e8] ;  /* 0x0000ba00ff041b82 */ /* 0x000e300000000a00 */
[----:B------:R-:W2:Y:S01]  /*6b90*/  @P3 LDC.64 R12, c[0x0][0x238] ;  /* 0x00008e00ff0c3b82 */ /* 0x000ea20000000a00 */
[----:B-1----:R-:W-:Y:S02]  /*6ba0*/  @P1 IMAD R2, R16, R2, R19 ;  /* 0x0000000210021224 */ /* 0x002fe400078e0213 */
[----:B------:R-:W-:-:S02]  /*6bb0*/  IMAD.IADD R19, R24, 0x1, R3 ;  /* 0x0000000118137824 */ /* 0x000fc400078e0203 */
[----:B------:R-:W-:-:S04]  /*6bc0*/  @P1 IMAD R7, R2, 0xa0, R3 ;  /* 0x000000a002071824 */ /* 0x000fc800078e0203 */
[----:B0-----:R-:W-:-:S06]  /*6bd0*/  @P1 IMAD.WIDE R4, R7, 0x2, R4 ;  /* 0x0000000207041825 */ /* 0x001fcc00078e0204 */
[----:B------:R-:W5:Y:S01]  /*6be0*/  @P1 LDG.E.128 R4, desc[UR36][R4.64] ;  /* 0x0000002404041981 */ /* 0x000f62000c1e1d00 */
[----:B--2---:R-:W-:-:S05]  /*6bf0*/  @P3 IMAD.WIDE R12, R19, 0x2, R12 ;  /* 0x00000002130c3825 */ /* 0x004fca00078e020c */
[----:B-----5:R0:W5:Y:S01]  /*6c00*/  @P3 LDG.E.128 R28, desc[UR36][R12.64] ;  /* 0x000000240c1c3981 */ /* 0x020162000c1e1d00 */
        /* <DEDUP_REMOVED lines=22> */
[----:B------:R-:W-:Y:S02]  /*6d70*/  SHF.R.S32.HI R0, RZ, 0x8, R0 ;  /* 0x00000008ff007819 */ /* 0x000fe40000011400 */
[----:B------:R-:W-:Y:S02]  /*6d80*/  SHF.R.U32.HI R20, RZ, 0x10, R29 ;  /* 0x00000010ff147819 */ /* 0x000fe4000001161d */
[----:B------:R-:W-:-:S02]  /*6d90*/  SHF.R.S32.HI R16, RZ, 0x8, R16 ;  /* 0x00000008ff107819 */ /* 0x000fc40000011410 */
[----:B------:R-:W-:Y:S01]  /*6da0*/  SHF.R.S32.HI R12, RZ, 0x8, R12 ;  /* 0x00000008ff0c7819 */ /* 0x000fe2000001140c */
[----:B------:R-:W2:Y:S01]  /*6db0*/  I2F.S16 R23, R23 ;  /* 0x0000001700177306 */ /* 0x000ea20000101400 */
[-C--:B---3--:R-:W-:Y:S01]  /*6dc0*/  FMUL.FTZ R24, R19, R17.reuse ;  /* 0x0000001113187220 */ /* 0x088fe20000410000 */
[----:B0-----:R-:W-:-:S06]  /*6dd0*/  FMUL.FTZ R19, R13, R17 ;  /* 0x000000110d137220 */ /* 0x001fcc0000410000 */
[----:B------:R-:W0:Y:S01]  /*6de0*/  I2F.S16 R0, R0 ;  /* 0x0000000000007306 */ /* 0x000e220000101400 */
[----:B--2---:R-:W-:-:S07]  /*6df0*/  FMUL.FTZ R25, R23, R17 ;  /* 0x0000001117197220 */ /* 0x004fce0000410000 */
[----:B------:R-:W2:Y:S01]  /*6e00*/  I2F.S8 R2, R28 ;  /* 0x0000001c00027306 */ /* 0x000ea20000001400 */
[----:B0-----:R-:W-:-:S07]  /*6e10*/  FMUL.FTZ R13, R0, R17 ;  /* 0x00000011000d7220 */ /* 0x001fce0000410000 */
[----:B------:R-:W0:Y:S01]  /*6e20*/  I2F.S8 R20, R20 ;  /* 0x0000001400147306 */ /* 0x000e220000001400 */
        /* <DEDUP_REMOVED lines=10> */
.L_x_3460:
        /* <DEDUP_REMOVED lines=26> */
.L_x_3459:
[----:B------:R-:W-:Y:S05]  /*7070*/  BSYNC B0 ;  /* 0x0000000000007941 */ /* 0x000fea0003800000 */
.L_x_3458:
        /* <DEDUP_REMOVED lines=16> */
.L_x_3462:
[----:B------:R-:W-:Y:S05]  /*7180*/  WARPSYNC.ALL ;  /* 0x0000000000007948 */ /* 0x000fea0003800000 */
[----:B------:R-:W-:Y:S06]  /*7190*/  BAR.SYNC.DEFER_BLOCKING 0x0 ;  /* 0x0000000000007b1d */ /* 0x000fec0000010000 */
[----:B------:R-:W-:Y:S04]  /*71a0*/  BSSY B0, `(.L_x_3463) ;  /* 0x0000013000007945 */ /* 0x000fe80003800000 */
[----:B------:R-:W-:Y:S05]  /*71b0*/  @P2 BRA `(.L_x_3464) ;  /* 0x0000000000442947 */ /* 0x000fea0003800000 */
[----:B01----:R-:W0:Y:S02]  /*71c0*/  LDS.128 R4, [R21] ;  /* 0x0000000015047984 */ /* 0x003e240000000c00 */
[--C-:B0-----:R-:W-:Y:S02]  /*71d0*/  HADD2.F32 R0, -RZ, R4.reuse.H0_H0 ;  /* 0x20000004ff007230 */ /* 0x101fe40000004100 */
[----:B-----5:R-:W-:Y:S02]  /*71e0*/  HADD2.F32 R9, -RZ, R4.H1_H1 ;  /* 0x30000004ff097230 */ /* 0x020fe40000004100 */
[--C-:B------:R-:W-:Y:S02]  /*71f0*/  HADD2.F32 R11, -RZ, R5.reuse.H0_H0 ;  /* 0x20000005ff0b7230 */ /* 0x100fe40000004100 */
[----:B------:R-:W-:Y:S01]  /*7200*/  FADD.FTZ R39, R39, R0 ;  /* 0x0000000027277221 */ /* 0x000fe20000010000 */
[----:B------:R-:W-:Y:S02]  /*7210*/  HADD2.F32 R2, -RZ, R5.H1_H1 ;  /* 0x30000005ff027230 */ /* 0x000fe40000004100 */
[----:B------:R-:W-:Y:S01]  /*7220*/  FADD.FTZ R42, R42, R9 ;  /* 0x000000092a2a7221 */ /* 0x000fe20000010000 */
[----:B------:R-:W-:-:S02]  /*7230*/  HADD2.F32 R5, -RZ, R6.H0_H0 ;  /* 0x20000006ff057230 */ /* 0x000fc40000004100 */
        /* <DEDUP_REMOVED lines=9> */
.L_x_3464:
[----:B------:R-:W-:Y:S05]  /*72d0*/  BSYNC B0 ;  /* 0x0000000000007941 */ /* 0x000fea0003800000 */
.L_x_3463:
[----:B------:R-:W-:Y:S06]  /*72e0*/  BAR.SYNC.DEFER_BLOCKING 0x0 ;  /* 0x0000000000007b1d */ /* 0x000fec0000010000 */
[----:B------:R-:W-:Y:S04]  /*72f0*/  BSSY B0, `(.L_x_3465) ;  /* 0x0000007000007945 */ /* 0x000fe80003800000 */
[----:B------:R-:W-:Y:S05]  /*7300*/  @P3 BRA `(.L_x_3466) ;  /* 0x0000000000143947 */ /* 0x000fea0003800000 */
[----:B-1----:R-:W-:Y:S02]  /*7310*/  F2FP.F16.F32.PACK_AB R4, R42, R39 ;  /* 0x000000272a04723e */ /* 0x002fe400000000ff */
[----:B------:R-:W-:Y:S02]  /*7320*/  F2FP.F16.F32.PACK_AB R5, R37, R38 ;  /* 0x000000262505723e */ /* 0x000fe400000000ff */
[----:B0-----:R-:W-:Y:S02]  /*7330*/  F2FP.F16.F32.PACK_AB R6, R41, R40 ;  /* 0x000000282906723e */ /* 0x001fe400000000ff */
[----:B------:R-:W-:-:S05]  /*7340*/  F2FP.F16.F32.PACK_AB R7, R44, R43 ;  /* 0x0000002b2c07723e */ /* 0x000fca00000000ff */
[----:B------:R2:W-:Y:S02]  /*7350*/  STS.128 [R21+-0x140], R4 ;  /* 0xfffec00415007388 */ /* 0x0005e40000000c00 */
.L_x_3466:
[----:B------:R-:W-:Y:S05]  /*7360*/  BSYNC B0 ;  /* 0x0000000000007941 */ /* 0x000fea0003800000 */
.L_x_3465:
[----:B------:R-:W-:Y:S06]  /*7370*/  BAR.SYNC.DEFER_BLOCKING 0x0 ;  /* 0x0000000000007b1d */ /* 0x000fec0000010000 */
[----:B------:R-:W-:Y:S04]  /*7380*/  BSSY B0, `(.L_x_3467) ;  /* 0x0000013000007945 */ /* 0x000fe80003800000 */
[----:B------:R-:W-:Y:S05]  /*7390*/  @P4 BRA `(.L_x_3468) ;  /* 0x0000000000444947 */ /* 0x000fea0003800000 */
[----:B012---:R-:W0:Y:S02]  /*73a0*/  LDS.128 R4, [R21] ;  /* 0x0000000015047984 */ /* 0x007e240000000c00 */
        /* <DEDUP_REMOVED lines=16> */
.L_x_3468:
[----:B------:R-:W-:Y:S05]  /*74b0*/  BSYNC B0 ;  /* 0x0000000000007941 */ /* 0x000fea0003800000 */
.L_x_3467:
[----:B------:R-:W-:Y:S06]  /*74c0*/  BAR.SYNC.DEFER_BLOCKING 0x0 ;  /* 0x0000000000007b1d */ /* 0x000fec0000010000 */
.L_x_3461:
[----:B------:R-:W-:-:S05]  /*74d0*/  VIADD R18, R18, 0x1f ;  /* 0x0000001f12127836 */ /* 0x000fca0000000000 */
[----:B------:R-:W-:-:S13]  /*74e0*/  ISETP.GT.U32.OR P0, PT, R18, 0x3e, P0 ;  /* 0x0000003e1200780c */ /* 0x000fda0000704470 */
[----:B------:R-:W-:Y:S05]  /*74f0*/  @P0 EXIT ;  /* 0x000000000000094d */ /* 0x000fea0003800000 */
[----:B------:R-:W3:Y:S02]  /*7500*/  LDC R0, c[0x0][0x308] ;  /* 0x0000c200ff007b82 */ /* 0x000ee40000000800 */
[----:B---3--:R-:W-:-:S13]  /*7510*/  ISETP.NE.AND P0, PT, R0, 0x2, PT ;  /* 0x000000020000780c */ /* 0x008fda0003f05270 */
[----:B------:R-:W-:Y:S05]  /*7520*/  @!P0 BRA `(.L_x_3469) ;  /* 0x0000000000308947 */ /* 0x000fea0003800000 */
[----:B-12---:R-:W1:Y:S01]  /*7530*/  LDC.64 R4, c[0x0][0x210] ;  /* 0x00008400ff047b82 */ /* 0x006e620000000a00 */
[----:B------:R-:W-:Y:S01]  /*7540*/  IMAD R3, R22, 0xa0, R3 ;  /* 0x000000a016037824 */ /* 0x000fe200078e0203 */
[----:B------:R-:W-:Y:S02]  /*7550*/  F2FP.F16.F32.PACK_AB R39, R42, R39 ;  /* 0x000000272a27723e */ /* 0x000fe400000000ff */
[----:B------:R-:W-:Y:S02]  /*7560*/  F2FP.F16.F32.PACK_AB R37, R37, R38 ;  /* 0x000000262525723e */ /* 0x000fe400000000ff */
        /* <DEDUP_REMOVED lines=8> */
.L_x_3469:
[----:B-12---:R-:W1:Y:S01]  /*75f0*/  LDC.64 R4, c[0x0][0x300] ;  /* 0x0000c000ff047b82 */ /* 0x006e620000000a00 */
[----:B------:R-:W-:Y:S01]  /*7600*/  IMAD R22, R22, 0xa0, R3 ;  /* 0x000000a016167824 */ /* 0x000fe200078e0203 */
        /* <DEDUP_REMOVED lines=14> */
[----:B------:R-:W-:Y:S02]  /*76f0*/  PRMT R0, R0, 0x7710, RZ ;  /* 0x0000771000007816 */ /* 0x000fe400000000ff */
[----:B--2---:R-:W-:-:S05]  /*7700*/  PRMT R2, R38, 0x8880, RZ ;  /* 0x0000888026027816 */ /* 0x004fca00000000ff */
[----:B------:R-:W2:Y:S01]  /*7710*/  F2I.S8.NTZ R40, R40 ;  /* 0x0000002800287305 */ /* 0x000ea20000202100 */
[----:B-----5:R-:W-:Y:S02]  /*7720*/  LOP3.LUT R9, R0, 0xff, RZ, 0xc0, !PT ;  /* 0x000000ff00097812 */ /* 0x020fe400078ec0ff */
[----:B------:R-:W-:Y:S02]  /*7730*/  PRMT R2, R2, 0x7710, RZ ;  /* 0x0000771002027816 */ /* 0x000fe400000000ff */
[----:B------:R-:W-:Y:S02]  /*7740*/  SHF.L.U64.HI R0, R9, 0x8, RZ ;  /* 0x0000000809007819 */ /* 0x000fe400000102ff */
[----:B-1----:R-:W-:Y:S01]  /*7750*/  PRMT R5, R37, 0x8880, RZ ;  /* 0x0000888025057816 */ /* 0x002fe200000000ff */
[----:B------:R-:W1:Y:S01]  /*7760*/  F2I.S8.NTZ R39, R39 ;  /* 0x0000002700277305 */ /* 0x000e620000202100 */
[----:B------:R-:W-:Y:S02]  /*7770*/  LOP3.LUT R8, R2, 0xff, RZ, 0xc0, !PT ;  /* 0x000000ff02087812 */ /* 0x000fe400078ec0ff */
[----:B------:R-:W-:-:S04]  /*7780*/  PRMT R5, R5, 0x7710, RZ ;  /* 0x0000771005057816 */ /* 0x000fc800000000ff */
[----:B0-----:R-:W-:Y:S01]  /*7790*/  LOP3.LUT R7, R5, 0xff, RZ, 0xc0, !PT ;  /* 0x000000ff05077812 */ /* 0x001fe200078ec0ff */
[----:B------:R-:W0:Y:S01]  /*77a0*/  F2I.S8.NTZ R41, R41 ;  /* 0x0000002900297305 */ /* 0x000e220000202100 */
[----:B--2---:R-:W-:Y:S02]  /*77b0*/  PRMT R2, R40, 0x8880, RZ ;  /* 0x0000888028027816 */ /* 0x004fe400000000ff */
[----:B------:R-:W-:Y:S02]  /*77c0*/  SHF.L.U64.HI R5, R8, 0x10, RZ ;  /* 0x0000001008057819 */ /* 0x000fe400000102ff */
[----:B------:R-:W-:Y:S02]  /*77d0*/  SHF.L.U64.HI R6, R7, 0x18, RZ ;  /* 0x0000001807067819 */ /* 0x000fe400000102ff */
[----:B-1----:R-:W-:Y:S01]  /*77e0*/  PRMT R39, R39, 0x8880, RZ ;  /* 0x0000888027277816 */ /* 0x002fe200000000ff */
[----:B------:R-:W1:Y:S01]  /*77f0*/  F2I.S8.NTZ R43, R43 ;  /* 0x0000002b002b7305 */ /* 0x000e620000202100 */
[----:B------:R-:W-:-:S02]  /*7800*/  PRMT R2, R2, 0x7710, RZ ;  /* 0x0000771002027816 */ /* 0x000fc400000000ff */
[----:B------:R-:W-:Y:S02]  /*7810*/  LOP3.LUT R6, R6, R5, R0, 0xfe, !PT ;  /* 0x0000000506067212 */ /* 0x000fe400078efe00 */
[----:B------:R-:W-:Y:S02]  /*7820*/  PRMT R0, R39, 0x7710, RZ ;  /* 0x0000771027007816 */ /* 0x000fe400000000ff */
[----:B0-----:R-:W-:Y:S01]  /*7830*/  PRMT R41, R41, 0x8880, RZ ;  /* 0x0000888029297816 */ /* 0x001fe200000000ff */
[----:B------:R-:W0:Y:S01]  /*7840*/  F2I.S8.NTZ R4, R4 ;  /* 0x0000000400047305 */ /* 0x000e220000202100 */
[----:B------:R-:W-:Y:S02]  /*7850*/  LOP3.LUT R5, R2, 0xff, RZ, 0xc0, !PT ;  /* 0x000000ff02057812 */ /* 0x000fe400078ec0ff */
[----:B------:R-:W-:Y:S02]  /*7860*/  PRMT R2, R41, 0x7710, RZ ;  /* 0x0000771029027816 */ /* 0x000fe400000000ff */
[----:B------:R-:W-:-:S02]  /*7870*/  PRMT R9, R0, 0x6540, R9 ;  /* 0x0000654000097816 */ /* 0x000fc40000000009 */
[----:B-1----:R-:W-:Y:S02]  /*7880*/  PRMT R43, R43, 0x8880, RZ ;  /* 0x000088802b2b7816 */ /* 0x002fe400000000ff */
[----:B------:R-:W-:Y:S02]  /*7890*/  LOP3.LUT R5, R5, 0xffffff00, R6, 0xf8, !PT ;  /* 0xffffff0005057812 */ /* 0x000fe400078ef806 */
[----:B------:R-:W-:Y:S02]  /*78a0*/  PRMT R2, R2, 0x7604, RZ ;  /* 0x0000760402027816 */ /* 0x000fe400000000ff */
[----:B------:R-:W-:Y:S02]  /*78b0*/  PRMT R0, R43, 0x7710, RZ ;  /* 0x000077102b007816 */ /* 0x000fe400000000ff */
[----:B------:R-:W-:Y:S02]  /*78c0*/  LOP3.LUT R3, R2, 0xffff00ff, R5, 0xf8, !PT ;  /* 0xffff00ff02037812 */ /* 0x000fe400078ef805 */
[----:B------:R-:W-:-:S02]  /*78d0*/  PRMT R0, R0, 0x7054, RZ ;  /* 0x0000705400007816 */ /* 0x000fc400000000ff */
[----:B------:R-:W-:Y:S02]  /*78e0*/  SHF.L.U32 R6, R8, 0x10, RZ ;  /* 0x0000001008067819 */ /* 0x000fe400000006ff */
[----:B0-----:R-:W-:Y:S02]  /*78f0*/  PRMT R5, R4, 0x8880, RZ ;  /* 0x0000888004057816 */ /* 0x001fe400000000ff */
        /* <DEDUP_REMOVED lines=9> */
.L_x_3422:
[----:B------:R-:W-:Y:S01]  /*7990*/  IMAD.MOV.U32 R12, RZ, RZ, 0x10 ;  /* 0x00000010ff0c7424 */ /* 0x000fe200078e00ff */
[----:B------:R-:W-:Y:S01]  /*79a0*/  MOV R15, 0xffffffff ;  /* 0xffffffff000f7802 */ /* 0x000fe20000000f00 */
[----:B------:R-:W-:-:S07]  /*79b0*/  IMAD.MOV.U32 R11, RZ, RZ, 0x1f ;  /* 0x0000001fff0b7424 */ /* 0x000fce00078e00ff */
[----:B-----5:R-:W-:Y:S05]  /*79c0*/  WARPSYNC.COLLECTIVE R15, `(.L_x_3470) ;  /* 0x000000000f087348 */ /* 0x020fea0003c00000 */
[----:B------:R0:W1:Y:S02]  /*79d0*/  SHFL.BFLY P6, R14, R13, R12, R11 ;  /* 0x0c00000c0d0e7389 */ /* 0x00006400000c000b */
[----:B01---5:R-:W-:Y:S01]  /*79e0*/  ENDCOLLECTIVE ;  /* 0x000000000000791b */ /* 0x023fe20003800000 */
.L_x_3470:
[----:B------:R-:W-:Y:S02]  /*79f0*/  IMAD.MOV.U32 R12, RZ, RZ, 0x8 ;  /* 0x00000008ff0c7424 */ /* 0x000fe400078e00ff */
[----:B------:R-:W-:-:S04]  /*7a00*/  FADD.FTZ R0, R13, R14 ;  /* 0x0000000e0d007221 */ /* 0x000fc80000010000 */
[----:B------:R-:W-:-:S07]  /*7a10*/  IMAD.MOV.U32 R13, RZ, RZ, R0 ;  /* 0x000000ffff0d7224 */ /* 0x000fce00078e0000 */
[----:B------:R-:W-:Y:S05]  /*7a20*/  WARPSYNC.COLLECTIVE R15, `(.L_x_3471) ;  /* 0x000000000f087348 */ /* 0x000fea0003c00000 */
[----:B------:R0:W1:Y:S02]  /*7a30*/  SHFL.BFLY P6, R14, R13, R12, R11 ;  /* 0x0c00000c0d0e7389 */ /* 0x00006400000c000b */
[----:B01----:R-:W-:Y:S01]  /*7a40*/  ENDCOLLECTIVE ;  /* 0x000000000000791b */ /* 0x003fe20003800000 */
.L_x_3471:
[----:B------:R-:W-:Y:S02]  /*7a50*/  IMAD.MOV.U32 R12, RZ, RZ, 0x4 ;  /* 0x00000004ff0c7424 */ /* 0x000fe400078e00ff */
[----:B------:R-:W-:-:S05]  /*7a60*/  FADD.FTZ R3, R0, R14 ;  /* 0x0000000e00037221 */ /* 0x000fca0000010000 */
[----:B------:R-:W-:-:S07]  /*7a70*/  MOV R13, R3 ;  /* 0x00000003000d7202 */ /* 0x000fce0000000f00 */
[----:B------:R-:W-:Y:S05]  /*7a80*/  WARPSYNC.COLLECTIVE R15, `(.L_x_3472) ;  /* 0x000000000f087348 */ /* 0x000fea0003c00000 */
[----:B------:R0:W1:Y:S02]  /*7a90*/  SHFL.BFLY P6, R14, R13, R12, R11 ;  /* 0x0c00000c0d0e7389 */ /* 0x00006400000c000b */
[----:B01----:R-:W-:Y:S01]  /*7aa0*/  ENDCOLLECTIVE ;  /* 0x000000000000791b */ /* 0x003fe20003800000 */
.L_x_3472:
[----:B------:R-:W-:Y:S01]  /*7ab0*/  MOV R12, 0x2 ;  /* 0x00000002000c7802 */ /* 0x000fe20000000f00 */
[----:B------:R-:W-:-:S04]  /*7ac0*/  FADD.FTZ R4, R3, R14 ;  /* 0x0000000e03047221 */ /* 0x000fc80000010000 */
[----:B------:R-:W-:-:S07]  /*7ad0*/  IMAD.MOV.U32 R13, RZ, RZ, R4 ;  /* 0x000000ffff0d7224 */ /* 0x000fce00078e0004 */
[----:B------:R-:W-:Y:S05]  /*7ae0*/  WARPSYNC.COLLECTIVE R15, `(.L_x_3473) ;  /* 0x000000000f087348 */ /* 0x000fea0003c00000 */
[----:B------:R0:W1:Y:S02]  /*7af0*/  SHFL.BFLY P6, R14, R13, R12, R11 ;  /* 0x0c00000c0d0e7389 */ /* 0x00006400000c000b */
[----:B01----:R-:W-:Y:S01]  /*7b00*/  ENDCOLLECTIVE ;  /* 0x000000000000791b */ /* 0x003fe20003800000 */
.L_x_3473:
[----:B------:R-:W-:Y:S02]  /*7b10*/  IMAD.MOV.U32 R12, RZ, RZ, 0x1 ;  /* 0x00000001ff0c7424 */ /* 0x000fe400078e00ff */
[----:B------:R-:W-:-:S04]  /*7b20*/  FADD.FTZ R5, R4, R14 ;  /* 0x0000000e04057221 */ /* 0x000fc80000010000 */
[----:B------:R-:W-:-:S07]  /*7b30*/  IMAD.MOV.U32 R13, RZ, RZ, R5 ;  /* 0x000000ffff0d7224 */ /* 0x000fce00078e0005 */
[----:B------:R-:W-:Y:S05]  /*7b40*/  WARPSYNC.COLLECTIVE R15, `(.L_x_3474) ;  /* 0x000000000f087348 */ /* 0x000fea0003c00000 */
[----:B------:R0:W1:Y:S02]  /*7b50*/  SHFL.BFLY P6, R14, R13, R12, R11 ;  /* 0x0c00000c0d0e7389 */ /* 0x00006400000c000b */
[----:B01----:R-:W-:Y:S01]  /*7b60*/  ENDCOLLECTIVE ;  /* 0x000000000000791b */ /* 0x003fe20003800000 */
.L_x_3474:
[----:B------:R-:W-:Y:S05]  /*7b70*/  BRA `(.L_x_3475) ;  /* 0xffffffa800b87947 */ /* 0x000fea000383ffff */
.L_x_3426:
[----:B------:R-:W-:Y:S01]  /*7b80*/  BSSY B1, `(.L_x_3476) ;  /* 0x0000007000017945 */ /* 0x000fe20003800000 */
[----:B------:R-:W-:Y:S01]  /*7b90*/  MOV R12, 0x1 ;  /* 0x00000001000c7802 */ /* 0x000fe20000000f00 */
[----:B------:R-:W-:Y:S02]  /*7ba0*/  IMAD.MOV.U32 R11, RZ, RZ, 0x1f ;  /* 0x0000001fff0b7424 */ /* 0x000fe400078e00ff */
[----:B------:R-:W-:-:S07]  /*7bb0*/  IMAD.MOV.U32 R15, RZ, RZ, -0x1 ;  /* 0xffffffffff0f7424 */ /* 0x000fce00078e00ff */
[----:B-----5:R-:W-:Y:S05]  /*7bc0*/  WARPSYNC.COLLECTIVE R15, `(.L_x_3477) ;  /* 0x000000000f087348 */ /* 0x020fea0003c00000 */
[----:B------:R0:W1:Y:S02]  /*7bd0*/  SHFL.BFLY P6, R14, R13, R12, R11 ;  /* 0x0c00000c0d0e7389 */ /* 0x00006400000c000b */
[----:B01---5:R-:W-:Y:S01]  /*7be0*/  ENDCOLLECTIVE ;  /* 0x000000000000791b */ /* 0x023fe20003800000 */
.L_x_3477:
[----:B------:R-:W-:Y:S05]  /*7bf0*/  BSYNC B1 ;  /* 0x0000000000017941 */ /* 0x000fea0003800000 */
.L_x_3476:
[----:B------:R-:W-:Y:S05]  /*7c00*/  BRA `(.L_x_3478) ;  /* 0xffffffcc00207947 */ /* 0x000fea000383ffff */
.L_x_3430:
[----:B------:R-:W-:Y:S01]  /*7c10*/  BSSY B0, `(.L_x_3479) ;  /* 0x0000008000007945 */ /* 0x000fe20003800000 */
[----:B0-----:R-:W-:Y:S01]  /*7c20*/  MOV R13, R27 ;  /* 0x0000001b000d7202 */ /* 0x001fe20000000f00 */
[----:B-1----:R-:W-:Y:S01]  /*7c30*/  IMAD.MOV.U32 R12, RZ, RZ, 0x10 ;  /* 0x00000010ff0c7424 */ /* 0x002fe200078e00ff */
[----:B------:R-:W-:Y:S01]  /*7c40*/  MOV R15, 0xffffffff ;  /* 0xffffffff000f7802 */ /* 0x000fe20000000f00 */
[----:B------:R-:W-:-:S07]  /*7c50*/  IMAD.MOV.U32 R11, RZ, RZ, 0x1f ;  /* 0x0000001fff0b7424 */ /* 0x000fce00078e00ff */
[----:B--23-5:R-:W-:Y:S05]  /*7c60*/  WARPSYNC.COLLECTIVE R15, `(.L_x_3480) ;  /* 0x000000000f087348 */ /* 0x02cfea0003c00000 */
[----:B------:R0:W1:Y:S02]  /*7c70*/  SHFL.BFLY P6, R14, R13, R12, R11 ;  /* 0x0c00000c0d0e7389 */ /* 0x00006400000c000b */
[----:B0123-5:R-:W-:Y:S01]  /*7c80*/  ENDCOLLECTIVE ;  /* 0x000000000000791b */ /* 0x02ffe20003800000 */
.L_x_3480:
[----:B------:R-:W-:Y:S05]  /*7c90*/  BSYNC B0 ;  /* 0x0000000000007941 */ /* 0x000fea0003800000 */
.L_x_3479:
[----:B------:R-:W-:Y:S01]  /*7ca0*/  FMNMX.FTZ R13, R14, R27, !PT ;  /* 0x0000001b0e0d7209 */ /* 0x000fe20007810000 */
[----:B------:R-:W-:Y:S01]  /*7cb0*/  IMAD.MOV.U32 R12, RZ, RZ, 0x8 ;  /* 0x00000008ff0c7424 */ /* 0x000fe200078e00ff */
[----:B------:R-:W-:Y:S01]  /*7cc0*/  MOV R15, 0xffffffff ;  /* 0xffffffff000f7802 */ /* 0x000fe20000000f00 */
[----:B------:R-:W-:-:S07]  /*7cd0*/  IMAD.MOV.U32 R11, RZ, RZ, 0x1f ;  /* 0x0000001fff0b7424 */ /* 0x000fce00078e00ff */
[----:B------:R-:W-:Y:S05]  /*7ce0*/  WARPSYNC.COLLECTIVE R15, `(.L_x_3481) ;  /* 0x000000000f087348 */ /* 0x000fea0003c00000 */
[----:B------:R0:W1:Y:S02]  /*7cf0*/  SHFL.BFLY P6, R14, R13, R12, R11 ;  /* 0x0c00000c0d0e7389 */ /* 0x00006400000c000b */
[----:B01----:R-:W-:Y:S01]  /*7d00*/  ENDCOLLECTIVE ;  /* 0x000000000000791b */ /* 0x003fe20003800000 */
.L_x_3481:
[----:B------:R-:W-:Y:S01]  /*7d10*/  IMAD.MOV.U32 R12, RZ, RZ, 0x4 ;  /* 0x00000004ff0c7424 */ /* 0x000fe200078e00ff */
[----:B------:R-:W-:-:S05]  /*7d20*/  FMNMX.FTZ R0, R13, R14, !PT ;  /* 0x0000000e0d007209 */ /* 0x000fca0007810000 */
[----:B------:R-:W-:-:S07]  /*7d30*/  IMAD.MOV.U32 R13, RZ, RZ, R0 ;  /* 0x000000ffff0d7224 */ /* 0x000fce00078e0000 */
[----:B------:R-:W-:Y:S05]  /*7d40*/  WARPSYNC.COLLECTIVE R15, `(.L_x_3482) ;  /* 0x000000000f087348 */ /* 0x000fea0003c00000 */
[----:B------:R0:W1:Y:S02]  /*7d50*/  SHFL.BFLY P6, R14, R13, R12, R11 ;  /* 0x0c00000c0d0e7389 */ /* 0x00006400000c000b */
[----:B01----:R-:W-:Y:S01]  /*7d60*/  ENDCOLLECTIVE ;  /* 0x000000000000791b */ /* 0x003fe20003800000 */
.L_x_3482:
[----:B------:R-:W-:Y:S01]  /*7d70*/  IMAD.MOV.U32 R12, RZ, RZ, 0x2 ;  /* 0x00000002ff0c7424 */ /* 0x000fe200078e00ff */
[----:B------:R-:W-:-:S04]  /*7d80*/  FMNMX.FTZ R3, R0, R14, !PT ;  /* 0x0000000e00037209 */ /* 0x000fc80007810000 */
[----:B------:R-:W-:-:S07]  /*7d90*/  MOV R13, R3 ;  /* 0x00000003000d7202 */ /* 0x000fce0000000f00 */
[----:B------:R-:W-:Y:S05]  /*7da0*/  WARPSYNC.COLLECTIVE R15, `(.L_x_3483) ;  /* 0x000000000f087348 */ /* 0x000fea0003c00000 */
[----:B------:R0:W1:Y:S02]  /*7db0*/  SHFL.BFLY P6, R14, R13, R12, R11 ;  /* 0x0c00000c0d0e7389 */ /* 0x00006400000c000b */
[----:B01----:R-:W-:Y:S01]  /*7dc0*/  ENDCOLLECTIVE ;  /* 0x000000000000791b */ /* 0x003fe20003800000 */
.L_x_3483:
[----:B------:R-:W-:Y:S05]  /*7dd0*/  BRA `(.L_x_3484) ;  /* 0xffffffcc00707947 */ /* 0x000fea000383ffff */
.L_x_3485:
        /* <DEDUP_REMOVED lines=10> */
.L_x_4254:


//--------------------- .text._ZN4mmha33masked_multihead_attention_kernelItLi160ELi256ELi4ELi32ELi64ELb0ELb0EEEv26Multihead_attention_paramsIT_XT5_EE --------------------------
	.section	.text._ZN4mmha33masked_multihead_attention_kernelItLi160ELi256ELi4ELi32ELi64ELb0ELb0EEEv26Multihead_attention_paramsIT_XT5_EE,"ax",@progbits
	.align	128
        .global         _ZN4mmha33masked_multihead_attention_kernelItLi160ELi256ELi4ELi32ELi64ELb0ELb0EEEv26Multihead_attention_paramsIT_XT5_EE
        .type           _ZN4mmha33masked_multihead_attention_kernelItLi160ELi256ELi4ELi32ELi64ELb0ELb0EEEv26Multihead_attention_paramsIT_XT5_EE,@function
        .size           _ZN4mmha33masked_multihead_attention_kernelItLi160ELi256ELi4ELi32ELi64ELb0ELb0EEEv26Multihead_attention_paramsIT_XT5_EE,(.L_x_4255 - _ZN4mmha33masked_multihead_attention_kernelItLi160ELi256ELi4ELi32ELi64ELb0ELb0EEEv26Multihead_attention_paramsIT_XT5_EE)
        .other          _ZN4mmha33masked_multihead_attention_kernelItLi160ELi256ELi4ELi32ELi64ELb0ELb0EEEv26Multihead_attention_paramsIT_XT5_EE,@"STO_CUDA_ENTRY STV_DEFAULT"
_ZN4mmha33masked_multihead_attention_kernelItLi160ELi256ELi4ELi32ELi64ELb0ELb0EEEv26Multihead_attention_paramsIT_XT5_EE:
.text._ZN4mmha33masked_multihead_attention_kernelItLi160ELi256ELi4ELi32ELi64ELb0ELb0EEEv26Multihead_attention_paramsIT_XT5_EE:
        /* <DEDUP_REMOVED lines=14> */
.L_x_3486:
        /* <DEDUP_REMOVED lines=10> */
[----:B------:R-:W-:Y:S01]  /*0180*/  MOV R2, UR4 ;  /* 0x0000000400027c02 */ /* 0x000fe20008000f00 */
[----:B------:R-:W-:Y:S01]  /*0190*/  IMAD.U32 R3, RZ, RZ, UR5 ;  /* 0x00000005ff037e24 */ /* 0x000fe2000f8e00ff */
[----:B------:R-:W1:Y:S01]  /*01a0*/  I2F.RP R0, R7 ;  /* 0x0000000700007306 */ /* 0x000e620000209400 */
[----:B------:R-:W-:-:S03]  /*01b0*/  @UP0 ULDC UR4, c[0x0][0x2c0] ;  /* 0x0000b00000040ab9 */ /* 0x000fc60000000800 */
[----:B------:R2:W3:Y:S04]  /*01c0*/  @P1 LDG.E R10, desc[UR36][R2.64] ;  /* 0x00000024020a1981 */ /* 0x0004e8000c1e1900 */
[----:B-1----:R-:W1:Y:S02]  /*01d0*/  MUFU.RCP R0, R0 ;  /* 0x0000000000007308 */ /* 0x002e640000001000 */
[----:B-1----:R-:W-:-:S06]  /*01e0*/  VIADD R4, R0, 0xffffffe ;  /* 0x0ffffffe00047836 */ /* 0x002fcc0000000000 */
[----:B------:R1:W4:Y:S02]  /*01f0*/  F2I.FTZ.U32.TRUNC.NTZ R5, R4 ;  /* 0x0000000400057305 */ /* 0x000324000021f000 */
[----:B-1----:R-:W-:Y:S02]  /*0200*/  IMAD.MOV.U32 R4, RZ, RZ, RZ ;  /* 0x000000ffff047224 */ /* 0x002fe400078e00ff */
[----:B----4-:R-:W-:-:S04]  /*0210*/  IMAD.MOV R0, RZ, RZ, -R5 ;  /* 0x000000ffff007224 */ /* 0x010fc800078e0a05 */
[----:B------:R-:W-:-:S04]  /*0220*/  IMAD R9, R0, R7, RZ ;  /* 0x0000000700097224 */ /* 0x000fc800078e02ff */
[----:B------:R-:W-:Y:S02]  /*0230*/  IMAD.HI.U32 R0, R5, R9, R4 ;  /* 0x0000000905007227 */ /* 0x000fe400078e0004 */
[----:B------:R-:W1:Y:S04]  /*0240*/  LDC.64 R4, c[0x0][0x2f0] ;  /* 0x0000bc00ff047b82 */ /* 0x000e680000000a00 */
[----:B------:R-:W-:-:S05]  /*0250*/  IMAD.HI.U32 R0, R0, R6, RZ ;  /* 0x0000000600007227 */ /* 0x000fca00078e00ff */
[----:B------:R-:W-:-:S05]  /*0260*/  IADD3 R8, -R0, RZ, RZ ;  /* 0x000000ff00087210 */ /* 0x000fca0007ffe1ff */
[----:B------:R-:W-:-:S05]  /*0270*/  IMAD R6, R7, R8, R6 ;  /* 0x0000000807067224 */ /* 0x000fca00078e0206 */
[----:B------:R-:W-:Y:S02]  /*0280*/  ISETP.GT.U32.AND P3, PT, R7, R6, PT ;  /* 0x000000060700720c */ /* 0x000fe40003f64070 */
[----:B-1----:R-:W-:-:S04]  /*0290*/  ISETP.NE.U32.AND P0, PT, R4, RZ, PT ;  /* 0x000000ff0400720c */ /* 0x002fc80003f05070 */
[----:B------:R-:W-:-:S07]  /*02a0*/  ISETP.NE.AND.EX P0, PT, R5, RZ, PT, P0 ;  /* 0x000000ff0500720c */ /* 0x000fce0003f05300 */
[----:B------:R-:W-:-:S05]  /*02b0*/  @!P3 IMAD.IADD R6, R6, 0x1, -R7 ;  /* 0x000000010606b824 */ /* 0x000fca00078e0a07 */
[----:B------:R-:W-:Y:S02]  /*02c0*/  ISETP.GE.U32.AND P2, PT, R6, R7, PT ;  /* 0x000000070600720c */ /* 0x000fe40003f46070 */
[C---:B------:R-:W-:Y:S01]  /*02d0*/  LOP3.LUT R6, R11.reuse, UR44, RZ, 0x3c, !PT ;  /* 0x0000002c0b067c12 */ /* 0x040fe2000f8e3cff */
[----:B--2---:R-:W1:Y:S01]  /*02e0*/  @P0 LDC.64 R2, c[0x0][0x2f0] ;  /* 0x0000bc00ff020b82 */ /* 0x004e620000000a00 */
[----:B------:R-:W-:Y:S02]  /*02f0*/  @!P3 VIADD R0, R0, 0x1 ;  /* 0x000000010000b836 */ /* 0x000fe40000000000 */
        /* <DEDUP_REMOVED lines=13> */
[----:B----4-:R-:W-:Y:S01]  /*03d0*/  VIADD R6, R0, 0xffffffe ;  /* 0x0ffffffe00067836 */ /* 0x010fe20000000000 */
[----:B------:R-:W4:Y:S05]  /*03e0*/  S2UR UR45, SR_CTAID.X ;  /* 0x00000000002d79c3 */ /* 0x000f2a0000002500 */
[----:B------:R-:W5:Y:S03]  /*03f0*/  F2I.FTZ.U32.TRUNC.NTZ R6, R6 ;  /* 0x0000000600067305 */ /* 0x000f66000021f000 */
[----:B------:R-:W0:Y:S01]  /*0400*/  LDC R0, c[0x0][0x308] ;  /* 0x0000c200ff007b82 */ /* 0x000e220000000800 */
[----:B-----5:R-:W-:-:S13]  /*0410*/  R2UR UR5, R6 ;  /* 0x00000000060572ca */ /* 0x020fda00000e0000 */
[----:B------:R-:W-:-:S04]  /*0420*/  UIADD3 UR6, URZ, -UR5, URZ ;  /* 0x800000053f067290 */ /* 0x000fc8000fffe03f */
[----:B------:R-:W-:Y:S01]  /*0430*/  UIMAD UR6, UR6, UR8, URZ ;  /* 0x00000008060672a4 */ /* 0x000fe2000f8e023f */
[----:B---3--:R-:W-:-:S13]  /*0440*/  @P1 R2UR UR40, R10 ;  /* 0x000000000a2812ca */ /* 0x008fda00000e0000 */
[----:B------:R-:W-:-:S07]  /*0450*/  @UP0 UIADD3 UR40, UR40, UR4, URZ ;  /* 0x0000000428280290 */ /* 0x000fce000fffe03f */
[----:B------:R-:W-:Y:S02]  /*0460*/  @!UP0 ULDC UR40, c[0x0][0x29c] ;  /* 0x0000a70000288ab9 */ /* 0x000fe40000000800 */
[----:B-1----:R-:W-:-:S04]  /*0470*/  IABS R2, UR40 ;  /* 0x0000002800027c13 */ /* 0x002fc80008000000 */
[----:B------:R-:W-:Y:S01]  /*0480*/  R2UR UR41, R2 ;  /* 0x00000000022972ca */ /* 0x000fe200000e0000 */
[----:B------:R-:W-:Y:S02]  /*0490*/  UMOV UR4, URZ ;  /* 0x0000003f00047c82 */ /* 0x000fe40008000000 */
[----:B------:R-:W-:Y:S01]  /*04a0*/  UIMAD.WIDE.U32 UR4, UR5, UR6, UR4 ;  /* 0x00000006050472a5 */ /* 0x000fe2000f8e0004 */
[----:B------:R-:W1:Y:S02]  /*04b0*/  S2R R2, SR_TID.X ;  /* 0x0000000000027919 */ /* 0x000e640000002100 */
[----:B------:R-:W-:-:S07]  /*04c0*/  ULDC UR6, c[0x0][0x288] ;  /* 0x0000a20000067ab9 */ /* 0x000fce0000000800 */
[----:B------:R-:W-:-:S04]  /*04d0*/  UIMAD.WIDE.U32 UR4, UR5, UR41, URZ ;  /* 0x00000029050472a5 */ /* 0x000fc8000f8e003f */
[----:B------:R-:W-:Y:S02]  /*04e0*/  UIADD3 UR5, -UR5, URZ, URZ ;  /* 0x0000003f05057290 */ /* 0x000fe4000fffe13f */
[----:B----4-:R-:W-:Y:S02]  /*04f0*/  UIMAD UR43, UR44, UR6, UR45 ;  /* 0x000000062c2b72a4 */ /* 0x010fe4000f8e022d */
[----:B------:R-:W-:Y:S01]  /*0500*/  UIMAD UR41, UR8, UR5, UR41 ;  /* 0x00000005082972a4 */ /* 0x000fe2000f8e0229 */
[----:B------:R-:W-:-:S03]  /*0510*/  ULDC UR4, c[0x0][0x278] ;  /* 0x00009e0000047ab9 */ /* 0x000fc60000000800 */
[----:B------:R-:W-:Y:S02]  /*0520*/  UISETP.GT.U32.AND UP0, UPT, UR8, UR41, UPT ;  /* 0x000000290800728c */ /* 0x000fe4000bf04070 */
[----:B------:R-:W-:-:S09]  /*0530*/  UIMAD UR5, UR45, 0xa0, URZ ;  /* 0x000000a02d0578a4 */ /* 0x000fd2000f8e023f */
[----:B------:R-:W-:-:S04]  /*0540*/  @!UP0 UIADD3 UR41, UR41, -UR8, URZ ;  /* 0x8000000829298290 */ /* 0x000fc8000fffe03f */
[----:B------:R-:W-:Y:S01]  /*0550*/  UISETP.GT.U32.AND UP2, UPT, UR8, UR41, UPT ;  /* 0x000000290800728c */ /* 0x000fe2000bf44070 */
[----:B-1----:R-:W-:Y:S01]  /*0560*/  ISETP.GE.AND P1, PT, R2, 0x14, PT ;  /* 0x000000140200780c */ /* 0x002fe20003f26270 */
        /* <DEDUP_REMOVED lines=10> */
[----:B0-----:R-:W-:Y:S01]  /*0610*/  ISETP.NE.AND P2, PT, R0, 0x2, PT ;  /* 0x000000020000780c */ /* 0x001fe20003f45270 */
[----:B------:R-:W-:Y:S01]  /*0620*/  UMOV UR38, URZ ;  /* 0x0000003f00267c82 */ /* 0x000fe20008000000 */
[----:B------:R-:W-:Y:S01]  /*0630*/  @!UP1 UIADD3 UR41, -UR41, URZ, URZ ;  /* 0x0000003f29299290 */ /* 0x000fe2000fffe13f */
[----:B------:R-:W-:Y:S01]  /*0640*/  VIADD R0, R22, UR5 ;  /* 0x0000000516007c36 */ /* 0x000fe20008000000 */
[----:B------:R-:W-:Y:S01]  /*0650*/  USEL UR42, URZ, UR42, !UP2 ;  /* 0x0000002a3f2a7287 */ /* 0x000fe2000d000000 */
[----:B------:R-:W-:Y:S01]  /*0660*/  BSSY B0, `(.L_x_3487) ;  /* 0x0000031000007945 */ /* 0x000fe20003800000 */
[----:B------:R-:W-:Y:S01]  /*0670*/  @!UP0 ULOP3.LUT UR41, URZ, UR7, URZ, 0x33, !UPT ;  /* 0x000000073f298292 */ /* 0x000fe2000f8e333f */
[----:B------:R-:W-:-:S02]  /*0680*/  @P1 CS2R R18, SRZ ;  /* 0x0000000000121805 */ /* 0x000fc4000001ff00 */
[----:B------:R-:W-:Y:S02]  /*0690*/  @P1 CS2R R16, SRZ ;  /* 0x0000000000101805 */ /* 0x000fe4000001ff00 */
[----:B--2---:R-:W-:Y:S01]  /*06a0*/  @P0 R2UR UR38, R3 ;  /* 0x00000000032602ca */ /* 0x004fe200000e0000 */
[----:B------:R-:W-:Y:S01]  /*06b0*/  VIADD R3, R22, UR4 ;  /* 0x0000000416037c36 */ /* 0x000fe20008000000 */
[----:B------:R-:W-:-:S13]  /*06c0*/  @P1 BRA `(.L_x_3488) ;  /* 0x0000000000a81947 */ /* 0x000fda0003800000 */
        /* <DEDUP_REMOVED lines=20> */
[----:B------:R-:W-:-:S02]  /*0810*/  SHF.R.S32.HI R13, RZ, 0x18, R17 ;  /* 0x00000018ff0d7819 */ /* 0x000fc40000011411 */
[----:B------:R-:W-:Y:S02]  /*0820*/  SHF.R.U32.HI R12, RZ, 0x10, R17 ;  /* 0x00000010ff0c7819 */ /* 0x000fe40000011611 */
[----:B------:R-:W-:Y:S02]  /*0830*/  SHF.R.S32.HI R9, RZ, 0x8, R9 ;  /* 0x00000008ff097819 */ /* 0x000fe40000011409 */
[----:B------:R-:W-:Y:S01]  /*0840*/  SHF.R.S32.HI R7, RZ, 0x8, R7 ;  /* 0x00000008ff077819 */ /* 0x000fe20000011407 */
[----:B------:R-:W1:Y:S08]  /*0850*/  I2F.S16 R13, R13 ;  /* 0x0000000d000d7306 */ /* 0x000e700000101400 */
[----:B------:R-:W2:Y:S01]  /*0860*/  I2F.S8 R12, R12 ;  /* 0x0000000c000c7306 */ /* 0x000ea20000001400 */
        /* <DEDUP_REMOVED lines=16> */
.L_x_3488:
[----:B------:R-:W-:Y:S05]  /*0970*/  BSYNC B0 ;  /* 0x0000000000007941 */ /* 0x000fea0003800000 */
.L_x_3487:
        /* <DEDUP_REMOVED lines=11> */
.L_x_3490:
        /* <DEDUP_REMOVED lines=22> */
[----:B------:R0:W1:Y:S08]  /*0b90*/  I2F.S8 R7, R14 ;  /* 0x0000000e00077306 */ /* 0x0000700000001400 */
[----:B------:R-:W2:Y:S01]  /*0ba0*/  I2F.S16 R3, R3 ;  /* 0x0000000300037306 */ /* 0x000ea20000101400 */
[----:B0-----:R-:W-:-:S05]  /*0bb0*/  FMUL.FTZ R14, R13, R9 ;  /* 0x000000090d0e7220 */ /* 0x001fca0000410000 */
[----:B------:R-:W-:Y:S01]  /*0bc0*/  F2FP.F16.F32.PACK_AB R27, R14, R27 ;  /* 0x0000001b0e1b723e */ /* 0x000fe200000000ff */
[-C--:B-1----:R-:W-:Y:S01]  /*0bd0*/  FMUL.FTZ R7, R7, R9.reuse ;  /* 0x0000000907077220 */ /* 0x082fe20000410000 */
[----:B------:R-:W0:Y:S01]  /*0be0*/  I2F.S16 R8, R8 ;  /* 0x0000000800087306 */ /* 0x000e220000101400 */
[----:B--2---:R-:W-:-:S07]  /*0bf0*/  FMUL.FTZ R3, R3, R9 ;  /* 0x0000000903037220 */ /* 0x004fce0000410000 */
[----:B------:R-:W1:Y:S01]  /*0c00*/  I2F.S16 R6, R6 ;  /* 0x0000000600067306 */ /* 0x000e620000101400 */
[----:B------:R-:W-:Y:S01]  /*0c10*/  F2FP.F16.F32.PACK_AB R24, R3, R10 ;  /* 0x0000000a0318723e */ /* 0x000fe200000000ff */
[----:B0-----:R-:W-:-:S05]  /*0c20*/  FMUL.FTZ R26, R8, R9 ;  /* 0x00000009081a7220 */ /* 0x001fca0000410000 */
[----:B------:R-:W-:Y:S01]  /*0c30*/  F2FP.F16.F32.PACK_AB R26, R26, R11 ;  /* 0x0000000b1a1a723e */ /* 0x000fe200000000ff */
[----:B-1----:R-:W-:-:S05]  /*0c40*/  FMUL.FTZ R12, R6, R9 ;  /* 0x00000009060c7220 */ /* 0x002fca0000410000 */
[----:B------:R-:W-:-:S07]  /*0c50*/  F2FP.F16.F32.PACK_AB R25, R12, R7 ;  /* 0x000000070c19723e */ /* 0x000fce00000000ff */
.L_x_3491:
[----:B------:R-:W-:Y:S05]  /*0c60*/  BSYNC B0 ;  /* 0x0000000000007941 */ /* 0x000fea0003800000 */
.L_x_3489:
        /* <DEDUP_REMOVED lines=24> */
[----:B------:R-:W-:Y:S01]  /*0df0*/  @!UP1 UIMAD UR6, UR38, UR6, UR45 ;  /* 0x00000006260692a4 */ /* 0x000fe2000f8e022d */
[----:B------:R-:W-:Y:S01]  /*0e00*/  MOV R12, UR4 ;  /* 0x00000004000c7c02 */ /* 0x000fe20008000f00 */
[----:B------:R-:W-:Y:S01]  /*0e10*/  IMAD.U32 R13, RZ, RZ, UR5 ;  /* 0x00000005ff0d7e24 */ /* 0x000fe2000f8e00ff */
[----:B------:R-:W-:Y:S02]  /*0e20*/  CS2R R28, SRZ ;  /* 0x00000000001c7805 */ /* 0x000fe4000001ff00 */
[----:B------:R-:W-:Y:S01]  /*0e30*/  CS2R R30, SRZ ;  /* 0x00000000001e7805 */ /* 0x000fe2000001ff00 */
[----:B------:R-:W-:Y:S01]  /*0e40*/  UMOV UR39, URZ ;  /* 0x0000003f00277c82 */ /* 0x000fe20008000000 */
[----:B------:R-:W-:Y:S01]  /*0e50*/  ULDC.U8 UR4, c[0x0][0x294] ;  /* 0x0000a50000047ab9 */ /* 0x000fe20000000000 */
[C---:B0-----:R-:W-:Y:S01]  /*0e60*/  @!P1 IMAD.WIDE R4, R0.reuse, 0x2, R6 ;  /* 0x0000000200049825 */ /* 0x041fe200078e0206 */
[----:B------:R-:W3:Y:S01]  /*0e70*/  @P3 LDG.E R12, desc[UR36][R12.64] ;  /* 0x000000240c0c3981 */ /* 0x000ee2000c1e1900 */
[----:B------:R-:W0:Y:S03]  /*0e80*/  LDC R3, c[0x0][0x290] ;  /* 0x0000a400ff037b82 */ /* 0x000e260000000800 */
[----:B------:R-:W4:Y:S01]  /*0e90*/  @!P1 LDG.E.128 R32, desc[UR36][R4.64] ;  /* 0x0000002404209981 */ /* 0x000f22000c1e1d00 */
[----:B-1----:R-:W-:-:S04]  /*0ea0*/  @!P2 IMAD.WIDE R6, R0, 0x2, R8 ;  /* 0x000000020006a825 */ /* 0x002fc800078e0208 */
[----:B------:R-:W-:Y:S01]  /*0eb0*/  IMAD.U32 R9, RZ, RZ, UR6 ;  /* 0x00000006ff097e24 */ /* 0x000fe2000f8e00ff */
[----:B------:R-:W4:Y:S03]  /*0ec0*/  @!P2 LDG.E.128 R28, desc[UR36][R6.64] ;  /* 0x00000024061ca981 */ /* 0x000f26000c1e1d00 */
[----:B------:R-:W-:-:S04]  /*0ed0*/  @!P0 IMAD R9, R9, 0xa0, R22 ;  /* 0x000000a009098824 */ /* 0x000fc800078e0216 */
[----:B--2---:R-:W-:-:S06]  /*0ee0*/  @!P0 IMAD.WIDE R8, R9, 0x2, R10 ;  /* 0x0000000209088825 */ /* 0x004fcc00078e020a */
[----:B------:R-:W2:Y:S01]  /*0ef0*/  @!P0 LDG.E.128 R8, desc[UR36][R8.64] ;  /* 0x0000002408088981 */ /* 0x000ea2000c1e1d00 */
[----:B------:R-:W-:Y:S02]  /*0f00*/  ISETP.NE.AND P2, PT, RZ, UR4, PT ;  /* 0x00000004ff007c0c */ /* 0x000fe4000bf45270 */
[----:B------:R-:W-:Y:S02]  /*0f10*/  ISETP.GE.AND P1, PT, R2, 0x20, PT ;  /* 0x000000200200780c */ /* 0x000fe40003f26270 */
[----:B---3--:R-:W-:Y:S02]  /*0f20*/  @P3 R2UR UR39, R12 ;  /* 0x000000000c2732ca */ /* 0x008fe400000e0000 */
[----:B0-----:R-:W-:Y:S01]  /*0f30*/  ISETP.GT.AND P3, PT, R3, RZ, PT ;  /* 0x000000ff0300720c */ /* 0x001fe20003f64270 */
[----:B----45:R-:W-:Y:S02]  /*0f40*/  HFMA2.MMA R16, R16, 1, 1, R32 ;  /* 0x3c003c0010107835 */ /* 0x030fe40000000020 */
[----:B------:R-:W-:-:S02]  /*0f50*/  HFMA2.MMA R24, R24, 1, 1, R28 ;  /* 0x3c003c0018187835 */ /* 0x000fc4000000001c */
[----:B------:R-:W-:Y:S01]  /*0f60*/  HFMA2.MMA R26, R26, 1, 1, R30 ;  /* 0x3c003c001a1a7835 */ /* 0x000fe2000000001e */
[----:B------:R-:W-:Y:S02]  /*0f70*/  HADD2 R25, R25, R29 ;  /* 0x0000001d19197230 */ /* 0x000fe40000000000 */
[----:B------:R-:W-:Y:S01]  /*0f80*/  HADD2 R27, R27, R31 ;  /* 0x0000001f1b1b7230 */ /* 0x000fe20000000000 */
[----:B------:R-:W-:Y:S01]  /*0f90*/  HFMA2.MMA R18, R18, 1, 1, R34 ;  /* 0x3c003c0012127835 */ /* 0x000fe20000000022 */
[----:B------:R-:W-:Y:S02]  /*0fa0*/  HADD2 R17, R17, R33 ;  /* 0x0000002111117230 */ /* 0x000fe40000000000 */
[----:B------:R-:W-:Y:S01]  /*0fb0*/  HADD2 R19, R19, R35 ;  /* 0x0000002313137230 */ /* 0x000fe20000000000 */
[----:B--2---:R-:W-:Y:S02]  /*0fc0*/  @!P0 HFMA2.MMA R25, R25, R9, -RZ ;  /* 0x0000000919198235 */ /* 0x004fe400001000ff */
[----:B------:R-:W-:Y:S01]  /*0fd0*/  @!P0 HFMA2.MMA R27, R27, R11, -RZ ;  /* 0x0000000b1b1b8235 */ /* 0x000fe200001000ff */
[----:B------:R-:W-:-:S02]  /*0fe0*/  @!P0 HMUL2 R24, R24, R8 ;  /* 0x0000000818188232 */ /* 0x000fc40000000000 */
[----:B------:R-:W-:Y:S01]  /*0ff0*/  @!P0 HMUL2 R26, R26, R10 ;  /* 0x0000000a1a1a8232 */ /* 0x000fe20000000000 */
[----:B------:R-:W-:Y:S07]  /*1000*/  @!P2 BRA P3, `(.L_x_3492) ;  /* 0x0000000c00bca947 */ /* 0x000fee0001800000 */
        /* <DEDUP_REMOVED lines=29> */
[----:B------:R-:W-:-:S03]  /*11e0*/  LOP3.LUT P0, RZ, R29, 0x7, RZ, 0xc0, !PT ;  /* 0x000000071dff7812 */ /* 0x000fc6000780c0ff */
[----:B------:R-:W-:-:S05]  /*11f0*/  IMAD.MOV.U32 R28, RZ, RZ, R5 ;  /* 0x000000ffff1c7224 */ /* 0x000fca00078e0005 */
        /* <DEDUP_REMOVED lines=21> */
.L_x_3494:
        /* <DEDUP_REMOVED lines=64> */
[----:B------:R-:W-:Y:S02]  /*1750*/  HADD2.F32 R36, -RZ, R27.H0_H0 ;  /* 0x2000001bff247230 */ /* 0x000fe40000004100 */
        /* <DEDUP_REMOVED lines=11> */
[----:B------:R-:W-:Y:S01]  /*1810*/  FMUL.FTZ R11, R8, R13 ;  /* 0x0000000d080b7220 */ /* 0x000fe20000410000 */
[----:B------:R-:W-:Y:S01]  /*1820*/  FMUL.FTZ R10, R10, 13.28771209716796875 ;  /* 0x41549a780a0a7820 */ /* 0x000fe20000410000 */
[----:B------:R-:W-:Y:S01]  /*1830*/  I2FP.F32.S32 R8, UR4 ;  /* 0x0000000400087c45 */ /* 0x000fe20008201400 */
[----:B------:R-:W0:Y:S01]  /*1840*/  MUFU.EX2 R21, -R12 ;  /* 0x8000000c00157308 */ /* 0x000e220000000800 */
[----:B------:R-:W-:Y:S01]  /*1850*/  FMUL.FTZ R13, R11, 13.28771209716796875 ;  /* 0x41549a780b0d7820 */ /* 0x000fe20000410000 */
[----:B------:R-:W-:Y:S02]  /*1860*/  HADD2.F32 R33, -RZ, R26.H0_H0 ;  /* 0x2000001aff217230 */ /* 0x000fe40000004100 */
[----:B------:R-:W-:-:S04]  /*1870*/  HADD2.F32 R25, -RZ, R25.H0_H0 ;  /* 0x20000019ff197230 */ /* 0x000fc80000004100 */
[----:B------:R-:W1:Y:S08]  /*1880*/  MUFU.EX2 R9, -R9 ;  /* 0x8000000900097308 */ /* 0x000e700000000800 */
[----:B------:R-:W2:Y:S01]  /*1890*/  MUFU.EX2 R15, -R10 ;  /* 0x8000000a000f7308 */ /* 0x000ea20000000800 */
[----:B0-----:R-:W-:Y:S01]  /*18a0*/  FMUL.FTZ R12, R8, R21 ;  /* 0x00000015080c7220 */ /* 0x001fe20000410000 */
[----:B------:R-:W-:-:S02]  /*18b0*/  HADD2.F32 R21, -RZ, R17.H1_H1 ;  /* 0x30000011ff157230 */ /* 0x000fc40000004100 */
[----:B------:R-:W-:Y:S02]  /*18c0*/  HADD2.F32 R17, -RZ, R17.H0_H0 ;  /* 0x20000011ff117230 */ /* 0x000fe40000004100 */
[----:B------:R-:W-:Y:S01]  /*18d0*/  FMUL.RZ R30, R12, 0.15915493667125701904 ;  /* 0x3e22f9830c1e7820 */ /* 0x000fe2000040c000 */
[--C-:B------:R-:W-:Y:S01]  /*18e0*/  HADD2.F32 R12, -RZ, R24.reuse.H1_H1 ;  /* 0x30000018ff0c7230 */ /* 0x100fe20000004100 */
[----:B------:R-:W0:Y:S01]  /*18f0*/  MUFU.EX2 R13, -R13 ;  /* 0x8000000d000d7308 */ /* 0x000e220000000800 */
[----:B-1----:R-:W-:Y:S01]  /*1900*/  FMUL.FTZ R9, R8, R9 ;  /* 0x0000000908097220 */ /* 0x002fe20000410000 */
[----:B------:R-:W-:-:S03]  /*1910*/  HADD2.F32 R24, -RZ, R24.H0_H0 ;  /* 0x20000018ff187230 */ /* 0x000fc60000004100 */
[----:B------:R-:W-:-:S03]  /*1920*/  FMUL.RZ R29, R9, 0.15915493667125701904 ;  /* 0x3e22f983091d7820 */ /* 0x000fc6000040c000 */
[----:B------:R-:W-:Y:S01]  /*1930*/  MUFU.COS R28, R30 ;  /* 0x0000001e001c7308 */ /* 0x000fe20000000000 */
[----:B--2---:R-:W-:-:S04]  /*1940*/  FMUL.FTZ R11, R8, R15 ;  /* 0x0000000f080b7220 */ /* 0x004fc80000410000 */
[----:B------:R-:W-:Y:S01]  /*1950*/  FMUL.RZ R15, R11, 0.15915493667125701904 ;  /* 0x3e22f9830b0f7820 */ /* 0x000fe2000040c000 */
[--C-:B------:R-:W-:Y:S02]  /*1960*/  HADD2.F32 R11, -RZ, R16.reuse.H1_H1 ;  /* 0x30000010ff0b7230 */ /* 0x100fe40000004100 */
[----:B------:R-:W1:Y:S01]  /*1970*/  MUFU.SIN R10, R29 ;  /* 0x0000001d000a7308 */ /* 0x000e620000000400 */
[----:B0-----:R-:W-:Y:S01]  /*1980*/  FMUL.FTZ R8, R8, R13 ;  /* 0x0000000d08087220 */ /* 0x001fe20000410000 */
[----:B------:R-:W-:-:S03]  /*1990*/  HADD2.F32 R16, -RZ, R16.H0_H0 ;  /* 0x20000010ff107230 */ /* 0x000fc60000004100 */
[----:B------:R-:W-:-:S03]  /*19a0*/  FMUL.RZ R38, R8, 0.15915493667125701904 ;  /* 0x3e22f98308267820 */ /* 0x000fc6000040c000 */
[----:B------:R0:W2:Y:S08]  /*19b0*/  MUFU.COS R9, R29 ;  /* 0x0000001d00097308 */ /* 0x0000b00000000000 */
[----:B------:R-:W3:Y:S01]  /*19c0*/  MUFU.SIN R20, R15 ;  /* 0x0000000f00147308 */ /* 0x000ee20000000400 */
[----:B0-----:R-:W-:Y:S02]  /*19d0*/  HADD2.F32 R29, -RZ, R18.H0_H0 ;  /* 0x20000012ff1d7230 */ /* 0x001fe40000004100 */
[C---:B-1----:R-:W-:Y:S01]  /*19e0*/  FMUL.FTZ R8, R10.reuse, R11 ;  /* 0x0000000b0a087220 */ /* 0x042fe20000410000 */
[----:B------:R-:W-:-:S04]  /*19f0*/  FMUL.FTZ R13, R10, R12 ;  /* 0x0000000c0a0d7220 */ /* 0x000fc80000410000 */
[----:B------:R-:W0:Y:S01]  /*1a00*/  MUFU.SIN R18, R30 ;  /* 0x0000001e00127308 */ /* 0x000e220000000400 */
[C---:B--2---:R-:W-:Y:S01]  /*1a10*/  FMUL.FTZ R11, R9.reuse, R11 ;  /* 0x0000000b090b7220 */ /* 0x044fe20000410000 */
[C---:B------:R-:W-:Y:S01]  /*1a20*/  FFMA.FTZ R8, R9.reuse, R16, -R8 ;  /* 0x0000001009087223 */ /* 0x040fe20000010808 */
[----:B------:R-:W-:Y:S02]  /*1a30*/  FFMA.FTZ R13, R9, R24, -R13 ;  /* 0x00000018090d7223 */ /* 0x000fe4000001080d */
[----:B------:R-:W-:-:S03]  /*1a40*/  FFMA.FTZ R11, R10, R16, R11 ;  /* 0x000000100a0b7223 */ /* 0x000fc6000001000b */
[----:B------:R1:W2:Y:S08]  /*1a50*/  MUFU.COS R14, R15 ;  /* 0x0000000f000e7308 */ /* 0x0002b00000000000 */
[----:B------:R-:W4:Y:S01]  /*1a60*/  MUFU.SIN R30, R38 ;  /* 0x00000026001e7308 */ /* 0x000f220000000400 */
[----:B-1----:R-:W-:Y:S01]  /*1a70*/  FMUL.FTZ R15, R9, R12 ;  /* 0x0000000c090f7220 */ /* 0x002fe20000410000 */
[----:B---3--:R-:W-:Y:S01]  /*1a80*/  FMUL.FTZ R9, R20, R21 ;  /* 0x0000001514097220 */ /* 0x008fe20000410000 */
[----:B0-----:R-:W-:Y:S01]  /*1a90*/  FMUL.FTZ R16, R18, R35 ;  /* 0x0000002312107220 */ /* 0x001fe20000410000 */
[----:B------:R-:W-:Y:S01]  /*1aa0*/  FMUL.FTZ R12, R20, R19 ;  /* 0x00000013140c7220 */ /* 0x000fe20000410000 */
[----:B------:R-:W-:Y:S01]  /*1ab0*/  FFMA.FTZ R24, R10, R24, R15 ;  /* 0x000000180a187223 */ /* 0x000fe2000001000f */
[----:B------:R-:W-:Y:S01]  /*1ac0*/  FMUL.FTZ R15, R18, R31 ;  /* 0x0000001f120f7220 */ /* 0x000fe20000410000 */
[----:B------:R-:W-:Y:S01]  /*1ad0*/  FFMA.FTZ R26, R28, R33, -R16 ;  /* 0x000000211c1a7223 */ /* 0x000fe20000010810 */
[----:B------:R-:W0:Y:S01]  /*1ae0*/  MUFU.COS R27, R38 ;  /* 0x00000026001b7308 */ /* 0x000e220000000000 */
[C---:B--2---:R-:W-:Y:S01]  /*1af0*/  FMUL.FTZ R21, R14.reuse, R21 ;  /* 0x000000150e157220 */ /* 0x044fe20000410000 */
[C---:B------:R-:W-:Y:S01]  /*1b00*/  FMUL.FTZ R19, R14.reuse, R19 ;  /* 0x000000130e137220 */ /* 0x040fe20000410000 */
[C---:B------:R-:W-:Y:S01]  /*1b10*/  FFMA.FTZ R9, R14.reuse, R17, -R9 ;  /* 0x000000110e097223 */ /* 0x040fe20000010809 */
[----:B------:R-:W-:Y:S01]  /*1b20*/  FFMA.FTZ R12, R14, R25, -R12 ;  /* 0x000000190e0c7223 */ /* 0x000fe2000001080c */
[----:B------:R-:W-:Y:S01]  /*1b30*/  FFMA.FTZ R10, R20, R17, R21 ;  /* 0x00000011140a7223 */ /* 0x000fe20000010015 */
[C---:B------:R-:W-:Y:S01]  /*1b40*/  FMUL.FTZ R31, R28.reuse, R31 ;  /* 0x0000001f1c1f7220 */ /* 0x040fe20000410000 */
[----:B------:R-:W-:Y:S01]  /*1b50*/  FMUL.FTZ R35, R28, R35 ;  /* 0x000000231c237220 */ /* 0x000fe20000410000 */
[----:B------:R-:W-:Y:S01]  /*1b60*/  FFMA.FTZ R25, R20, R25, R19 ;  /* 0x0000001914197223 */ /* 0x000fe20000010013 */
[C---:B----4-:R-:W-:Y:S01]  /*1b70*/  FMUL.FTZ R16, R30.reuse, R34 ;  /* 0x000000221e107220 */ /* 0x050fe20000410000 */
[----:B------:R-:W-:Y:S01]  /*1b80*/  FMUL.FTZ R21, R30, R37 ;  /* 0x000000251e157220 */ /* 0x000fe20000410000 */
[-C--:B------:R-:W-:Y:S01]  /*1b90*/  FFMA.FTZ R15, R28, R29.reuse, -R15 ;  /* 0x0000001d1c0f7223 */ /* 0x080fe2000001080f */
[C---:B------:R-:W-:Y:S01]  /*1ba0*/  FFMA.FTZ R14, R18.reuse, R29, R31 ;  /* 0x0000001d120e7223 */ /* 0x040fe2000001001f */
[----:B------:R-:W-:Y:S01]  /*1bb0*/  FFMA.FTZ R35, R18, R33, R35 ;  /* 0x0000002112237223 */ /* 0x000fe20000010023 */
[----:B------:R-:W-:-:S02]  /*1bc0*/  F2FP.F16.F32.PACK_AB R24, R24, R13 ;  /* 0x0000000d1818723e */ /* 0x000fc400000000ff */
[----:B------:R-:W-:Y:S01]  /*1bd0*/  F2FP.F16.F32.PACK_AB R25, R25, R12 ;  /* 0x0000000c1919723e */ /* 0x000fe200000000ff */
[C---:B0-----:R-:W-:Y:S01]  /*1be0*/  FMUL.FTZ R17, R27.reuse, R34 ;  /* 0x000000221b117220 */ /* 0x041fe20000410000 */
[C---:B------:R-:W-:Y:S01]  /*1bf0*/  FMUL.FTZ R37, R27.reuse, R37 ;  /* 0x000000251b257220 */ /* 0x040fe20000410000 */
[C---:B------:R-:W-:Y:S01]  /*1c00*/  FFMA.FTZ R19, R27.reuse, R32, -R16 ;  /* 0x000000201b137223 */ /* 0x040fe20000010810 */
[----:B------:R-:W-:Y:S01]  /*1c10*/  FFMA.FTZ R27, R27, R36, -R21 ;  /* 0x000000241b1b7223 */ /* 0x000fe20000010815 */
[C---:B------:R-:W-:Y:S01]  /*1c20*/  FFMA.FTZ R32, R30.reuse, R32, R17 ;  /* 0x000000201e207223 */ /* 0x040fe20000010011 */
[----:B------:R-:W-:Y:S01]  /*1c30*/  FFMA.FTZ R30, R30, R36, R37 ;  /* 0x000000241e1e7223 */ /* 0x000fe20000010025 */
[----:B------:R-:W-:Y:S02]  /*1c40*/  F2FP.F16.F32.PACK_AB R16, R11, R8 ;  /* 0x000000080b10723e */ /* 0x000fe400000000ff */
[----:B------:R-:W-:Y:S02]  /*1c50*/  F2FP.F16.F32.PACK_AB R17, R10, R9 ;  /* 0x000000090a11723e */ /* 0x000fe400000000ff */
[----:B------:R-:W-:-:S02]  /*1c60*/  F2FP.F16.F32.PACK_AB R18, R14, R15 ;  /* 0x0000000f0e12723e */ /* 0x000fc400000000ff */
[----:B------:R-:W-:Y:S02]  /*1c70*/  F2FP.F16.F32.PACK_AB R26, R35, R26 ;  /* 0x0000001a231a723e */ /* 0x000fe400000000ff */
[----:B------:R-:W-:Y:S02]  /*1c80*/  F2FP.F16.F32.PACK_AB R19, R32, R19 ;  /* 0x000000132013723e */ /* 0x000fe400000000ff */
[----:B------:R-:W-:-:S07]  /*1c90*/  F2FP.F16.F32.PACK_AB R27, R30, R27 ;  /* 0x0000001b1e1b723e */ /* 0x000fce00000000ff */
.L_x_3498:
[----:B------:R-:W-:Y:S05]  /*1ca0*/  BSYNC B1 ;  /* 0x0000000000017941 */ /* 0x000fea0003800000 */
.L_x_3497:
        /* <DEDUP_REMOVED lines=31> */
.L_x_3496:
[----:B------:R-:W-:Y:S05]  /*1ea0*/  BSYNC B0 ;  /* 0x0000000000007941 */ /* 0x000fea0003800000 */
.L_x_3495:
[----:B------:R-:W-:Y:S06]  /*1eb0*/  BAR.SYNC.DEFER_BLOCKING 0x0 ;  /* 0x0000000000007b1d */ /* 0x000fec0000010000 */
[----:B0-----:R0:W2:Y:S04]  /*1ec0*/  @P6 LDS.128 R16, [R0] ;  /* 0x0000000000106984 */ /* 0x0010a80000000c00 */
[----:B------:R0:W3:Y:S01]  /*1ed0*/  @P6 LDS.128 R24, [R3] ;  /* 0x0000000003186984 */ /* 0x0000e20000000c00 */
[----:B------:R-:W-:Y:S06]  /*1ee0*/  BAR.SYNC.DEFER_BLOCKING 0x0 ;  /* 0x0000000000007b1d */ /* 0x000fec0000010000 */
[----:B------:R-:W-:Y:S05]  /*1ef0*/  BRA `(.L_x_3493) ;  /* 0x0000000400907947 */ /* 0x000fea0003800000 */
.L_x_3492:
[----:B------:R-:W-:Y:S01]  /*1f00*/  ISETP.GE.AND P0, PT, R22, R3, PT ;  /* 0x000000031600720c */ /* 0x000fe20003f06270 */
[----:B------:R-:W-:-:S12]  /*1f10*/  BSSY B0, `(.L_x_3493) ;  /* 0x0000062000007945 */ /* 0x000fd80003800000 */
[----:B------:R-:W-:Y:S05]  /*1f20*/  @P0 BRA `(.L_x_3499) ;  /* 0x0000000400800947 */ /* 0x000fea0003800000 */
        /* <DEDUP_REMOVED lines=11> */
[----:B------:R-:W-:Y:S01]  /*1fe0*/  I2FP.F32.S32 R13, UR4 ;  /* 0x00000004000d7c45 */ /* 0x000fe20008201400 */
[----:B0-----:R-:W-:Y:S02]  /*1ff0*/  VIADD R5, R22, 0x6 ;  /* 0x0000000616057836 */ /* 0x001fe40000000000 */
[--C-:B------:R-:W-:Y:S02]  /*2000*/  HADD2.F32 R28, -RZ, R17.reuse.H1_H1 ;  /* 0x30000011ff1c7230 */ /* 0x100fe40000004100 */
[----:B------:R-:W-:Y:S01]  /*2010*/  HADD2.F32 R21, -RZ, R17.H0_H0 ;  /* 0x20000011ff157230 */ /* 0x000fe20000004100 */
[----:B------:R-:W-:Y:S01]  /*2020*/  I2FP.F32.S32 R6, R5 ;  /* 0x0000000500067245 */ /* 0x000fe20000201400 */
[--C-:B------:R-:W-:Y:S02]  /*2030*/  HADD2.F32 R30, -RZ, R18.reuse.H1_H1 ;  /* 0x30000012ff1e7230 */ /* 0x100fe40000004100 */
[-C--:B-1----:R-:W-:Y:S01]  /*2040*/  FMUL.FTZ R0, R0, R7.reuse ;  /* 0x0000000700007220 */ /* 0x082fe20000410000 */
        /* <DEDUP_REMOVED lines=14> */
[----:B------:R-:W-:Y:S02]  /*2130*/  HADD2.F32 R26, -RZ, R26.H0_H0 ;  /* 0x2000001aff1a7230 */ /* 0x000fe40000004100 */
        /* <DEDUP_REMOVED lines=21> */
[CC--:B------:R-:W-:Y:S01]  /*2290*/  FFMA.FTZ R5, R0.reuse, R15.reuse, -R5 ;  /* 0x0000000f00057223 */ /* 0x0c0fe20000010805 */
[-C--:B------:R-:W-:Y:S01]  /*22a0*/  FFMA.FTZ R7, R0, R24.reuse, -R7 ;  /* 0x0000001800077223 */ /* 0x080fe20000010807 */
        /* <DEDUP_REMOVED lines=11> */
[----:B------:R-:W3:Y:S01]  /*2360*/  MUFU.COS R16, R14 ;  /* 0x0000000e00107308 */ /* 0x000ee20000000000 */
[-C--:B0-----:R-:W-:Y:S01]  /*2370*/  FMUL.FTZ R11, R9, R10.reuse ;  /* 0x0000000a090b7220 */ /* 0x081fe20000410000 */
[----:B------:R-:W-:-:S03]  /*2380*/  FMUL.FTZ R10, R8, R10 ;  /* 0x0000000a080a7220 */ /* 0x000fc60000410000 */
[-C--:B------:R-:W-:Y:S01]  /*2390*/  FFMA.FTZ R11, R8, R18.reuse, -R11 ;  /* 0x00000012080b7223 */ /* 0x080fe2000001080b */
[----:B------:R-:W-:Y:S01]  /*23a0*/  FFMA.FTZ R10, R9, R18, R10 ;  /* 0x00000012090a7223 */ /* 0x000fe2000001000a */
[CC--:B--2---:R-:W-:Y:S01]  /*23b0*/  FMUL.FTZ R8, R12.reuse, R30.reuse ;  /* 0x0000001e0c087220 */ /* 0x0c4fe20000410000 */
[----:B------:R0:W2:Y:S01]  /*23c0*/  MUFU.SIN R17, R14 ;  /* 0x0000000e00117308 */ /* 0x0000a20000000400 */
[C---:B-1----:R-:W-:Y:S01]  /*23d0*/  FMUL.FTZ R9, R13.reuse, R30 ;  /* 0x0000001e0d097220 */ /* 0x042fe20000410000 */
[C---:B------:R-:W-:Y:S01]  /*23e0*/  FMUL.FTZ R15, R13.reuse, R19 ;  /* 0x000000130d0f7220 */ /* 0x040fe20000410000 */
[-C--:B------:R-:W-:Y:S02]  /*23f0*/  FFMA.FTZ R8, R13, R29.reuse, R8 ;  /* 0x0000001d0d087223 */ /* 0x080fe40000010008 */
[C---:B------:R-:W-:Y:S01]  /*2400*/  FFMA.FTZ R9, R12.reuse, R29, -R9 ;  /* 0x0000001d0c097223 */ /* 0x040fe20000010809 */
[C---:B------:R-:W-:Y:S01]  /*2410*/  FFMA.FTZ R15, R12.reuse, R26, -R15 ;  /* 0x0000001a0c0f7223 */ /* 0x040fe2000001080f */
[----:B0-----:R-:W-:Y:S01]  /*2420*/  FMUL.FTZ R14, R12, R19 ;  /* 0x000000130c0e7220 */ /* 0x001fe20000410000 */
[C---:B---3--:R-:W-:Y:S01]  /*2430*/  FMUL.FTZ R12, R16.reuse, R32 ;  /* 0x00000020100c7220 */ /* 0x048fe20000410000 */
[----:B------:R-:W-:-:S02]  /*2440*/  FMUL.FTZ R18, R16, R25 ;  /* 0x0000001910127220 */ /* 0x000fc40000410000 */
[----:B------:R-:W-:Y:S01]  /*2450*/  FFMA.FTZ R14, R13, R26, R14 ;  /* 0x0000001a0d0e7223 */ /* 0x000fe2000001000e */
[C---:B--2---:R-:W-:Y:S01]  /*2460*/  FMUL.FTZ R13, R17.reuse, R32 ;  /* 0x00000020110d7220 */ /* 0x044fe20000410000 */
[C---:B------:R-:W-:Y:S01]  /*2470*/  FMUL.FTZ R19, R17.reuse, R25 ;  /* 0x0000001911137220 */ /* 0x040fe20000410000 */
[CC--:B------:R-:W-:Y:S01]  /*2480*/  FFMA.FTZ R12, R17.reuse, R31.reuse, R12 ;  /* 0x0000001f110c7223 */ /* 0x0c0fe2000001000c */
[-C--:B------:R-:W-:Y:S01]  /*2490*/  FFMA.FTZ R20, R17, R34.reuse, R18 ;  /* 0x0000002211147223 */ /* 0x080fe20000010012 */
[C---:B------:R-:W-:Y:S01]  /*24a0*/  FFMA.FTZ R13, R16.reuse, R31, -R13 ;  /* 0x0000001f100d7223 */ /* 0x040fe2000001080d */
[----:B------:R-:W-:Y:S01]  /*24b0*/  FFMA.FTZ R27, R16, R34, -R19 ;  /* 0x00000022101b7223 */ /* 0x000fe20000010813 */
[----:B------:R-:W-:Y:S02]  /*24c0*/  F2FP.F16.F32.PACK_AB R16, R4, R5 ;  /* 0x000000050410723e */ /* 0x000fe400000000ff */
[----:B------:R-:W-:Y:S02]  /*24d0*/  F2FP.F16.F32.PACK_AB R17, R0, R3 ;  /* 0x000000030011723e */ /* 0x000fe400000000ff */
[----:B------:R-:W-:-:S02]  /*24e0*/  F2FP.F16.F32.PACK_AB R25, R10, R11 ;  /* 0x0000000b0a19723e */ /* 0x000fc400000000ff */
[----:B------:R-:W-:Y:S02]  /*24f0*/  F2FP.F16.F32.PACK_AB R18, R8, R9 ;  /* 0x000000090812723e */ /* 0x000fe400000000ff */
[----:B------:R-:W-:Y:S02]  /*2500*/  F2FP.F16.F32.PACK_AB R26, R14, R15 ;  /* 0x0000000f0e1a723e */ /* 0x000fe400000000ff */
[----:B------:R-:W-:Y:S02]  /*2510*/  F2FP.F16.F32.PACK_AB R19, R12, R13 ;  /* 0x0000000d0c13723e */ /* 0x000fe400000000ff */
[----:B------:R-:W-:-:S07]  /*2520*/  F2FP.F16.F32.PACK_AB R27, R20, R27 ;  /* 0x0000001b141b723e */ /* 0x000fce00000000ff */
.L_x_3499:
[----:B------:R-:W-:Y:S05]  /*2530*/  BSYNC B0 ;  /* 0x0000000000007941 */ /* 0x000fea0003800000 */
.L_x_3493:
        /* <DEDUP_REMOVED lines=11> */
[----:B0-----:R-:W0:Y:S01]  /*25f0*/  @!P0 LDC R3, c[0x0][0x284] ;  /* 0x0000a100ff038b82 */ /* 0x001e220000000800 */
[----:B------:R-:W-:-:S05]  /*2600*/  VOTEU.ALL UP0, P0 ;  /* 0x00000000003f7886 */ /* 0x000fca0000000000 */
[----:B------:R-:W-:Y:S01]  /*2610*/  @!UP0 USHF.L.U32 UR6, UR41, 0x3, URZ ;  /* 0x0000000329068899 */ /* 0x000fe2000800063f */
[----:B------:R-:W-:Y:S01]  /*2620*/  HFMA2 R9, R18, R26, R9 ;  /* 0x0000001a12097231 */ /* 0x000fe20000000009 */
[----:B------:R-:W2:Y:S01]  /*2630*/  @!P0 LDC.64 R4, c[0x0][0x248] ;  /* 0x00009200ff048b82 */ /* 0x000ea20000000a00 */
[----:B-1----:R-:W-:-:S04]  /*2640*/  ULEA UR4, UR5, UR4, 0x18 ;  /* 0x0000000405047291 */ /* 0x002fc8000f8ec03f */
[----:B------:R-:W-:Y:S02]  /*2650*/  HFMA2.MMA R9, R19, R27, R9 ;  /* 0x0000001b13097235 */ /* 0x000fe40000000009 */
[----:B------:R-:W-:Y:S01]  /*2660*/  LEA R0, R2, UR4, 0x4 ;  /* 0x0000000402007c11 */ /* 0x000fe2000f8e20ff */
[----:B------:R-:W-:-:S04]  /*2670*/  UMOV UR4, 0xffffffff ;  /* 0xffffffff00047882 */ /* 0x000fc80000000000 */
[----:B------:R1:W-:Y:S01]  /*2680*/  STS.128 [R0], R16 ;  /* 0x0000001000007388 */ /* 0x0003e20000000c00 */
[----:B0-----:R-:W-:Y:S02]  /*2690*/  @!P0 IMAD R3, R22, R3, UR6 ;  /* 0x0000000616038e24 */ /* 0x001fe4000f8e0203 */
[--C-:B------:R-:W-:Y:S02]  /*26a0*/  HADD2.F32 R13, -RZ, R9.reuse.H0_H0 ;  /* 0x20000009ff0d7230 */ /* 0x100fe40000004100 */
[----:B------:R-:W-:Y:S02]  /*26b0*/  HADD2.F32 R6, -RZ, R9.H1_H1 ;  /* 0x30000009ff067230 */ /* 0x000fe40000004100 */
[----:B--2---:R-:W-:-:S04]  /*26c0*/  @!P0 IMAD.WIDE R4, R3, 0x2, R4 ;  /* 0x0000000203048825 */ /* 0x004fc800078e0204 */
        /* <DEDUP_REMOVED lines=12> */
.L_x_3551:
[----:B-1----:R-:W-:-:S07]  /*2790*/  FADD.FTZ R14, R5, R14 ;  /* 0x0000000e050e7221 */ /* 0x002fce0000010000 */
.L_x_3501:
[----:B------:R-:W-:Y:S05]  /*27a0*/  BSYNC B0 ;  /* 0x0000000000007941 */ /* 0x000fea0003800000 */
.L_x_3500:
        /* <DEDUP_REMOVED lines=14> */
[----:B------:R-:W-:Y:S02]  /*2890*/  IMAD.U32 R4, RZ, RZ, UR4 ;  /* 0x00000004ff047e24 */ /* 0x000fe4000f8e00ff */
[----:B0-----:R-:W-:-:S05]  /*28a0*/  IMAD.U32 R5, RZ, RZ, UR5 ;  /* 0x00000005ff057e24 */ /* 0x001fca000f8e00ff */
        /* <DEDUP_REMOVED lines=11> */
.L_x_3503:
[----:B------:R-:W-:Y:S05]  /*2960*/  WARPSYNC.ALL ;  /* 0x0000000000007948 */ /* 0x000fea0003800000 */
[----:B------:R-:W-:Y:S01]  /*2970*/  UIADD3 UR4, UR40, 0x7, -UR42 ;  /* 0x0000000728047890 */ /* 0x000fe2000fffe82a */
[----:B--2---:R-:W2:Y:S01]  /*2980*/  LDC.64 R16, c[0x0][0x280] ;  /* 0x0000a000ff107b82 */ /* 0x004ea20000000a00 */
[----:B0-----:R-:W-:Y:S01]  /*2990*/  SHF.R.S32.HI R3, RZ, 0x1f, R2 ;  /* 0x0000001fff037819 */ /* 0x001fe20000011402 */
[----:B------:R-:W-:Y:S01]  /*29a0*/  ULDC UR7, c[0x0][0x2a0] ;  /* 0x0000a80000077ab9 */ /* 0x000fe20000000800 */
[----:B------:R-:W-:Y:S01]  /*29b0*/  USHF.R.S32.HI UR5, URZ, 0x1f, UR4 ;  /* 0x0000001f3f057899 */ /* 0x000fe20008011404 */
[----:B------:R-:W-:Y:S01]  /*29c0*/  BSSY B0, `(.L_x_3504) ;  /* 0x00001f2000007945 */ /* 0x000fe20003800000 */
[----:B------:R-:W-:Y:S01]  /*29d0*/  LEA.HI R0, R3, R2, RZ, 0x2 ;  /* 0x0000000203007211 */ /* 0x000fe200078f10ff */
[----:B------:R-:W-:Y:S01]  /*29e0*/  ULDC.64 UR8, c[0x0][0x2b0] ;  /* 0x0000ac0000087ab9 */ /* 0x000fe20000000a00 */
[----:B------:R-:W-:-:S02]  /*29f0*/  ULEA.HI UR5, UR5, UR4, URZ, 0x3 ;  /* 0x0000000405057291 */ /* 0x000fc4000f8f183f */
[----:B------:R-:W-:Y:S01]  /*2a00*/  LEA.HI.SX32 R81, R0, UR42, 0x1e ;  /* 0x0000002a00517c11 */ /* 0x000fe2000f8ff2ff */
[----:B------:R-:W-:Y:S01]  /*2a10*/  ULDC.64 UR12, c[0x0][0x2c8] ;  /* 0x0000b200000c7ab9 */ /* 0x000fe20000000a00 */
[----:B------:R-:W-:Y:S01]  /*2a20*/  ULOP3.LUT UR5, UR5, 0xfffffff8, URZ, 0xc0, !UPT ;  /* 0xfffffff805057892 */ /* 0x000fe2000f8ec03f */
[----:B------:R-:W-:-:S03]  /*2a30*/  ULDC.64 UR10, c[0x0][0x2d8] ;  /* 0x0000b600000a7ab9 */ /* 0x000fc60000000a00 */
[----:B------:R-:W-:Y:S01]  /*2a40*/  UIADD3 UR6, UR42, UR5, URZ ;  /* 0x000000052a067290 */ /* 0x000fe2000fffe03f */
[----:B------:R-:W-:Y:S05]  /*2a50*/  BAR.SYNC.DEFER_BLOCKING 0x0 ;  /* 0x0000000000007b1d */ /* 0x000fea0000010000 */
[----:B------:R-:W-:Y:S01]  /*2a60*/  ISETP.GE.AND P0, PT, R81, UR6, PT ;  /* 0x0000000651007c0c */ /* 0x000fe2000bf06270 */
[----:B--2---:R-:W-:-:S04]  /*2a70*/  IMAD R4, R23, R16, UR45 ;  /* 0x0000002d17047e24 */ /* 0x004fc8000f8e0210 */
[----:B------:R-:W-:-:S08]  /*2a80*/  IMAD R4, R4, 0xa0, RZ ;  /* 0x000000a004047824 */ /* 0x000fd000078e02ff */
[----:B------:R-:W-:Y:S05]  /*2a90*/  @P0 BRA `(.L_x_3505) ;  /* 0x0000001c00900947 */ /* 0x000fea0003800000 */
[----:B------:R-:W-:Y:S01]  /*2aa0*/  IABS R3, R17 ;  /* 0x0000001100037213 */ /* 0x000fe20000000000 */
[----:B------:R-:W0:Y:S01]  /*2ab0*/  S2UR UR5, SR_CgaCtaId ;  /* 0x00000000000579c3 */ /* 0x000e220000008800 */
[----:B------:R-:W-:Y:S01]  /*2ac0*/  UMOV UR4, 0x400 ;  /* 0x0000040000047882 */ /* 0x000fe20000000000 */
[----:B------:R-:W-:Y:S01]  /*2ad0*/  LOP3.LUT R5, R0, 0x7ffffffc, RZ, 0xc0, !PT ;  /* 0x7ffffffc00057812 */ /* 0x000fe200078ec0ff */
[----:B------:R-:W2:Y:S01]  /*2ae0*/  I2F.RP R6, R3 ;  /* 0x0000000300067306 */ /* 0x000ea20000209400 */
[----:B------:R-:W-:-:S03]  /*2af0*/  UIADD3 UR4, UR4, 0x10, URZ ;  /* 0x0000001004047890 */ /* 0x000fc6000fffe03f */
[----:B------:R-:W-:Y:S01]  /*2b00*/  IMAD.IADD R0, R2, 0x1, -R5 ;  /* 0x0000000102007824 */ /* 0x000fe200078e0a05 */
[----:B------:R-:W4:Y:S03]  /*2b10*/  LDC R18, c[0x0][0x2c0] ;  /* 0x0000b000ff127b82 */ /* 0x000f260000000800 */
[----:B------:R-:W-:-:S04]  /*2b20*/  IMAD.SHL.U32 R16, R0, 0x2, RZ ;  /* 0x0000000200107824 */ /* 0x000fc800078e00ff */
[----:B------:R-:W-:Y:S02]  /*2b30*/  IMAD R16, R4, R17, R16 ;  /* 0x0000001104107224 */ /* 0x000fe400078e0210 */
[----:B------:R-:W-:Y:S01]  /*2b40*/  IMAD R17, R17, 0xa0, RZ ;  /* 0x000000a011117824 */ /* 0x000fe200078e02ff */
[----:B--2---:R-:W2:Y:S01]  /*2b50*/  MUFU.RCP R6, R6 ;  /* 0x0000000600067308 */ /* 0x004ea20000001000 */
[----:B0-----:R-:W-:-:S06]  /*2b60*/  ULEA UR4, UR5, UR4, 0x18 ;  /* 0x0000000405047291 */ /* 0x001fcc000f8ec03f */
[----:B------:R-:W-:Y:S01]  /*2b70*/  LEA R12, R0, UR4, 0x2 ;  /* 0x00000004000c7c11 */ /* 0x000fe2000f8e10ff */
[----:B------:R-:W-:Y:S02]  /*2b80*/  ULDC UR4, c[0x0][0x298] ;  /* 0x0000a60000047ab9 */ /* 0x000fe40000000800 */
[----:B----4-:R-:W-:Y:S02]  /*2b90*/  IADD3 R18, R18, UR4, RZ ;  /* 0x0000000412127c10 */ /* 0x010fe4000fffe0ff */
[----:B--2---:R-:W-:Y:S01]  /*2ba0*/  IADD3 R11, R6, 0xffffffe, RZ ;  /* 0x0ffffffe060b7810 */ /* 0x004fe20007ffe0ff */
[----:B------:R0:W2:Y:S04]  /*2bb0*/  LDS R80, [R12] ;  /* 0x000000000c507984 */ /* 0x0000a80000000800 */
[----:B------:R0:W4:Y:S01]  /*2bc0*/  LDS R79, [R12+0x10] ;  /* 0x000010000c4f7984 */ /* 0x0001220000000800 */
[----:B------:R-:W5:Y:S03]  /*2bd0*/  F2I.FTZ.U32.TRUNC.NTZ R11, R11 ;  /* 0x0000000b000b7305 */ /* 0x000f66000021f000 */
[----:B------:R0:W0:Y:S04]  /*2be0*/  LDS R78, [R12+0x20] ;  /* 0x000020000c4e7984 */ /* 0x0000280000000800 */
[----:B------:R0:W0:Y:S04]  /*2bf0*/  LDS R77, [R12+0x30] ;  /* 0x000030000c4d7984 */ /* 0x0000280000000800 */
[----:B------:R0:W0:Y:S04]  /*2c00*/  LDS R76, [R12+0x40] ;  /* 0x000040000c4c7984 */ /* 0x0000280000000800 */
[----:B------:R0:W0:Y:S01]  /*2c10*/  LDS R75, [R12+0x50] ;  /* 0x000050000c4b7984 */ /* 0x0000220000000800 */
[----:B-----5:R-:W-:-:S03]  /*2c20*/  IMAD.MOV R10, RZ, RZ, -R11 ;  /* 0x000000ffff0a7224 */ /* 0x020fc600078e0a0b */
[----:B------:R0:W0:Y:S01]  /*2c30*/  LDS R73, [R12+0x60] ;  /* 0x000060000c497984 */ /* 0x0000220000000800 */
[----:B------:R-:W-:Y:S02]  /*2c40*/  IMAD R13, R10, R3, RZ ;  /* 0x000000030a0d7224 */ /* 0x000fe400078e02ff */
[----:B------:R-:W-:Y:S01]  /*2c50*/  IMAD.MOV.U32 R10, RZ, RZ, RZ ;  /* 0x000000ffff0a7224 */ /* 0x000fe200078e00ff */
[----:B------:R0:W0:Y:S03]  /*2c60*/  LDS R71, [R12+0x70] ;  /* 0x000070000c477984 */ /* 0x0000260000000800 */
[----:B------:R-:W-:Y:S01]  /*2c70*/  IMAD.HI.U32 R10, R11, R13, R10 ;  /* 0x0000000d0b0a7227 */ /* 0x000fe200078e000a */
        /* <DEDUP_REMOVED lines=23> */
[----:B--2-4-:R0:W0:Y:S02]  /*2df0*/  LDS R9, [R12+0x1f0] ;  /* 0x0001f0000c097984 */ /* 0x0140240000000800 */
.L_x_3509:
[----:B0-----:R-:W0:Y:S01]  /*2e00*/  LDC R12, c[0x0][0x284] ;  /* 0x0000a100ff0c7b82 */ /* 0x001e220000000800 */
[----:B------:R-:W-:Y:S02]  /*2e10*/  IABS R13, R81 ;  /* 0x00000051000d7213 */ /* 0x000fe40000000000 */
[----:B------:R-:W-:-:S03]  /*2e20*/  ISETP.GE.AND P1, PT, R81, RZ, PT ;  /* 0x000000ff5100720c */ /* 0x000fc60003f26270 */
[----:B-1----:R-:W-:-:S04]  /*2e30*/  IMAD.HI.U32 R11, R10, R13, RZ ;  /* 0x0000000d0a0b7227 */ /* 0x002fc800078e00ff */
[----:B------:R-:W-:Y:S01]  /*2e40*/  IMAD.MOV R14, RZ, RZ, -R11 ;  /* 0x000000ffff0e7224 */ /* 0x000fe200078e0a0b */
[----:B0-----:R-:W-:Y:S02]  /*2e50*/  IABS R50, R12 ;  /* 0x0000000c00327213 */ /* 0x001fe40000000000 */
[----:B------:R-:W-:-:S03]  /*2e60*/  ISETP.NE.AND P2, PT, R12, RZ, PT ;  /* 0x000000ff0c00720c */ /* 0x000fc60003f45270 */
[----:B------:R-:W-:-:S05]  /*2e70*/  IMAD R13, R50, R14, R13 ;  /* 0x0000000e320d7224 */ /* 0x000fca00078e020d */
[----:B------:R-:W-:-:S13]  /*2e80*/  ISETP.GT.U32.AND P0, PT, R3, R13, PT ;  /* 0x0000000d0300720c */ /* 0x000fda0003f04070 */
[----:B------:R-:W-:-:S05]  /*2e90*/  @!P0 IMAD.IADD R13, R13, 0x1, -R50 ;  /* 0x000000010d0d8824 */ /* 0x000fca00078e0a32 */
[----:B------:R-:W-:-:S13]  /*2ea0*/  ISETP.GT.U32.AND P0, PT, R3, R13, PT ;  /* 0x0000000d0300720c */ /* 0x000fda0003f04070 */
[----:B------:R-:W-:Y:S01]  /*2eb0*/  @!P0 IMAD.IADD R13, R13, 0x1, -R50 ;  /* 0x000000010d0d8824 */ /* 0x000fe200078e0a32 */
[----:B------:R-:W-:-:S04]  /*2ec0*/  ISETP.GE.AND P0, PT, R81, UR40, PT ;  /* 0x0000002851007c0c */ /* 0x000fc8000bf06270 */
[----:B------:R-:W-:Y:S02]  /*2ed0*/  @!P1 IADD3 R13, -R13, RZ, RZ ;  /* 0x000000ff0d0d9210 */ /* 0x000fe40007ffe1ff */
[----:B------:R-:W-:-:S05]  /*2ee0*/  @!P2 LOP3.LUT R13, RZ, R12, RZ, 0x33, !PT ;  /* 0x0000000cff0da212 */ /* 0x000fca00078e33ff */
[--C-:B------:R-:W-:Y:S02]  /*2ef0*/  IMAD.IADD R11, R13, 0x1, R12.reuse ;  /* 0x000000010d0b7824 */ /* 0x100fe400078e020c */
[----:B------:R-:W-:Y:S02]  /*2f00*/  IMAD R83, R12, 0x4, R13 ;  /* 0x000000040c537824 */ /* 0x000fe400078e020d */
[C---:B------:R-:W-:Y:S02]  /*2f10*/  IMAD.SHL.U32 R86, R11.reuse, 0x8, RZ ;  /* 0x000000080b567824 */ /* 0x040fe400078e00ff */
[----:B------:R-:W-:-:S03]  /*2f20*/  IMAD.IADD R11, R11, 0x1, R12 ;  /* 0x000000010b0b7824 */ /* 0x000fc600078e020c */
[-C--:B------:R-:W-:Y:S01]  /*2f30*/  ISETP.GE.OR P4, PT, R86, R17.reuse, P0 ;  /* 0x000000115600720c */ /* 0x080fe20000786670 */
[C---:B------:R-:W-:Y:S01]  /*2f40*/  IMAD.IADD R90, R11.reuse, 0x1, R12 ;  /* 0x000000010b5a7824 */ /* 0x040fe200078e020c */
[----:B------:R-:W-:Y:S02]  /*2f50*/  SHF.L.U32 R52, R11, 0x3, RZ ;  /* 0x000000030b347819 */ /* 0x000fe400000006ff */
[----:B------:R-:W-:Y:S01]  /*2f60*/  SHF.R.S32.HI R11, RZ, 0x1f, R16 ;  /* 0x0000001fff0b7819 */ /* 0x000fe20000011410 */
[----:B------:R-:W-:Y:S01]  /*2f70*/  IMAD.SHL.U32 R90, R90, 0x8, RZ ;  /* 0x000000085a5a7824 */ /* 0x000fe200078e00ff */
[----:B------:R-:W-:-:S04]  /*2f80*/  ISETP.GE.OR P2, PT, R52, R17, P0 ;  /* 0x000000113400720c */ /* 0x000fc80000746670 */
[----:B------:R-:W-:-:S03]  /*2f90*/  ISETP.GE.OR P3, PT, R90, R17, P0 ;  /* 0x000000115a00720c */ /* 0x000fc60000766670 */
[----:B------:R-:W0:Y:S01]  /*2fa0*/  @!P4 LDC.64 R50, c[0x0][0x248] ;  /* 0x00009200ff32cb82 */ /* 0x000e220000000a00 */
[----:B------:R-:W-:-:S04]  /*2fb0*/  @!P4 IADD3 R53, P1, R16, R86, RZ ;  /* 0x000000561035c210 */ /* 0x000fc80007f3e0ff */
[----:B------:R-:W-:Y:S02]  /*2fc0*/  @!P4 LEA.HI.X.SX32 R86, R86, R11, 0x1, P1 ;  /* 0x0000000b5656c211 */ /* 0x000fe400008f0eff */
[----:B------:R-:W-:Y:S01]  /*2fd0*/  ISETP.GE.AND P1, PT, R81, UR40, PT ;  /* 0x0000002851007c0c */ /* 0x000fe2000bf26270 */
[----:B------:R-:W2:Y:S03]  /*2fe0*/  @!P2 LDC.64 R14, c[0x0][0x248] ;  /* 0x00009200ff0eab82 */ /* 0x000ea60000000a00 */
[----:B------:R-:W-:Y:S02]  /*2ff0*/  SEL R0, R0, RZ, P1 ;  /* 0x000000ff00007207 */ /* 0x000fe40000800000 */
[----:B------:R-:W-:Y:S02]  /*3000*/  SHF.L.U32 R88, R83, 0x3, RZ ;  /* 0x0000000353587819 */ /* 0x000fe400000006ff */
[----:B0-----:R-:W-:-:S04]  /*3010*/  @!P4 LEA R84, P5, R53, R50, 0x1 ;  /* 0x000000323554c211 */ /* 0x001fc800078a08ff */
[----:B------:R-:W-:Y:S02]  /*3020*/  @!P4 LEA.HI.X R85, R53, R51, R86, 0x1, P5 ;  /* 0x000000333555c211 */ /* 0x000fe400028f0c56 */
[----:B------:R-:W0:Y:S01]  /*3030*/  @!P3 LDC.64 R50, c[0x0][0x248] ;  /* 0x00009200ff32bb82 */ /* 0x000e220000000a00 */
[----:B------:R-:W-:Y:S02]  /*3040*/  @!P2 IADD3 R53, P5, R16, R52, RZ ;  /* 0x000000341035a210 */ /* 0x000fe40007fbe0ff */
[----:B------:R0:W4:Y:S01]  /*3050*/  @!P4 LDG.E R0, desc[UR36][R84.64] ;  /* 0x000000245400c981 */ /* 0x000122000c1e1900 */
[----:B------:R-:W-:Y:S01]  /*3060*/  ISETP.GE.OR P4, PT, R88, R17, P0 ;  /* 0x000000115800720c */ /* 0x000fe20000786670 */
[----:B------:R-:W-:Y:S01]  /*3070*/  IMAD.IADD R87, R83, 0x1, R12 ;  /* 0x0000000153577824 */ /* 0x000fe200078e020c */
[----:B------:R-:W-:Y:S02]  /*3080*/  @!P2 LEA.HI.X.SX32 R86, R52, R11, 0x1, P5 ;  /* 0x0000000b3456a211 */ /* 0x000fe400028f0eff */
[----:B--2---:R-:W-:-:S02]  /*3090*/  @!P2 LEA R52, P5, R53, R14, 0x1 ;  /* 0x0000000e3534a211 */ /* 0x004fc400078a08ff */
[----:B---3--:R-:W-:Y:S02]  /*30a0*/  SEL R25, R25, RZ, P1 ;  /* 0x000000ff19197207 */ /* 0x008fe40000800000 */
[----:B------:R-:W-:Y:S02]  /*30b0*/  @!P2 LEA.HI.X R53, R53, R15, R86, 0x1, P5 ;  /* 0x0000000f3535a211 */ /* 0x000fe400028f0c56 */
[----:B------:R-:W-:Y:S01]  /*30c0*/  @!P3 IADD3 R83, P5, R16, R90, RZ ;  /* 0x0000005a1053b210 */ /* 0x000fe20007fbe0ff */
[----:B------:R-:W-:Y:S02]  /*30d0*/  IMAD.SHL.U32 R86, R87, 0x8, RZ ;  /* 0x0000000857567824 */ /* 0x000fe400078e00ff */
[----:B------:R-:W2:Y:S01]  /*30e0*/  @!P4 LDC.64 R14, c[0x0][0x248] ;  /* 0x00009200ff0ecb82 */ /* 0x000ea20000000a00 */
[----:B------:R-:W-:Y:S01]  /*30f0*/  @!P3 LEA.HI.X.SX32 R90, R90, R11, 0x1, P5 ;  /* 0x0000000b5a5ab211 */ /* 0x000fe200028f0eff */
[----:B------:R3:W5:Y:S01]  /*3100*/  @!P2 LDG.E R25, desc[UR36][R52.64] ;  /* 0x000000243419a981 */ /* 0x000762000c1e1900 */
[----:B------:R-:W-:-:S02]  /*3110*/  SEL R22, R22, RZ, P1 ;  /* 0x000000ff16167207 */ /* 0x000fc40000800000 */
[----:B------:R-:W-:Y:S02]  /*3120*/  ISETP.GE.OR P2, PT, R86, R17, P0 ;  /* 0x000000115600720c */ /* 0x000fe40000746670 */
[----:B0-----:R-:W-:-:S04]  /*3130*/  @!P3 LEA R84, P5, R83, R50, 0x1 ;  /* 0x000000325354b211 */ /* 0x001fc800078a08ff */
[----:B------:R-:W-:Y:S01]  /*3140*/  @!P3 LEA.HI.X R85, R83, R51, R90, 0x1, P5 ;  /* 0x000000335355b211 */ /* 0x000fe200028f0c5a */
[----:B------:R-:W-:-:S04]  /*3150*/  IMAD.IADD R90, R87, 0x1, R12 ;  /* 0x00000001575a7824 */ /* 0x000fc800078e020c */
[----:B------:R0:W5:Y:S01]  /*3160*/  @!P3 LDG.E R22, desc[UR36][R84.64] ;  /* 0x000000245416b981 */ /* 0x000162000c1e1900 */
[----:B---3--:R-:W-:Y:S01]  /*3170*/  @!P4 IADD3 R53, P3, R16, R88, RZ ;  /* 0x000000581035c210 */ /* 0x008fe20007f7e0ff */
[----:B------:R-:W0:Y:S01]  /*3180*/  @!P2 LDC.64 R50, c[0x0][0x248] ;  /* 0x00009200ff32ab82 */ /* 0x000e220000000a00 */
[----:B------:R-:W-:Y:S01]  /*3190*/  SHF.L.U32 R90, R90, 0x3, RZ ;  /* 0x000000035a5a7819 */ /* 0x000fe200000006ff */
[----:B------:R-:W-:Y:S01]  /*31a0*/  IMAD R87, R12, 0x7, R13 ;  /* 0x000000070c577824 */ /* 0x000fe200078e020d */
[----:B------:R-:W-:Y:S02]  /*31b0*/  @!P4 LEA.HI.X.SX32 R88, R88, R11, 0x1, P3 ;  /* 0x0000000b5858c211 */ /* 0x000fe400018f0eff */
[----:B------:R-:W-:Y:S02]  /*31c0*/  ISETP.GE.OR P3, PT, R90, R17, P0 ;  /* 0x000000115a00720c */ /* 0x000fe40000766670 */
[----:B--2---:R-:W-:Y:S02]  /*31d0*/  @!P4 LEA R52, P5, R53, R14, 0x1 ;  /* 0x0000000e3534c211 */ /* 0x004fe400078a08ff */
[----:B------:R-:W-:-:S02]  /*31e0*/  SEL R19, R19, RZ, P1 ;  /* 0x000000ff13137207 */ /* 0x000fc40000800000 */
[----:B------:R-:W-:Y:S01]  /*31f0*/  @!P4 LEA.HI.X R53, R53, R15, R88, 0x1, P5 ;  /* 0x0000000f3535c211 */ /* 0x000fe200028f0c58 */
[----:B------:R-:W-:-:S06]  /*3200*/  IMAD.SHL.U32 R88, R87, 0x8, RZ ;  /* 0x0000000857587824 */ /* 0x000fcc00078e00ff */
[----:B------:R-:W2:Y:S01]  /*3210*/  @!P3 LDC.64 R14, c[0x0][0x248] ;  /* 0x00009200ff0ebb82 */ /* 0x000ea20000000a00 */
[----:B------:R3:W5:Y:S01]  /*3220*/  @!P4 LDG.E R19, desc[UR36][R52.64] ;  /* 0x000000243413c981 */ /* 0x000762000c1e1900 */
[----:B------:R-:W-:Y:S01]  /*3230*/  @!P2 IADD3 R83, P5, R16, R86, RZ ;  /* 0x000000561053a210 */ /* 0x000fe20007fbe0ff */
[----:B------:R-:W-:Y:S01]  /*3240*/  IMAD.IADD R87, R87, 0x1, R12 ;  /* 0x0000000157577824 */ /* 0x000fe200078e020c */
[----:B------:R-:W-:Y:S02]  /*3250*/  ISETP.GE.OR P4, PT, R88, R17, P0 ;  /* 0x000000115800720c */ /* 0x000fe40000786670 */
[----:B------:R-:W-:Y:S02]  /*3260*/  @!P2 LEA.HI.X.SX32 R86, R86, R11, 0x1, P5 ;  /* 0x0000000b5656a211 */ /* 0x000fe400028f0eff */
[----:B0-----:R-:W-:Y:S02]  /*3270*/  @!P2 LEA R84, P5, R83, R50, 0x1 ;  /* 0x000000325354a211 */ /* 0x001fe400078a08ff */
[----:B------:R-:W-:-:S02]  /*3280*/  SEL R28, R28, RZ, P1 ;  /* 0x000000ff1c1c7207 */ /* 0x000fc40000800000 */
[----:B------:R-:W-:Y:S02]  /*3290*/  @!P2 LEA.HI.X R85, R83, R51, R86, 0x1, P5 ;  /* 0x000000335355a211 */ /* 0x000fe400028f0c56 */
[----:B---3--:R-:W-:Y:S01]  /*32a0*/  @!P3 IADD3 R53, P5, R16, R90, RZ ;  /* 0x0000005a1035b210 */ /* 0x008fe20007fbe0ff */
[----:B------:R-:W-:Y:S02]  /*32b0*/  IMAD.SHL.U32 R86, R87, 0x8, RZ ;  /* 0x0000000857567824 */ /* 0x000fe400078e00ff */
[----:B------:R-:W0:Y:S01]  /*32c0*/  @!P4 LDC.64 R50, c[0x0][0x248] ;  /* 0x00009200ff32cb82 */ /* 0x000e220000000a00 */
[----:B------:R-:W-:Y:S01]  /*32d0*/  @!P3 LEA.HI.X.SX32 R90, R90, R11, 0x1, P5 ;  /* 0x0000000b5a5ab211 */ /* 0x000fe200028f0eff */
[----:B------:R0:W3:Y:S01]  /*32e0*/  @!P2 LDG.E R28, desc[UR36][R84.64] ;  /* 0x00000024541ca981 */ /* 0x0000e2000c1e1900 */
[----:B------:R-:W-:Y:S02]  /*32f0*/  SEL R24, R24, RZ, P1 ;  /* 0x000000ff18187207 */ /* 0x000fe40000800000 */
[----:B------:R-:W-:-:S02]  /*3300*/  ISETP.GE.OR P2, PT, R86, R17, P0 ;  /* 0x000000115600720c */ /* 0x000fc40000746670 */
[----:B--2---:R-:W-:-:S04]  /*3310*/  @!P3 LEA R52, P5, R53, R14, 0x1 ;  /* 0x0000000e3534b211 */ /* 0x004fc800078a08ff */
[----:B------:R-:W-:Y:S02]  /*3320*/  @!P3 LEA.HI.X R53, R53, R15, R90, 0x1, P5 ;  /* 0x0000000f3535b211 */ /* 0x000fe400028f0c5a */
[----:B------:R-:W-:-:S03]  /*3330*/  IADD3 R90, R87, R12, RZ ;  /* 0x0000000c575a7210 */ /* 0x000fc60007ffe0ff */
[----:B------:R2:W3:Y:S01]  /*3340*/  @!P3 LDG.E R24, desc[UR36][R52.64] ;  /* 0x000000243418b981 */ /* 0x0004e2000c1e1900 */
[----:B------:R-:W-:Y:S01]  /*3350*/  @!P4 IADD3 R83, P3, R16, R88, RZ ;  /* 0x000000581053c210 */ /* 0x000fe20007f7e0ff */
[----:B------:R-:W-:Y:S01]  /*3360*/  IMAD.SHL.U32 R90, R90, 0x8, RZ ;  /* 0x000000085a5a7824 */ /* 0x000fe200078e00ff */
[----:B------:R-:W1:Y:S01]  /*3370*/  @!P2 LDC.64 R14, c[0x0][0x248] ;  /* 0x00009200ff0eab82 */ /* 0x000e620000000a00 */
[----:B------:R-:W-:Y:S02]  /*3380*/  SEL R20, R20, RZ, P1 ;  /* 0x000000ff14147207 */ /* 0x000fe40000800000 */
[----:B------:R-:W-:Y:S02]  /*3390*/  @!P4 LEA.HI.X.SX32 R88, R88, R11, 0x1, P3 ;  /* 0x0000000b5858c211 */ /* 0x000fe400018f0eff */
[----:B------:R-:W-:Y:S02]  /*33a0*/  ISETP.GE.OR P3, PT, R90, R17, P0 ;  /* 0x000000115a00720c */ /* 0x000fe40000766670 */
[----:B0-----:R-:W-:-:S04]  /*33b0*/  @!P4 LEA R84, P5, R83, R50, 0x1 ;  /* 0x000000325354c211 */ /* 0x001fc800078a08ff */
[----:B------:R-:W-:Y:S01]  /*33c0*/  @!P4 LEA.HI.X R85, R83, R51, R88, 0x1, P5 ;  /* 0x000000335355c211 */ /* 0x000fe200028f0c58 */
[----:B------:R-:W-:-:S06]  /*33d0*/  IMAD R83, R12, 0xa, R13 ;  /* 0x0000000a0c537824 */ /* 0x000fcc00078e020d */
[----:B------:R-:W0:Y:S01]  /*33e0*/  @!P3 LDC.64 R50, c[0x0][0x248] ;  /* 0x00009200ff32bb82 */ /* 0x000e220000000a00 */
[C---:B------:R-:W-:Y:S01]  /*33f0*/  IMAD.SHL.U32 R88, R83.reuse, 0x8, RZ ;  /* 0x0000000853587824 */ /* 0x040fe200078e00ff */
[----:B------:R0:W3:Y:S01]  /*3400*/  @!P4 LDG.E R20, desc[UR36][R84.64] ;  /* 0x000000245414c981 */ /* 0x0000e2000c1e1900 */
[----:B--2---:R-:W-:Y:S02]  /*3410*/  @!P2 IADD3 R53, P5, R16, R86, RZ ;  /* 0x000000561035a210 */ /* 0x004fe40007fbe0ff */
[----:B------:R-:W-:Y:S02]  /*3420*/  IADD3 R87, R83, R12, RZ ;  /* 0x0000000c53577210 */ /* 0x000fe40007ffe0ff */
[----:B------:R-:W-:Y:S02]  /*3430*/  ISETP.GE.OR P4, PT, R88, R17, P0 ;  /* 0x000000115800720c */ /* 0x000fe40000786670 */
[----:B------:R-:W-:Y:S02]  /*3440*/  @!P2 LEA.HI.X.SX32 R86, R86, R11, 0x1, P5 ;  /* 0x0000000b5656a211 */ /* 0x000fe400028f0eff */
[----:B-1----:R-:W-:-:S02]  /*3450*/  @!P2 LEA R52, P5, R53, R14, 0x1 ;  /* 0x0000000e3534a211 */ /* 0x002fc400078a08ff */
[----:B------:R-:W-:Y:S02]  /*3460*/  SEL R30, R30, RZ, P1 ;  /* 0x000000ff1e1e7207 */ /* 0x000fe40000800000 */
[----:B------:R-:W-:Y:S02]  /*3470*/  @!P2 LEA.HI.X R53, R53, R15, R86, 0x1, P5 ;  /* 0x0000000f3535a211 */ /* 0x000fe400028f0c56 */
[----:B------:R-:W-:Y:S01]  /*3480*/  @!P3 IADD3 R83, P5, R16, R90, RZ ;  /* 0x0000005a1053b210 */ /* 0x000fe20007fbe0ff */
[----:B------:R-:W-:Y:S02]  /*3490*/  IMAD.SHL.U32 R86, R87, 0x8, RZ ;  /* 0x0000000857567824 */ /* 0x000fe400078e00ff */
[----:B------:R-:W1:Y:S01]  /*34a0*/  @!P4 LDC.64 R14, c[0x0][0x248] ;  /* 0x00009200ff0ecb82 */ /* 0x000e620000000a00 */
[----:B------:R-:W-:Y:S01]  /*34b0*/  @!P3 LEA.HI.X.SX32 R90, R90, R11, 0x1, P5 ;  /* 0x0000000b5a5ab211 */ /* 0x000fe200028f0eff */
[----:B------:R2:W3:Y:S01]  /*34c0*/  @!P2 LDG.E R30, desc[UR36][R52.64] ;  /* 0x00000024341ea981 */ /* 0x0004e2000c1e1900 */
[----:B------:R-:W-:-:S02]  /*34d0*/  ISETP.GE.OR P2, PT, R86, R17, P0 ;  /* 0x000000115600720c */ /* 0x000fc40000746670 */
[----:B0-----:R-:W-:Y:S02]  /*34e0*/  @!P3 LEA R84, P5, R83, R50, 0x1 ;  /* 0x000000325354b211 */ /* 0x001fe400078a08ff */
[----:B------:R-:W-:Y:S02]  /*34f0*/  SEL R27, R27, RZ, P1 ;  /* 0x000000ff1b1b7207 */ /* 0x000fe40000800000 */
[----:B------:R-:W-:Y:S01]  /*3500*/  @!P3 LEA.HI.X R85, R83, R51, R90, 0x1, P5 ;  /* 0x000000335355b211 */ /* 0x000fe200028f0c5a */
[----:B------:R-:W-:-:S04]  /*3510*/  IMAD.IADD R90, R87, 0x1, R12 ;  /* 0x00000001575a7824 */ /* 0x000fc800078e020c */
[----:B------:R0:W3:Y:S01]  /*3520*/  @!P3 LDG.E R27, desc[UR36][R84.64] ;  /* 0x00000024541bb981 */ /* 0x0000e2000c1e1900 */
[----:B--2---:R-:W-:Y:S01]  /*3530*/  @!P4 IADD3 R53, P3, R16, R88, RZ ;  /* 0x000000581035c210 */ /* 0x004fe20007f7e0ff */
[----:B------:R-:W0:Y:S01]  /*3540*/  @!P2 LDC.64 R50, c[0x0][0x248] ;  /* 0x00009200ff32ab82 */ /* 0x000e220000000a00 */
[----:B------:R-:W-:Y:S01]  /*3550*/  SHF.L.U32 R90, R90, 0x3, RZ ;  /* 0x000000035a5a7819 */ /* 0x000fe200000006ff */
[----:B------:R-:W-:Y:S01]  /*3560*/  IMAD R87, R12, 0xd, R13 ;  /* 0x0000000d0c577824 */ /* 0x000fe200078e020d */
[----:B------:R-:W-:Y:S02]  /*3570*/  @!P4 LEA.HI.X.SX32 R88, R88, R11, 0x1, P3 ;  /* 0x0000000b5858c211 */ /* 0x000fe400018f0eff */
[----:B------:R-:W-:Y:S02]  /*3580*/  ISETP.GE.OR P3, PT, R90, R17, P0 ;  /* 0x000000115a00720c */ /* 0x000fe40000766670 */
[----:B------:R-:W-:Y:S02]  /*3590*/  SEL R21, R21, RZ, P1 ;  /* 0x000000ff15157207 */ /* 0x000fe40000800000 */
[----:B-1----:R-:W-:-:S04]  /*35a0*/  @!P4 LEA R52, P5, R53, R14, 0x1 ;  /* 0x0000000e3534c211 */ /* 0x002fc800078a08ff */
[----:B------:R-:W-:Y:S01]  /*35b0*/  @!P4 LEA.HI.X R53, R53, R15, R88, 0x1, P5 ;  /* 0x0000000f3535c211 */ /* 0x000fe200028f0c58 */
[----:B------:R-:W-:-:S04]  /*35c0*/  IMAD.SHL.U32 R88, R87, 0x8, RZ ;  /* 0x0000000857587824 */ /* 0x000fc800078e00ff */
[----:B------:R-:W1:Y:S01]  /*35d0*/  @!P3 LDC.64 R14, c[0x0][0x248] ;  /* 0x00009200ff0ebb82 */ /* 0x000e620000000a00 */
[----:B------:R2:W3:Y:S01]  /*35e0*/  @!P4 LDG.E R21, desc[UR36][R52.64] ;  /* 0x000000243415c981 */ /* 0x0004e2000c1e1900 */
[----:B------:R-:W-:Y:S01]  /*35f0*/  ISETP.GE.OR P4, PT, R88, R17, P0 ;  /* 0x000000115800720c */ /* 0x000fe20000786670 */
[----:B------:R-:W-:Y:S01]  /*3600*/  IMAD.IADD R87, R87, 0x1, R12 ;  /* 0x0000000157577824 */ /* 0x000fe200078e020c */
[----:B------:R-:W-:Y:S02]  /*3610*/  @!P2 IADD3 R83, P5, R16, R86, RZ ;  /* 0x000000561053a210 */ /* 0x000fe40007fbe0ff */
[----:B------:R-:W-:Y:S02]  /*3620*/  SEL R37, R37, RZ, P1 ;  /* 0x000000ff25257207 */ /* 0x000fe40000800000 */
[----:B------:R-:W-:Y:S02]  /*3630*/  @!P2 LEA.HI.X.SX32 R86, R86, R11, 0x1, P5 ;  /* 0x0000000b5656a211 */ /* 0x000fe400028f0eff */
[----:B0-----:R-:W-:-:S04]  /*3640*/  @!P2 LEA R84, P5, R83, R50, 0x1 ;  /* 0x000000325354a211 */ /* 0x001fc800078a08ff */
[----:B------:R-:W-:Y:S02]  /*3650*/  @!P2 LEA.HI.X R85, R83, R51, R86, 0x1, P5 ;  /* 0x000000335355a211 */ /* 0x000fe400028f0c56 */
[----:B------:R-:W0:Y:S01]  /*3660*/  @!P4 LDC.64 R50, c[0x0][0x248] ;  /* 0x00009200ff32cb82 */ /* 0x000e220000000a00 */
[----:B--2---:R-:W-:Y:S02]  /*3670*/  @!P3 IADD3 R53, P5, R16, R90, RZ ;  /* 0x0000005a1035b210 */ /* 0x004fe40007fbe0ff */
[----:B------:R-:W-:Y:S01]  /*3680*/  SHF.L.U32 R86, R87, 0x3, RZ ;  /* 0x0000000357567819 */ /* 0x000fe200000006ff */
[----:B------:R0:W2:Y:S01]  /*3690*/  @!P2 LDG.E R37, desc[UR36][R84.64] ;  /* 0x000000245425a981 */ /* 0x0000a2000c1e1900 */
[----:B------:R-:W-:Y:S02]  /*36a0*/  @!P3 LEA.HI.X.SX32 R90, R90, R11, 0x1, P5 ;  /* 0x0000000b5a5ab211 */ /* 0x000fe400028f0eff */
[----:B------:R-:W-:Y:S02]  /*36b0*/  ISETP.GE.OR P2, PT, R86, R17, P0 ;  /* 0x000000115600720c */ /* 0x000fe40000746670 */
[----:B-1----:R-:W-:-:S02]  /*36c0*/  @!P3 LEA R52, P5, R53, R14, 0x1 ;  /* 0x0000000e3534b211 */ /* 0x002fc400078a08ff */
[----:B------:R-:W-:Y:S02]  /*36d0*/  SEL R32, R32, RZ, P1 ;  /* 0x000000ff20207207 */ /* 0x000fe40000800000 */
[----:B------:R-:W-:Y:S01]  /*36e0*/  @!P3 LEA.HI.X R53, R53, R15, R90, 0x1, P5 ;  /* 0x0000000f3535b211 */ /* 0x000fe200028f0c5a */
[----:B------:R-:W-:-:S04]  /*36f0*/  IMAD.IADD R90, R87, 0x1, R12 ;  /* 0x00000001575a7824 */ /* 0x000fc800078e020c */
[----:B------:R1:W2:Y:S01]  /*3700*/  @!P3 LDG.E R32, desc[UR36][R52.64] ;  /* 0x000000243420b981 */ /* 0x0002a2000c1e1900 */
[----:B------:R-:W-:Y:S01]  /*3710*/  @!P4 IADD3 R83, P3, R16, R88, RZ ;  /* 0x000000581053c210 */ /* 0x000fe20007f7e0ff */
[----:B------:R-:W-:Y:S01]  /*3720*/  IMAD.SHL.U32 R90, R90, 0x8, RZ ;  /* 0x000000085a5a7824 */ /* 0x000fe200078e00ff */
[----:B------:R-:W4:Y:S01]  /*3730*/  @!P2 LDC.64 R14, c[0x0][0x248] ;  /* 0x00009200ff0eab82 */ /* 0x000f220000000a00 */
[----:B------:R-:W-:Y:S02]  /*3740*/  SEL R23, R23, RZ, P1 ;  /* 0x000000ff17177207 */ /* 0x000fe40000800000 */
[----:B------:R-:W-:Y:S02]  /*3750*/  @!P4 LEA.HI.X.SX32 R88, R88, R11, 0x1, P3 ;  /* 0x0000000b5858c211 */ /* 0x000fe400018f0eff */
[----:B------:R-:W-:Y:S02]  /*3760*/  ISETP.GE.OR P3, PT, R90, R17, P0 ;  /* 0x000000115a00720c */ /* 0x000fe40000766670 */
[----:B0-----:R-:W-:-:S04]  /*3770*/  @!P4 LEA R84, P5, R83, R50, 0x1 ;  /* 0x000000325354c211 */ /* 0x001fc800078a08ff */
[----:B------:R-:W-:Y:S02]  /*3780*/  @!P4 LEA.HI.X R85, R83, R51, R88, 0x1, P5 ;  /* 0x000000335355c211 */ /* 0x000fe400028f0c58 */
[----:B------:R-:W-:-:S03]  /*3790*/  LEA R83, R12, R13, 0x4 ;  /* 0x0000000d0c537211 */ /* 0x000fc600078e20ff */
[----:B------:R0:W2:Y:S01]  /*37a0*/  @!P4 LDG.E R23, desc[UR36][R84.64] ;  /* 0x000000245417c981 */ /* 0x0000a2000c1e1900 */
[----:B-1----:R-:W-:Y:S01]  /*37b0*/  @!P2 IADD3 R53, P5, R16, R86, RZ ;  /* 0x000000561035a210 */ /* 0x002fe20007fbe0ff */
[C---:B------:R-:W-:Y:S01]  /*37c0*/  IMAD.SHL.U32 R88, R83.reuse, 0x8, RZ ;  /* 0x0000000853587824 */ /* 0x040fe200078e00ff */
[----:B------:R-:W0:Y:S01]  /*37d0*/  @!P3 LDC.64 R50, c[0x0][0x248] ;  /* 0x00009200ff32bb82 */ /* 0x000e220000000a00 */
[----:B------:R-:W-:Y:S01]  /*37e0*/  IMAD.IADD R87, R83, 0x1, R12 ;  /* 0x0000000153577824 */ /* 0x000fe200078e020c */
[----:B------:R-:W-:Y:S02]  /*37f0*/  @!P2 LEA.HI.X.SX32 R86, R86, R11, 0x1, P5 ;  /* 0x0000000b5656a211 */ /* 0x000fe400028f0eff */
[----:B------:R-:W-:Y:S02]  /*3800*/  ISETP.GE.OR P4, PT, R88, R17, P0 ;  /* 0x000000115800720c */ /* 0x000fe40000786670 */
[----:B----4-:R-:W-:Y:S02]  /*3810*/  @!P2 LEA R52, P5, R53, R14, 0x1 ;  /* 0x0000000e3534a211 */ /* 0x010fe400078a08ff */
[----:B------:R-:W-:-:S02]  /*3820*/  SEL R34, R34, RZ, P1 ;  /* 0x000000ff22227207 */ /* 0x000fc40000800000 */
[----:B------:R-:W-:Y:S02]  /*3830*/  @!P2 LEA.HI.X R53, R53, R15, R86, 0x1, P5 ;  /* 0x0000000f3535a211 */ /* 0x000fe400028f0c56 */
[----:B------:R-:W-:Y:S02]  /*3840*/  SHF.L.U32 R86, R87, 0x3, RZ ;  /* 0x0000000357567819 */ /* 0x000fe400000006ff */
[----:B------:R-:W-:Y:S01]  /*3850*/  @!P3 IADD3 R83, P5, R16, R90, RZ ;  /* 0x0000005a1053b210 */ /* 0x000fe20007fbe0ff */
[----:B------:R1:W4:Y:S01]  /*3860*/  @!P2 LDG.E R34, desc[UR36][R52.64] ;  /* 0x000000243422a981 */ /* 0x000322000c1e1900 */
[----:B------:R-:W-:Y:S01]  /*3870*/  ISETP.GE.OR P2, PT, R86, R17, P0 ;  /* 0x000000115600720c */ /* 0x000fe20000746670 */
[----:B------:R-:W5:Y:S01]  /*3880*/  @!P4 LDC.64 R14, c[0x0][0x248] ;  /* 0x00009200ff0ecb82 */ /* 0x000f620000000a00 */
[----:B------:R-:W-:Y:S02]  /*3890*/  @!P3 LEA.HI.X.SX32 R90, R90, R11, 0x1, P5 ;  /* 0x0000000b5a5ab211 */ /* 0x000fe400028f0eff */
[----:B------:R-:W-:-:S02]  /*38a0*/  SEL R33, R33, RZ, P1 ;  /* 0x000000ff21217207 */ /* 0x000fc40000800000 */
[----:B0-----:R-:W-:-:S04]  /*38b0*/  @!P3 LEA R84, P5, R83, R50, 0x1 ;  /* 0x000000325354b211 */ /* 0x001fc800078a08ff */
[----:B------:R-:W-:Y:S01]  /*38c0*/  @!P3 LEA.HI.X R85, R83, R51, R90, 0x1, P5 ;  /* 0x000000335355b211 */ /* 0x000fe200028f0c5a */
[----:B------:R-:W-:Y:S02]  /*38d0*/  IMAD.IADD R90, R87, 0x1, R12 ;  /* 0x00000001575a7824 */ /* 0x000fe400078e020c */
[----:B------:R-:W0:Y:S02]  /*38e0*/  @!P2 LDC.64 R50, c[0x0][0x248] ;  /* 0x00009200ff32ab82 */ /* 0x000e240000000a00 */
[----:B------:R5:W4:Y:S01]  /*38f0*/  @!P3 LDG.E R33, desc[UR36][R84.64] ;  /* 0x000000245421b981 */ /* 0x000b22000c1e1900 */
[----:B-1----:R-:W-:Y:S01]  /*3900*/  @!P4 IADD3 R53, P3, R16, R88, RZ ;  /* 0x000000581035c210 */ /* 0x002fe20007f7e0ff */
[----:B------:R-:W-:Y:S01]  /*3910*/  IMAD.SHL.U32 R90, R90, 0x8, RZ ;  /* 0x000000085a5a7824 */ /* 0x000fe200078e00ff */
[----:B------:R-:W-:Y:S01]  /*3920*/  SEL R26, R26, RZ, P1 ;  /* 0x000000ff1a1a7207 */ /* 0x000fe20000800000 */
[----:B------:R-:W-:Y:S01]  /*3930*/  IMAD R83, R12, 0x13, R13 ;  /* 0x000000130c537824 */ /* 0x000fe200078e020d */
[----:B------:R-:W-:-:S02]  /*3940*/  @!P4 LEA.HI.X.SX32 R88, R88, R11, 0x1, P3 ;  /* 0x0000000b5858c211 */ /* 0x000fc400018f0eff */
[----:B------:R-:W-:Y:S02]  /*3950*/  ISETP.GE.OR P3, PT, R90, R17, P0 ;  /* 0x000000115a00720c */ /* 0x000fe40000766670 */
[----:B-----5:R-:W-:-:S04]  /*3960*/  @!P4 LEA R52, P5, R53, R14, 0x1 ;  /* 0x0000000e3534c211 */ /* 0x020fc800078a08ff */
[----:B------:R-:W-:Y:S02]  /*3970*/  @!P4 LEA.HI.X R53, R53, R15, R88, 0x1, P5 ;  /* 0x0000000f3535c211 */ /* 0x000fe400028f0c58 */
[----:B------:R-:W-:-:S03]  /*3980*/  SHF.L.U32 R88, R83, 0x3, RZ ;  /* 0x0000000353587819 */ /* 0x000fc600000006ff */
[----:B------:R1:W5:Y:S01]  /*3990*/  @!P4 LDG.E R26, desc[UR36][R52.64] ;  /* 0x00000024341ac981 */ /* 0x000362000c1e1900 */
[----:B------:R-:W-:Y:S01]  /*39a0*/  ISETP.GE.OR P5, PT, R88, R17, P0 ;  /* 0x000000115800720c */ /* 0x000fe200007a6670 */
[----:B------:R-:W1:Y:S01]  /*39b0*/  @!P3 LDC.64 R14, c[0x0][0x248] ;  /* 0x00009200ff0ebb82 */ /* 0x000e620000000a00 */
[----:B------:R-:W-:Y:S02]  /*39c0*/  @!P2 IADD3 R85, P4, R16, R86, RZ ;  /* 0x000000561055a210 */ /* 0x000fe40007f9e0ff */
[----:B------:R-:W-:Y:S02]  /*39d0*/  SEL R29, R29, RZ, P1 ;  /* 0x000000ff1d1d7207 */ /* 0x000fe40000800000 */
[----:B------:R-:W-:Y:S02]  /*39e0*/  @!P2 LEA.HI.X.SX32 R86, R86, R11, 0x1, P4 ;  /* 0x0000000b5656a211 */ /* 0x000fe400020f0eff */
[----:B0-----:R-:W-:-:S04]  /*39f0*/  @!P2 LEA R84, P4, R85, R50, 0x1 ;  /* 0x000000325554a211 */ /* 0x001fc800078808ff */
[----:B------:R-:W-:Y:S02]  /*3a00*/  @!P2 LEA.HI.X R85, R85, R51, R86, 0x1, P4 ;  /* 0x000000335555a211 */ /* 0x000fe400020f0c56 */
[----:B------:R-:W0:Y:S01]  /*3a10*/  @!P5 LDC.64 R50, c[0x0][0x248] ;  /* 0x00009200ff32db82 */ /* 0x000e220000000a00 */
[----:B------:R-:W-:Y:S02]  /*3a20*/  IMAD.IADD R83, R83, 0x1, R12 ;  /* 0x0000000153537824 */ /* 0x000fe400078e020c */
[----:B------:R0:W5:Y:S01]  /*3a30*/  @!P2 LDG.E R29, desc[UR36][R84.64] ;  /* 0x00000024541da981 */ /* 0x000162000c1e1900 */
[----:B-1----:R-:W-:Y:S01]  /*3a40*/  @!P3 IADD3 R53, P2, R16, R90, RZ ;  /* 0x0000005a1035b210 */ /* 0x002fe20007f5e0ff */
[C---:B------:R-:W-:Y:S01]  /*3a50*/  IMAD.SHL.U32 R86, R83.reuse, 0x8, RZ ;  /* 0x0000000853567824 */ /* 0x040fe200078e00ff */
[----:B------:R-:W-:Y:S02]  /*3a60*/  IADD3 R92, R83, R12, RZ ;  /* 0x0000000c535c7210 */ /* 0x000fe40007ffe0ff */
[----:B------:R-:W-:-:S02]  /*3a70*/  @!P3 LEA.HI.X.SX32 R90, R90, R11, 0x1, P2 ;  /* 0x0000000b5a5ab211 */ /* 0x000fc400010f0eff */
[----:B------:R-:W-:Y:S01]  /*3a80*/  ISETP.GE.OR P4, PT, R86, R17, P0 ;  /* 0x000000115600720c */ /* 0x000fe20000786670 */
[----:B------:R-:W-:Y:S01]  /*3a90*/  IMAD.SHL.U32 R92, R92, 0x8, RZ ;  /* 0x000000085c5c7824 */ /* 0x000fe200078e00ff */
[----:B------:R-:W-:Y:S02]  /*3aa0*/  @!P3 LEA R52, P2, R53, R14, 0x1 ;  /* 0x0000000e3534b211 */ /* 0x000fe400078408ff */
[----:B------:R-:W-:Y:S02]  /*3ab0*/  SEL R49, R49, RZ, P1 ;  /* 0x000000ff31317207 */ /* 0x000fe40000800000 */
[----:B------:R-:W-:Y:S02]  /*3ac0*/  @!P3 LEA.HI.X R53, R53, R15, R90, 0x1, P2 ;  /* 0x0000000f3535b211 */ /* 0x000fe400010f0c5a */
[----:B------:R-:W-:Y:S01]  /*3ad0*/  @!P5 IADD3 R14, P2, R16, R88, RZ ;  /* 0x00000058100ed210 */ /* 0x000fe20007f5e0ff */
[----:B------:R-:W-:Y:S01]  /*3ae0*/  IMAD R89, R12, 0x16, R13 ;  /* 0x000000160c597824 */ /* 0x000fe200078e020d */
[----:B------:R-:W-:Y:S01]  /*3af0*/  SEL R31, R31, RZ, P1 ;  /* 0x000000ff1f1f7207 */ /* 0x000fe20000800000 */
[----:B------:R-:W5:Y:S01]  /*3b00*/  @!P3 LDG.E R49, desc[UR36][R52.64] ;  /* 0x000000243431b981 */ /* 0x000f62000c1e1900 */
[----:B------:R-:W-:-:S02]  /*3b10*/  @!P5 LEA.HI.X.SX32 R88, R88, R11, 0x1, P2 ;  /* 0x0000000b5858d211 */ /* 0x000fc400010f0eff */
[----:B0-----:R-:W-:-:S04]  /*3b20*/  @!P5 LEA R84, P2, R14, R50, 0x1 ;  /* 0x000000320e54d211 */ /* 0x001fc800078408ff */
[----:B------:R-:W-:Y:S02]  /*3b30*/  @!P5 LEA.HI.X R85, R14, R51, R88, 0x1, P2 ;  /* 0x000000330e55d211 */ /* 0x000fe400010f0c58 */
[----:B------:R-:W0:Y:S01]  /*3b40*/  @!P4 LDC.64 R14, c[0x0][0x248] ;  /* 0x00009200ff0ecb82 */ /* 0x000e220000000a00 */
[----:B------:R-:W-:Y:S02]  /*3b50*/  ISETP.GE.OR P2, PT, R92, R17, P0 ;  /* 0x000000115c00720c */ /* 0x000fe40000746670 */
[----:B------:R-:W-:Y:S01]  /*3b60*/  @!P4 IADD3 R83, P3, R16, R86, RZ ;  /* 0x000000561053c210 */ /* 0x000fe20007f7e0ff */
[----:B------:R-:W-:Y:S01]  /*3b70*/  IMAD.SHL.U32 R90, R89, 0x8, RZ ;  /* 0x00000008595a7824 */ /* 0x000fe200078e00ff */
[----:B------:R-:W-:Y:S01]  /*3b80*/  SEL R38, R38, RZ, P1 ;  /* 0x000000ff26267207 */ /* 0x000fe20000800000 */
[----:B------:R1:W5:Y:S08]  /*3b90*/  @!P5 LDG.E R31, desc[UR36][R84.64] ;  /* 0x00000024541fd981 */ /* 0x000370000c1e1900 */
[----:B------:R-:W1:Y:S01]  /*3ba0*/  @!P2 LDC.64 R50, c[0x0][0x248] ;  /* 0x00009200ff32ab82 */ /* 0x000e620000000a00 */
[----:B------:R-:W-:-:S02]  /*3bb0*/  @!P4 LEA.HI.X.SX32 R88, R86, R11, 0x1, P3 ;  /* 0x0000000b5658c211 */ /* 0x000fc400018f0eff */
[----:B------:R-:W-:Y:S02]  /*3bc0*/  IADD3 R89, R89, R12, RZ ;  /* 0x0000000c59597210 */ /* 0x000fe40007ffe0ff */
[----:B0-----:R-:W-:-:S04]  /*3bd0*/  @!P4 LEA R86, P3, R83, R14, 0x1 ;  /* 0x0000000e5356c211 */ /* 0x001fc800078608ff */
[----:B------:R-:W-:Y:S02]  /*3be0*/  @!P4 LEA.HI.X R87, R83, R15, R88, 0x1, P3 ;  /* 0x0000000f5357c211 */ /* 0x000fe400018f0c58 */
[----:B------:R-:W-:Y:S01]  /*3bf0*/  ISETP.GE.OR P3, PT, R90, R17, P0 ;  /* 0x000000115a00720c */ /* 0x000fe20000766670 */
[----:B------:R-:W-:Y:S01]  /*3c00*/  IMAD.SHL.U32 R88, R89, 0x8, RZ ;  /* 0x0000000859587824 */ /* 0x000fe200078e00ff */
[----:B------:R-:W-:Y:S01]  /*3c10*/  @!P2 IADD3 R14, P5, R16, R92, RZ ;  /* 0x0000005c100ea210 */ /* 0x000fe20007fbe0ff */
[----:B------:R0:W5:Y:S03]  /*3c20*/  @!P4 LDG.E R38, desc[UR36][R86.64] ;  /* 0x000000245626c981 */ /* 0x000166000c1e1900 */
[----:B------:R-:W-:Y:S02]  /*3c30*/  @!P2 LEA.HI.X.SX32 R92, R92, R11, 0x1, P5 ;  /* 0x0000000b5c5ca211 */ /* 0x000fe400028f0eff */
[----:B-1----:R-:W-:-:S02]  /*3c40*/  @!P2 LEA R84, P4, R14, R50, 0x1 ;  /* 0x000000320e54a211 */ /* 0x002fc400078808ff */
[----:B------:R-:W-:Y:S02]  /*3c50*/  ISETP.GE.OR P5, PT, R88, R17, P0 ;  /* 0x000000115800720c */ /* 0x000fe400007a6670 */
[----:B------:R-:W-:Y:S02]  /*3c60*/  @!P2 LEA.HI.X R85, R14, R51, R92, 0x1, P4 ;  /* 0x000000330e55a211 */ /* 0x000fe400020f0c5c */
[----:B------:R-:W1:Y:S01]  /*3c70*/  @!P3 LDC.64 R50, c[0x0][0x248] ;  /* 0x00009200ff32bb82 */ /* 0x000e620000000a00 */
[----:B------:R-:W-:Y:S01]  /*3c80*/  SEL R36, R36, RZ, P1 ;  /* 0x000000ff24247207 */ /* 0x000fe20000800000 */
[----:B------:R-:W-:-:S05]  /*3c90*/  IMAD.IADD R52, R89, 0x1, R12 ;  /* 0x0000000159347824 */ /* 0x000fca00078e020c */
[----:B------:R3:W5:Y:S02]  /*3ca0*/  @!P2 LDG.E R36, desc[UR36][R84.64] ;  /* 0x000000245424a981 */ /* 0x000764000c1e1900 */
[----:B------:R-:W3:Y:S01]  /*3cb0*/  @!P5 LDC.64 R14, c[0x0][0x248] ;  /* 0x00009200ff0edb82 */ /* 0x000ee20000000a00 */
[----:B------:R-:W-:Y:S02]  /*3cc0*/  @!P3 IADD3 R53, P2, R16, R90, RZ ;  /* 0x0000005a1035b210 */ /* 0x000fe40007f5e0ff */
[----:B0-----:R-:W-:Y:S02]  /*3cd0*/  SHF.L.U32 R86, R52, 0x3, RZ ;  /* 0x0000000334567819 */ /* 0x001fe400000006ff */
[----:B------:R-:W-:Y:S02]  /*3ce0*/  @!P3 LEA.HI.X.SX32 R90, R90, R11, 0x1, P2 ;  /* 0x0000000b5a5ab211 */ /* 0x000fe400010f0eff */
[----:B-1----:R-:W-:-:S04]  /*3cf0*/  @!P3 LEA R52, P2, R53, R50, 0x1 ;  /* 0x000000323534b211 */ /* 0x002fc800078408ff */
[----:B------:R-:W-:Y:S02]  /*3d00*/  @!P3 LEA.HI.X R53, R53, R51, R90, 0x1, P2 ;  /* 0x000000333535b211 */ /* 0x000fe400010f0c5a */
[----:B------:R-:W-:Y:S02]  /*3d10*/  @!P5 IADD3 R83, P2, R16, R88, RZ ;  /* 0x000000581053d210 */ /* 0x000fe40007f5e0ff */
[----:B------:R-:W-:Y:S02]  /*3d20*/  ISETP.GE.OR P4, PT, R86, R17, P0 ;  /* 0x000000115600720c */ /* 0x000fe40000786670 */
[----:B------:R-:W-:Y:S02]  /*3d30*/  @!P5 LEA.HI.X.SX32 R88, R88, R11, 0x1, P2 ;  /* 0x0000000b5858d211 */ /* 0x000fe400010f0eff */
[----:B---3--:R-:W-:-:S04]  /*3d40*/  @!P5 LEA R84, P2, R83, R14, 0x1 ;  /* 0x0000000e5354d211 */ /* 0x008fc800078408ff */
[----:B------:R-:W-:Y:S01]  /*3d50*/  @!P5 LEA.HI.X R85, R83, R15, R88, 0x1, P2 ;  /* 0x0000000f5355d211 */ /* 0x000fe200010f0c58 */
[----:B------:R-:W-:-:S04]  /*3d60*/  IMAD.SHL.U32 R88, R13, 0x8, RZ ;  /* 0x000000080d587824 */ /* 0x000fc800078e00ff */
[----:B------:R-:W0:Y:S01]  /*3d70*/  @!P4 LDC.64 R50, c[0x0][0x248] ;  /* 0x00009200ff32cb82 */ /* 0x000e220000000a00 */
[----:B------:R-:W-:Y:S02]  /*3d80*/  ISETP.GE.OR P2, PT, R88, R17, P0 ;  /* 0x000000115800720c */ /* 0x000fe40000746670 */
[----:B------:R-:W-:-:S06]  /*3d90*/  SEL R47, R47, RZ, P1 ;  /* 0x000000ff2f2f7207 */ /* 0x000fcc0000800000 */
[----:B------:R1:W3:Y:S05]  /*3da0*/  @!P3 LDG.E R47, desc[UR36][R52.64] ;  /* 0x00000024342fb981 */ /* 0x0002ea000c1e1900 */
[----:B------:R-:W2:Y:S01]  /*3db0*/  @!P2 LDC.64 R14, c[0x0][0x248] ;  /* 0x00009200ff0eab82 */ /* 0x000ea20000000a00 */
[----:B------:R-:W-:Y:S02]  /*3dc0*/  @!P4 IADD3 R83, P3, R16, R86, RZ ;  /* 0x000000561053c210 */ /* 0x000fe40007f7e0ff */
[----:B------:R-:W-:Y:S02]  /*3dd0*/  SEL R35, R35, RZ, P1 ;  /* 0x000000ff23237207 */ /* 0x000fe40000800000 */
[----:B------:R-:W-:-:S02]  /*3de0*/  @!P4 LEA.HI.X.SX32 R90, R86, R11, 0x1, P3 ;  /* 0x0000000b565ac211 */ /* 0x000fc400018f0eff */
[----:B------:R-:W-:Y:S02]  /*3df0*/  SEL R40, R40, RZ, P1 ;  /* 0x000000ff28287207 */ /* 0x000fe40000800000 */
[----:B------:R4:W3:Y:S01]  /*3e00*/  @!P5 LDG.E R35, desc[UR36][R84.64] ;  /* 0x000000245423d981 */ /* 0x0008e2000c1e1900 */
[C---:B0-----:R-:W-:Y:S02]  /*3e10*/  @!P4 LEA R86, P3, R83.reuse, R50, 0x1 ;  /* 0x000000325356c211 */ /* 0x041fe400078608ff */
[----:B-1----:R-:W-:Y:S02]  /*3e20*/  @!P2 IADD3 R53, P5, R16, R88, RZ ;  /* 0x000000581035a210 */ /* 0x002fe40007fbe0ff */
[----:B------:R-:W-:Y:S02]  /*3e30*/  @!P4 LEA.HI.X R87, R83, R51, R90, 0x1, P3 ;  /* 0x000000335357c211 */ /* 0x000fe400018f0c5a */
[----:B------:R-:W-:-:S03]  /*3e40*/  @!P2 LEA.HI.X.SX32 R88, R88, R11, 0x1, P5 ;  /* 0x0000000b5858a211 */ /* 0x000fc600028f0eff */
[----:B------:R0:W3:Y:S01]  /*3e50*/  @!P4 LDG.E R40, desc[UR36][R86.64] ;  /* 0x000000245628c981 */ /* 0x0000e2000c1e1900 */
[----:B------:R-:W-:Y:S02]  /*3e60*/  SEL R43, R43, RZ, P1 ;  /* 0x000000ff2b2b7207 */ /* 0x000fe40000800000 */
[----:B--2---:R-:W-:-:S04]  /*3e70*/  @!P2 LEA R52, P4, R53, R14, 0x1 ;  /* 0x0000000e3534a211 */ /* 0x004fc800078808ff */
[----:B------:R-:W-:-:S05]  /*3e80*/  @!P2 LEA.HI.X R53, R53, R15, R88, 0x1, P4 ;  /* 0x0000000f3535a211 */ /* 0x000fca00020f0c58 */
[----:B------:R1:W2:Y:S01]  /*3e90*/  @!P2 LDG.E R43, desc[UR36][R52.64] ;  /* 0x00000024342ba981 */ /* 0x0002a2000c1e1900 */
[----:B------:R-:W-:-:S04]  /*3ea0*/  IMAD R89, R12, 0x19, R13 ;  /* 0x000000190c597824 */ /* 0x000fc800078e020d */
[----:B------:R-:W-:-:S05]  /*3eb0*/  IMAD.SHL.U32 R92, R89, 0x8, RZ ;  /* 0x00000008595c7824 */ /* 0x000fca00078e00ff */
[----:B------:R-:W-:Y:S02]  /*3ec0*/  ISETP.GE.OR P3, PT, R92, R17, P0 ;  /* 0x000000115c00720c */ /* 0x000fe40000766670 */
[----:B------:R-:W-:-:S05]  /*3ed0*/  IADD3 R89, R89, R12, RZ ;  /* 0x0000000c59597210 */ /* 0x000fca0007ffe0ff */
[----:B------:R-:W-:-:S06]  /*3ee0*/  IMAD.SHL.U32 R90, R89, 0x8, RZ ;  /* 0x00000008595a7824 */ /* 0x000fcc00078e00ff */
[----:B------:R-:W4:Y:S01]  /*3ef0*/  @!P3 LDC.64 R50, c[0x0][0x248] ;  /* 0x00009200ff32bb82 */ /* 0x000f220000000a00 */
[----:B------:R-:W-:Y:S01]  /*3f00*/  ISETP.GE.OR P4, PT, R90, R17, P0 ;  /* 0x000000115a00720c */ /* 0x000fe20000786670 */
[----:B------:R-:W-:Y:S01]  /*3f10*/  IMAD.IADD R88, R89, 0x1, R12 ;  /* 0x0000000159587824 */ /* 0x000fe200078e020c */
[----:B------:R-:W-:-:S04]  /*3f20*/  @!P3 IADD3 R83, P2, R16, R92, RZ ;  /* 0x0000005c1053b210 */ /* 0x000fc80007f5e0ff */
[----:B------:R-:W-:Y:S02]  /*3f30*/  SHF.L.U32 R88, R88, 0x3, RZ ;  /* 0x0000000358587819 */ /* 0x000fe400000006ff */
[----:B------:R-:W-:Y:S02]  /*3f40*/  @!P3 LEA.HI.X.SX32 R92, R92, R11, 0x1, P2 ;  /* 0x0000000b5c5cb211 */ /* 0x000fe400010f0eff */
[----:B------:R-:W-:-:S03]  /*3f50*/  ISETP.GE.OR P2, PT, R88, R17, P0 ;  /* 0x000000115800720c */ /* 0x000fc60000746670 */
[----:B------:R-:W1:Y:S01]  /*3f60*/  @!P4 LDC.64 R14, c[0x0][0x248] ;  /* 0x00009200ff0ecb82 */ /* 0x000e620000000a00 */
[----:B------:R-:W-:Y:S02]  /*3f70*/  SEL R42, R42, RZ, P1 ;  /* 0x000000ff2a2a7207 */ /* 0x000fe40000800000 */
[----:B----4-:R-:W-:-:S04]  /*3f80*/  @!P3 LEA R84, P5, R83, R50, 0x1 ;  /* 0x000000325354b211 */ /* 0x010fc800078a08ff */
[----:B------:R-:W-:Y:S01]  /*3f90*/  @!P3 LEA.HI.X R85, R83, R51, R92, 0x1, P5 ;  /* 0x000000335355b211 */ /* 0x000fe200028f0c5c */
[----:B------:R-:W-:Y:S02]  /*3fa0*/  IMAD R83, R12, 0x1c, R13 ;  /* 0x0000001c0c537824 */ /* 0x000fe400078e020d */
[----:B------:R-:W4:Y:S02]  /*3fb0*/  @!P2 LDC.64 R50, c[0x0][0x248] ;  /* 0x00009200ff32ab82 */ /* 0x000f240000000a00 */
[----:B0-----:R-:W-:Y:S01]  /*3fc0*/  IMAD.SHL.U32 R86, R83, 0x8, RZ ;  /* 0x0000000853567824 */ /* 0x001fe200078e00ff */
[----:B------:R4:W3:Y:S01]  /*3fd0*/  @!P3 LDG.E R42, desc[UR36][R84.64] ;  /* 0x00000024542ab981 */ /* 0x0008e2000c1e1900 */
[----:B-1----:R-:W-:-:S03]  /*3fe0*/  @!P4 IADD3 R53, P5, R16, R90, RZ ;  /* 0x0000005a1035c210 */ /* 0x002fc60007fbe0ff */
[----:B------:R-:W-:Y:S02]  /*3ff0*/  ISETP.GE.OR P3, PT, R86, R17, P0 ;  /* 0x000000115600720c */ /* 0x000fe40000766670 */
[----:B------:R-:W-:Y:S02]  /*4000*/  @!P4 LEA.HI.X.SX32 R90, R90, R11, 0x1, P5 ;  /* 0x0000000b5a5ac211 */ /* 0x000fe400028f0eff */
[----:B------:R-:W-:Y:S02]  /*4010*/  @!P4 LEA R52, P5, R53, R14, 0x1 ;  /* 0x0000000e3534c211 */ /* 0x000fe400078a08ff */
[----:B------:R-:W-:Y:S02]  /*4020*/  SEL R39, R39, RZ, P1 ;  /* 0x000000ff27277207 */ /* 0x000fe40000800000 */
[----:B------:R-:W-:-:S05]  /*4030*/  @!P4 LEA.HI.X R53, R53, R15, R90, 0x1, P5 ;  /* 0x0000000f3535c211 */ /* 0x000fca00028f0c5a */
[----:B------:R-:W0:Y:S01]  /*4040*/  @!P3 LDC.64 R14, c[0x0][0x248] ;  /* 0x00009200ff0ebb82 */ /* 0x000e220000000a00 */
[----:B------:R1:W3:Y:S01]  /*4050*/  @!P4 LDG.E R39, desc[UR36][R52.64] ;  /* 0x000000243427c981 */ /* 0x0002e2000c1e1900 */
[----:B------:R-:W-:Y:S01]  /*4060*/  @!P2 IADD3 R87, P4, R16, R88, RZ ;  /* 0x000000581057a210 */ /* 0x000fe20007f9e0ff */
[----:B------:R-:W-:-:S03]  /*4070*/  IMAD.IADD R83, R83, 0x1, R12 ;  /* 0x0000000153537824 */ /* 0x000fc600078e020c */
[----:B------:R-:W-:Y:S02]  /*4080*/  @!P2 LEA.HI.X.SX32 R88, R88, R11, 0x1, P4 ;  /* 0x0000000b5858a211 */ /* 0x000fe400020f0eff */
[----:B----4-:R-:W-:-:S04]  /*4090*/  @!P2 LEA R84, P4, R87, R50, 0x1 ;  /* 0x000000325754a211 */ /* 0x010fc800078808ff */
[----:B------:R-:W-:Y:S02]  /*40a0*/  @!P2 LEA.HI.X R85, R87, R51, R88, 0x1, P4 ;  /* 0x000000335755a211 */ /* 0x000fe400020f0c58 */
[----:B------:R-:W-:-:S04]  /*40b0*/  SHF.L.U32 R88, R83, 0x3, RZ ;  /* 0x0000000353587819 */ /* 0x000fc800000006ff */
[----:B------:R-:W-:Y:S02]  /*40c0*/  ISETP.GE.OR P4, PT, R88, R17, P0 ;  /* 0x000000115800720c */ /* 0x000fe40000786670 */
[----:B------:R-:W-:Y:S01]  /*40d0*/  @!P3 IADD3 R50, P5, R16, R86, RZ ;  /* 0x000000561032b210 */ /* 0x000fe20007fbe0ff */
[----:B------:R-:W-:-:S03]  /*40e0*/  IMAD.IADD R92, R83, 0x1, R12 ;  /* 0x00000001535c7824 */ /* 0x000fc600078e020c */
[----:B------:R-:W-:Y:S02]  /*40f0*/  @!P3 LEA.HI.X.SX32 R51, R86, R11, 0x1, P5 ;  /* 0x0000000b5633b211 */ /* 0x000fe400028f0eff */
[----:B0-----:R-:W-:Y:S01]  /*4100*/  @!P3 LEA R86, P5, R50, R14, 0x1 ;  /* 0x0000000e3256b211 */ /* 0x001fe200078a08ff */
[----:B------:R-:W-:-:S03]  /*4110*/  IMAD.SHL.U32 R92, R92, 0x8, RZ ;  /* 0x000000085c5c7824 */ /* 0x000fc600078e00ff */
[----:B------:R-:W-:Y:S02]  /*4120*/  @!P3 LEA.HI.X R87, R50, R15, R51, 0x1, P5 ;  /* 0x0000000f3257b211 */ /* 0x000fe400028f0c33 */
[----:B------:R-:W0:Y:S01]  /*4130*/  @!P4 LDC.64 R14, c[0x0][0x248] ;  /* 0x00009200ff0ecb82 */ /* 0x000e220000000a00 */
[----:B------:R-:W-:Y:S01]  /*4140*/  IMAD R90, R12, 0x1f, R13 ;  /* 0x0000001f0c5a7824 */ /* 0x000fe200078e020d */
[----:B------:R-:W-:-:S04]  /*4150*/  ISETP.GE.OR P5, PT, R92, R17, P0 ;  /* 0x000000115c00720c */ /* 0x000fc800007a6670 */
[----:B------:R-:W-:Y:S02]  /*4160*/  SHF.L.U32 R90, R90, 0x3, RZ ;  /* 0x000000035a5a7819 */ /* 0x000fe400000006ff */
[----:B------:R-:W-:Y:S02]  /*4170*/  SEL R48, R48, RZ, P1 ;  /* 0x000000ff30307207 */ /* 0x000fe40000800000 */
[----:B------:R-:W-:-:S04]  /*4180*/  ISETP.GE.OR P0, PT, R90, R17, P0 ;  /* 0x000000115a00720c */ /* 0x000fc80000706670 */
[----:B------:R-:W4:Y:S01]  /*4190*/  @!P2 LDG.E R48, desc[UR36][R84.64] ;  /* 0x000000245430a981 */ /* 0x000f22000c1e1900 */
[----:B------:R-:W5:Y:S01]  /*41a0*/  @!P5 LDC.64 R50, c[0x0][0x248] ;  /* 0x00009200ff32db82 */ /* 0x000f620000000a00 */
[----:B------:R-:W-:-:S04]  /*41b0*/  @!P4 IADD3 R13, P2, R16, R88, RZ ;  /* 0x00000058100dc210 */ /* 0x000fc80007f5e0ff */
[----:B------:R-:W-:-:S03]  /*41c0*/  @!P4 LEA.HI.X.SX32 R88, R88, R11, 0x1, P2 ;  /* 0x0000000b5858c211 */ /* 0x000fc600010f0eff */
[----:B-1----:R-:W1:Y:S01]  /*41d0*/  @!P0 LDC.64 R52, c[0x0][0x248] ;  /* 0x00009200ff348b82 */ /* 0x002e620000000a00 */
[----:B0-----:R-:W-:Y:S02]  /*41e0*/  @!P4 LEA R14, P2, R13, R14, 0x1 ;  /* 0x0000000e0d0ec211 */ /* 0x001fe400078408ff */
[----:B------:R-:W-:Y:S02]  /*41f0*/  SEL R41, R41, RZ, P1 ;  /* 0x000000ff29297207 */ /* 0x000fe40000800000 */
[----:B------:R-:W-:Y:S02]  /*4200*/  SEL R46, R46, RZ, P1 ;  /* 0x000000ff2e2e7207 */ /* 0x000fe40000800000 */
[----:B------:R-:W-:Y:S02]  /*4210*/  @!P4 LEA.HI.X R15, R13, R15, R88, 0x1, P2 ;  /* 0x0000000f0d0fc211 */ /* 0x000fe400010f0c58 */
[----:B------:R-:W-:Y:S01]  /*4220*/  ISETP.NE.U32.AND P2, PT, RZ, UR8, PT ;  /* 0x00000008ff007c0c */ /* 0x000fe2000bf45070 */
[----:B------:R-:W4:Y:S03]  /*4230*/  @!P3 LDG.E R41, desc[UR36][R86.64] ;  /* 0x000000245629b981 */ /* 0x000f26000c1e1900 */
[----:B------:R-:W-:Y:S01]  /*4240*/  ISETP.NE.AND.EX P2, PT, RZ, UR9, PT, P2 ;  /* 0x00000009ff007c0c */ /* 0x000fe2000bf45320 */
[----:B------:R0:W4:Y:S01]  /*4250*/  @!P4 LDG.E R46, desc[UR36][R14.64] ;  /* 0x000000240e2ec981 */ /* 0x000122000c1e1900 */
[----:B------:R-:W-:-:S04]  /*4260*/  @!P5 IADD3 R83, P4, R16, R92, RZ ;  /* 0x0000005c1053d210 */ /* 0x000fc80007f9e0ff */
[----:B------:R-:W-:Y:S02]  /*4270*/  @!P5 LEA.HI.X.SX32 R92, R92, R11, 0x1, P4 ;  /* 0x0000000b5c5cd211 */ /* 0x000fe400020f0eff */
[----:B-----5:R-:W-:Y:S02]  /*4280*/  @!P5 LEA R50, P4, R83, R50, 0x1 ;  /* 0x000000325332d211 */ /* 0x020fe400078808ff */
[----:B------:R-:W-:Y:S02]  /*4290*/  SEL R45, R45, RZ, P1 ;  /* 0x000000ff2d2d7207 */ /* 0x000fe40000800000 */
[----:B------:R-:W-:Y:S02]  /*42a0*/  @!P0 IADD3 R13, P3, R16, R90, RZ ;  /* 0x0000005a100d8210 */ /* 0x000fe40007f7e0ff */
[----:B------:R-:W-:Y:S01]  /*42b0*/  @!P5 LEA.HI.X R51, R83, R51, R92, 0x1, P4 ;  /* 0x000000335333d211 */ /* 0x000fe200020f0c5c */
[----:B------:R-:W-:Y:S01]  /*42c0*/  @P2 IMAD R12, R12, UR44, RZ ;  /* 0x0000002c0c0c2c24 */ /* 0x000fe2000f8e02ff */
[----:B------:R-:W-:-:S02]  /*42d0*/  @!P0 LEA.HI.X.SX32 R90, R90, R11, 0x1, P3 ;  /* 0x0000000b5a5a8211 */ /* 0x000fc400018f0eff */
[C---:B-1----:R-:W-:Y:S01]  /*42e0*/  @!P0 LEA R52, P3, R13.reuse, R52, 0x1 ;  /* 0x000000340d348211 */ /* 0x042fe200078608ff */
[----:B------:R-:W5:Y:S01]  /*42f0*/  @!P5 LDG.E R45, desc[UR36][R50.64] ;  /* 0x00000024322dd981 */ /* 0x000f62000c1e1900 */
[----:B------:R-:W-:Y:S02]  /*4300*/  SEL R44, R44, RZ, P1 ;  /* 0x000000ff2c2c7207 */ /* 0x000fe40000800000 */
[----:B------:R-:W-:Y:S02]  /*4310*/  @!P0 LEA.HI.X R53, R13, R53, R90, 0x1, P3 ;  /* 0x000000350d358211 */ /* 0x000fe400018f0c5a */
[--C-:B0-----:R-:W-:Y:S02]  /*4320*/  @P2 SHF.R.S32.HI R14, RZ, 0x1f, R12.reuse ;  /* 0x0000001fff0e2819 */ /* 0x101fe4000001140c */
[----:B------:R-:W-:Y:S01]  /*4330*/  @P2 SHF.R.S32.HI R11, RZ, 0x1f, R81 ;  /* 0x0000001fff0b2819 */ /* 0x000fe20000011451 */
[----:B------:R-:W5:Y:S01]  /*4340*/  @!P0 LDG.E R44, desc[UR36][R52.64] ;  /* 0x00000024342c8981 */ /* 0x000f62000c1e1900 */
[----:B------:R-:W-:-:S04]  /*4350*/  @P2 IADD3 R12, P1, P3, R81, UR8, R12 ;  /* 0x00000008510c2c10 */ /* 0x000fc8000fb3e00c */
[----:B------:R-:W-:-:S05]  /*4360*/  @P2 IADD3.X R13, R11, UR9, R14, P1, P3 ;  /* 0x000000090b0d2c10 */ /* 0x000fca0008fe640e */
[----:B------:R0:W5:Y:S01]  /*4370*/  @P2 LDG.E.U8 R12, desc[UR36][R12.64] ;  /* 0x000000240c0c2981 */ /* 0x000162000c1e1100 */
[----:B--2---:R-:W-:-:S04]  /*4380*/  HMUL2 R11, R80, R43 ;  /* 0x0000002b500b7232 */ /* 0x004fc80000000000 */
        /* <DEDUP_REMOVED lines=14> */
[----:B0-----:R-:W-:-:S06]  /*4470*/  HFMA2 R13, R66, R33, R15 ;  /* 0x00000021420d7231 */ /* 0x001fcc000000000f */
[----:B------:R-:W-:-:S10]  /*4480*/  HFMA2.MMA R13, R63, R26, R13 ;  /* 0x0000001a3f0d7235 */ /* 0x000fd4000000000d */
[----:B------:R-:W-:-:S06]  /*4490*/  HFMA2 R13, R64, R29, R13 ;  /* 0x0000001d400d7231 */ /* 0x000fcc000000000d */
[----:B------:R-:W-:-:S10]  /*44a0*/  HFMA2.MMA R13, R62, R49, R13 ;  /* 0x000000313e0d7235 */ /* 0x000fd4000000000d */
[----:B------:R-:W-:-:S06]  /*44b0*/  HFMA2 R13, R60, R31, R13 ;  /* 0x0000001f3c0d7231 */ /* 0x000fcc000000000d */
[----:B------:R-:W-:-:S10]  /*44c0*/  HFMA2.MMA R13, R61, R38, R13 ;  /* 0x000000263d0d7235 */ /* 0x000fd4000000000d */
[----:B------:R-:W-:-:S06]  /*44d0*/  HFMA2 R13, R59, R36, R13 ;  /* 0x000000243b0d7231 */ /* 0x000fcc000000000d */
[----:B---3--:R-:W-:-:S10]  /*44e0*/  HFMA2.MMA R13, R58, R47, R13 ;  /* 0x0000002f3a0d7235 */ /* 0x008fd4000000000d */
[----:B------:R-:W-:-:S06]  /*44f0*/  HFMA2 R13, R56, R35, R13 ;  /* 0x00000023380d7231 */ /* 0x000fcc000000000d */
[----:B------:R-:W-:-:S10]  /*4500*/  HFMA2.MMA R13, R57, R40, R13 ;  /* 0x00000028390d7235 */ /* 0x000fd4000000000d */
[----:B------:R-:W-:-:S06]  /*4510*/  HFMA2 R13, R55, R42, R13 ;  /* 0x0000002a370d7231 */ /* 0x000fcc000000000d */
[----:B------:R-:W-:-:S10]  /*4520*/  HFMA2.MMA R13, R54, R39, R13 ;  /* 0x00000027360d7235 */ /* 0x000fd4000000000d */
[----:B----4-:R-:W-:-:S06]  /*4530*/  HFMA2 R13, R5, R48, R13 ;  /* 0x00000030050d7231 */ /* 0x010fcc000000000d */
[----:B------:R-:W-:-:S10]  /*4540*/  HFMA2.MMA R13, R6, R41, R13 ;  /* 0x00000029060d7235 */ /* 0x000fd4000000000d */
[----:B------:R-:W-:-:S06]  /*4550*/  HFMA2 R13, R7, R46, R13 ;  /* 0x0000002e070d7231 */ /* 0x000fcc000000000d */
[----:B-----5:R-:W-:Y:S01]  /*4560*/  HFMA2.MMA R13, R8, R45, R13 ;  /* 0x0000002d080d7235 */ /* 0x020fe2000000000d */
[----:B------:R-:W-:Y:S01]  /*4570*/  ISETP.NE.AND P2, PT, R12, RZ, P2 ;  /* 0x000000ff0c00720c */ /* 0x000fe20001745270 */
[----:B------:R-:W-:-:S08]  /*4580*/  UMOV UR4, 0xffffffff ;  /* 0xffffffff00047882 */ /* 0x000fd00000000000 */
[----:B------:R-:W-:-:S05]  /*4590*/  HFMA2 R13, R9, R44, R13 ;  /* 0x0000002c090d7231 */ /* 0x000fca000000000d */
[--C-:B------:R-:W-:Y:S02]  /*45a0*/  HADD2.F32 R11, -RZ, R13.reuse.H0_H0 ;  /* 0x2000000dff0b7230 */ /* 0x100fe40000004100 */
[----:B------:R-:W-:Y:S01]  /*45b0*/  HADD2.F32 R12, -RZ, R13.H1_H1 ;  /* 0x3000000dff0c7230 */ /* 0x000fe20000004100 */
[----:B------:R-:W-:-:S04]  /*45c0*/  LOP3.LUT P0, RZ, R2, 0x3, RZ, 0xc0, !PT ;  /* 0x0000000302ff7812 */ /* 0x000fc8000780c0ff */
[----:B------:R-:W-:Y:S01]  /*45d0*/  FADD.FTZ R13, R11, R12 ;  /* 0x0000000c0b0d7221 */ /* 0x000fe20000010000 */
[----:B------:R-:W-:Y:S08]  /*45e0*/  BRA.DIV UR4, `(.L_x_3506) ;  /* 0x0000003204a47947 */ /* 0x000ff0000b800000 */
[----:B------:R-:W0:Y:S02]  /*45f0*/  SHFL.BFLY PT, R14, R13, 0x2, 0x1f ;  /* 0x0c401f000d0e7f89 */ /* 0x000e2400000e0000 */
[----:B0-----:R-:W-:-:S05]  /*4600*/  FADD.FTZ R13, R13, R14 ;  /* 0x0000000e0d0d7221 */ /* 0x001fca0000010000 */
[----:B------:R0:W1:Y:S02]  /*4610*/  SHFL.BFLY PT, R14, R13, 0x1, 0x1f ;  /* 0x0c201f000d0e7f89 */ /* 0x00006400000e0000 */
.L_x_3555:
        /* <DEDUP_REMOVED lines=15> */
[----:B------:R-:W-:Y:S01]  /*4710*/  IMAD.U32 R14, RZ, RZ, UR4 ;  /* 0x00000004ff0e7e24 */ /* 0x000fe2000f8e00ff */
[----:B------:R-:W-:Y:S02]  /*4720*/  @UP0 ULDC.64 UR4, c[0x0][0x2d8] ;  /* 0x0000b60000040ab9 */ /* 0x000fe40000000a00 */
[----:B------:R-:W-:Y:S01]  /*4730*/  @UP0 UIMAD.WIDE UR4, UR45, 0x2, UR4 ;  /* 0x000000022d0408a5 */ /* 0x000fe2000f8e0204 */
[----:B------:R-:W-:-:S04]  /*4740*/  @P1 IMAD R14, R14, UR14, R81 ;  /* 0x0000000e0e0e1c24 */ /* 0x000fc8000f8e0251 */
[----:B------:R-:W-:Y:S01]  /*4750*/  @P1 IMAD.WIDE R14, R14, R15, UR16 ;  /* 0x000000100e0e1e25 */ /* 0x000fe2000f8e020f */
[----:B------:R-:W-:-:S03]  /*4760*/  MOV R12, UR4 ;  /* 0x00000004000c7c02 */ /* 0x000fc60008000f00 */
[----:B0-----:R-:W-:Y:S02]  /*4770*/  IMAD.U32 R13, RZ, RZ, UR5 ;  /* 0x00000005ff0d7e24 */ /* 0x001fe4000f8e00ff */
[----:B------:R-:W2:Y:S04]  /*4780*/  @P1 LDG.E.U16 R14, desc[UR36][R14.64] ;  /* 0x000000240e0e1981 */ /* 0x000ea8000c1e1500 */
[----:B------:R0:W3:Y:S01]  /*4790*/  @P3 LDG.E.U16 R13, desc[UR36][R12.64] ;  /* 0x000000240c0d3981 */ /* 0x0000e2000c1e1500 */
[----:B------:R-:W1:Y:S01]  /*47a0*/  S2UR UR5, SR_CgaCtaId ;  /* 0x00000000000579c3 */ /* 0x000e620000008800 */
[C---:B------:R-:W-:Y:S01]  /*47b0*/  @P3 ISETP.GE.AND P0, PT, R81.reuse, R18, PT ;  /* 0x000000125100320c */ /* 0x040fe20003f06270 */
[----:B------:R-:W-:Y:S01]  /*47c0*/  UMOV UR4, 0x400 ;  /* 0x0000040000047882 */ /* 0x000fe20000000000 */
[----:B------:R-:W-:Y:S01]  /*47d0*/  VIADD R52, R81, -UR42 ;  /* 0x8000002a51347c36 */ /* 0x000fe20008000000 */
        /* <DEDUP_REMOVED lines=12> */
.L_x_3508:
[----:B------:R-:W-:Y:S05]  /*48a0*/  BSYNC B1 ;  /* 0x0000000000017941 */ /* 0x000fea0003800000 */
.L_x_3507:
[----:B------:R-:W-:-:S04]  /*48b0*/  IADD3 R81, R81, 0x10, RZ ;  /* 0x0000001051517810 */ /* 0x000fc80007ffe0ff */
[----:B------:R-:W-:-:S13]  /*48c0*/  ISETP.GE.AND P0, PT, R81, UR6, PT ;  /* 0x0000000651007c0c */ /* 0x000fda000bf06270 */
[----:B------:R-:W-:Y:S05]  /*48d0*/  @!P0 BRA `(.L_x_3509) ;  /* 0xffffffe400488947 */ /* 0x000fea000383ffff */
.L_x_3505:
[----:B------:R-:W-:Y:S05]  /*48e0*/  BSYNC B0 ;  /* 0x0000000000007941 */ /* 0x000fea0003800000 */
.L_x_3504:
        /* <DEDUP_REMOVED lines=8> */
.L_x_3560:
        /* <DEDUP_REMOVED lines=8> */
[----:B0-2---:R-:W-:Y:S02]  /*49f0*/  @!P0 FMNMX.FTZ R3, R3, R14, !PT ;  /* 0x0000000e03038209 */ /* 0x005fe40007810000 */
[----:B----4-:R-:W-:-:S05]  /*4a00*/  @!P0 LEA R7, R6, R7, 0x18 ;  /* 0x0000000706078211 */ /* 0x010fca00078ec0ff */
[----:B------:R-:W-:-:S05]  /*4a10*/  @!P0 IMAD R0, R0, 0x4, R7 ;  /* 0x0000000400008824 */ /* 0x000fca00078e0207 */
[----:B------:R0:W-:Y:S01]  /*4a20*/  @!P0 STS [R0], R3 ;  /* 0x0000000300008388 */ /* 0x0001e20000000800 */
[----:B------:R-:W-:Y:S01]  /*4a30*/  BAR.SYNC.DEFER_BLOCKING 0x0 ;  /* 0x0000000000007b1d */ /* 0x000fe20000010000 */
[----:B------:R-:W-:Y:S01]  /*4a40*/  ISETP.GT.AND P0, PT, R5, 0x1, PT ;  /* 0x000000010500780c */ /* 0x000fe20003f04270 */
[----:B------:R-:W-:Y:S01]  /*4a50*/  VIADD R8, R2, UR42 ;  /* 0x0000002a02087c36 */ /* 0x000fe20008000000 */
[----:B------:R-:W-:-:S03]  /*4a60*/  HFMA2.MMA R9, -RZ, RZ, 0, 0 ;  /* 0x00000000ff097435 */ /* 0x000fc600000001ff */
        /* <DEDUP_REMOVED lines=14> */
[----:B------:R-:W4:Y:S01]  /*4b50*/  S2R R3, SR_CgaCtaId ;  /* 0x0000000000037919 */ /* 0x000f220000008800 */
[----:B------:R-:W-:Y:S01]  /*4b60*/  MOV R0, 0x400 ;  /* 0x0000040000007802 */ /* 0x000fe20000000f00 */
[----:B------:R-:W-:Y:S01]  /*4b70*/  ULDC.64 UR4, c[0x0][0x2b0] ;  /* 0x0000ac0000047ab9 */ /* 0x000fe20000000a00 */
[----:B------:R-:W-:Y:S01]  /*4b80*/  IMAD.MOV.U32 R9, RZ, RZ, RZ ;  /* 0x000000ffff097224 */ /* 0x000fe200078e00ff */
[----:B------:R-:W-:Y:S02]  /*4b90*/  ISETP.NE.U32.AND P0, PT, RZ, UR4, PT ;  /* 0x00000004ff007c0c */ /* 0x000fe4000bf05070 */
[----:B------:R-:W-:Y:S02]  /*4ba0*/  VIADD R0, R0, 0x210 ;  /* 0x0000021000007836 */ /* 0x000fe40000000000 */
[----:B------:R-:W-:-:S03]  /*4bb0*/  ISETP.NE.AND.EX P0, PT, RZ, UR5, PT, P0 ;  /* 0x00000005ff007c0c */ /* 0x000fc6000bf05300 */
[----:B----4-:R-:W-:Y:S02]  /*4bc0*/  LEA R14, R3, R0, 0x18 ;  /* 0x00000000030e7211 */ /* 0x010fe400078ec0ff */
[----:B------:R-:W-:-:S08]  /*4bd0*/  MOV R0, R8 ;  /* 0x0000000800007202 */ /* 0x000fd00000000f00 */
.L_x_3516:
[----:B-1----:R-:W-:Y:S01]  /*4be0*/  VIADD R3, R0, -UR42 ;  /* 0x8000002a00037c36 */ /* 0x002fe20008000000 */
[----:B------:R-:W-:Y:S03]  /*4bf0*/  BSSY B1, `(.L_x_3513) ;  /* 0x0000012000017945 */ /* 0x000fe60003800000 */
[----:B-1----:R-:W-:Y:S01]  /*4c00*/  IMAD R11, R3, 0x4, R14 ;  /* 0x00000004030b7824 */ /* 0x002fe200078e020e */
[----:B------:R-:W-:Y:S06]  /*4c10*/  @!P0 BRA `(.L_x_3514) ;  /* 0x00000000002c8947 */ /* 0x000fec0003800000 */
[----:B------:R-:W-:Y:S01]  /*4c20*/  UIMAD UR4, UR44, UR6, URZ ;  /* 0x000000062c0472a4 */ /* 0x000fe2000f8e023f */
[----:B------:R-:W-:-:S03]  /*4c30*/  SHF.R.S32.HI R3, RZ, 0x1f, R0 ;  /* 0x0000001fff037819 */ /* 0x000fc60000011400 */
[----:B------:R-:W-:Y:S02]  /*4c40*/  USHF.R.S32.HI UR5, URZ, 0x1f, UR4 ;  /* 0x0000001f3f057899 */ /* 0x000fe40008011404 */
[----:B0-----:R-:W-:-:S04]  /*4c50*/  MOV R7, UR4 ;  /* 0x0000000400077c02 */ /* 0x001fc80008000f00 */
[----:B------:R-:W-:Y:S01]  /*4c60*/  IMAD.U32 R10, RZ, RZ, UR5 ;  /* 0x00000005ff0a7e24 */ /* 0x000fe2000f8e00ff */
[----:B------:R-:W-:-:S04]  /*4c70*/  IADD3 R6, P2, P3, R0, UR8, R7 ;  /* 0x0000000800067c10 */ /* 0x000fc8000fb5e007 */
[----:B------:R-:W-:-:S05]  /*4c80*/  IADD3.X R7, R3, UR9, R10, P2, P3 ;  /* 0x0000000903077c10 */ /* 0x000fca00097e640a */
[----:B------:R-:W4:Y:S02]  /*4c90*/  LDG.E.U8 R6, desc[UR36][R6.64] ;  /* 0x0000002406067981 */ /* 0x000f24000c1e1100 */
[----:B----4-:R-:W-:-:S13]  /*4ca0*/  ISETP.NE.AND P2, PT, R6, RZ, PT ;  /* 0x000000ff0600720c */ /* 0x010fda0003f45270 */
[----:B------:R-:W-:Y:S01]  /*4cb0*/  @P2 IMAD.MOV.U32 R10, RZ, RZ, RZ ;  /* 0x000000ffff0a2224 */ /* 0x000fe200078e00ff */
[----:B------:R-:W-:Y:S06]  /*4cc0*/  @P2 BRA `(.L_x_3515) ;  /* 0x0000000000102947 */ /* 0x000fec0003800000 */
.L_x_3514:
[----:B------:R-:W2:Y:S02]  /*4cd0*/  LDS R3, [R11] ;  /* 0x000000000b037984 */ /* 0x000ea40000000800 */
[----:B--2---:R-:W-:-:S04]  /*4ce0*/  FADD.FTZ R3, -R12, R3 ;  /* 0x000000030c037221 */ /* 0x004fc80000010100 */
[----:B------:R-:W-:-:S04]  /*4cf0*/  FMUL.FTZ R3, R3, 1.4426950216293334961 ;  /* 0x3fb8aa3b03037820 */ /* 0x000fc80000410000 */
[----:B------:R1:W4:Y:S03]  /*4d00*/  MUFU.EX2 R10, R3 ;  /* 0x00000003000a7308 */ /* 0x0003260000000800 */
.L_x_3515:
[----:B------:R-:W-:Y:S05]  /*4d10*/  BSYNC B1 ;  /* 0x0000000000017941 */ /* 0x000fea0003800000 */
.L_x_3513:
[----:B----4-:R4:W-:Y:S01]  /*4d20*/  STS [R11], R10 ;  /* 0x0000000a0b007388 */ /* 0x0109e20000000800 */
[----:B------:R-:W-:Y:S01]  /*4d30*/  IADD3 R0, R0, 0x40, RZ ;  /* 0x0000004000007810 */ /* 0x000fe20007ffe0ff */
[----:B------:R-:W-:-:S03]  /*4d40*/  FADD.FTZ R9, R10, R9 ;  /* 0x000000090a097221 */ /* 0x000fc60000010000 */
[----:B------:R-:W-:-:S13]  /*4d50*/  ISETP.GT.AND P2, PT, R0, UR40, PT ;  /* 0x0000002800007c0c */ /* 0x000fda000bf44270 */
[----:B----4-:R-:W-:Y:S05]  /*4d60*/  @!P2 BRA `(.L_x_3516) ;  /* 0xfffffffc009ca947 */ /* 0x010fea000383ffff */
.L_x_3512:
[----:B------:R-:W-:Y:S05]  /*4d70*/  BSYNC B0 ;  /* 0x0000000000007941 */ /* 0x000fea0003800000 */
.L_x_3511:
[----:B------:R-:W4:Y:S01]  /*4d80*/  SHFL.BFLY PT, R0, R9, 0x10, 0x1f ;  /* 0x0e001f0009007f89 */ /* 0x000f2200000e0000 */
[----:B-1----:R-:W-:Y:S01]  /*4d90*/  LOP3.LUT P0, R11, R2, 0x1f, RZ, 0xc0, !PT ;  /* 0x0000001f020b7812 */ /* 0x002fe2000780c0ff */
[----:B------:R-:W1:Y:S01]  /*4da0*/  S2UR UR8, SR_CgaCtaId ;  /* 0x00000000000879c3 */ /* 0x000e620000008800 */
        /* <DEDUP_REMOVED lines=10> */
[----:B--2---:R-:W2:Y:S01]  /*4e50*/  @!P2 S2R R12, SR_CgaCtaId ;  /* 0x00000000000ca919 */ /* 0x004ea20000008800 */
[----:B----4-:R-:W-:Y:S01]  /*4e60*/  FADD.FTZ R0, R0, R9 ;  /* 0x0000000900007221 */ /* 0x010fe20000010000 */
[----:B-1----:R-:W-:Y:S02]  /*4e70*/  @!UP0 ULEA UR4, UR8, UR7, 0x18 ;  /* 0x0000000708048291 */ /* 0x002fe4000f8ec03f */
[----:B------:R-:W-:Y:S02]  /*4e80*/  UISETP.LT.AND UP0, UPT, UR10, UR9, UPT ;  /* 0x000000090a00728c */ /* 0x000fe4000bf01270 */
[----:B------:R-:W1:Y:S01]  /*4e90*/  SHFL.BFLY PT, R3, R0, 0x8, 0x1f ;  /* 0x0d001f0000037f89 */ /* 0x000e6200000e0000 */
[----:B------:R-:W-:Y:S01]  /*4ea0*/  UIADD3 UR7, UR7, 0x210, URZ ;  /* 0x0000021007077890 */ /* 0x000fe2000fffe03f */
[----:B-1----:R-:W-:Y:S01]  /*4eb0*/  FADD.FTZ R3, R0, R3 ;  /* 0x0000000300037221 */ /* 0x002fe20000010000 */
[----:B------:R-:W-:-:S04]  /*4ec0*/  @!P0 SHF.R.U32.HI R0, RZ, 0x3, R2 ;  /* 0x00000003ff008819 */ /* 0x000fc80000011602 */
[----:B------:R-:W1:Y:S02]  /*4ed0*/  SHFL.BFLY PT, R6, R3, 0x4, 0x1f ;  /* 0x0c801f0003067f89 */ /* 0x000e6400000e0000 */
[----:B-1----:R-:W-:Y:S01]  /*4ee0*/  FADD.FTZ R6, R3, R6 ;  /* 0x0000000603067221 */ /* 0x002fe20000010000 */
[----:B------:R-:W-:-:S04]  /*4ef0*/  @!P2 MOV R3, 0x400 ;  /* 0x000004000003a802 */ /* 0x000fc80000000f00 */
[----:B0-----:R-:W0:Y:S01]  /*4f00*/  SHFL.BFLY PT, R7, R6, 0x2, 0x1f ;  /* 0x0c401f0006077f89 */ /* 0x001e2200000e0000 */
[----:B--2---:R-:W-:Y:S02]  /*4f10*/  @!P2 LEA R12, R12, R3, 0x18 ;  /* 0x000000030c0ca211 */ /* 0x004fe400078ec0ff */
[----:B------:R-:W-:-:S03]  /*4f20*/  @!P0 LOP3.LUT R3, R0, 0x1ffffffc, RZ, 0xc0, !PT ;  /* 0x1ffffffc00038812 */ /* 0x000fc600078ec0ff */
[----:B------:R-:W-:Y:S02]  /*4f30*/  @!P2 IMAD R11, R11, 0x4, R12 ;  /* 0x000000040b0ba824 */ /* 0x000fe400078e020c */
[----:B0-----:R-:W-:-:S05]  /*4f40*/  FADD.FTZ R7, R6, R7 ;  /* 0x0000000706077221 */ /* 0x001fca0000010000 */
        /* <DEDUP_REMOVED lines=24> */
[----:B------:R0:W1:Y:S01]  /*50d0*/  SHFL.IDX PT, R0, R7, RZ, 0x1f ;  /* 0x00001fff07007589 */ /* 0x00006200000e0000 */
[----:B------:R-:W-:Y:S05]  /*50e0*/  @P1 BRA `(.L_x_3518) ;  /* 0x00000000004c1947 */ /* 0x000fea0003800000 */
[----:B-1----:R-:W-:-:S04]  /*50f0*/  FADD.FTZ R0, R0, 9.9999999747524270788e-07 ;  /* 0x358637bd00007421 */ /* 0x002fc80000010000 */
[----:B------:R1:W2:Y:S03]  /*5100*/  MUFU.RCP R9, R0 ;  /* 0x0000000000097308 */ /* 0x0002a60000001000 */
.L_x_3520:
[----:B-1----:R-:W-:Y:S01]  /*5110*/  VIADD R3, R8, -UR42 ;  /* 0x8000002a08037c36 */ /* 0x002fe20008000000 */
[----:B------:R-:W-:-:S04]  /*5120*/  PLOP3.LUT P0, PT, PT, PT, UP0, 0x80, 0x0 ;  /* 0x000000000000781c */ /* 0x000fc80003f0f008 */
[C---:B-1----:R-:W-:Y:S02]  /*5130*/  LEA R0, R3.reuse, UR9, 0x2 ;  /* 0x0000000903007c11 */ /* 0x042fe4000f8e10ff */
[----:B------:R-:W-:-:S04]  /*5140*/  LEA R3, R3, UR10, 0x1 ;  /* 0x0000000a03037c11 */ /* 0x000fc8000f8e08ff */
[----:B--2---:R-:W2:Y:S02]  /*5150*/  LDS R0, [R0] ;  /* 0x0000000000007984 */ /* 0x004ea40000000800 */
[----:B--2---:R-:W-:-:S05]  /*5160*/  FMUL.FTZ R11, R0, R9 ;  /* 0x00000009000b7220 */ /* 0x004fca0000410000 */
[----:B------:R-:W-:-:S05]  /*5170*/  F2FP.F16.F32.PACK_AB R6, RZ, R11 ;  /* 0x0000000bff06723e */ /* 0x000fca00000000ff */
[----:B------:R1:W-:Y:S01]  /*5180*/  STS.U16 [R3], R6 ;  /* 0x0000000603007388 */ /* 0x0003e20000000400 */
[----:B------:R-:W-:Y:S05]  /*5190*/  @!P0 BRA `(.L_x_3519) ;  /* 0x0000000000148947 */ /* 0x000fea0003800000 */
[----:B------:R-:W-:-:S04]  /*51a0*/  IADD3 R0, P0, R8, UR4, RZ ;  /* 0x0000000408007c10 */ /* 0x000fc8000ff1e0ff */
[----:B-1----:R-:W-:Y:S02]  /*51b0*/  LEA.HI.X.SX32 R3, R8, UR5, 0x1, P0 ;  /* 0x0000000508037c11 */ /* 0x002fe400080f0eff */
[----:B------:R-:W-:-:S04]  /*51c0*/  LEA R6, P0, R0, UR12, 0x2 ;  /* 0x0000000c00067c11 */ /* 0x000fc8000f8010ff */
[----:B0-----:R-:W-:-:S05]  /*51d0*/  LEA.HI.X R7, R0, UR13, R3, 0x2, P0 ;  /* 0x0000000d00077c11 */ /* 0x001fca00080f1403 */
[----:B------:R2:W-:Y:S04]  /*51e0*/  STG.E desc[UR36][R6.64], R11 ;  /* 0x0000000b06007986 */ /* 0x0005e8000c101924 */
.L_x_3519:
[----:B------:R-:W-:-:S04]  /*51f0*/  IADD3 R8, R8, 0x40, RZ ;  /* 0x0000004008087810 */ /* 0x000fc80007ffe0ff */
[----:B------:R-:W-:-:S13]  /*5200*/  ISETP.GT.AND P0, PT, R8, UR40, PT ;  /* 0x0000002808007c0c */ /* 0x000fda000bf04270 */
[----:B------:R-:W-:Y:S05]  /*5210*/  @!P0 BRA `(.L_x_3520) ;  /* 0xfffffffc00bc8947 */ /* 0x000fea000383ffff */
.L_x_3518:
[----:B------:R-:W-:Y:S05]  /*5220*/  BSYNC B0 ;  /* 0x0000000000007941 */ /* 0x000fea0003800000 */
.L_x_3517:
[----:B------:R-:W-:Y:S01]  /*5230*/  ULEA.HI UR4, UR40, UR40, URZ, 0x1 ;  /* 0x0000002828047291 */ /* 0x000fe2000f8f083f */
[----:B------:R-:W-:Y:S01]  /*5240*/  SHF.R.S32.HI R28, RZ, 0x5, R28 ;  /* 0x00000005ff1c7819 */ /* 0x000fe2000001141c */
[----:B------:R-:W-:Y:S01]  /*5250*/  ULDC.64 UR12, c[0x0][0x240] ;  /* 0x00009000000c7ab9 */ /* 0x000fe20000000a00 */
[C---:B------:R-:W-:Y:S01]  /*5260*/  ISETP.GT.AND P0, PT, R5.reuse, 0x13, PT ;  /* 0x000000130500780c */ /* 0x040fe20003f04270 */
[----:B------:R-:W-:Y:S01]  /*5270*/  ULOP3.LUT UR4, UR4, 0xfffffffe, URZ, 0xc0, !UPT ;  /* 0xfffffffe04047892 */ /* 0x000fe2000f8ec03f */
[----:B------:R-:W-:Y:S01]  /*5280*/  ISETP.EQ.U32.AND P1, PT, RZ, UR12, PT ;  /* 0x0000000cff007c0c */ /* 0x000fe2000bf22070 */
[----:B------:R-:W4:Y:S01]  /*5290*/  LDC R36, c[0x0][0x284] ;  /* 0x0000a100ff247b82 */ /* 0x000f220000000800 */
[----:B-1----:R-:W-:Y:S01]  /*52a0*/  IMAD.SHL.U32 R3, R5, 0x8, RZ ;  /* 0x0000000805037824 */ /* 0x002fe200078e00ff */
[----:B------:R-:W-:Y:S01]  /*52b0*/  UIADD3 UR4, -UR4, UR40, URZ ;  /* 0x0000002804047290 */ /* 0x000fe2000fffe13f */
[----:B------:R-:W-:Y:S01]  /*52c0*/  IMAD.U32 R0, RZ, RZ, UR45 ;  /* 0x0000002dff007e24 */ /* 0x000fe2000f8e00ff */
[----:B--2---:R-:W-:-:S02]  /*52d0*/  CS2R R10, SRZ ;  /* 0x00000000000a7805 */ /* 0x004fc4000001ff00 */
[----:B------:R-:W-:Y:S02]  /*52e0*/  CS2R R8, SRZ ;  /* 0x0000000000087805 */ /* 0x000fe4000001ff00 */
[----:B------:R-:W-:-:S04]  /*52f0*/  ISETP.NE.OR P2, PT, R28, UR4, P0 ;  /* 0x000000041c007c0c */ /* 0x000fc80008745670 */
[----:B------:R-:W-:-:S13]  /*5300*/  ISETP.EQ.OR.EX P1, PT, RZ, UR13, P2, P1 ;  /* 0x0000000dff007c0c */ /* 0x000fda0009722710 */
[----:B0-----:R-:W0:Y:S01]  /*5310*/  @!P1 LDC.64 R6, c[0x0][0x240] ;  /* 0x00009000ff069b82 */ /* 0x001e220000000a00 */
[----:B------:R-:W-:Y:S01]  /*5320*/  @!P1 IMAD R5, R0, 0xa0, R3 ;  /* 0x000000a000059824 */ /* 0x000fe200078e0203 */
[----:B------:R-:W-:Y:S01]  /*5330*/  BSSY B0, `(.L_x_3521) ;  /* 0x000015d000007945 */ /* 0x000fe20003800000 */
[----:B------:R-:W-:Y:S01]  /*5340*/  HFMA2.MMA R0, -RZ, RZ, 0, 0 ;  /* 0x00000000ff007435 */ /* 0x000fe200000001ff */
[----:B---3--:R-:W-:Y:S02]  /*5350*/  CS2R R24, SRZ ;  /* 0x0000000000187805 */ /* 0x008fe4000001ff00 */
[----:B------:R-:W-:Y:S01]  /*5360*/  CS2R R26, SRZ ;  /* 0x00000000001a7805 */ /* 0x000fe2000001ff00 */
[----:B------:R-:W-:Y:S01]  /*5370*/  IMAD.MOV.U32 R29, RZ, RZ, RZ ;  /* 0x000000ffff1d7224 */ /* 0x000fe200078e00ff */
[----:B------:R-:W-:Y:S01]  /*5380*/  CS2R R30, SRZ ;  /* 0x00000000001e7805 */ /* 0x000fe2000001ff00 */
[----:B----4-:R-:W-:Y:S02]  /*5390*/  IMAD R32, R36, UR6, RZ ;  /* 0x0000000624207c24 */ /* 0x010fe4000f8e02ff */
[----:B0-----:R-:W-:-:S05]  /*53a0*/  @!P1 IMAD.WIDE R6, R5, 0x2, R6 ;  /* 0x0000000205069825 */ /* 0x001fca00078e0206 */
[----:B------:R0:W5:Y:S01]  /*53b0*/  @!P1 LDG.E.128 R8, desc[UR36][R6.64] ;  /* 0x0000002406089981 */ /* 0x000162000c1e1d00 */
[----:B------:R-:W-:Y:S06]  /*53c0*/  BAR.SYNC.DEFER_BLOCKING 0x0 ;  /* 0x0000000000007b1d */ /* 0x000fec0000010000 */
[----:B------:R-:W-:Y:S05]  /*53d0*/  @P0 BRA `(.L_x_3522) ;  /* 0x0000001400480947 */ /* 0x000fea0003800000 */
[----:B------:R-:W-:Y:S01]  /*53e0*/  VIADD R33, R28, UR42 ;  /* 0x0000002a1c217c36 */ /* 0x000fe20008000000 */
[----:B------:R-:W-:Y:S01]  /*53f0*/  VIMNMX R38, R36, UR40, PT ;  /* 0x0000002824267c48 */ /* 0x000fe2000bfe0100 */
[----:B------:R-:W-:Y:S01]  /*5400*/  IMAD R34, R4, R36, R3 ;  /* 0x0000002404227224 */ /* 0x000fe200078e0203 */
[----:B------:R-:W-:Y:S01]  /*5410*/  BSSY B1, `(.L_x_3523) ;  /* 0x000009c000017945 */ /* 0x000fe20003800000 */
[----:B------:R-:W-:Y:S02]  /*5420*/  MOV R0, RZ ;  /* 0x000000ff00007202 */ /* 0x000fe40000000f00 */
[----:B------:R-:W-:Y:S02]  /*5430*/  ISETP.GE.AND P1, PT, R33, R38, PT ;  /* 0x000000262100720c */ /* 0x000fe40003f26270 */
[----:B------:R-:W-:-:S11]  /*5440*/  SHF.R.S32.HI R35, RZ, 0x1f, R34 ;  /* 0x0000001fff237819 */ /* 0x000fd60000011422 */
[----:B------:R-:W-:Y:S05]  /*5450*/  @P1 BRA `(.L_x_3524) ;  /* 0x00000008005c1947 */ /* 0x000fea0003800000 */
[----:B0-----:R-:W-:Y:S01]  /*5460*/  IMAD.U32 R7, RZ, RZ, UR42 ;  /* 0x0000002aff077e24 */ /* 0x001fe2000f8e00ff */
[----:B------:R-:W-:Y:S01]  /*5470*/  LOP3.LUT R5, RZ, R38, RZ, 0x33, !PT ;  /* 0x00000026ff057212 */ /* 0x000fe200078e33ff */
[----:B------:R-:W-:Y:S01]  /*5480*/  BSSY B2, `(.L_x_3525) ;  /* 0x0000034000027945 */ /* 0x000fe20003800000 */
[----:B------:R-:W-:Y:S02]  /*5490*/  CS2R R30, SRZ ;  /* 0x00000000001e7805 */ /* 0x000fe4000001ff00 */
[----:B------:R-:W-:Y:S01]  /*54a0*/  MOV R37, R33 ;  /* 0x0000002100257202 */ /* 0x000fe20000000f00 */
[----:B------:R-:W-:Y:S01]  /*54b0*/  IMAD.MOV.U32 R29, RZ, RZ, RZ ;  /* 0x000000ffff1d7224 */ /* 0x000fe200078e00ff */
[----:B------:R-:W-:Y:S02]  /*54c0*/  IADD3 R0, -R7, -0x2, -R28 ;  /* 0xfffffffe07007810 */ /* 0x000fe40007ffe91c */
[----:B------:R-:W-:Y:S02]  /*54d0*/  CS2R R26, SRZ ;  /* 0x00000000001a7805 */ /* 0x000fe4000001ff00 */
        /* <DEDUP_REMOVED lines=9> */
[----:B------:R-:W-:Y:S01]  /*5570*/  MOV R12, R4 ;  /* 0x00000004000c7202 */ /* 0x000fe20000000f00 */
[----:B------:R-:W-:Y:S01]  /*5580*/  IMAD.MOV.U32 R31, RZ, RZ, RZ ;  /* 0x000000ffff1f7224 */ /* 0x000fe200078e00ff */
[----:B------:R-:W-:Y:S01]  /*5590*/  LEA R4, R28, UR8, 0x1 ;  /* 0x000000081c047c11 */ /* 0x000fe2000f8e08ff */
[----:B------:R-:W-:Y:S01]  /*55a0*/  IMAD.MOV.U32 R37, RZ, RZ, R33 ;  /* 0x000000ffff257224 */ /* 0x000fe200078e0021 */
[----:B------:R-:W-:Y:S02]  /*55b0*/  IADD3 R23, P3, R34, R5, RZ ;  /* 0x0000000522177210 */ /* 0x000fe40007f7e0ff */
[----:B------:R-:W-:Y:S02]  /*55c0*/  IADD3 R13, R4, UR9, RZ ;  /* 0x00000009040d7c10 */ /* 0x000fe4000fffe0ff */
[----:B------:R-:W-:-:S02]  /*55d0*/  LEA.HI.X.SX32 R6, R5, R35, 0x1, P3 ;  /* 0x0000002305067211 */ /* 0x000fc400018f0eff */
[----:B------:R-:W-:-:S04]  /*55e0*/  LEA R20, P3, R23, UR4, 0x1 ;  /* 0x0000000417147c11 */ /* 0x000fc8000f8608ff */
[----:B------:R-:W-:-:S09]  /*55f0*/  LEA.HI.X R23, R23, UR5, R6, 0x1, P3 ;  /* 0x0000000517177c11 */ /* 0x000fd200098f0c06 */
.L_x_3527:
[----:B------:R-:W-:Y:S01]  /*5600*/  IMAD.MOV.U32 R4, RZ, RZ, R20 ;  /* 0x000000ffff047224 */ /* 0x000fe200078e0014 */
[----:B------:R0:W1:Y:S01]  /*5610*/  LDS.U16 R14, [R13] ;  /* 0x000000000d0e7984 */ /* 0x0000620000000400 */
[----:B------:R-:W-:-:S06]  /*5620*/  IMAD.MOV.U32 R5, RZ, RZ, R23 ;  /* 0x000000ffff057224 */ /* 0x000fcc00078e0017 */
[----:B------:R-:W2:Y:S01]  /*5630*/  LDG.E.128 R4, desc[UR36][R4.64] ;  /* 0x0000002404047981 */ /* 0x000ea2000c1e1d00 */
[----:B------:R-:W-:Y:S01]  /*5640*/  IADD3 R12, R12, -0x1, RZ ;  /* 0xffffffff0c0c7810 */ /* 0x000fe20007ffe0ff */
[----:B------:R-:W-:Y:S01]  /*5650*/  VIADD R37, R37, 0x2 ;  /* 0x0000000225257836 */ /* 0x000fe20000000000 */
[----:B------:R-:W-:Y:S01]  /*5660*/  IADD3 R20, P4, R20, 0x280, RZ ;  /* 0x0000028014147810 */ /* 0x000fe20007f9e0ff */
[----:B0-----:R-:W-:Y:S01]  /*5670*/  VIADD R13, R13, 0x4 ;  /* 0x000000040d0d7836 */ /* 0x001fe20000000000 */
[----:B------:R-:W-:Y:S02]  /*5680*/  ISETP.NE.AND P3, PT, R12, RZ, PT ;  /* 0x000000ff0c00720c */ /* 0x000fe40003f65270 */
[----:B------:R-:W-:Y:S01]  /*5690*/  IADD3.X R23, RZ, R23, RZ, P4, !PT ;  /* 0x00000017ff177210 */ /* 0x000fe200027fe4ff */
[----:B-1----:R-:W-:Y:S02]  /*56a0*/  HADD2.F32 R14, -RZ, R14.H0_H0 ;  /* 0x2000000eff0e7230 */ /* 0x002fe40000004100 */
[----:B--2---:R-:W-:-:S02]  /*56b0*/  HADD2.F32 R18, -RZ, R6.H0_H0 ;  /* 0x20000006ff127230 */ /* 0x004fc40000004100 */
[----:B------:R-:W-:Y:S02]  /*56c0*/  HADD2.F32 R21, -RZ, R6.H1_H1 ;  /* 0x30000006ff157230 */ /* 0x000fe40000004100 */
[----:B------:R-:W-:Y:S02]  /*56d0*/  HADD2.F32 R6, -RZ, R7.H0_H0 ;  /* 0x20000007ff067230 */ /* 0x000fe40000004100 */
[C---:B------:R-:W-:Y:S01]  /*56e0*/  FFMA.FTZ R27, R14.reuse, R18, R27 ;  /* 0x000000120e1b7223 */ /* 0x040fe2000001001b */
        /* <DEDUP_REMOVED lines=10> */
[C---:B------:R-:W-:Y:S02]  /*5790*/  FFMA.FTZ R26, R14.reuse, R19, R26 ;  /* 0x000000130e1a7223 */ /* 0x040fe4000001001a */
[----:B------:R-:W-:Y:S01]  /*57a0*/  FFMA.FTZ R0, R14, R7, R0 ;  /* 0x000000070e007223 */ /* 0x000fe20000010000 */
[----:B------:R-:W-:Y:S06]  /*57b0*/  @P3 BRA `(.L_x_3527) ;  /* 0xfffffffc00903947 */ /* 0x000fec000383ffff */
.L_x_3526:
[----:B------:R-:W-:Y:S05]  /*57c0*/  BSYNC B2 ;  /* 0x0000000000027941 */ /* 0x000fea0003800000 */
.L_x_3525:
[----:B------:R-:W-:Y:S05]  /*57d0*/  @!P1 BRA `(.L_x_3524) ;  /* 0x00000004007c9947 */ /* 0x000fea0003800000 */
[C---:B------:R-:W-:Y:S01]  /*57e0*/  LEA R5, R37.reuse, UR8, 0x1 ;  /* 0x0000000825057c11 */ /* 0x040fe2000f8e08ff */
[----:B------:R-:W-:Y:S01]  /*57f0*/  IMAD R4, R37, 0xa0, RZ ;  /* 0x000000a025047824 */ /* 0x000fe200078e02ff */
[----:B------:R-:W-:Y:S01]  /*5800*/  ULDC.64 UR4, c[0x0][0x250] ;  /* 0x0000940000047ab9 */ /* 0x000fe20000000a00 */
[----:B------:R-:W-:Y:S02]  /*5810*/  IMAD.U32 R6, RZ, RZ, UR42 ;  /* 0x0000002aff067e24 */ /* 0x000fe4000f8e00ff */
[----:B------:R-:W-:Y:S01]  /*5820*/  VIADD R5, R5, 0x8 ;  /* 0x0000000805057836 */ /* 0x000fe20000000000 */
[----:B------:R-:W-:-:S03]  /*5830*/  IADD3 R41, P1, R34, R4, RZ ;  /* 0x0000000422297210 */ /* 0x000fc60007f3e0ff */
[----:B------:R-:W-:Y:S01]  /*5840*/  IMAD R5, R6, -0x2, R5 ;  /* 0xfffffffe06057824 */ /* 0x000fe200078e0205 */
[----:B------:R-:W-:Y:S02]  /*5850*/  LEA R40, P3, R41, UR4, 0x1 ;  /* 0x0000000429287c11 */ /* 0x000fe4000f8608ff */
[----:B------:R-:W-:Y:S02]  /*5860*/  LEA.HI.X.SX32 R4, R4, R35, 0x1, P1 ;  /* 0x0000002304047211 */ /* 0x000fe400008f0eff */
[----:B------:R-:W-:Y:S02]  /*5870*/  IADD3 R39, R5, UR9, RZ ;  /* 0x0000000905277c10 */ /* 0x000fe4000fffe0ff */
[----:B------:R-:W-:-:S07]  /*5880*/  LEA.HI.X R41, R41, UR5, R4, 0x1, P3 ;  /* 0x0000000529297c11 */ /* 0x000fce00098f0c04 */
.L_x_3528:
[----:B------:R-:W-:Y:S01]  /*5890*/  IMAD.MOV.U32 R42, RZ, RZ, R40 ;  /* 0x000000ffff2a7224 */ /* 0x000fe200078e0028 */
[----:B------:R-:W0:Y:S01]  /*58a0*/  LDS.U16 R44, [R39+-0x8] ;  /* 0xfffff800272c7984 */ /* 0x000e220000000400 */
[----:B------:R-:W-:-:S03]  /*58b0*/  IMAD.MOV.U32 R43, RZ, RZ, R41 ;  /* 0x000000ffff2b7224 */ /* 0x000fc600078e0029 */
[----:B------:R-:W1:Y:S04]  /*58c0*/  LDS.U16 R46, [R39+-0x4] ;  /* 0xfffffc00272e7984 */ /* 0x000e680000000400 */
[----:B------:R-:W2:Y:S04]  /*58d0*/  LDG.E.128 R4, desc[UR36][R42.64] ;  /* 0x000000242a047981 */ /* 0x000ea8000c1e1d00 */
[----:B------:R-:W3:Y:S04]  /*58e0*/  LDG.E.128 R12, desc[UR36][R42.64+0x280] ;  /* 0x000280242a0c7981 */ /* 0x000ee8000c1e1d00 */
[----:B------:R-:W4:Y:S04]  /*58f0*/  LDG.E.128 R16, desc[UR36][R42.64+0x500] ;  /* 0x000500242a107981 */ /* 0x000f28000c1e1d00 */
[----:B------:R2:W4:Y:S01]  /*5900*/  LDG.E.128 R20, desc[UR36][R42.64+0x780] ;  /* 0x000780242a147981 */ /* 0x000522000c1e1d00 */
[----:B------:R-:W-:Y:S01]  /*5910*/  IADD3 R40, P1, R42, 0xa00, RZ ;  /* 0x00000a002a287810 */ /* 0x000fe20007f3e0ff */
[----:B------:R-:W-:-:S02]  /*5920*/  VIADD R37, R37, 0x8 ;  /* 0x0000000825257836 */ /* 0x000fc40000000000 */
[----:B------:R-:W4:Y:S01]  /*5930*/  LDS.U16 R48, [R39] ;  /* 0x0000000027307984 */ /* 0x000f220000000400 */
[----:B------:R-:W-:Y:S02]  /*5940*/  IADD3.X R41, RZ, R43, RZ, P1, !PT ;  /* 0x0000002bff297210 */ /* 0x000fe40000ffe4ff */
[----:B------:R-:W-:Y:S01]  /*5950*/  ISETP.GE.AND P1, PT, R37, R38, PT ;  /* 0x000000262500720c */ /* 0x000fe20003f26270 */
[----:B0-----:R-:W-:Y:S02]  /*5960*/  HADD2.F32 R44, -RZ, R44.H0_H0 ;  /* 0x2000002cff2c7230 */ /* 0x001fe40000004100 */
[----:B-1----:R-:W-:Y:S02]  /*5970*/  HADD2.F32 R46, -RZ, R46.H0_H0 ;  /* 0x2000002eff2e7230 */ /* 0x002fe40000004100 */
[----:B--2---:R-:W-:Y:S02]  /*5980*/  HADD2.F32 R47, -RZ, R4.H1_H1 ;  /* 0x30000004ff2f7230 */ /* 0x004fe40000004100 */
[----:B------:R-:W-:-:S02]  /*5990*/  HADD2.F32 R42, -RZ, R6.H0_H0 ;  /* 0x20000006ff2a7230 */ /* 0x000fc40000004100 */
[----:B------:R-:W-:Y:S02]  /*59a0*/  HADD2.F32 R43, -RZ, R6.H1_H1 ;  /* 0x30000006ff2b7230 */ /* 0x000fe40000004100 */
[C---:B------:R-:W-:Y:S01]  /*59b0*/  FFMA.FTZ R47, R44.reuse, R47, R30 ;  /* 0x0000002f2c2f7223 */ /* 0x040fe2000001001e */
[----:B------:R-:W-:Y:S01]  /*59c0*/  HADD2.F32 R45, -RZ, R4.H0_H0 ;  /* 0x20000004ff2d7230 */ /* 0x000fe20000004100 */
[----:B------:R-:W0:Y:S01]  /*59d0*/  LDS.U16 R30, [R39+0x4] ;  /* 0x00000400271e7984 */ /* 0x000e220000000400 */
[----:B------:R-:W-:Y:S02]  /*59e0*/  HADD2.F32 R6, -RZ, R7.H0_H0 ;  /* 0x20000007ff067230 */ /* 0x000fe40000004100 */
[C---:B------:R-:W-:Y:S01]  /*59f0*/  FFMA.FTZ R43, R44.reuse, R43, R24 ;  /* 0x0000002b2c2b7223 */ /* 0x040fe20000010018 */
[--C-:B------:R-:W-:Y:S02]  /*5a00*/  HADD2.F32 R4, -RZ, R5.reuse.H0_H0 ;  /* 0x20000005ff047230 */ /* 0x100fe40000004100 */
[----:B------:R-:W-:Y:S01]  /*5a10*/  FFMA.FTZ R42, R44, R42, R27 ;  /* 0x0000002a2c2a7223 */ /* 0x000fe2000001001b */
[----:B------:R-:W-:-:S02]  /*5a20*/  HADD2.F32 R5, -RZ, R5.H1_H1 ;  /* 0x30000005ff057230 */ /* 0x000fc40000004100 */
[C---:B------:R-:W-:Y:S01]  /*5a30*/  FFMA.FTZ R6, R44.reuse, R6, R25 ;  /* 0x000000062c067223 */ /* 0x040fe20000010019 */
[----:B------:R-:W-:Y:S02]  /*5a40*/  HADD2.F32 R7, -RZ, R7.H1_H1 ;  /* 0x30000007ff077230 */ /* 0x000fe40000004100 */
[C---:B------:R-:W-:Y:S01]  /*5a50*/  FFMA.FTZ R4, R44.reuse, R4, R29 ;  /* 0x000000042c047223 */ /* 0x040fe2000001001d */
[--C-:B---3--:R-:W-:Y:S02]  /*5a60*/  HADD2.F32 R25, -RZ, R13.reuse.H0_H0 ;  /* 0x2000000dff197230 */ /* 0x108fe40000004100 */
[C---:B------:R-:W-:Y:S01]  /*5a70*/  FFMA.FTZ R5, R44.reuse, R5, R26 ;  /* 0x000000052c057223 */ /* 0x040fe2000001001a */
[----:B------:R-:W-:Y:S02]  /*5a80*/  HADD2.F32 R24, -RZ, R13.H1_H1 ;  /* 0x3000000dff187230 */ /* 0x000fe40000004100 */
[----:B------:R-:W-:Y:S01]  /*5a90*/  FFMA.FTZ R7, R44, R7, R0 ;  /* 0x000000072c077223 */ /* 0x000fe20000010000 */
[----:B------:R-:W-:-:S02]  /*5aa0*/  HADD2.F32 R27, -RZ, R15.H0_H0 ;  /* 0x2000000fff1b7230 */ /* 0x000fc40000004100 */
[C---:B------:R-:W-:Y:S01]  /*5ab0*/  FFMA.FTZ R4, R46.reuse, R25, R4 ;  /* 0x000000192e047223 */ /* 0x040fe20000010004 */
[----:B------:R-:W-:Y:S02]  /*5ac0*/  HADD2.F32 R26, -RZ, R15.H1_H1 ;  /* 0x3000000fff1a7230 */ /* 0x000fe40000004100 */
[----:B------:R-:W-:Y:S01]  /*5ad0*/  FFMA.FTZ R5, R46, R24, R5 ;  /* 0x000000182e057223 */ /* 0x000fe20000010005 */
[----:B------:R-:W-:Y:S02]  /*5ae0*/  HADD2.F32 R0, -RZ, R12.H0_H0 ;  /* 0x2000000cff007230 */ /* 0x000fe40000004100 */
[----:B------:R-:W-:Y:S01]  /*5af0*/  FFMA.FTZ R45, R44, R45, R31 ;  /* 0x0000002d2c2d7223 */ /* 0x000fe2000001001f */
[----:B------:R-:W-:Y:S02]  /*5b00*/  HADD2.F32 R13, -RZ, R14.H0_H0 ;  /* 0x2000000eff0d7230 */ /* 0x000fe40000004100 */
[----:B------:R-:W-:Y:S01]  /*5b10*/  FFMA.FTZ R6, R46, R27, R6 ;  /* 0x0000001b2e067223 */ /* 0x000fe20000010006 */
[----:B------:R-:W-:-:S02]  /*5b20*/  HADD2.F32 R12, -RZ, R12.H1_H1 ;  /* 0x3000000cff0c7230 */ /* 0x000fc40000004100 */
[C---:B------:R-:W-:Y:S01]  /*5b30*/  FFMA.FTZ R7, R46.reuse, R26, R7 ;  /* 0x0000001a2e077223 */ /* 0x040fe20000010007 */
[----:B------:R-:W-:Y:S02]  /*5b40*/  HADD2.F32 R14, -RZ, R14.H1_H1 ;  /* 0x3000000eff0e7230 */ /* 0x000fe40000004100 */
[C---:B------:R-:W-:Y:S01]  /*5b50*/  FFMA.FTZ R0, R46.reuse, R0, R45 ;  /* 0x000000002e007223 */ /* 0x040fe2000001002d */
[--C-:B----4-:R-:W-:Y:S02]  /*5b60*/  HADD2.F32 R24, -RZ, R16.reuse.H0_H0 ;  /* 0x20000010ff187230 */ /* 0x110fe40000004100 */
[C---:B------:R-:W-:Y:S01]  /*5b70*/  FFMA.FTZ R12, R46.reuse, R12, R47 ;  /* 0x0000000c2e0c7223 */ /* 0x040fe2000001002f */
[----:B------:R-:W-:Y:S02]  /*5b80*/  HADD2.F32 R25, -RZ, R16.H1_H1 ;  /* 0x30000010ff197230 */ /* 0x000fe40000004100 */
[----:B------:R-:W-:Y:S01]  /*5b90*/  FFMA.FTZ R13, R46, R13, R42 ;  /* 0x0000000d2e0d7223 */ /* 0x000fe2000001002a */
[----:B------:R-:W-:-:S02]  /*5ba0*/  HADD2.F32 R27, -RZ, R17.H0_H0 ;  /* 0x20000011ff1b7230 */ /* 0x000fc40000004100 */
[----:B------:R-:W-:Y:S01]  /*5bb0*/  FFMA.FTZ R14, R46, R14, R43 ;  /* 0x0000000e2e0e7223 */ /* 0x000fe2000001002b */
[----:B------:R-:W-:Y:S02]  /*5bc0*/  HADD2.F32 R16, -RZ, R17.H1_H1 ;  /* 0x30000011ff107230 */ /* 0x000fe40000004100 */
[--C-:B------:R-:W-:Y:S02]  /*5bd0*/  HADD2.F32 R26, -RZ, R18.reuse.H0_H0 ;  /* 0x20000012ff1a7230 */ /* 0x100fe40000004100 */
[----:B------:R-:W-:Y:S02]  /*5be0*/  HADD2.F32 R17, -RZ, R18.H1_H1 ;  /* 0x30000012ff117230 */ /* 0x000fe40000004100 */
[----:B------:R-:W-:Y:S02]  /*5bf0*/  HADD2.F32 R15, -RZ, R48.H0_H0 ;  /* 0x20000030ff0f7230 */ /* 0x000fe40000004100 */
[--C-:B------:R-:W-:Y:S02]  /*5c00*/  HADD2.F32 R29, -RZ, R19.reuse.H0_H0 ;  /* 0x20000013ff1d7230 */ /* 0x100fe40000004100 */
[----:B------:R-:W-:-:S02]  /*5c10*/  HADD2.F32 R18, -RZ, R19.H1_H1 ;  /* 0x30000013ff127230 */ /* 0x000fc40000004100 */
        /* <DEDUP_REMOVED lines=8> */
[----:B0-----:R-:W-:Y:S02]  /*5ca0*/  HADD2.F32 R15, -RZ, R30.H0_H0 ;  /* 0x2000001eff0f7230 */ /* 0x001fe40000004100 */
[----:B------:R-:W-:-:S02]  /*5cb0*/  HADD2.F32 R31, -RZ, R20.H0_H0 ;  /* 0x20000014ff1f7230 */ /* 0x000fc40000004100 */
[----:B------:R-:W-:Y:S02]  /*5cc0*/  HADD2.F32 R17, -RZ, R20.H1_H1 ;  /* 0x30000014ff117230 */ /* 0x000fe40000004100 */
        /* <DEDUP_REMOVED lines=11> */
[----:B------:R-:W-:Y:S01]  /*5d80*/  FFMA.FTZ R24, R15, R19, R14 ;  /* 0x000000130f187223 */ /* 0x000fe2000001000e */
[----:B------:R-:W-:Y:S02]  /*5d90*/  VIADD R39, R39, 0x10 ;  /* 0x0000001027277836 */ /* 0x000fe40000000000 */
[C---:B------:R-:W-:Y:S01]  /*5da0*/  FFMA.FTZ R25, R15.reuse, R25, R6 ;  /* 0x000000190f197223 */ /* 0x040fe20000010006 */
[----:B------:R-:W-:Y:S01]  /*5db0*/  FFMA.FTZ R0, R15, R18, R7 ;  /* 0x000000120f007223 */ /* 0x000fe20000010007 */
[----:B------:R-:W-:Y:S06]  /*5dc0*/  @!P1 BRA `(.L_x_3528) ;  /* 0xfffffff800b09947 */ /* 0x000fec000383ffff */
.L_x_3524:
[----:B------:R-:W-:Y:S05]  /*5dd0*/  BSYNC B1 ;  /* 0x0000000000017941 */ /* 0x000fea0003800000 */
.L_x_3523:
        /* <DEDUP_REMOVED lines=59> */
.L_x_3532:
[----:B------:R-:W-:Y:S05]  /*6190*/  BSYNC B2 ;  /* 0x0000000000027941 */ /* 0x000fea0003800000 */
.L_x_3531:
[----:B------:R-:W-:-:S07]  /*61a0*/  IADD3 R33, R33, 0x2, RZ ;  /* 0x0000000221217810 */ /* 0x000fce0007ffe0ff */
.L_x_3530:
[----:B------:R-:W-:Y:S05]  /*61b0*/  BSYNC B1 ;  /* 0x0000000000017941 */ /* 0x000fea0003800000 */
.L_x_3529:
[----:B------:R-:W-:-:S13]  /*61c0*/  LOP3.LUT P1, RZ, R20, 0xfffffffe, RZ, 0xc0, !PT ;  /* 0xfffffffe14ff7812 */ /* 0x000fda000782c0ff */
[----:B------:R-:W-:Y:S05]  /*61d0*/  @!P1 BRA `(.L_x_3522) ;  /* 0x0000000400c89947 */ /* 0x000fea0003800000 */
[----:B------:R-:W-:Y:S01]  /*61e0*/  LEA R4, R33, UR8, 0x1 ;  /* 0x0000000821047c11 */ /* 0x000fe2000f8e08ff */
[----:B------:R-:W-:Y:S02]  /*61f0*/  IMAD.U32 R5, RZ, RZ, UR42 ;  /* 0x0000002aff057e24 */ /* 0x000fe4000f8e00ff */
[----:B------:R-:W-:Y:S02]  /*6200*/  IMAD.MOV.U32 R12, RZ, RZ, RZ ;  /* 0x000000ffff0c7224 */ /* 0x000fe400078e00ff */
[----:B------:R-:W-:-:S05]  /*6210*/  IMAD R4, R5, -0x2, R4 ;  /* 0xfffffffe05047824 */ /* 0x000fca00078e0204 */
[----:B------:R-:W-:-:S07]  /*6220*/  IADD3 R13, R4, UR9, RZ ;  /* 0x00000009040d7c10 */ /* 0x000fce000fffe0ff */
.L_x_3537:
[----:B------:R-:W1:Y:S01]  /*6230*/  LDC R23, c[0x0][0x284] ;  /* 0x0000a100ff177b82 */ /* 0x000e620000000800 */
[----:B------:R-:W-:Y:S01]  /*6240*/  VIADD R22, R33, 0x2 ;  /* 0x0000000221167836 */ /* 0x000fe20000000000 */
        /* <DEDUP_REMOVED lines=52> */
.L_x_3534:
[----:B------:R-:W-:Y:S05]  /*6590*/  BSYNC B1 ;  /* 0x0000000000017941 */ /* 0x000fea0003800000 */
.L_x_3533:
        /* <DEDUP_REMOVED lines=49> */
.L_x_3536:
[----:B------:R-:W-:Y:S05]  /*68b0*/  BSYNC B1 ;  /* 0x0000000000017941 */ /* 0x000fea0003800000 */
.L_x_3535:
[----:B------:R-:W-:Y:S02]  /*68c0*/  VIADD R33, R33, 0x4 ;  /* 0x0000000421217836 */ /* 0x000fe40000000000 */
[----:B------:R-:W-:-:S03]  /*68d0*/  VIADD R12, R12, 0x8 ;  /* 0x000000080c0c7836 */ /* 0x000fc60000000000 */
[----:B------:R-:W-:-:S13]  /*68e0*/  ISETP.GE.AND P1, PT, R33, UR40, PT ;  /* 0x0000002821007c0c */ /* 0x000fda000bf26270 */
[----:B------:R-:W-:Y:S05]  /*68f0*/  @!P1 BRA `(.L_x_3537) ;  /* 0xfffffff8004c9947 */ /* 0x000fea000383ffff */
.L_x_3522:
[----:B------:R-:W-:Y:S05]  /*6900*/  BSYNC B0 ;  /* 0x0000000000007941 */ /* 0x000fea0003800000 */
.L_x_3521:
        /* <DEDUP_REMOVED lines=11> */
[----:B0-----:R-:W-:Y:S01]  /*69c0*/  MOV R6, UR4 ;  /* 0x0000000400067c02 */ /* 0x001fe20008000f00 */
[----:B------:R-:W-:Y:S02]  /*69d0*/  @UP0 ULDC.64 UR4, c[0x0][0x2e8] ;  /* 0x0000ba0000040ab9 */ /* 0x000fe40000000a00 */
[----:B------:R-:W-:Y:S01]  /*69e0*/  IMAD.U32 R5, RZ, RZ, UR5 ;  /* 0x00000005ff057e24 */ /* 0x000fe2000f8e00ff */
[----:B------:R-:W-:Y:S01]  /*69f0*/  UIMAD UR5, UR45, 0xa0, URZ ;  /* 0x000000a02d0578a4 */ /* 0x000fe2000f8e023f */
[----:B------:R-:W-:-:S03]  /*6a00*/  IMAD.U32 R4, RZ, RZ, UR4 ;  /* 0x00000004ff047e24 */ /* 0x000fc6000f8e00ff */
[----:B------:R-:W0:Y:S01]  /*6a10*/  @P2 LDC.64 R12, c[0x0][0x238] ;  /* 0x00008e00ff0c2b82 */ /* 0x000e220000000a00 */
[----:B------:R-:W-:Y:S01]  /*6a20*/  UIMAD UR4, UR6, 0xa0, URZ ;  /* 0x000000a0060478a4 */ /* 0x000fe2000f8e023f */
[----:B------:R-:W-:Y:S01]  /*6a30*/  @P3 IMAD R7, R6, 0xa0, R3 ;  /* 0x000000a006073824 */ /* 0x000fe200078e0203 */
[----:B------:R-:W-:Y:S02]  /*6a40*/  UIMAD UR5, UR44, UR7, UR5 ;  /* 0x000000072c0572a4 */ /* 0x000fe4000f8e0205 */
[----:B------:R-:W-:Y:S01]  /*6a50*/  UISETP.NE.AND UP0, UPT, UR7, URZ, UPT ;  /* 0x0000003f0700728c */ /* 0x000fe2000bf05270 */
[----:B------:R-:W-:-:S03]  /*6a60*/  @P3 IMAD.WIDE R4, R7, 0x2, R4 ;  /* 0x0000000207043825 */ /* 0x000fc600078e0204 */
[----:B------:R-:W-:-:S03]  /*6a70*/  USEL UR4, UR4, UR5, !UP0 ;  /* 0x0000000504047287 */ /* 0x000fc6000c000000 */
[----:B------:R-:W5:Y:S03]  /*6a80*/  @P3 LDG.E.128 R4, desc[UR36][R4.64] ;  /* 0x0000002404043981 */ /* 0x000f66000c1e1d00 */
[----:B------:R-:W-:-:S05]  /*6a90*/  IADD3 R19, R3, UR4, RZ ;  /* 0x0000000403137c10 */ /* 0x000fca000fffe0ff */
        /* <DEDUP_REMOVED lines=8> */
[----:B------:R-:W-:Y:S01]  /*6b20*/  IMAD.U32 R17, RZ, RZ, UR4 ;  /* 0x00000004ff117e24 */ /* 0x000fe2000f8e00ff */
[----:B------:R-:W-:Y:S01]  /*6b30*/  IADD3 R32, P1, R32, UR4, RZ ;  /* 0x0000000420207c10 */ /* 0x000fe2000ff3e0ff */
        /* <DEDUP_REMOVED lines=22> */
[----:B------:R-:W-:Y:S01]  /*6ca0*/  I2F.S8 R21, R21 ;  /* 0x0000001500157306 */ /* 0x000fe20000001400 */
[-C--:B---3--:R-:W-:Y:S01]  /*6cb0*/  FMUL.FTZ R23, R20, R15.reuse ;  /* 0x0000000f14177220 */ /* 0x088fe20000410000 */
[----:B-1----:R-:W-:-:S06]  /*6cc0*/  FMUL.FTZ R20, R19, R15 ;  /* 0x0000000f13147220 */ /* 0x002fcc0000410000 */
[----:B------:R-:W1:Y:S08]  /*6cd0*/  I2F.S16 R22, R22 ;  /* 0x0000001600167306 */ /* 0x000e700000101400 */
[----:B------:R2:W3:Y:S01]  /*6ce0*/  I2F.S8 R18, R32 ;  /* 0x0000002000127306 */ /* 0x0004e20000001400 */
[----:B-1----:R-:W-:-:S07]  /*6cf0*/  FMUL.FTZ R33, R22, R15 ;  /* 0x0000000f16217220 */ /* 0x002fce0000410000 */
[----:B------:R-:W1:Y:S01]  /*6d00*/  I2F.S16 R12, R12 ;  /* 0x0000000c000c7306 */ /* 0x000e620000101400 */
[-C--:B--2---:R-:W-:Y:S01]  /*6d10*/  FMUL.FTZ R32, R21, R15.reuse ;  /* 0x0000000f15207220 */ /* 0x084fe20000410000 */
[----:B---3--:R-:W-:-:S06]  /*6d20*/  FMUL.FTZ R18, R18, R15 ;  /* 0x0000000f12127220 */ /* 0x008fcc0000410000 */
[----:B------:R-:W2:Y:S01]  /*6d30*/  I2F.S16 R14, R14 ;  /* 0x0000000e000e7306 */ /* 0x000ea20000101400 */
[----:B-1----:R-:W-:-:S07]  /*6d40*/  FMUL.FTZ R19, R12, R15 ;  /* 0x0000000f0c137220 */ /* 0x002fce0000410000 */
[----:B------:R-:W1:Y:S01]  /*6d50*/  I2F.S16 R13, R13 ;  /* 0x0000000d000d7306 */ /* 0x000e620000101400 */
[----:B------:R-:W-:Y:S01]  /*6d60*/  F2FP.F16.F32.PACK_AB R12, R19, R18 ;  /* 0x00000012130c723e */ /* 0x000fe200000000ff */
[----:B--2---:R-:W-:-:S05]  /*6d70*/  FMUL.FTZ R22, R14, R15 ;  /* 0x0000000f0e167220 */ /* 0x004fca0000410000 */
[----:B------:R-:W-:Y:S01]  /*6d80*/  F2FP.F16.F32.PACK_AB R14, R22, R23 ;  /* 0x00000017160e723e */ /* 0x000fe200000000ff */
[----:B-1----:R-:W-:Y:S01]  /*6d90*/  FMUL.FTZ R21, R13, R15 ;  /* 0x0000000f0d157220 */ /* 0x002fe20000410000 */
[----:B------:R-:W-:-:S04]  /*6da0*/  F2FP.F16.F32.PACK_AB R15, R33, R32 ;  /* 0x00000020210f723e */ /* 0x000fc800000000ff */
[----:B------:R-:W-:-:S07]  /*6db0*/  F2FP.F16.F32.PACK_AB R13, R21, R20 ;  /* 0x00000014150d723e */ /* 0x000fce00000000ff */
.L_x_3540:
[----:B-----5:R-:W-:Y:S01]  /*6dc0*/  HFMA2.MMA R8, R12, 1, 1, R8 ;  /* 0x3c003c000c087835 */ /* 0x020fe20000000008 */
[----:B------:R-:W-:Y:S01]  /*6dd0*/  HADD2 R9, R13, R9 ;  /* 0x000000090d097230 */ /* 0x000fe20000000000 */
[----:B------:R-:W-:Y:S01]  /*6de0*/  HFMA2.MMA R10, R14, 1, 1, R10 ;  /* 0x3c003c000e0a7835 */ /* 0x000fe2000000000a */
[----:B------:R-:W-:Y:S02]  /*6df0*/  HADD2 R11, R15, R11 ;  /* 0x0000000b0f0b7230 */ /* 0x000fe40000000000 */
[----:B0-----:R-:W-:Y:S02]  /*6e00*/  HADD2.F32 R34, -RZ, R34.H0_H0 ;  /* 0x20000022ff227230 */ /* 0x001fe40000004100 */
        /* <DEDUP_REMOVED lines=21> */
.L_x_3539:
[----:B------:R-:W-:Y:S05]  /*6f60*/  BSYNC B0 ;  /* 0x0000000000007941 */ /* 0x000fea0003800000 */
.L_x_3538:
        /* <DEDUP_REMOVED lines=10> */
[----:B0-----:R-:W-:Y:S02]  /*7010*/  F2FP.F16.F32.PACK_AB R6, R24, R27 ;  /* 0x0000001b1806723e */ /* 0x001fe400000000ff */
[----:B------:R-:W-:-:S05]  /*7020*/  F2FP.F16.F32.PACK_AB R7, R0, R25 ;  /* 0x000000190007723e */ /* 0x000fca00000000ff */
[----:B------:R1:W-:Y:S02]  /*7030*/  STS.128 [R28+-0x140], R4 ;  /* 0xfffec0041c007388 */ /* 0x0003e40000000c00 */
.L_x_3542:
[----:B------:R-:W-:Y:S05]  /*7040*/  WARPSYNC.ALL ;  /* 0x0000000000007948 */ /* 0x000fea0003800000 */
[----:B------:R-:W-:Y:S06]  /*7050*/  BAR.SYNC.DEFER_BLOCKING 0x0 ;  /* 0x0000000000007b1d */ /* 0x000fec0000010000 */
[----:B------:R-:W-:Y:S04]  /*7060*/  BSSY B0, `(.L_x_3543) ;  /* 0x0000013000007945 */ /* 0x000fe80003800000 */
[----:B------:R-:W-:Y:S05]  /*7070*/  @P2 BRA `(.L_x_3544) ;  /* 0x0000000000442947 */ /* 0x000fea0003800000 */
[----:B01----:R-:W0:Y:S02]  /*7080*/  LDS.128 R4, [R28] ;  /* 0x000000001c047984 */ /* 0x003e240000000c00 */
[--C-:B0----5:R-:W-:Y:S02]  /*7090*/  HADD2.F32 R8, -RZ, R4.reuse.H0_H0 ;  /* 0x20000004ff087230 */ /* 0x121fe40000004100 */
        /* <DEDUP_REMOVED lines=15> */
.L_x_3544:
[----:B------:R-:W-:Y:S05]  /*7190*/  BSYNC B0 ;  /* 0x0000000000007941 */ /* 0x000fea0003800000 */
.L_x_3543:
[----:B------:R-:W-:Y:S06]  /*71a0*/  BAR.SYNC.DEFER_BLOCKING 0x0 ;  /* 0x0000000000007b1d */ /* 0x000fec0000010000 */
.L_x_3541:
[----:B------:R-:W-:-:S05]  /*71b0*/  VIADD R2, R2, 0x1f ;  /* 0x0000001f02027836 */ /* 0x000fca0000000000 */
[----:B------:R-:W-:-:S13]  /*71c0*/  ISETP.GT.U32.OR P0, PT, R2, 0x3e, P0 ;  /* 0x0000003e0200780c */ /* 0x000fda0000704470 */
[----:B------:R-:W-:Y:S05]  /*71d0*/  @P0 EXIT ;  /* 0x000000000000094d */ /* 0x000fea0003800000 */
[----:B------:R-:W2:Y:S02]  /*71e0*/  LDC R2, c[0x0][0x308] ;  /* 0x0000c200ff027b82 */ /* 0x000ea40000000800 */
[----:B--2---:R-:W-:-:S13]  /*71f0*/  ISETP.NE.AND P0, PT, R2, 0x2, PT ;  /* 0x000000020200780c */ /* 0x004fda0003f05270 */
[----:B------:R-:W-:Y:S05]  /*7200*/  @!P0 BRA `(.L_x_3545) ;  /* 0x0000000000348947 */ /* 0x000fea0003800000 */
[----:B-1----:R-:W1:Y:S01]  /*7210*/  LDC.64 R4, c[0x0][0x210] ;  /* 0x00008400ff047b82 */ /* 0x002e620000000a00 */
[----:B------:R-:W-:Y:S02]  /*7220*/  MOV R2, UR6 ;  /* 0x0000000600027c02 */ /* 0x000fe40008000f00 */
        /* <DEDUP_REMOVED lines=11> */
.L_x_3545:
[----:B-1----:R-:W1:Y:S01]  /*72e0*/  LDC.64 R4, c[0x0][0x300] ;  /* 0x0000c000ff047b82 */ /* 0x002e620000000a00 */
        /* <DEDUP_REMOVED lines=23> */
[----:B------:R-:W-:-:S02]  /*7460*/  PRMT R5, R5, 0x7710, RZ ;  /* 0x0000771005057816 */ /* 0x000fc400000000ff */
[----:B------:R-:W-:Y:S02]  /*7470*/  SHF.L.U64.HI R4, R8, 0x10, RZ ;  /* 0x0000001008047819 */ /* 0x000fe400000102ff */
[----:B--2---:R-:W-:Y:S01]  /*7480*/  PRMT R31, R31, 0x8880, RZ ;  /* 0x000088801f1f7816 */ /* 0x004fe200000000ff */
[----:B------:R-:W2:Y:S01]  /*7490*/  F2I.S8.NTZ R24, R24 ;  /* 0x0000001800187305 */ /* 0x000ea20000202100 */
[----:B0-----:R-:W-:-:S04]  /*74a0*/  LOP3.LUT R7, R5, 0xff, RZ, 0xc0, !PT ;  /* 0x000000ff05077812 */ /* 0x001fc800078ec0ff */
[----:B------:R-:W-:Y:S02]  /*74b0*/  SHF.L.U64.HI R5, R7, 0x18, RZ ;  /* 0x0000001807057819 */ /* 0x000fe400000102ff */
[----:B-1----:R-:W-:Y:S01]  /*74c0*/  PRMT R27, R27, 0x8880, RZ ;  /* 0x000088801b1b7816 */ /* 0x002fe200000000ff */
[----:B------:R-:W0:Y:S01]  /*74d0*/  F2I.S8.NTZ R25, R25 ;  /* 0x0000001900197305 */ /* 0x000e220000202100 */
[----:B------:R-:W-:Y:S01]  /*74e0*/  LOP3.LUT R5, R5, R4, R10, 0xfe, !PT ;  /* 0x0000000405057212 */ /* 0x000fe200078efe0a */
[----:B------:R-:W-:Y:S01]  /*74f0*/  IMAD.U32 R10, RZ, RZ, UR6 ;  /* 0x00000006ff0a7e24 */ /* 0x000fe2000f8e00ff */
[----:B------:R-:W-:Y:S01]  /*7500*/  PRMT R2, R27, 0x7710, RZ ;  /* 0x000077101b027816 */ /* 0x000fe200000000ff */
[----:B------:R-:W-:Y:S02]  /*7510*/  IMAD.U32 R4, R8, 0x10000, RZ ;  /* 0x0001000008047824 */ /* 0x000fe400078e00ff */
[----:B------:R-:W-:Y:S01]  /*7520*/  IMAD R8, R10, 0xa0, R3 ;  /* 0x000000a00a087824 */ /* 0x000fe200078e0203 */
[----:B--2---:R-:W-:Y:S01]  /*7530*/  PRMT R24, R24, 0x8880, RZ ;  /* 0x0000888018187816 */ /* 0x004fe200000000ff */
[----:B------:R1:W2:Y:S01]  /*7540*/  F2I.S8.NTZ R6, R0 ;  /* 0x0000000000067305 */ /* 0x0002a20000202100 */
[----:B------:R-:W-:-:S04]  /*7550*/  LOP3.LUT R2, R2, 0xff, RZ, 0xc0, !PT ;  /* 0x000000ff02027812 */ /* 0x000fc800078ec0ff */
[----:B------:R-:W-:Y:S02]  /*7560*/  LOP3.LUT R5, R2, 0xffffff00, R5, 0xf8, !PT ;  /* 0xffffff0002057812 */ /* 0x000fe400078ef805 */
[----:B0-----:R-:W-:Y:S02]  /*7570*/  PRMT R25, R25, 0x8880, RZ ;  /* 0x0000888019197816 */ /* 0x001fe400000000ff */
[----:B-1----:R-:W-:-:S04]  /*7580*/  PRMT R0, R31, 0x7710, RZ ;  /* 0x000077101f007816 */ /* 0x002fc800000000ff */
[----:B------:R-:W-:Y:S02]  /*7590*/  PRMT R9, R0, 0x6540, R9 ;  /* 0x0000654000097816 */ /* 0x000fe40000000009 */
[----:B------:R-:W-:Y:S02]  /*75a0*/  PRMT R0, R24, 0x7710, RZ ;  /* 0x0000771018007816 */ /* 0x000fe400000000ff */
[----:B--2---:R-:W-:Y:S02]  /*75b0*/  PRMT R6, R6, 0x8880, RZ ;  /* 0x0000888006067816 */ /* 0x004fe400000000ff */
[----:B------:R-:W-:Y:S02]  /*75c0*/  PRMT R2, R0, 0x7604, RZ ;  /* 0x0000760400027816 */ /* 0x000fe400000000ff */
        /* <DEDUP_REMOVED lines=12> */
.L_x_3502:
[----:B------:R-:W-:Y:S01]  /*7690*/  MOV R12, 0x10 ;  /* 0x00000010000c7802 */ /* 0x000fe20000000f00 */
[----:B------:R-:W-:Y:S02]  /*76a0*/  IMAD.MOV.U32 R11, RZ, RZ, 0x1f ;  /* 0x0000001fff0b7424 */ /* 0x000fe400078e00ff */
[----:B------:R-:W-:-:S07]  /*76b0*/  IMAD.MOV.U32 R15, RZ, RZ, -0x1 ;  /* 0xffffffffff0f7424 */ /* 0x000fce00078e00ff */
[----:B-1----:R-:W-:Y:S05]  /*76c0*/  WARPSYNC.COLLECTIVE R15, `(.L_x_3546) ;  /* 0x000000000f087348 */ /* 0x002fea0003c00000 */
[----:B------:R0:W2:Y:S02]  /*76d0*/  SHFL.BFLY P6, R14, R13, R12, R11 ;  /* 0x0c00000c0d0e7389 */ /* 0x0000a400000c000b */
[----:B012---:R-:W-:Y:S01]  /*76e0*/  ENDCOLLECTIVE ;  /* 0x000000000000791b */ /* 0x007fe20003800000 */
.L_x_3546:
[----:B------:R-:W-:Y:S02]  /*76f0*/  IMAD.MOV.U32 R12, RZ, RZ, 0x8 ;  /* 0x00000008ff0c7424 */ /* 0x000fe400078e00ff */
[----:B------:R-:W-:-:S05]  /*7700*/  FADD.FTZ R0, R13, R14 ;  /* 0x0000000e0d007221 */ /* 0x000fca0000010000 */
[----:B------:R-:W-:-:S07]  /*7710*/  MOV R13, R0 ;  /* 0x00000000000d7202 */ /* 0x000fce0000000f00 */
[----:B------:R-:W-:Y:S05]  /*7720*/  WARPSYNC.COLLECTIVE R15, `(.L_x_3547) ;  /* 0x000000000f087348 */ /* 0x000fea0003c00000 */
[----:B------:R0:W1:Y:S02]  /*7730*/  SHFL.BFLY P6, R14, R13, R12, R11 ;  /* 0x0c00000c0d0e7389 */ /* 0x00006400000c000b */
[----:B01----:R-:W-:Y:S01]  /*7740*/  ENDCOLLECTIVE ;  /* 0x000000000000791b */ /* 0x003fe20003800000 */
.L_x_3547:
[----:B------:R-:W-:Y:S01]  /*7750*/  MOV R12, 0x4 ;  /* 0x00000004000c7802 */ /* 0x000fe20000000f00 */
[----:B------:R-:W-:-:S04]  /*7760*/  FADD.FTZ R3, R0, R14 ;  /* 0x0000000e00037221 */ /* 0x000fc80000010000 */
[----:B------:R-:W-:-:S07]  /*7770*/  IMAD.MOV.U32 R13, RZ, RZ, R3 ;  /* 0x000000ffff0d7224 */ /* 0x000fce00078e0003 */
[----:B------:R-:W-:Y:S05]  /*7780*/  WARPSYNC.COLLECTIVE R15, `(.L_x_3548) ;  /* 0x000000000f087348 */ /* 0x000fea0003c00000 */
[----:B------:R0:W1:Y:S02]  /*7790*/  SHFL.BFLY P6, R14, R13, R12, R11 ;  /* 0x0c00000c0d0e7389 */ /* 0x00006400000c000b */
[----:B01----:R-:W-:Y:S01]  /*77a0*/  ENDCOLLECTIVE ;  /* 0x000000000000791b */ /* 0x003fe20003800000 */
.L_x_3548:
[----:B------:R-:W-:Y:S02]  /*77b0*/  IMAD.MOV.U32 R12, RZ, RZ, 0x2 ;  /* 0x00000002ff0c7424 */ /* 0x000fe400078e00ff */
[----:B------:R-:W-:-:S04]  /*77c0*/  FADD.FTZ R4, R3, R14 ;  /* 0x0000000e03047221 */ /* 0x000fc80000010000 */
[----:B------:R-:W-:-:S07]  /*77d0*/  IMAD.MOV.U32 R13, RZ, RZ, R4 ;  /* 0x000000ffff0d7224 */ /* 0x000fce00078e0004 */
[----:B------:R-:W-:Y:S05]  /*77e0*/  WARPSYNC.COLLECTIVE R15, `(.L_x_3549) ;  /* 0x000000000f087348 */ /* 0x000fea0003c00000 */
[----:B------:R0:W1:Y:S02]  /*77f0*/  SHFL.BFLY P6, R14, R13, R12, R11 ;  /* 0x0c00000c0d0e7389 */ /* 0x00006400000c000b */
[----:B01----:R-:W-:Y:S01]  /*7800*/  ENDCOLLECTIVE ;  /* 0x000000000000791b */ /* 0x003fe20003800000 */
.L_x_3549:
[----:B------:R-:W-:Y:S02]  /*7810*/  IMAD.MOV.U32 R12, RZ, RZ, 0x1 ;  /* 0x00000001ff0c7424 */ /* 0x000fe400078e00ff */
[----:B------:R-:W-:-:S05]  /*7820*/  FADD.FTZ R5, R4, R14 ;  /* 0x0000000e04057221 */ /* 0x000fca0000010000 */
[----:B------:R-:W-:-:S07]  /*7830*/  MOV R13, R5 ;  /* 0x00000005000d7202 */ /* 0x000fce0000000f00 */
[----:B------:R-:W-:Y:S05]  /*7840*/  WARPSYNC.COLLECTIVE R15, `(.L_x_3550) ;  /* 0x000000000f087348 */ /* 0x000fea0003c00000 */
[----:B------:R0:W1:Y:S02]  /*7850*/  SHFL.BFLY P6, R14, R13, R12, R11 ;  /* 0x0c00000c0d0e7389 */ /* 0x00006400000c000b */
[----:B01----:R-:W-:Y:S01]  /*7860*/  ENDCOLLECTIVE ;  /* 0x000000000000791b */ /* 0x003fe20003800000 */
.L_x_3550:
[----:B------:R-:W-:Y:S05]  /*7870*/  BRA `(.L_x_3551) ;  /* 0xffffffac00c47947 */ /* 0x000fea000383ffff */
.L_x_3506:
[----:B------:R-:W-:Y:S01]  /*7880*/  BSSY B1, `(.L_x_3552) ;  /* 0x0000007000017945 */ /* 0x000fe20003800000 */
[----:B------:R-:W-:Y:S01]  /*7890*/  IMAD.MOV.U32 R12, RZ, RZ, 0x2 ;  /* 0x00000002ff0c7424 */ /* 0x000fe200078e00ff */
[----:B------:R-:W-:Y:S01]  /*78a0*/  MOV R11, 0x1f ;  /* 0x0000001f000b7802 */ /* 0x000fe20000000f00 */
[----:B------:R-:W-:-:S07]  /*78b0*/  IMAD.MOV.U32 R15, RZ, RZ, -0x1 ;  /* 0xffffffffff0f7424 */ /* 0x000fce00078e00ff */
[----:B------:R-:W-:Y:S05]  /*78c0*/  WARPSYNC.COLLECTIVE R15, `(.L_x_3553) ;  /* 0x000000000f087348 */ /* 0x000fea0003c00000 */
[----:B------:R0:W1:Y:S02]  /*78d0*/  SHFL.BFLY P6, R14, R13, R12, R11 ;  /* 0x0c00000c0d0e7389 */ /* 0x00006400000c000b */
[----:B01----:R-:W-:Y:S01]  /*78e0*/  ENDCOLLECTIVE ;  /* 0x000000000000791b */ /* 0x003fe20003800000 */
.L_x_3553:
[----:B------:R-:W-:Y:S05]  /*78f0*/  BSYNC B1 ;  /* 0x0000000000017941 */ /* 0x000fea0003800000 */
.L_x_3552:
[----:B------:R-:W-:Y:S01]  /*7900*/  HFMA2.MMA R11, -RZ, RZ, 0, 1.847743988037109375e-06 ;  /* 0x0000001fff0b7435 */ /* 0x000fe200000001ff */
[----:B------:R-:W-:Y:S01]  /*7910*/  FADD.FTZ R13, R13, R14 ;  /* 0x0000000e0d0d7221 */ /* 0x000fe20000010000 */
[----:B------:R-:W-:Y:S02]  /*7920*/  IMAD.MOV.U32 R12, RZ, RZ, 0x1 ;  /* 0x00000001ff0c7424 */ /* 0x000fe400078e00ff */
[----:B------:R-:W-:-:S07]  /*7930*/  IMAD.MOV.U32 R15, RZ, RZ, -0x1 ;  /* 0xffffffffff0f7424 */ /* 0x000fce00078e00ff */
[----:B------:R-:W-:Y:S05]  /*7940*/  WARPSYNC.COLLECTIVE R15, `(.L_x_3554) ;  /* 0x000000000f087348 */ /* 0x000fea0003c00000 */
[----:B------:R0:W1:Y:S02]  /*7950*/  SHFL.BFLY P6, R14, R13, R12, R11 ;  /* 0x0c00000c0d0e7389 */ /* 0x00006400000c000b */
[----:B01----:R-:W-:Y:S01]  /*7960*/  ENDCOLLECTIVE ;  /* 0x000000000000791b */ /* 0x003fe20003800000 */
.L_x_3554:
[----:B------:R-:W-:Y:S05]  /*7970*/  BRA `(.L_x_3555) ;  /* 0xffffffcc00287947 */ /* 0x000fea000383ffff */
.L_x_3510:
[----:B------:R-:W-:Y:S01]  /*7980*/  BSSY B0, `(.L_x_3556) ;  /* 0x0000008000007945 */ /* 0x000fe20003800000 */
[----:B0-----:R-:W-:Y:S01]  /*7990*/  IMAD.MOV.U32 R13, RZ, RZ, R82 ;  /* 0x000000ffff0d7224 */ /* 0x001fe200078e0052 */
[----:B------:R-:W-:Y:S01]  /*79a0*/  MOV R12, 0x10 ;  /* 0x00000010000c7802 */ /* 0x000fe20000000f00 */
[----:B-1----:R-:W-:Y:S02]  /*79b0*/  IMAD.MOV.U32 R11, RZ, RZ, 0x1f ;  /* 0x0000001fff0b7424 */ /* 0x002fe400078e00ff */
[----:B------:R-:W-:-:S07]  /*79c0*/  IMAD.MOV.U32 R15, RZ, RZ, -0x1 ;  /* 0xffffffffff0f7424 */ /* 0x000fce00078e00ff */
[----:B---3--:R-:W-:Y:S05]  /*79d0*/  WARPSYNC.COLLECTIVE R15, `(.L_x_3557) ;  /* 0x000000000f087348 */ /* 0x008fea0003c00000 */
[----:B------:R0:W1:Y:S02]  /*79e0*/  SHFL.BFLY P6, R14, R13, R12, R11 ;  /* 0x0c00000c0d0e7389 */ /* 0x00006400000c000b */
[----:B01-3--:R-:W-:Y:S01]  /*79f0*/  ENDCOLLECTIVE ;  /* 0x000000000000791b */ /* 0x00bfe20003800000 */
.L_x_3557:
[----:B------:R-:W-:Y:S05]  /*7a00*/  BSYNC B0 ;  /* 0x0000000000007941 */ /* 0x000fea0003800000 */
.L_x_3556:
[----:B------:R-:W-:Y:S01]  /*7a10*/  HFMA2.MMA R12, -RZ, RZ, 0, 4.76837158203125e-07 ;  /* 0x00000008ff0c7435 */ /* 0x000fe200000001ff */
[----:B------:R-:W-:Y:S01]  /*7a20*/  FMNMX.FTZ R13, R14, R82, !PT ;  /* 0x000000520e0d7209 */ /* 0x000fe20007810000 */
[----:B------:R-:W-:Y:S02]  /*7a30*/  IMAD.MOV.U32 R11, RZ, RZ, 0x1f ;  /* 0x0000001fff0b7424 */ /* 0x000fe400078e00ff */
[----:B------:R-:W-:-:S07]  /*7a40*/  IMAD.MOV.U32 R15, RZ, RZ, -0x1 ;  /* 0xffffffffff0f7424 */ /* 0x000fce00078e00ff */
[----:B------:R-:W-:Y:S05]  /*7a50*/  WARPSYNC.COLLECTIVE R15, `(.L_x_3558) ;  /* 0x000000000f087348 */ /* 0x000fea0003c00000 */
[----:B------:R0:W1:Y:S02]  /*7a60*/  SHFL.BFLY P6, R14, R13, R12, R11 ;  /* 0x0c00000c0d0e7389 */ /* 0x00006400000c000b */
[----:B01----:R-:W-:Y:S01]  /*7a70*/  ENDCOLLECTIVE ;  /* 0x000000000000791b */ /* 0x003fe20003800000 */
.L_x_3558:
[----:B------:R-:W-:Y:S01]  /*7a80*/  IMAD.MOV.U32 R12, RZ, RZ, 0x4 ;  /* 0x00000004ff0c7424 */ /* 0x000fe200078e00ff */
[----:B------:R-:W-:-:S04]  /*7a90*/  FMNMX.FTZ R3, R13, R14, !PT ;  /* 0x0000000e0d037209 */ /* 0x000fc80007810000 */
[----:B------:R-:W-:-:S07]  /*7aa0*/  MOV R13, R3 ;  /* 0x00000003000d7202 */ /* 0x000fce0000000f00 */
[----:B------:R-:W-:Y:S05]  /*7ab0*/  WARPSYNC.COLLECTIVE R15, `(.L_x_3559) ;  /* 0x000000000f087348 */ /* 0x000fea0003c00000 */
[----:B------:R0:W1:Y:S02]  /*7ac0*/  SHFL.BFLY P6, R14, R13, R12, R11 ;  /* 0x0c00000c0d0e7389 */ /* 0x00006400000c000b */
[----:B01----:R-:W-:Y:S01]  /*7ad0*/  ENDCOLLECTIVE ;  /* 0x000000000000791b */ /* 0x003fe20003800000 */
.L_x_3559:
[----:B------:R-:W-:Y:S05]  /*7ae0*/  BRA `(.L_x_3560) ;  /* 0xffffffcc00a07947 */ /* 0x000fea000383ffff */
.L_x_3561:
        /* <DEDUP_REMOVED lines=9> */
.L_x_4255:


//--------------------- .text._ZN4mmha33masked_multihead_attention_kernelIfLi160ELi256ELi1ELi64ELi256ELb0ELb1EEEv26Multihead_attention_paramsIT_XT5_EE --------------------------
	.section	.text._ZN4mmha33masked_multihead_attention_kernelIfLi160ELi256ELi1ELi64ELi256ELb0ELb1EEEv26Multihead_attention_paramsIT_XT5_EE,"ax",@progbits
	.align	128
        .global         _ZN4mmha33masked_multihead_attention_kernelIfLi160ELi256ELi1ELi64ELi256ELb0ELb1EEEv26Multihead_attention_paramsIT_XT5_EE
        .type           _ZN4mmha33masked_multihead_attention_kernelIfLi160ELi256ELi1ELi64ELi256ELb0ELb1EEEv26Multihead_attention_paramsIT_XT5_EE,@function
        .size           _ZN4mmha33masked_multihead_attention_kernelIfLi160ELi256ELi1ELi64ELi256ELb0ELb1EEEv26Multihead_attention_paramsIT_XT5_EE,(.L_x_4256 - _ZN4mmha33masked_multihead_attention_kernelIfLi160ELi256ELi1ELi64ELi256ELb0ELb1EEEv26Multihead_attention_paramsIT_XT5_EE)
        .other          _ZN4mmha33masked_multihead_attention_kernelIfLi160ELi256ELi1ELi64ELi256ELb0ELb1EEEv26Multihead_attention_paramsIT_XT5_EE,@"STO_CUDA_ENTRY STV_DEFAULT"
_ZN4mmha33masked_multihead_attention_kernelIfLi160ELi256ELi1ELi64ELi256ELb0ELb1EEEv26Multihead_attention_paramsIT_XT5_EE:
.text._ZN4mmha33masked_multihead_attention_kernelIfLi160ELi256ELi1ELi64ELi256ELb0ELb1EEEv26Multihead_attention_paramsIT_XT5_EE:
        /* <DEDUP_REMOVED lines=15> */
.L_x_3562:
        /* <DEDUP_REMOVED lines=58> */
[----:B------:R-:W1:Y:S01]  /*0490*/  LDC R0, c[0x0][0x308] ;  /* 0x0000c200ff007b82 */ /* 0x000e620000000800 */
        /* <DEDUP_REMOVED lines=39> */
[----:B------:R-:W-:Y:S02]  /*0710*/  ISETP.NE.AND P2, PT, R0, 0x2, PT ;  /* 0x000000020000780c */ /* 0x000fe40003f45270 */
[----:B------:R-:W-:Y:S02]  /*0720*/  @P0 CS2R R16, SRZ ;  /* 0x0000000000100805 */ /* 0x000fe4000001ff00 */
[----:B------:R-:W-:Y:S02]  /*0730*/  @P0 CS2R R18, SRZ ;  /* 0x0000000000120805 */ /* 0x000fe4000001ff00 */
[----:B---3--:R-:W-:Y:S01]  /*0740*/  @P1 R2UR UR38, R2 ;  /* 0x00000000022612ca */ /* 0x008fe200000e0000 */
[----:B------:R-:W-:-:S14]  /*0750*/  @P0 BRA `(.L_x_3564) ;  /* 0x00000000005c0947 */ /* 0x000fdc0003800000 */
[----:B------:R-:W0:Y:S02]  /*0760*/  LDC R0, c[0x0][0x308] ;  /* 0x0000c200ff007b82 */ /* 0x000e240000000800 */
        /* <DEDUP_REMOVED lines=22> */
.L_x_3564:
[----:B------:R-:W-:Y:S05]  /*08d0*/  BSYNC B0 ;  /* 0x0000000000007941 */ /* 0x000fea0003800000 */
.L_x_3563:
[----:B------:R-:W-:Y:S04]  /*08e0*/  BSSY B0, `(.L_x_3565) ;  /* 0x000001c000007945 */ /* 0x000fe80003800000 */
[----:B------:R-:W-:Y:S05]  /*08f0*/  @!P2 BRA `(.L_x_3566) ;  /* 0x000000000020a947 */ /* 0x000fea0003800000 */
[----:B------:R-:W-:Y:S02]  /*0900*/  ISETP.GT.AND P0, PT, R22, 0x27, PT ;  /* 0x000000271600780c */ /* 0x000fe40003f04270 */
[----:B------:R-:W-:Y:S02]  /*0910*/  CS2R R24, SRZ ;  /* 0x0000000000187805 */ /* 0x000fe4000001ff00 */
[----:B------:R-:W-:-:S09]  /*0920*/  CS2R R26, SRZ ;  /* 0x00000000001a7805 */ /* 0x000fd2000001ff00 */
[----:B------:R-:W-:Y:S05]  /*0930*/  @P0 BRA `(.L_x_3567) ;  /* 0x0000000000580947 */ /* 0x000fea0003800000 */
[----:B------:R-:W0:Y:S02]  /*0940*/  LDC.64 R2, c[0x0][0x228] ;  /* 0x00008a00ff027b82 */ /* 0x000e240000000a00 */
[----:B0-----:R-:W-:-:S05]  /*0950*/  IMAD.WIDE R2, R9, 0x4, R2 ;  /* 0x0000000409027825 */ /* 0x001fca00078e0202 */
[----:B------:R0:W5:Y:S01]  /*0960*/  LDG.E.128 R24, desc[UR36][R2.64] ;  /* 0x0000002402187981 */ /* 0x000162000c1e1d00 */
[----:B------:R-:W-:Y:S05]  /*0970*/  BRA `(.L_x_3567) ;  /* 0x0000000000487947 */ /* 0x000fea0003800000 */
.L_x_3566:
[----:B------:R-:W-:Y:S02]  /*0980*/  ULDC.64 UR4, c[0x0][0x228] ;  /* 0x00008a0000047ab9 */ /* 0x000fe40000000a00 */
[----:B------:R-:W-:-:S04]  /*0990*/  IADD3 R2, P0, R9, UR4, RZ ;  /* 0x0000000409027c10 */ /* 0x000fc8000ff1e0ff */
[----:B------:R-:W-:Y:S01]  /*09a0*/  LEA.HI.X.SX32 R3, R9, UR5, 0x1, P0 ;  /* 0x0000000509037c11 */ /* 0x000fe200080f0eff */
[----:B------:R-:W0:Y:S04]  /*09b0*/  LDC.64 R4, c[0x0][0x2f8] ;  /* 0x0000be00ff047b82 */ /* 0x000e280000000a00 */
[----:B------:R-:W2:Y:S04]  /*09c0*/  LDG.E R2, desc[UR36][R2.64] ;  /* 0x0000002402027981 */ /* 0x000ea8000c1e1900 */
[----:B0-----:R-:W3:Y:S01]  /*09d0*/  LDG.E R5, desc[UR36][R4.64+0x4] ;  /* 0x0000042404057981 */ /* 0x001ee2000c1e1900 */
[----:B--2---:R-:W-:Y:S01]  /*09e0*/  PRMT R0, R2, 0x9910, RZ ;  /* 0x0000991002007816 */ /* 0x004fe200000000ff */
[----:B------:R-:W3:Y:S01]  /*09f0*/  I2F.S8 R8, R2 ;  /* 0x0000000200087306 */ /* 0x000ee20000001400 */
[----:B------:R-:W-:-:S02]  /*0a00*/  SHF.R.U32.HI R6, RZ, 0x10, R2 ;  /* 0x00000010ff067819 */ /* 0x000fc40000011602 */
[----:B------:R-:W-:Y:S02]  /*0a10*/  SHF.R.U32.HI R7, RZ, 0x18, R2 ;  /* 0x00000018ff077819 */ /* 0x000fe40000011602 */
[----:B------:R-:W-:-:S03]  /*0a20*/  SHF.R.S32.HI R0, RZ, 0x8, R0 ;  /* 0x00000008ff007819 */ /* 0x000fc60000011400 */
[----:B------:R-:W0:Y:S08]  /*0a30*/  I2F.S8 R6, R6 ;  /* 0x0000000600067306 */ /* 0x000e300000001400 */
[----:B------:R-:W1:Y:S01]  /*0a40*/  I2F.S8 R7, R7 ;  /* 0x0000000700077306 */ /* 0x000e620000001400 */
[-C--:B---3--:R-:W-:Y:S01]  /*0a50*/  FMUL.FTZ R24, R8, R5.reuse ;  /* 0x0000000508187220 */ /* 0x088fe20000410000 */
[----:B0-----:R-:W-:-:S06]  /*0a60*/  FMUL.FTZ R26, R6, R5 ;  /* 0x00000005061a7220 */ /* 0x001fcc0000410000 */
[----:B------:R-:W0:Y:S01]  /*0a70*/  I2F.S16 R0, R0 ;  /* 0x0000000000007306 */ /* 0x000e220000101400 */
[-C--:B-1----:R-:W-:Y:S01]  /*0a80*/  FMUL.FTZ R27, R7, R5.reuse ;  /* 0x00000005071b7220 */ /* 0x082fe20000410000 */
[----:B0-----:R-:W-:-:S07]  /*0a90*/  FMUL.FTZ R25, R0, R5 ;  /* 0x0000000500197220 */ /* 0x001fce0000410000 */
.L_x_3567:
[----:B------:R-:W-:Y:S05]  /*0aa0*/  BSYNC B0 ;  /* 0x0000000000007941 */ /* 0x000fea0003800000 */
.L_x_3565:
        /* <DEDUP_REMOVED lines=15> */
[----:B------:R-:W1:Y:S01]  /*0ba0*/  LDC R10, c[0x0][0x290] ;  /* 0x0000a400ff0a7b82 */ /* 0x000e620000000800 */
[----:B------:R-:W-:Y:S01]  /*0bb0*/  UISETP.NE.AND.EX UP0, UPT, UR5, URZ, UPT, UP0 ;  /* 0x0000003f0500728c */ /* 0x000fe2000bf05300 */
[----:B------:R-:W-:-:S05]  /*0bc0*/  ISETP.EQ.OR.EX P1, PT, RZ, UR9, P3, P1 ;  /* 0x00000009ff007c0c */ /* 0x000fca0009f22710 */
[----:B------:R-:W-:Y:S01]  /*0bd0*/  PLOP3.LUT P3, PT, PT, PT, UP0, 0x80, 0x0 ;  /* 0x000000000000781c */ /* 0x000fe20003f6f008 */
[----:B0-----:R-:W0:Y:S04]  /*0be0*/  @!P0 LDC.64 R2, c[0x0][0x220] ;  /* 0x00008800ff028b82 */ /* 0x001e280000000a00 */
[----:B------:R-:W-:Y:S02]  /*0bf0*/  @UP0 ULDC.64 UR4, c[0x0][0x2a8] ;  /* 0x0000aa0000040ab9 */ /* 0x000fe40000000a00 */
[----:B------:R-:W-:Y:S02]  /*0c00*/  @UP0 UIMAD.WIDE UR4, UR45, 0x4, UR4 ;  /* 0x000000042d0408a5 */ /* 0x000fe4000f8e0204 */
[----:B------:R-:W2:Y:S01]  /*0c10*/  @!P2 LDC.64 R4, c[0x0][0x230] ;  /* 0x00008c00ff04ab82 */ /* 0x000ea20000000a00 */
[----:B------:R-:W-:-:S07]  /*0c20*/  VOTEU.ALL UP1, P1 ;  /* 0x00000000003f7886 */ /* 0x000fce0000820000 */
[----:B------:R-:W3:Y:S01]  /*0c30*/  @!P1 LDC.64 R6, c[0x0][0x2e0] ;  /* 0x0000b800ff069b82 */ /* 0x000ee20000000a00 */
[----:B------:R-:W-:Y:S01]  /*0c40*/  MOV R8, UR4 ;  /* 0x0000000400087c02 */ /* 0x000fe20008000f00 */
[----:B------:R-:W-:Y:S01]  /*0c50*/  IMAD.U32 R9, RZ, RZ, UR5 ;  /* 0x00000005ff097e24 */ /* 0x000fe2000f8e00ff */
[----:B------:R-:W-:Y:S01]  /*0c60*/  @!UP1 UIMAD UR6, UR38, UR6, UR46 ;  /* 0x00000006260692a4 */ /* 0x000fe2000f8e022e */
[----:B------:R-:W-:Y:S01]  /*0c70*/  UMOV UR39, URZ ;  /* 0x0000003f00277c82 */ /* 0x000fe20008000000 */
[----:B------:R-:W-:Y:S02]  /*0c80*/  ULDC.U8 UR4, c[0x0][0x294] ;  /* 0x0000a50000047ab9 */ /* 0x000fe40000000000 */
[----:B------:R-:W4:Y:S01]  /*0c90*/  @P3 LDG.E R8, desc[UR36][R8.64] ;  /* 0x0000002408083981 */ /* 0x000f22000c1e1900 */
[----:B0-----:R-:W-:-:S04]  /*0ca0*/  @!P0 IMAD.WIDE R2, R11, 0x4, R2 ;  /* 0x000000040b028825 */ /* 0x001fc800078e0202 */
[----:B------:R-:W-:Y:S01]  /*0cb0*/  IMAD.U32 R0, RZ, RZ, UR6 ;  /* 0x00000006ff007e24 */ /* 0x000fe2000f8e00ff */
[----:B------:R-:W4:Y:S01]  /*0cc0*/  @!P0 LDG.E.128 R28, desc[UR36][R2.64] ;  /* 0x00000024021c8981 */ /* 0x000f22000c1e1d00 */
[----:B--2---:R-:W-:-:S04]  /*0cd0*/  @!P2 IMAD.WIDE R4, R11, 0x4, R4 ;  /* 0x000000040b04a825 */ /* 0x004fc800078e0204 */
[----:B------:R-:W-:Y:S01]  /*0ce0*/  @!P1 IMAD R11, R0, 0xa0, R23 ;  /* 0x000000a0000b9824 */ /* 0x000fe200078e0217 */
[----:B------:R-:W2:Y:S03]  /*0cf0*/  @!P2 LDG.E.128 R12, desc[UR36][R4.64] ;  /* 0x00000024040ca981 */ /* 0x000ea6000c1e1d00 */
[----:B---3--:R-:W-:-:S05]  /*0d00*/  @!P1 IMAD.WIDE R6, R11, 0x4, R6 ;  /* 0x000000040b069825 */ /* 0x008fca00078e0206 */
[----:B------:R-:W3:Y:S01]  /*0d10*/  @!P1 LDG.E.128 R32, desc[UR36][R6.64] ;  /* 0x0000002406209981 */ /* 0x000ee2000c1e1d00 */
[----:B------:R-:W-:Y:S02]  /*0d20*/  ISETP.NE.AND P2, PT, RZ, UR4, PT ;  /* 0x00000004ff007c0c */ /* 0x000fe4000bf45270 */
[----:B------:R-:W-:Y:S02]  /*0d30*/  ISETP.GE.AND P0, PT, R22, 0x40, PT ;  /* 0x000000401600780c */ /* 0x000fe40003f06270 */
[----:B----4-:R-:W-:Y:S02]  /*0d40*/  @P3 R2UR UR39, R8 ;  /* 0x00000000082732ca */ /* 0x010fe400000e0000 */
[----:B-1----:R-:W-:Y:S01]  /*0d50*/  ISETP.GT.AND P3, PT, R10, RZ, PT ;  /* 0x000000ff0a00720c */ /* 0x002fe20003f64270 */
[----:B-----5:R-:W-:Y:S01]  /*0d60*/  FADD.FTZ R16, R28, R16 ;  /* 0x000000101c107221 */ /* 0x020fe20000010000 */
[----:B------:R-:W-:Y:S01]  /*0d70*/  FADD.FTZ R17, R29, R17 ;  /* 0x000000111d117221 */ /* 0x000fe20000010000 */
[----:B------:R-:W-:Y:S01]  /*0d80*/  FADD.FTZ R18, R30, R18 ;  /* 0x000000121e127221 */ /* 0x000fe20000010000 */
[----:B------:R-:W-:Y:S01]  /*0d90*/  FADD.FTZ R19, R31, R19 ;  /* 0x000000131f137221 */ /* 0x000fe20000010000 */
[----:B--2---:R-:W-:Y:S01]  /*0da0*/  FADD.FTZ R24, R12, R24 ;  /* 0x000000180c187221 */ /* 0x004fe20000010000 */
[----:B------:R-:W-:Y:S01]  /*0db0*/  FADD.FTZ R25, R13, R25 ;  /* 0x000000190d197221 */ /* 0x000fe20000010000 */
[----:B------:R-:W-:Y:S01]  /*0dc0*/  FADD.FTZ R26, R14, R26 ;  /* 0x0000001a0e1a7221 */ /* 0x000fe20000010000 */
[----:B------:R-:W-:Y:S01]  /*0dd0*/  FADD.FTZ R27, R15, R27 ;  /* 0x0000001b0f1b7221 */ /* 0x000fe20000010000 */
[----:B---3--:R-:W-:Y:S01]  /*0de0*/  @!P1 FMUL.FTZ R24, R24, R32 ;  /* 0x0000002018189220 */ /* 0x008fe20000410000 */
[----:B------:R-:W-:Y:S01]  /*0df0*/  @!P1 FMUL.FTZ R25, R25, R33 ;  /* 0x0000002119199220 */ /* 0x000fe20000410000 */
[----:B------:R-:W-:Y:S01]  /*0e00*/  @!P1 FMUL.FTZ R26, R26, R34 ;  /* 0x000000221a1a9220 */ /* 0x000fe20000410000 */
[----:B------:R-:W-:Y:S01]  /*0e10*/  @!P1 FMUL.FTZ R27, R27, R35 ;  /* 0x000000231b1b9220 */ /* 0x000fe20000410000 */
        /* <DEDUP_REMOVED lines=13> */
[----:B0-----:R-:W-:Y:S01]  /*0ef0*/  HFMA2.MMA R2, -RZ, RZ, 0, 0 ;  /* 0x00000000ff027435 */ /* 0x001fe200000001ff */
[----:B-1----:R-:W-:-:S04]  /*0f00*/  IMAD.MOV R4, RZ, RZ, -R3 ;  /* 0x000000ffff047224 */ /* 0x002fc800078e0a03 */
[----:B------:R-:W-:Y:S02]  /*0f10*/  IMAD R7, R4, R5, RZ ;  /* 0x0000000504077224 */ /* 0x000fe400078e02ff */
[----:B------:R-:W-:-:S03]  /*0f20*/  IMAD.MOV.U32 R4, RZ, RZ, R6 ;  /* 0x000000ffff047224 */ /* 0x000fc600078e0006 */
        /* <DEDUP_REMOVED lines=27> */
[----:B------:R-:W-:Y:S01]  /*10e0*/  MOV R10, UR6 ;  /* 0x00000006000a7c02 */ /* 0x000fe20008000f00 */
[----:B------:R-:W-:Y:S01]  /*10f0*/  IMAD.U32 R6, RZ, RZ, UR4 ;  /* 0x00000004ff067e24 */ /* 0x000fe2000f8e00ff */
[----:B------:R-:W-:Y:S01]  /*1100*/  MOV R12, 0x1 ;  /* 0x00000001000c7802 */ /* 0x000fe20000000f00 */
[----:B------:R-:W-:-:S02]  /*1110*/  IMAD.U32 R7, RZ, RZ, UR5 ;  /* 0x00000005ff077e24 */ /* 0x000fc4000f8e00ff */
[----:B------:R-:W-:Y:S02]  /*1120*/  IMAD.U32 R11, RZ, RZ, UR7 ;  /* 0x00000007ff0b7e24 */ /* 0x000fe4000f8e00ff */
[----:B------:R-:W-:Y:S02]  /*1130*/  IMAD.MOV.U32 R8, RZ, RZ, 0x53f ;  /* 0x0000053fff087424 */ /* 0x000fe400078e00ff */
[----:B0-----:R-:W-:-:S07]  /*1140*/  IMAD.MOV.U32 R13, RZ, RZ, RZ ;  /* 0x000000ffff0d7224 */ /* 0x001fce00078e00ff */
[----:B------:R-:W-:-:S07]  /*1150*/  LEPC R20, `(.L_x_3570) ;  /* 0x000000001014794e */ /* 0x000fce0000000000 */
[----:B-1----:R-:W-:Y:S05]  /*1160*/  CALL.ABS.NOINC R2 ;  /* 0x0000000002007343 */ /* 0x002fea0003c00000 */
.L_x_3570:
        /* <DEDUP_REMOVED lines=22> */
[C---:B------:R-:W-:Y:S01]  /*12d0*/  IMAD R15, R2.reuse, 0x4, R3 ;  /* 0x00000004020f7824 */ /* 0x040fe200078e0203 */
[----:B------:R-:W-:Y:S01]  /*12e0*/  LEA.HI R0, R2, R2, RZ, 0x1 ;  /* 0x0000000202007211 */ /* 0x000fe200078f08ff */
[----:B------:R-:W-:Y:S02]  /*12f0*/  BSSY B1, `(.L_x_3573) ;  /* 0x0000038000017945 */ /* 0x000fe40003800000 */
[--C-:B------:R-:W-:Y:S01]  /*1300*/  IMAD R28, R28, 0x4, R15.reuse ;  /* 0x000000041c1c7824 */ /* 0x100fe200078e020f */
[----:B0-----:R0:W1:Y:S01]  /*1310*/  LDS R16, [R15] ;  /* 0x000000000f107984 */ /* 0x0010620000000800 */
[C---:B------:R-:W-:Y:S01]  /*1320*/  IMAD R21, R7.reuse, 0x4, R15 ;  /* 0x0000000407157824 */ /* 0x040fe200078e020f */
[----:B------:R-:W-:Y:S02]  /*1330*/  SHF.L.U32 R0, R0, 0x1, RZ ;  /* 0x0000000100007819 */ /* 0x000fe400000006ff */
[----:B------:R-:W-:Y:S01]  /*1340*/  LEA R20, R7, R28, 0x2 ;  /* 0x0000001c07147211 */ /* 0x000fe200078e10ff */
[----:B------:R0:W2:Y:S01]  /*1350*/  LDS R18, [R15+0x4] ;  /* 0x000004000f127984 */ /* 0x0000a20000000800 */
[----:B------:R-:W-:-:S03]  /*1360*/  LOP3.LUT R4, R0, 0xfffffffc, RZ, 0xc0, !PT ;  /* 0xfffffffc00047812 */ /* 0x000fc600078ec0ff */
[----:B------:R0:W3:Y:S01]  /*1370*/  LDS R17, [R28] ;  /* 0x000000001c117984 */ /* 0x0000e20000000800 */
[----:B------:R-:W-:-:S03]  /*1380*/  ISETP.GE.AND P0, PT, R4, R7, PT ;  /* 0x000000070400720c */ /* 0x000fc60003f06270 */
[----:B------:R0:W4:Y:S04]  /*1390*/  LDS R19, [R28+0x4] ;  /* 0x000004001c137984 */ /* 0x0001280000000800 */
[----:B------:R0:W0:Y:S04]  /*13a0*/  LDS R24, [R21] ;  /* 0x0000000015187984 */ /* 0x0000280000000800 */
[----:B------:R0:W0:Y:S04]  /*13b0*/  LDS R26, [R21+0x4] ;  /* 0x00000400151a7984 */ /* 0x0000280000000800 */
[----:B------:R0:W0:Y:S04]  /*13c0*/  LDS R25, [R20] ;  /* 0x0000000014197984 */ /* 0x0000280000000800 */
[----:B------:R0:W0:Y:S01]  /*13d0*/  LDS R27, [R20+0x4] ;  /* 0x00000400141b7984 */ /* 0x0000220000000800 */
[----:B------:R-:W-:Y:S05]  /*13e0*/  @P0 BRA `(.L_x_3574) ;  /* 0x0000000000a00947 */ /* 0x000fea0003800000 */
[----:B------:R-:W-:Y:S01]  /*13f0*/  I2FP.F32.S32 R0, R7 ;  /* 0x0000000700007245 */ /* 0x000fe20000201400 */
[----:B------:R-:W-:Y:S01]  /*1400*/  VIADD R2, R4, 0x2 ;  /* 0x0000000204027836 */ /* 0x000fe20000000000 */
[----:B------:R-:W-:Y:S02]  /*1410*/  ULDC UR4, c[0x0][0x29c] ;  /* 0x0000a70000047ab9 */ /* 0x000fe40000000800 */
[----:B------:R5:W1:Y:S01]  /*1420*/  MUFU.RCP R5, R0 ;  /* 0x0000000000057308 */ /* 0x000a620000001000 */
[----:B------:R-:W-:Y:S01]  /*1430*/  UIADD3 UR4, -UR39, UR4, URZ ;  /* 0x0000000427047290 */ /* 0x000fe2000fffe13f */
[----:B------:R-:W-:-:S05]  /*1440*/  I2FP.F32.S32 R2, R2 ;  /* 0x0000000200027245 */ /* 0x000fca0000201400 */
[----:B-----5:R-:W-:Y:S01]  /*1450*/  I2FP.F32.S32 R0, UR4 ;  /* 0x0000000400007c45 */ /* 0x020fe20008201400 */
[----:B-1----:R-:W-:Y:S01]  /*1460*/  FMUL.FTZ R3, R2, R5 ;  /* 0x0000000502037220 */ /* 0x002fe20000410000 */
[----:B------:R-:W-:-:S03]  /*1470*/  I2FP.F32.S32 R2, R4 ;  /* 0x0000000400027245 */ /* 0x000fc60000201400 */
[----:B------:R-:W-:Y:S02]  /*1480*/  FMUL.FTZ R3, R3, 13.28771209716796875 ;  /* 0x41549a7803037820 */ /* 0x000fe40000410000 */
[----:B------:R-:W-:-:S04]  /*1490*/  FMUL.FTZ R2, R2, R5 ;  /* 0x0000000502027220 */ /* 0x000fc80000410000 */
[----:B------:R-:W1:Y:S01]  /*14a0*/  MUFU.EX2 R3, -R3 ;  /* 0x8000000300037308 */ /* 0x000e620000000800 */
[----:B------:R-:W-:-:S07]  /*14b0*/  FMUL.FTZ R2, R2, 13.28771209716796875 ;  /* 0x41549a7802027820 */ /* 0x000fce0000410000 */
[----:B------:R-:W5:Y:S01]  /*14c0*/  MUFU.EX2 R5, -R2 ;  /* 0x8000000200057308 */ /* 0x000f620000000800 */
[----:B-1----:R-:W-:-:S04]  /*14d0*/  FMUL.FTZ R4, R0, R3 ;  /* 0x0000000300047220 */ /* 0x002fc80000410000 */
[----:B------:R-:W-:Y:S01]  /*14e0*/  FMUL.RZ R11, R4, 0.15915493667125701904 ;  /* 0x3e22f983040b7820 */ /* 0x000fe2000040c000 */
[----:B-----5:R-:W-:-:S03]  /*14f0*/  FMUL.FTZ R0, R0, R5 ;  /* 0x0000000500007220 */ /* 0x020fc60000410000 */
[----:B------:R-:W4:Y:S01]  /*1500*/  MUFU.SIN R4, R11 ;  /* 0x0000000b00047308 */ /* 0x000f220000000400 */
[----:B------:R-:W-:-:S07]  /*1510*/  FMUL.RZ R9, R0, 0.15915493667125701904 ;  /* 0x3e22f98300097820 */ /* 0x000fce000040c000 */
[----:B------:R-:W1:Y:S08]  /*1520*/  MUFU.COS R6, R11 ;  /* 0x0000000b00067308 */ /* 0x000e700000000000 */
[----:B------:R-:W3:Y:S01]  /*1530*/  MUFU.SIN R3, R9 ;  /* 0x0000000900037308 */ /* 0x000ee20000000400 */
[-C--:B----4-:R-:W-:Y:S01]  /*1540*/  FMUL.FTZ R5, R19, R4.reuse ;  /* 0x0000000413057220 */ /* 0x090fe20000410000 */
[-C--:B0-----:R-:W-:Y:S01]  /*1550*/  FMUL.FTZ R7, R27, R4.reuse ;  /* 0x000000041b077220 */ /* 0x081fe20000410000 */
[-C--:B------:R-:W-:Y:S01]  /*1560*/  FMUL.FTZ R12, R26, R4.reuse ;  /* 0x000000041a0c7220 */ /* 0x080fe20000410000 */
[----:B--2---:R-:W-:-:S04]  /*1570*/  FMUL.FTZ R10, R18, R4 ;  /* 0x00000004120a7220 */ /* 0x004fc80000410000 */
[----:B------:R-:W0:Y:S01]  /*1580*/  MUFU.COS R0, R9 ;  /* 0x0000000900007308 */ /* 0x000e220000000000 */
[-C--:B-1----:R-:W-:Y:S01]  /*1590*/  FFMA.FTZ R8, R18, R6.reuse, -R5 ;  /* 0x0000000612087223 */ /* 0x082fe20000010805 */
[-C--:B------:R-:W-:Y:S01]  /*15a0*/  FFMA.FTZ R26, R26, R6.reuse, -R7 ;  /* 0x000000061a1a7223 */ /* 0x080fe20000010807 */
[-C--:B------:R-:W-:Y:S01]  /*15b0*/  FFMA.FTZ R19, R19, R6.reuse, R10 ;  /* 0x0000000613137223 */ /* 0x080fe2000001000a */
[----:B------:R-:W-:Y:S01]  /*15c0*/  FFMA.FTZ R27, R27, R6, R12 ;  /* 0x000000061b1b7223 */ /* 0x000fe2000001000c */
[----:B------:R-:W-:Y:S02]  /*15d0*/  IMAD.MOV.U32 R18, RZ, RZ, R8 ;  /* 0x000000ffff127224 */ /* 0x000fe400078e0008 */
[-C--:B---3--:R-:W-:Y:S01]  /*15e0*/  FMUL.FTZ R5, R17, R3.reuse ;  /* 0x0000000311057220 */ /* 0x088fe20000410000 */
        /* <DEDUP_REMOVED lines=8> */
.L_x_3574:
[----:B------:R-:W-:Y:S05]  /*1670*/  BSYNC B1 ;  /* 0x0000000000017941 */ /* 0x000fea0003800000 */
.L_x_3573:
[----:B0-----:R0:W-:Y:S04]  /*1680*/  STS [R21], R24 ;  /* 0x0000001815007388 */ /* 0x0011e80000000800 */
[----:B------:R0:W-:Y:S04]  /*1690*/  STS [R21+0x4], R26 ;  /* 0x0000041a15007388 */ /* 0x0001e80000000800 */
[----:B------:R0:W-:Y:S04]  /*16a0*/  STS [R20], R25 ;  /* 0x0000001914007388 */ /* 0x0001e80000000800 */
[----:B------:R0:W-:Y:S04]  /*16b0*/  STS [R20+0x4], R27 ;  /* 0x0000041b14007388 */ /* 0x0001e80000000800 */
[----:B-1----:R0:W-:Y:S04]  /*16c0*/  STS [R15], R16 ;  /* 0x000000100f007388 */ /* 0x0021e80000000800 */
[----:B--2---:R0:W-:Y:S04]  /*16d0*/  STS [R15+0x4], R18 ;  /* 0x000004120f007388 */ /* 0x0041e80000000800 */
[----:B---3--:R0:W-:Y:S04]  /*16e0*/  STS [R28], R17 ;  /* 0x000000111c007388 */ /* 0x0081e80000000800 */
[----:B----4-:R0:W-:Y:S02]  /*16f0*/  STS [R28+0x4], R19 ;  /* 0x000004131c007388 */ /* 0x0101e40000000800 */
.L_x_3572:
[----:B------:R-:W-:Y:S05]  /*1700*/  BSYNC B0 ;  /* 0x0000000000007941 */ /* 0x000fea0003800000 */
.L_x_3571:
[----:B------:R-:W-:Y:S06]  /*1710*/  BAR.SYNC.DEFER_BLOCKING 0x0 ;  /* 0x0000000000007b1d */ /* 0x000fec0000010000 */
[----:B0-----:R0:W1:Y:S04]  /*1720*/  @P6 LDS.128 R16, [R13] ;  /* 0x000000000d106984 */ /* 0x0010680000000c00 */
[----:B------:R0:W2:Y:S01]  /*1730*/  @P6 LDS.128 R24, [R14] ;  /* 0x000000000e186984 */ /* 0x0000a20000000c00 */
[----:B------:R-:W-:Y:S06]  /*1740*/  BAR.SYNC.DEFER_BLOCKING 0x0 ;  /* 0x0000000000007b1d */ /* 0x000fec0000010000 */
[----:B------:R-:W-:Y:S05]  /*1750*/  BRA `(.L_x_3569) ;  /* 0x0000000000b07947 */ /* 0x000fea0003800000 */
.L_x_3568:
[----:B------:R-:W-:Y:S01]  /*1760*/  ISETP.GE.AND P0, PT, R23, R10, PT ;  /* 0x0000000a1700720c */ /* 0x000fe20003f06270 */
[----:B------:R-:W-:-:S12]  /*1770*/  BSSY B0, `(.L_x_3569) ;  /* 0x000002a000007945 */ /* 0x000fd80003800000 */
[----:B------:R-:W-:Y:S05]  /*1780*/  @P0 BRA `(.L_x_3575) ;  /* 0x0000000000a00947 */ /* 0x000fea0003800000 */
[----:B------:R-:W-:Y:S01]  /*1790*/  I2FP.F32.S32 R10, R10 ;  /* 0x0000000a000a7245 */ /* 0x000fe20000201400 */
[----:B------:R-:W-:Y:S01]  /*17a0*/  VIADD R0, R23, 0x2 ;  /* 0x0000000217007836 */ /* 0x000fe20000000000 */
[----:B------:R-:W-:Y:S02]  /*17b0*/  ULDC UR4, c[0x0][0x29c] ;  /* 0x0000a70000047ab9 */ /* 0x000fe40000000800 */
[----:B------:R-:W0:Y:S01]  /*17c0*/  MUFU.RCP R5, R10 ;  /* 0x0000000a00057308 */ /* 0x000e220000001000 */
[----:B------:R-:W-:Y:S01]  /*17d0*/  UIADD3 UR4, -UR39, UR4, URZ ;  /* 0x0000000427047290 */ /* 0x000fe2000fffe13f */
[----:B------:R-:W-:-:S05]  /*17e0*/  I2FP.F32.S32 R0, R0 ;  /* 0x0000000000007245 */ /* 0x000fca0000201400 */
[----:B0-----:R-:W-:Y:S01]  /*17f0*/  FMUL.FTZ R2, R0, R5 ;  /* 0x0000000500027220 */ /* 0x001fe20000410000 */
[----:B------:R-:W-:-:S03]  /*1800*/  I2FP.F32.S32 R0, R23 ;  /* 0x0000001700007245 */ /* 0x000fc60000201400 */
[----:B------:R-:W-:Y:S02]  /*1810*/  FMUL.FTZ R3, R2, 13.28771209716796875 ;  /* 0x41549a7802037820 */ /* 0x000fe40000410000 */
[----:B------:R-:W-:Y:S01]  /*1820*/  FMUL.FTZ R0, R0, R5 ;  /* 0x0000000500007220 */ /* 0x000fe20000410000 */
[----:B------:R-:W-:Y:S01]  /*1830*/  I2FP.F32.S32 R5, UR4 ;  /* 0x0000000400057c45 */ /* 0x000fe20008201400 */
[----:B------:R-:W0:Y:S02]  /*1840*/  MUFU.EX2 R2, -R3 ;  /* 0x8000000300027308 */ /* 0x000e240000000800 */
[----:B------:R-:W-:-:S06]  /*1850*/  FMUL.FTZ R0, R0, 13.28771209716796875 ;  /* 0x41549a7800007820 */ /* 0x000fcc0000410000 */
        /* <DEDUP_REMOVED lines=27> */
.L_x_3575:
[----:B------:R-:W-:Y:S05]  /*1a10*/  BSYNC B0 ;  /* 0x0000000000007941 */ /* 0x000fea0003800000 */
.L_x_3569:
[----:B------:R-:W-:Y:S01]  /*1a20*/  ISETP.GT.AND P0, PT, R22, 0x3f, PT ;  /* 0x0000003f1600780c */ /* 0x000fe20003f04270 */
[----:B------:R-:W-:Y:S01]  /*1a30*/  BSSY B0, `(.L_x_3576) ;  /* 0x0000016000007945 */ /* 0x000fe20003800000 */
[----:B------:R-:W-:-:S11]  /*1a40*/  IMAD.MOV.U32 R0, RZ, RZ, RZ ;  /* 0x000000ffff007224 */ /* 0x000fd600078e00ff */
[----:B------:R-:W-:Y:S05]  /*1a50*/  @P0 BRA `(.L_x_3577) ;  /* 0x00000000004c0947 */ /* 0x000fea0003800000 */
[----:B------:R-:W-:Y:S01]  /*1a60*/  ISETP.GT.AND P0, PT, R22, 0x27, PT ;  /* 0x000000271600780c */ /* 0x000fe20003f04270 */
[----:B------:R-:W3:Y:S01]  /*1a70*/  S2UR UR5, SR_CgaCtaId ;  /* 0x00000000000579c3 */ /* 0x000ee20000008800 */
[----:B------:R-:W-:Y:S01]  /*1a80*/  UMOV UR4, 0x400 ;  /* 0x0000040000047882 */ /* 0x000fe20000000000 */
[----:B------:R-:W-:Y:S01]  /*1a90*/  VIADD R23, R23, UR44 ;  /* 0x0000002c17177c36 */ /* 0x000fe20008000000 */
[----:B------:R-:W-:Y:S01]  /*1aa0*/  UIADD3 UR4, UR4, 0x40, URZ ;  /* 0x0000004004047890 */ /* 0x000fe2000fffe03f */
[----:B-12---:R-:W-:-:S04]  /*1ab0*/  FMUL.FTZ R5, R25, R17 ;  /* 0x0000001119057220 */ /* 0x006fc80000410000 */
[----:B------:R-:W-:-:S04]  /*1ac0*/  FFMA.FTZ R5, R24, R16, R5 ;  /* 0x0000001018057223 */ /* 0x000fc80000010005 */
[----:B------:R-:W1:Y:S01]  /*1ad0*/  @!P0 LDC R0, c[0x0][0x284] ;  /* 0x0000a100ff008b82 */ /* 0x000e620000000800 */
[----:B------:R-:W-:-:S05]  /*1ae0*/  VOTEU.ALL UP0, P0 ;  /* 0x00000000003f7886 */ /* 0x000fca0000000000 */
[----:B------:R-:W-:Y:S02]  /*1af0*/  @!UP0 USHF.L.U32 UR6, UR41, 0x2, URZ ;  /* 0x0000000229068899 */ /* 0x000fe4000800063f */
[----:B------:R-:W2:Y:S01]  /*1b00*/  @!P0 LDC.64 R2, c[0x0][0x248] ;  /* 0x00009200ff028b82 */ /* 0x000ea20000000a00 */
[----:B---3--:R-:W-:-:S06]  /*1b10*/  ULEA UR4, UR5, UR4, 0x18 ;  /* 0x0000000405047291 */ /* 0x008fcc000f8ec03f */
[----:B------:R-:W-:-:S05]  /*1b20*/  LEA R4, R22, UR4, 0x4 ;  /* 0x0000000416047c11 */ /* 0x000fca000f8e20ff */
[----:B------:R3:W-:Y:S01]  /*1b30*/  STS.128 [R4], R16 ;  /* 0x0000001004007388 */ /* 0x0007e20000000c00 */
[----:B-1----:R-:W-:Y:S02]  /*1b40*/  @!P0 IMAD R23, R23, R0, UR6 ;  /* 0x0000000617178e24 */ /* 0x002fe4000f8e0200 */
[----:B------:R-:W-:-:S04]  /*1b50*/  FFMA.FTZ R0, R26, R18, R5 ;  /* 0x000000121a007223 */ /* 0x000fc80000010005 */
[----:B------:R-:W-:Y:S01]  /*1b60*/  FFMA.FTZ R0, R27, R19, R0 ;  /* 0x000000131b007223 */ /* 0x000fe20000010000 */
[----:B--2---:R-:W-:-:S05]  /*1b70*/  @!P0 IMAD.WIDE R2, R23, 0x4, R2 ;  /* 0x0000000417028825 */ /* 0x004fca00078e0202 */
[----:B------:R3:W-:Y:S02]  /*1b80*/  @!P0 STG.E.128 desc[UR36][R2.64], R24 ;  /* 0x0000001802008986 */ /* 0x0007e4000c101d24 */
.L_x_3577:
[----:B------:R-:W-:Y:S05]  /*1b90*/  BSYNC B0 ;  /* 0x0000000000007941 */ /* 0x000fea0003800000 */
.L_x_3576:
[----:B---3--:R-:W3:Y:S01]  /*1ba0*/  SHFL.BFLY PT, R3, R0, 0x10, 0x1f ;  /* 0x0e001f0000037f89 */ /* 0x008ee200000e0000 */
[----:B------:R-:W-:Y:S01]  /*1bb0*/  LOP3.LUT P0, R6, R22, 0x1f, RZ, 0xc0, !PT ;  /* 0x0000001f16067812 */ /* 0x000fe2000780c0ff */
[----:B------:R-:W4:Y:S01]  /*1bc0*/  S2UR UR15, SR_CgaCtaId ;  /* 0x00000000000f79c3 */ /* 0x000f220000008800 */
[----:B------:R-:W-:Y:S01]  /*1bd0*/  UMOV UR14, 0x400 ;  /* 0x00000400000e7882 */ /* 0x000fe20000000000 */
[----:B------:R-:W-:Y:S01]  /*1be0*/  UIADD3 UR7, -UR42, UR40, URZ ;  /* 0x000000282a077290 */ /* 0x000fe2000fffe13f */
[----:B------:R-:W-:Y:S01]  /*1bf0*/  ISETP.GT.U32.AND P1, PT, R6, 0x1, PT ;  /* 0x000000010600780c */ /* 0x000fe20003f24070 */
[----:B------:R-:W-:Y:S08]  /*1c00*/  BSSY B0, `(.L_x_3578) ;  /* 0x0000037000007945 */ /* 0x000ff00003800000 */
[----:B------:R-:W-:-:S04]  /*1c10*/  VOTEU.ALL UP0, P0 ;  /* 0x00000000003f7886 */ /* 0x000fc80000000000 */
[----:B------:R-:W5:Y:S01]  /*1c20*/  @!P1 S2R R9, SR_CgaCtaId ;  /* 0x0000000000099919 */ /* 0x000f620000008800 */
[----:B---3--:R-:W-:Y:S01]  /*1c30*/  FADD.FTZ R3, R3, R0 ;  /* 0x0000000003037221 */ /* 0x008fe20000010000 */
[----:B------:R-:W-:Y:S01]  /*1c40*/  @!P0 SHF.R.U32.HI R0, RZ, 0x3, R22 ;  /* 0x00000003ff008819 */ /* 0x000fe20000011616 */
[----:B----4-:R-:W-:-:S03]  /*1c50*/  @!UP0 ULEA UR4, UR15, UR14, 0x18 ;  /* 0x0000000e0f048291 */ /* 0x010fc6000f8ec03f */
[----:B------:R-:W3:Y:S01]  /*1c60*/  SHFL.BFLY PT, R2, R3, 0x8, 0x1f ;  /* 0x0d001f0003027f89 */ /* 0x000ee200000e0000 */
[----:B------:R-:W-:Y:S01]  /*1c70*/  @!P0 LOP3.LUT R0, R0, 0x1ffffffc, RZ, 0xc0, !PT ;  /* 0x1ffffffc00008812 */ /* 0x000fe200078ec0ff */
[----:B---3--:R-:W-:-:S05]  /*1c80*/  FADD.FTZ R2, R3, R2 ;  /* 0x0000000203027221 */ /* 0x008fca0000010000 */
[----:B------:R-:W3:Y:S02]  /*1c90*/  SHFL.BFLY PT, R5, R2, 0x4, 0x1f ;  /* 0x0c801f0002057f89 */ /* 0x000ee400000e0000 */
[----:B---3--:R-:W-:Y:S01]  /*1ca0*/  FADD.FTZ R5, R2, R5 ;  /* 0x0000000502057221 */ /* 0x008fe20000010000 */
[----:B------:R-:W-:-:S04]  /*1cb0*/  @!P1 MOV R2, 0x400 ;  /* 0x0000040000029802 */ /* 0x000fc80000000f00 */
[----:B------:R-:W3:Y:S01]  /*1cc0*/  SHFL.BFLY PT, R4, R5, 0x2, 0x1f ;  /* 0x0c401f0005047f89 */ /* 0x000ee200000e0000 */
[----:B-----5:R-:W-:-:S04]  /*1cd0*/  @!P1 LEA R9, R9, R2, 0x18 ;  /* 0x0000000209099211 */ /* 0x020fc800078ec0ff */
[----:B------:R-:W-:Y:S01]  /*1ce0*/  @!P1 LEA R6, R6, R9, 0x2 ;  /* 0x0000000906069211 */ /* 0x000fe200078e10ff */
[----:B---3--:R-:W-:-:S05]  /*1cf0*/  FADD.FTZ R4, R5, R4 ;  /* 0x0000000405047221 */ /* 0x008fca0000010000 */
[----:B------:R-:W3:Y:S02]  /*1d00*/  SHFL.BFLY PT, R7, R4, 0x1, 0x1f ;  /* 0x0c201f0004077f89 */ /* 0x000ee400000e0000 */
[----:B---3--:R-:W-:-:S05]  /*1d10*/  FADD.FTZ R7, R4, R7 ;  /* 0x0000000704077221 */ /* 0x008fca0000010000 */
[----:B------:R3:W-:Y:S01]  /*1d20*/  @!P0 STS [R0+UR4+0x8], R7 ;  /* 0x0000080700008988 */ /* 0x0007e20008000804 */
[----:B------:R-:W-:Y:S01]  /*1d30*/  BAR.SYNC.DEFER_BLOCKING 0x0 ;  /* 0x0000000000007b1d */ /* 0x000fe20000010000 */
[----:B------:R-:W-:Y:S01]  /*1d40*/  ISETP.NE.AND P0, PT, R22, RZ, PT ;  /* 0x000000ff1600720c */ /* 0x000fe20003f05270 */
[----:B------:R-:W-:-:S04]  /*1d50*/  UIADD3 UR4, UR14, 0x440, URZ ;  /* 0x000004400e047890 */ /* 0x000fc8000fffe03f */
[----:B------:R-:W-:-:S06]  /*1d60*/  ULEA UR4, UR15, UR4, 0x18 ;  /* 0x000000040f047291 */ /* 0x000fcc000f8ec03f */
[----:B------:R-:W-:Y:S02]  /*1d70*/  IMAD.U32 R3, RZ, RZ, UR4 ;  /* 0x00000004ff037e24 */ /* 0x000fe4000f8e00ff */
[----:B---3--:R-:W-:-:S03]  /*1d80*/  @P0 IMAD.MOV.U32 R0, RZ, RZ, -0x800001 ;  /* 0xff7fffffff000424 */ /* 0x008fc600078e00ff */
[----:B------:R-:W-:Y:S04]  /*1d90*/  STL [R1+0x4], R3 ;  /* 0x0000040301007387 */ /* 0x000fe80000100800 */
[----:B------:R-:W-:Y:S04]  /*1da0*/  @P0 STL [R1+0x430], R0 ;  /* 0x0004300001000387 */ /* 0x000fe80000100800 */
[----:B------:R-:W3:Y:S04]  /*1db0*/  @!P1 LDS R7, [R6+0x8] ;  /* 0x0000080006079984 */ /* 0x000ee80000000800 */
[----:B---3--:R-:W3:Y:S02]  /*1dc0*/  SHFL.BFLY PT, R2, R7, 0x1, 0x1f ;  /* 0x0c201f0007027f89 */ /* 0x008ee400000e0000 */
[----:B---3--:R-:W-:-:S06]  /*1dd0*/  FADD.FTZ R2, R2, R7 ;  /* 0x0000000702027221 */ /* 0x008fcc0000010000 */
[----:B------:R-:W3:Y:S01]  /*1de0*/  SHFL.IDX PT, R2, R2, RZ, 0x1f ;  /* 0x00001fff02027589 */ /* 0x000ee200000e0000 */
[----:B------:R-:W-:Y:S05]  /*1df0*/  @P0 BRA `(.L_x_3579) ;  /* 0x00000000005c0947 */ /* 0x000fea0003800000 */
[----:B------:R-:W-:Y:S01]  /*1e00*/  ULDC.64 UR4, c[0x0][0x2c8] ;  /* 0x0000b20000047ab9 */ /* 0x000fe20000000a00 */
[----:B------:R-:W-:Y:S02]  /*1e10*/  MOV R0, UR7 ;  /* 0x0000000700007c02 */ /* 0x000fe40008000f00 */
[----:B------:R-:W-:Y:S01]  /*1e20*/  ISETP.NE.U32.AND P0, PT, RZ, UR4, PT ;  /* 0x00000004ff007c0c */ /* 0x000fe2000bf05070 */
[----:B------:R-:W-:Y:S02]  /*1e30*/  ULDC UR4, c[0x0][0x2a0] ;  /* 0x0000a80000047ab9 */ /* 0x000fe40000000800 */
[----:B---3--:R-:W-:Y:S01]  /*1e40*/  FMUL.FTZ R2, R2, UR4 ;  /* 0x0000000402027c20 */ /* 0x008fe20008410000 */
[----:B------:R-:W-:Y:S01]  /*1e50*/  ISETP.NE.AND.EX P0, PT, RZ, UR5, PT, P0 ;  /* 0x00000005ff007c0c */ /* 0x000fe2000bf05300 */
[----:B------:R-:W-:-:S03]  /*1e60*/  IMAD R0, R0, 0x4, R3 ;  /* 0x0000000400007824 */ /* 0x000fc600078e0203 */
[----:B------:R3:W-:Y:S09]  /*1e70*/  STL [R1+0x430], R2 ;  /* 0x0004300201007387 */ /* 0x0007f20000100800 */
[----:B------:R-:W-:Y:S05]  /*1e80*/  @!P0 BRA `(.L_x_3580) ;  /* 0x0000000000308947 */ /* 0x000fea0003800000 */
[----:B------:R-:W-:Y:S01]  /*1e90*/  UIADD3 UR4, -UR39, UR40, URZ ;  /* 0x0000002827047290 */ /* 0x000fe2000fffe13f */
[----:B------:R-:W-:Y:S01]  /*1ea0*/  IMAD.MOV.U32 R4, RZ, RZ, R2 ;  /* 0x000000ffff047224 */ /* 0x000fe200078e0002 */
[----:B------:R-:W-:Y:S02]  /*1eb0*/  ULDC UR6, c[0x0][0x2d0] ;  /* 0x0000b40000067ab9 */ /* 0x000fe40000000800 */
[----:B------:R-:W-:-:S04]  /*1ec0*/  UIMAD UR5, UR46, UR6, UR4 ;  /* 0x000000062e0572a4 */ /* 0x000fc8000f8e0204 */
[----:B------:R-:W-:-:S03]  /*1ed0*/  UIMAD UR6, UR5, UR6, UR4 ;  /* 0x00000006050672a4 */ /* 0x000fc6000f8e0204 */
[----:B------:R-:W-:Y:S02]  /*1ee0*/  ULDC.64 UR4, c[0x0][0x2c8] ;  /* 0x0000b20000047ab9 */ /* 0x000fe40000000a00 */
[----:B------:R-:W-:-:S06]  /*1ef0*/  UIMAD.WIDE UR4, UR6, 0x4, UR4 ;  /* 0x00000004060478a5 */ /* 0x000fcc000f8e0204 */
[----:B---3--:R-:W-:Y:S01]  /*1f00*/  MOV R2, UR4 ;  /* 0x0000000400027c02 */ /* 0x008fe20008000f00 */
[----:B------:R-:W-:-:S05]  /*1f10*/  IMAD.U32 R3, RZ, RZ, UR5 ;  /* 0x00000005ff037e24 */ /* 0x000fca000f8e00ff */
[----:B------:R-:W3:Y:S02]  /*1f20*/  LDG.E R2, desc[UR36][R2.64] ;  /* 0x0000002402027981 */ /* 0x000ee4000c1e1900 */
[----:B---3--:R-:W-:-:S05]  /*1f30*/  FADD.FTZ R4, R4, R2 ;  /* 0x0000000204047221 */ /* 0x008fca0000010000 */
[----:B------:R4:W-:Y:S02]  /*1f40*/  STL [R1+0x430], R4 ;  /* 0x0004300401007387 */ /* 0x0009e40000100800 */
.L_x_3580:
[----:B---3--:R-:W3:Y:S04]  /*1f50*/  LDL R2, [R1+0x430] ;  /* 0x0004300001027983 */ /* 0x008ee80000100800 */
[----:B---3--:R3:W-:Y:S02]  /*1f60*/  STS [R0], R2 ;  /* 0x0000000200007388 */ /* 0x0087e40000000800 */
.L_x_3579:
[----:B------:R-:W-:Y:S05]  /*1f70*/  BSYNC B0 ;  /* 0x0000000000007941 */ /* 0x000fea0003800000 */
.L_x_3578:
[----:B------:R-:W-:Y:S01]  /*1f80*/  UIADD3 UR4, UR7, 0x1f, URZ ;  /* 0x0000001f07047890 */ /* 0x000fe2000fffe03f */
[----:B---3--:R-:W-:Y:S01]  /*1f90*/  VIADD R0, R22, UR42 ;  /* 0x0000002a16007c36 */ /* 0x008fe20008000000 */
[----:B------:R-:W-:Y:S01]  /*1fa0*/  ULDC UR6, c[0x0][0x280] ;  /* 0x0000a00000067ab9 */ /* 0x000fe20000000800 */
[----:B------:R-:W-:Y:S01]  /*1fb0*/  ULDC UR17, c[0x0][0x284] ;  /* 0x0000a10000117ab9 */ /* 0x000fe20000000800 */
[----:B------:R-:W-:Y:S01]  /*1fc0*/  USHF.R.S32.HI UR5, URZ, 0x1f, UR4 ;  /* 0x0000001f3f057899 */ /* 0x000fe20008011404 */
[----:B------:R-:W-:Y:S01]  /*1fd0*/  BSSY B0, `(.L_x_3581) ;  /* 0x0000b1c000007945 */ /* 0x000fe20003800000 */
[----:B------:R-:W-:Y:S02]  /*1fe0*/  UIMAD UR6, UR43, UR6, UR46 ;  /* 0x000000062b0672a4 */ /* 0x000fe4000f8e022e */
[----:B------:R-:W-:Y:S02]  /*1ff0*/  ULEA.HI UR5, UR5, UR4, URZ, 0x5 ;  /* 0x0000000405057291 */ /* 0x000fe4000f8f283f */
[----:B------:R-:W-:-:S02]  /*2000*/  UIMAD UR6, UR6, 0xa0, URZ ;  /* 0x000000a0060678a4 */ /* 0x000fc4000f8e023f */
[----:B------:R-:W-:Y:S01]  /*2010*/  ULOP3.LUT UR5, UR5, 0xffffffe0, URZ, 0xc0, !UPT ;  /* 0xffffffe005057892 */ /* 0x000fe2000f8ec03f */
[----:B------:R-:W-:Y:S01]  /*2020*/  ULDC UR16, c[0x0][0x2a0] ;  /* 0x0000a80000107ab9 */ /* 0x000fe20000000800 */
[----:B------:R-:W-:Y:S02]  /*2030*/  ULDC.64 UR10, c[0x0][0x258] ;  /* 0x00009600000a7ab9 */ /* 0x000fe40000000a00 */
[----:B------:R-:W-:Y:S01]  /*2040*/  UIADD3 UR7, UR42, UR5, URZ ;  /* 0x000000052a077290 */ /* 0x000fe2000fffe03f */
[----:B------:R-:W-:Y:S01]  /*2050*/  ULDC.64 UR8, c[0x0][0x2b0] ;  /* 0x0000ac0000087ab9 */ /* 0x000fe20000000a00 */
[----:B------:R-:W-:Y:S01]  /*2060*/  ULDC.64 UR18, c[0x0][0x2c8] ;  /* 0x0000b20000127ab9 */ /* 0x000fe20000000a00 */
[----:B------:R-:W-:Y:S01]  /*2070*/  ULDC.64 UR12, c[0x0][0x2d8] ;  /* 0x0000b600000c7ab9 */ /* 0x000fe20000000a00 */
[----:B------:R-:W-:Y:S02]  /*2080*/  BAR.SYNC.DEFER_BLOCKING 0x0 ;  /* 0x0000000000007b1d */ /* 0x000fe40000010000 */
[----:B------:R-:W-:-:S13]  /*2090*/  ISETP.GE.AND P0, PT, R0, UR7, PT ;  /* 0x0000000700007c0c */ /* 0x000fda000bf06270 */
[----:B------:R-:W-:Y:S05]  /*20a0*/  @P0 BRA `(.L_x_3582) ;  /* 0x000000b000380947 */ /* 0x000fea0003800000 */
[----:B------:R-:W3:Y:S01]  /*20b0*/  LDC R2, c[0x0][0x284] ;  /* 0x0000a100ff027b82 */ /* 0x000ee20000000800 */
[----:B------:R-:W-:-:S09]  /*20c0*/  ULEA UR4, UR15, UR14, 0x18 ;  /* 0x0000000e0f047291 */ /* 0x000fd2000f8ec03f */
[----:B0-----:R-:W0:Y:S04]  /*20d0*/  LDS.128 R12, [UR4+0x40] ;  /* 0x00004004ff0c7984 */ /* 0x001e280008000c00 */
[----:B------:R-:W5:Y:S01]  /*20e0*/  LDS.128 R8, [UR4+0x50] ;  /* 0x00005004ff087984 */ /* 0x000f620008000c00 */
[----:B---3--:R-:W-:-:S04]  /*20f0*/  IABS R3, R2 ;  /* 0x0000000200037213 */ /* 0x008fc80000000000 */
[----:B------:R-:W-:-:S04]  /*2100*/  MOV R6, R3 ;  /* 0x0000000300067202 */ /* 0x000fc80000000f00 */
[----:B------:R-:W3:Y:S08]  /*2110*/  I2F.RP R3, R6 ;  /* 0x0000000600037306 */ /* 0x000ef00000209400 */
[----:B---3--:R-:W4:Y:S01]  /*2120*/  MUFU.RCP R3, R3 ;  /* 0x0000000300037308 */ /* 0x008f220000001000 */
[----:B0-----:R-:W-:Y:S04]  /*2130*/  STL.64 [R1+0x420], R12 ;  /* 0x0004200c01007387 */ /* 0x001fe80000100a00 */
[----:B------:R-:W-:Y:S04]  /*2140*/  STL.64 [R1+0x428], R14 ;  /* 0x0004280e01007387 */ /* 0x000fe80000100a00 */
[----:B-----5:R-:W-:Y:S04]  /*2150*/  STL.64 [R1+0x410], R8 ;  /* 0x0004100801007387 */ /* 0x020fe80000100a00 */
[----:B------:R-:W-:Y:S01]  /*2160*/  STL.64 [R1+0x418], R10 ;  /* 0x0004180a01007387 */ /* 0x000fe20000100a00 */
[----:B----4-:R-:W-:-:S03]  /*2170*/  VIADD R4, R3, 0xffffffe ;  /* 0x0ffffffe03047836 */ /* 0x010fc60000000000 */
[----:B------:R-:W0:Y:S01]  /*2180*/  LDS.128 R8, [UR4+0x60] ;  /* 0x00006004ff087984 */ /* 0x000e220008000c00 */
[----:B------:R-:W3:Y:S01]  /*2190*/  LDC R3, c[0x0][0x2c0] ;  /* 0x0000b000ff037b82 */ /* 0x000ee20000000800 */
[----:B------:R4:W5:Y:S02]  /*21a0*/  F2I.FTZ.U32.TRUNC.NTZ R5, R4 ;  /* 0x0000000400057305 */ /* 0x000964000021f000 */
[----:B------:R-:W-:Y:S01]  /*21b0*/  LDS.128 R12, [UR4+0x80] ;  /* 0x00008004ff0c7984 */ /* 0x000fe20008000c00 */
[----:B----4-:R-:W-:Y:S01]  /*21c0*/  HFMA2.MMA R4, -RZ, RZ, 0, 0 ;  /* 0x00000000ff047435 */ /* 0x010fe200000001ff */
[----:B-----5:R-:W-:-:S04]  /*21d0*/  IMAD.MOV R7, RZ, RZ, -R5 ;  /* 0x000000ffff077224 */ /* 0x020fc800078e0a05 */
[----:B------:R-:W-:-:S05]  /*21e0*/  IMAD R7, R7, R6, RZ ;  /* 0x0000000607077224 */ /* 0x000fca00078e02ff */
[----:B------:R-:W-:Y:S02]  /*21f0*/  IMAD.HI.U32 R2, R5, R7, R4 ;  /* 0x0000000705027227 */ /* 0x000fe400078e0004 */
[----:B------:R-:W4:Y:S04]  /*2200*/  LDS.128 R4, [UR4+0x70] ;  /* 0x00007004ff047984 */ /* 0x000f280008000c00 */
[----:B------:R-:W-:Y:S04]  /*2210*/  STL [R1+0x434], R2 ;  /* 0x0004340201007387 */ /* 0x000fe80000100800 */
[----:B0-----:R-:W-:Y:S04]  /*2220*/  STL.64 [R1+0x400], R8 ;  /* 0x0004000801007387 */ /* 0x001fe80000100a00 */
[----:B------:R-:W-:Y:S04]  /*2230*/  STL.64 [R1+0x408], R10 ;  /* 0x0004080a01007387 */ /* 0x000fe80000100a00 */
[----:B------:R-:W0:Y:S04]  /*2240*/  LDS.128 R8, [UR4+0x90] ;  /* 0x00009004ff087984 */ /* 0x000e280008000c00 */
[----:B----4-:R-:W-:Y:S04]  /*2250*/  STL.64 [R1+0x3f0], R4 ;  /* 0x0003f00401007387 */ /* 0x010fe80000100a00 */
[----:B------:R-:W-:Y:S04]  /*2260*/  STL.64 [R1+0x3f8], R6 ;  /* 0x0003f80601007387 */ /* 0x000fe80000100a00 */
[----:B------:R-:W4:Y:S04]  /*2270*/  LDS.128 R4, [UR4+0xa0] ;  /* 0x0000a004ff047984 */ /* 0x000f280008000c00 */
[----:B------:R-:W-:Y:S04]  /*2280*/  STL.64 [R1+0x3d8], R12 ;  /* 0x0003d80c01007387 */ /* 0x000fe80000100a00 */
[----:B------:R-:W-:Y:S04]  /*2290*/  STL.64 [R1+0x3e0], R14 ;  /* 0x0003e00e01007387 */ /* 0x000fe80000100a00 */
[----:B------:R-:W5:Y:S04]  /*22a0*/  LDS.128 R12, [UR4+0xb0] ;  /* 0x0000b004ff0c7984 */ /* 0x000f680008000c00 */
[----:B0-----:R-:W-:Y:S04]  /*22b0*/  STL.64 [R1+0x3c8], R8 ;  /* 0x0003c80801007387 */ /* 0x001fe80000100a00 */
[----:B------:R-:W-:Y:S04]  /*22c0*/  STL.64 [R1+0x3d0], R10 ;  /* 0x0003d00a01007387 */ /* 0x000fe80000100a00 */
[----:B------:R-:W0:Y:S04]  /*22d0*/  LDS.128 R8, [UR4+0xc0] ;  /* 0x0000c004ff087984 */ /* 0x000e280008000c00 */
[----:B----4-:R-:W-:Y:S04]  /*22e0*/  STL.64 [R1+0x3b8], R4 ;  /* 0x0003b80401007387 */ /* 0x010fe80000100a00 */
[----:B------:R-:W-:Y:S04]  /*22f0*/  STL.64 [R1+0x3c0], R6 ;  /* 0x0003c00601007387 */ /* 0x000fe80000100a00 */
[----:B------:R-:W4:Y:S04]  /*2300*/  LDS.128 R4, [UR4+0xd0] ;  /* 0x0000d004ff047984 */ /* 0x000f280008000c00 */
[----:B-----5:R-:W-:Y:S04]  /*2310*/  STL.64 [R1+0x3a8], R12 ;  /* 0x0003a80c01007387 */ /* 0x020fe80000100a00 */
        /* <DEDUP_REMOVED lines=160> */
[----:B------:R-:W4:Y:S01]  /*2d20*/  LDS.128 R4, [UR4+0x430] ;  /* 0x00043004ff047984 */ /* 0x000f220008000c00 */
[----:B------:R-:W-:-:S02]  /*2d30*/  ULDC UR4, c[0x0][0x298] ;  /* 0x0000a60000047ab9 */ /* 0x000fc40000000800 */
[----:B---3--:R-:W-:Y:S01]  /*2d40*/  VIADD R2, R3, UR4 ;  /* 0x0000000403027c36 */ /* 0x008fe20008000000 */
[----:B-----5:R3:W-:Y:S04]  /*2d50*/  STL.64 [R1+0x48], R12 ;  /* 0x0000480c01007387 */ /* 0x0207e80000100a00 */
[----:B------:R3:W-:Y:S04]  /*2d60*/  STL.64 [R1+0x50], R14 ;  /* 0x0000500e01007387 */ /* 0x0007e80000100a00 */
[----:B0-----:R3:W-:Y:S04]  /*2d70*/  STL.64 [R1+0x38], R8 ;  /* 0x0000380801007387 */ /* 0x0017e80000100a00 */
[----:B------:R3:W-:Y:S04]  /*2d80*/  STL.64 [R1+0x40], R10 ;  /* 0x0000400a01007387 */ /* 0x0007e80000100a00 */
[----:B----4-:R3:W-:Y:S04]  /*2d90*/  STL.64 [R1+0x28], R4 ;  /* 0x0000280401007387 */ /* 0x0107e80000100a00 */
[----:B------:R3:W-:Y:S02]  /*2da0*/  STL.64 [R1+0x30], R6 ;  /* 0x0000300601007387 */ /* 0x0007e40000100a00 */
.L_x_3713:
[----:B---3--:R3:W-:Y:S04]  /*2db0*/  STL [R1+0x448], R6 ;  /* 0x0004480601007387 */ /* 0x0087e80000100800 */
[----:B---3--:R-:W3:Y:S01]  /*2dc0*/  LDL R6, [R1+0x434] ;  /* 0x0004340001067983 */ /* 0x008ee20000100800 */
[----:B------:R-:W-:-:S03]  /*2dd0*/  ISETP.NE.U32.AND P0, PT, RZ, UR8, PT ;  /* 0x00000008ff007c0c */ /* 0x000fc6000bf05070 */
[----:B0-----:R0:W-:Y:S01]  /*2de0*/  STL [R1+0x444], R5 ;  /* 0x0004440501007387 */ /* 0x0011e20000100800 */
[----:B------:R-:W-:-:S03]  /*2df0*/  ISETP.NE.AND.EX P0, PT, RZ, UR9, PT, P0 ;  /* 0x00000009ff007c0c */ /* 0x000fc6000bf05300 */
[----:B----4-:R4:W-:Y:S01]  /*2e00*/  STL [R1+0x440], R4 ;  /* 0x0004400401007387 */ /* 0x0109e20000100800 */
[----:B0-2---:R-:W4:Y:S09]  /*2e10*/  LDC R5, c[0x0][0x284] ;  /* 0x0000a100ff057b82 */ /* 0x005f320000000800 */
[----:B------:R-:W-:Y:S01]  /*2e20*/  @P0 SHF.R.S32.HI R3, RZ, 0x1f, R0 ;  /* 0x0000001fff030819 */ /* 0x000fe20000011400 */
[----:B----4-:R-:W-:-:S05]  /*2e30*/  IMAD R4, R5, UR45, RZ ;  /* 0x0000002d05047c24 */ /* 0x010fca000f8e02ff */
[--C-:B------:R-:W-:Y:S02]  /*2e40*/  @P0 SHF.R.S32.HI R252, RZ, 0x1f, R4.reuse ;  /* 0x0000001ffffc0819 */ /* 0x100fe40000011404 */
[----:B------:R-:W-:-:S04]  /*2e50*/  @P0 IADD3 R2, P1, P2, R0, UR8, R4 ;  /* 0x0000000800020c10 */ /* 0x000fc8000fa3e004 */
[----:B------:R-:W-:-:S05]  /*2e60*/  @P0 IADD3.X R3, R3, UR9, R252, P1, P2 ;  /* 0x0000000903030c10 */ /* 0x000fca0008fe44fc */
[----:B------:R0:W4:Y:S01]  /*2e70*/  @P0 LDG.E.U8 R2, desc[UR36][R2.64] ;  /* 0x0000002402020981 */ /* 0x000122000c1e1100 */
[----:B------:R-:W-:Y:S02]  /*2e80*/  IABS R5, R5 ;  /* 0x0000000500057213 */ /* 0x000fe40000000000 */
[----:B0-----:R-:W-:Y:S02]  /*2e90*/  IABS R3, R0 ;  /* 0x0000000000037213 */ /* 0x001fe40000000000 */
[----:B------:R-:W-:-:S03]  /*2ea0*/  ISETP.GE.AND P2, PT, R0, RZ, PT ;  /* 0x000000ff0000720c */ /* 0x000fc60003f46270 */
[----:B---3--:R-:W-:Y:S02]  /*2eb0*/  IMAD.HI.U32 R252, R6, R3, RZ ;  /* 0x0000000306fc7227 */ /* 0x008fe400078e00ff */
[----:B------:R-:W0:Y:S02]  /*2ec0*/  LDC R6, c[0x0][0x284] ;  /* 0x0000a100ff067b82 */ /* 0x000e240000000800 */
[----:B------:R-:W-:-:S04]  /*2ed0*/  IMAD.MOV R252, RZ, RZ, -R252 ;  /* 0x000000fffffc7224 */ /* 0x000fc800078e0afc */
[----:B------:R-:W-:Y:S02]  /*2ee0*/  IMAD R3, R5, R252, R3 ;  /* 0x000000fc05037224 */ /* 0x000fe400078e0203 */
[----:B------:R-:W3:Y:S01]  /*2ef0*/  LDC R252, c[0x0][0x284] ;  /* 0x0000a100fffc7b82 */ /* 0x000ee20000000800 */
[----:B0-----:R-:W-:-:S04]  /*2f00*/  IABS R6, R6 ;  /* 0x0000000600067213 */ /* 0x001fc80000000000 */
[----:B------:R-:W-:-:S13]  /*2f10*/  ISETP.GT.U32.AND P1, PT, R6, R3, PT ;  /* 0x000000030600720c */ /* 0x000fda0003f24070 */
[----:B------:R-:W-:-:S04]  /*2f20*/  @!P1 IADD3 R3, R3, -R5, RZ ;  /* 0x8000000503039210 */ /* 0x000fc80007ffe0ff */
[----:B------:R-:W-:Y:S02]  /*2f30*/  ISETP.GT.U32.AND P1, PT, R6, R3, PT ;  /* 0x000000030600720c */ /* 0x000fe40003f24070 */
[----:B------:R0:W5:Y:S11]  /*2f40*/  LDL.LU R6, [R1+0x448] ;  /* 0x0004480001067983 */ /* 0x0001760000300800 */
[----:B------:R-:W-:Y:S01]  /*2f50*/  @!P1 IMAD.IADD R3, R3, 0x1, -R5 ;  /* 0x0000000103039824 */ /* 0x000fe200078e0a05 */
[----:B---3--:R-:W-:Y:S01]  /*2f60*/  ISETP.NE.AND P1, PT, R252, RZ, PT ;  /* 0x000000fffc00720c */ /* 0x008fe20003f25270 */
[----:B------:R0:W5:Y:S01]  /*2f70*/  LDL.LU R5, [R1+0x444] ;  /* 0x0004440001057983 */ /* 0x0001620000300800 */
[----:B----4-:R-:W-:Y:S01]  /*2f80*/  ISETP.NE.AND P0, PT, R2, RZ, P0 ;  /* 0x000000ff0200720c */ /* 0x010fe20000705270 */
[----:B------:R-:W-:-:S02]  /*2f90*/  IMAD.MOV.U32 R252, RZ, RZ, R3 ;  /* 0x000000fffffc7224 */ /* 0x000fc400078e0003 */
[----:B------:R-:W3:Y:S03]  /*2fa0*/  LDC R3, c[0x0][0x284] ;  /* 0x0000a100ff037b82 */ /* 0x000ee60000000800 */
[----:B------:R-:W-:-:S05]  /*2fb0*/  @!P2 IADD3 R252, -R252, RZ, RZ ;  /* 0x000000fffcfca210 */ /* 0x000fca0007ffe1ff */
[----:B---3--:R-:W-:-:S04]  /*2fc0*/  @!P1 LOP3.LUT R252, RZ, R3, RZ, 0x33, !PT ;  /* 0x00000003fffc9212 */ /* 0x008fc800078e33ff */
[----:B------:R-:W-:Y:S02]  /*2fd0*/  SHF.R.S32.HI R2, RZ, 0x1f, R252 ;  /* 0x0000001fff027819 */ /* 0x000fe400000114fc */
[----:B------:R-:W-:-:S04]  /*2fe0*/  IADD3 R3, P1, R252, R4, RZ ;  /* 0x00000004fc037210 */ /* 0x000fc80007f3e0ff */
[----:B------:R-:W-:Y:S02]  /*2ff0*/  LEA.HI.X.SX32 R4, R4, R2, 0x1, P1 ;  /* 0x0000000204047211 */ /* 0x000fe400008f0eff */
[C---:B------:R-:W-:Y:S02]  /*3000*/  LEA R2, P2, R3.reuse, UR10, 0x2 ;  /* 0x0000000a03027c11 */ /* 0x040fe4000f8410ff */
[----:B------:R-:W-:Y:S02]  /*3010*/  ISETP.GE.AND P1, PT, R0, UR40, PT ;  /* 0x0000002800007c0c */ /* 0x000fe4000bf26270 */
[----:B------:R-:W-:Y:S02]  /*3020*/  LEA.HI.X R3, R3, UR11, R4, 0x2, P2 ;  /* 0x0000000b03037c11 */ /* 0x000fe400090f1404 */
[----:B------:R0:W5:Y:S01]  /*3030*/  LDL.LU R4, [R1+0x440] ;  /* 0x0004400001047983 */ /* 0x0001620000300800 */
[----:B------:R-:W-:Y:S08]  /*3040*/  BSSY B1, `(.L_x_3583) ;  /* 0x0000022000017945 */ /* 0x000ff00003800000 */
[----:B01----:R-:W-:Y:S05]  /*3050*/  @P1 BRA `(.L_x_3584) ;  /* 0x0000000000801947 */ /* 0x003fea0003800000 */
[----:B------:R0:W-:Y:S04]  /*3060*/  STL.64 [R1+0x458], R10 ;  /* 0x0004580a01007387 */ /* 0x0001e80000100a00 */
[----:B------:R3:W-:Y:S04]  /*3070*/  STL.64 [R1+0x450], R8 ;  /* 0x0004500801007387 */ /* 0x0007e80000100a00 */
[----:B-----5:R-:W-:Y:S01]  /*3080*/  STL.64 [R1+0x448], R6 ;  /* 0x0004480601007387 */ /* 0x020fe20000100a00 */
[----:B0-----:R-:W0:Y:S03]  /*3090*/  LDC R11, c[0x0][0x284] ;  /* 0x0000a100ff0b7b82 */ /* 0x001e260000000800 */
[----:B------:R4:W-:Y:S01]  /*30a0*/  STL.64 [R1+0x440], R4 ;  /* 0x0004400401007387 */ /* 0x0009e20000100a00 */
[----:B---3--:R-:W-:-:S04]  /*30b0*/  IMAD.SHL.U32 R8, R252, 0x4, RZ ;  /* 0x00000004fc087824 */ /* 0x008fc800078e00ff */
[----:B------:R-:W3:Y:S01]  /*30c0*/  LDC R9, c[0x0][0x284] ;  /* 0x0000a100ff097b82 */ /* 0x000ee20000000800 */
[----:B0-----:R-:W-:-:S05]  /*30d0*/  IMAD R11, R11, 0xa0, RZ ;  /* 0x000000a00b0b7824 */ /* 0x001fca00078e02ff */
[----:B------:R-:W-:-:S13]  /*30e0*/  ISETP.GE.AND P2, PT, R8, R11, PT ;  /* 0x0000000b0800720c */ /* 0x000fda0003f46270 */
[----:B----4-:R-:W4:Y:S01]  /*30f0*/  @!P2 LDG.E R4, desc[UR36][R2.64] ;  /* 0x000000240204a981 */ /* 0x010f22000c1e1900 */
[----:B------:R-:W4:Y:S08]  /*3100*/  @!P2 LDC R5, c[0x0][0x288] ;  /* 0x0000a200ff05ab82 */ /* 0x000f300000000800 */
[----:B------:R-:W0:Y:S02]  /*3110*/  @!P2 LDC.64 R10, c[0x0][0x248] ;  /* 0x00009200ff0aab82 */ /* 0x000e240000000a00 */
[----:B0-----:R-:W-:-:S02]  /*3120*/  IMAD.MOV.U32 R7, RZ, RZ, R10 ;  /* 0x000000ffff077224 */ /* 0x001fc400078e000a */
[----:B----4-:R-:W-:Y:S01]  /*3130*/  @!P2 IMAD R4, R4, R5, RZ ;  /* 0x000000050404a224 */ /* 0x010fe200078e02ff */
[----:B------:R-:W-:Y:S02]  /*3140*/  MOV R5, R11 ;  /* 0x0000000b00057202 */ /* 0x000fe40000000f00 */
[----:B------:R0:W5:Y:S01]  /*3150*/  LDL.LU.64 R10, [R1+0x458] ;  /* 0x00045800010a7983 */ /* 0x0001620000300a00 */
[----:B------:R-:W-:-:S04]  /*3160*/  @!P2 IMAD R4, R4, 0xa0, RZ ;  /* 0x000000a00404a824 */ /* 0x000fc800078e02ff */
[----:B---3--:R-:W-:Y:S02]  /*3170*/  @!P2 IMAD R6, R4, R9, R8 ;  /* 0x000000090406a224 */ /* 0x008fe400078e0208 */
[----:B------:R-:W-:-:S05]  /*3180*/  @!P2 IMAD R4, R9, UR6, RZ ;  /* 0x000000060904ac24 */ /* 0x000fca000f8e02ff */
[----:B------:R-:W-:Y:S02]  /*3190*/  @!P2 SHF.R.S32.HI R8, RZ, 0x1f, R4 ;  /* 0x0000001fff08a819 */ /* 0x000fe40000011404 */
[----:B------:R-:W-:-:S04]  /*31a0*/  @!P2 IADD3 R4, P3, R6, R4, RZ ;  /* 0x000000040604a210 */ /* 0x000fc80007f7e0ff */
[----:B------:R-:W-:Y:S02]  /*31b0*/  @!P2 LEA.HI.X.SX32 R6, R6, R8, 0x1, P3 ;  /* 0x000000080606a211 */ /* 0x000fe400018f0eff */
[----:B------:R-:W-:-:S04]  /*31c0*/  @!P2 LEA R8, P3, R4, R7, 0x2 ;  /* 0x000000070408a211 */ /* 0x000fc800078610ff */
[----:B------:R-:W-:Y:S02]  /*31d0*/  @!P2 LEA.HI.X R9, R4, R5, R6, 0x2, P3 ;  /* 0x000000050409a211 */ /* 0x000fe400018f1406 */
[----:B------:R-:W-:Y:S02]  /*31e0*/  CS2R R6, SRZ ;  /* 0x0000000000067805 */ /* 0x000fe4000001ff00 */
[----:B------:R-:W-:-:S06]  /*31f0*/  CS2R R4, SRZ ;  /* 0x0000000000047805 */ /* 0x000fcc000001ff00 */
[----:B------:R-:W3:Y:S04]  /*3200*/  @!P2 LDG.E.128 R4, desc[UR36][R8.64] ;  /* 0x000000240804a981 */ /* 0x000ee8000c1e1d00 */
[----:B------:R0:W5:Y:S04]  /*3210*/  LDL.LU.64 R8, [R1+0x450] ;  /* 0x0004500001087983 */ /* 0x0001680000300a00 */
[----:B---3--:R-:W-:Y:S04]  /*3220*/  STL.64 [R1+0x18], R4 ;  /* 0x0000180401007387 */ /* 0x008fe80000100a00 */
[----:B------:R3:W-:Y:S04]  /*3230*/  STL.64 [R1+0x20], R6 ;  /* 0x0000200601007387 */ /* 0x0007e80000100a00 */
[----:B---3--:R0:W5:Y:S04]  /*3240*/  LDL.LU.64 R6, [R1+0x448] ;  /* 0x0004480001067983 */ /* 0x0081680000300a00 */
[----:B------:R0:W5:Y:S02]  /*3250*/  LDL.LU.64 R4, [R1+0x440] ;  /* 0x0004400001047983 */ /* 0x0001640000300a00 */
.L_x_3584:
[----:B------:R-:W-:Y:S05]  /*3260*/  BSYNC B1 ;  /* 0x0000000000017941 */ /* 0x000fea0003800000 */
.L_x_3583:
[----:B------:R3:W-:Y:S02]  /*3270*/  STL [R1+0x440], R0 ;  /* 0x0004400001007387 */ /* 0x0007e40000100800 */
[----:B---3--:R-:W3:Y:S02]  /*3280*/  LDC R0, c[0x0][0x284] ;  /* 0x0000a100ff007b82 */ /* 0x008ee40000000800 */
[----:B---3--:R-:W-:-:S05]  /*3290*/  IMAD.IADD R0, R252, 0x1, R0 ;  /* 0x00000001fc007824 */ /* 0x008fca00078e0200 */
[----:B------:R3:W-:Y:S04]  /*32a0*/  STL [R1], R0 ;  /* 0x0000000001007387 */ /* 0x0007e80000100800 */
[----:B---3--:R3:W5:Y:S01]  /*32b0*/  LDL.LU R0, [R1+0x440] ;  /* 0x0004400001007983 */ /* 0x0087620000300800 */
[----:B------:R-:W-:Y:S04]  /*32c0*/  BSSY B1, `(.L_x_3585) ;  /* 0x0000019000017945 */ /* 0x000fe80003800000 */
[----:B------:R-:W-:Y:S05]  /*32d0*/  @P1 BRA `(.L_x_3586) ;  /* 0x00000000005c1947 */ /* 0x000fea0003800000 */
[----:B-----5:R-:W4:Y:S01]  /*32e0*/  LDL R5, [R1] ;  /* 0x0000000001057983 */ /* 0x020f220000100800 */
[----:B------:R-:W0:Y:S03]  /*32f0*/  LDC R4, c[0x0][0x284] ;  /* 0x0000a100ff047b82 */ /* 0x000e260000000800 */
[----:B------:R1:W-:Y:S05]  /*3300*/  STL.64 [R1+0x440], R8 ;  /* 0x0004400801007387 */ /* 0x0003ea0000100a00 */
[----:B-1----:R-:W1:Y:S01]  /*3310*/  LDC R9, c[0x0][0x284] ;  /* 0x0000a100ff097b82 */ /* 0x002e620000000800 */
[----:B0-----:R-:W-:-:S02]  /*3320*/  IMAD R4, R4, 0xa0, RZ ;  /* 0x000000a004047824 */ /* 0x001fc400078e02ff */
[----:B----4-:R-:W-:-:S05]  /*3330*/  IMAD.SHL.U32 R7, R5, 0x4, RZ ;  /* 0x0000000405077824 */ /* 0x010fca00078e00ff */
[----:B------:R-:W-:-:S13]  /*3340*/  ISETP.GE.AND P2, PT, R7, R4, PT ;  /* 0x000000040700720c */ /* 0x000fda0003f46270 */
[----:B------:R-:W4:Y:S01]  /*3350*/  @!P2 LDG.E R6, desc[UR36][R2.64] ;  /* 0x000000240206a981 */ /* 0x000f22000c1e1900 */
[----:B------:R-:W4:Y:S02]  /*3360*/  @!P2 LDC R4, c[0x0][0x288] ;  /* 0x0000a200ff04ab82 */ /* 0x000f240000000800 */
[----:B----4-:R-:W-:-:S06]  /*3370*/  @!P2 IMAD R6, R6, R4, RZ ;  /* 0x000000040606a224 */ /* 0x010fcc00078e02ff */
[----:B------:R-:W0:Y:S01]  /*3380*/  @!P2 LDC.64 R4, c[0x0][0x248] ;  /* 0x00009200ff04ab82 */ /* 0x000e220000000a00 */
[----:B------:R-:W-:-:S04]  /*3390*/  @!P2 IMAD R6, R6, 0xa0, RZ ;  /* 0x000000a00606a824 */ /* 0x000fc800078e02ff */
[----:B-1----:R-:W-:Y:S02]  /*33a0*/  @!P2 IMAD R7, R6, R9, R7 ;  /* 0x000000090607a224 */ /* 0x002fe400078e0207 */
        /* <DEDUP_REMOVED lines=8> */
[----:B------:R4:W5:Y:S04]  /*3430*/  @!P2 LDG.E.128 R4, desc[UR36][R8.64] ;  /* 0x000000240804a981 */ /* 0x000968000c1e1d00 */
[----:B------:R4:W5:Y:S02]  /*3440*/  LDL.LU.64 R8, [R1+0x440] ;  /* 0x0004400001087983 */ /* 0x0009640000300a00 */
.L_x_3586:
[----:B------:R-:W-:Y:S05]  /*3450*/  BSYNC B1 ;  /* 0x0000000000017941 */ /* 0x000fea0003800000 */
.L_x_3585:
[----:B------:R0:W-:Y:S04]  /*3460*/  STL [R1+0x444], R2 ;  /* 0x0004440201007387 */ /* 0x0001e80000100800 */
[----:B-----5:R1:W-:Y:S01]  /*3470*/  STL [R1+0x440], R0 ;  /* 0x0004400001007387 */ /* 0x0203e20000100800 */
[----:B0-----:R-:W0:Y:S03]  /*3480*/  LDC R2, c[0x0][0x284] ;  /* 0x0000a100ff027b82 */ /* 0x001e260000000800 */
[----:B-1----:R-:W0:Y:S01]  /*3490*/  LDL.LU R0, [R1] ;  /* 0x0000000001007983 */ /* 0x002e220000300800 */
[----:B------:R-:W-:Y:S01]  /*34a0*/  BSSY B1, `(.L_x_3587) ;  /* 0x000001d000017945 */ /* 0x000fe20003800000 */
[----:B0-----:R-:W-:-:S02]  /*34b0*/  IADD3 R0, R0, R2, RZ ;  /* 0x0000000200007210 */ /* 0x001fc40007ffe0ff */
[----:B------:R0:W5:Y:S04]  /*34c0*/  LDL.LU R2, [R1+0x444] ;  /* 0x0004440001027983 */ /* 0x0001680000300800 */
[----:B------:R1:W-:Y:S04]  /*34d0*/  STL [R1], R0 ;  /* 0x0000000001007387 */ /* 0x0003e80000100800 */
[----:B-1----:R0:W5:Y:S01]  /*34e0*/  LDL.LU R0, [R1+0x440] ;  /* 0x0004400001007983 */ /* 0x0021620000300800 */
[----:B------:R-:W-:Y:S05]  /*34f0*/  @P1 BRA `(.L_x_3588) ;  /* 0x00000000005c1947 */ /* 0x000fea0003800000 */
[----:B----4-:R-:W4:Y:S01]  /*3500*/  LDL R9, [R1] ;  /* 0x0000000001097983 */ /* 0x010f220000100800 */
[----:B------:R-:W1:Y:S03]  /*3510*/  LDC R8, c[0x0][0x284] ;  /* 0x0000a100ff087b82 */ /* 0x000e660000000800 */
[----:B------:R2:W-:Y:S05]  /*3520*/  STL.64 [R1+0x440], R4 ;  /* 0x0004400401007387 */ /* 0x0005ea0000100a00 */
[----:B--2---:R-:W2:Y:S01]  /*3530*/  LDC R5, c[0x0][0x284] ;  /* 0x0000a100ff057b82 */ /* 0x004ea20000000800 */
[----:B-1----:R-:W-:-:S02]  /*3540*/  IMAD R8, R8, 0xa0, RZ ;  /* 0x000000a008087824 */ /* 0x002fc400078e02ff */
[----:B----4-:R-:W-:-:S05]  /*3550*/  IMAD.SHL.U32 R11, R9, 0x4, RZ ;  /* 0x00000004090b7824 */ /* 0x010fca00078e00ff */
[----:B------:R-:W-:-:S13]  /*3560*/  ISETP.GE.AND P2, PT, R11, R8, PT ;  /* 0x000000080b00720c */ /* 0x000fda0003f46270 */
[----:B-----5:R-:W4:Y:S01]  /*3570*/  @!P2 LDG.E R10, desc[UR36][R2.64] ;  /* 0x00000024020aa981 */ /* 0x020f22000c1e1900 */
[----:B------:R-:W4:Y:S02]  /*3580*/  @!P2 LDC R8, c[0x0][0x288] ;  /* 0x0000a200ff08ab82 */ /* 0x000f240000000800 */
[----:B----4-:R-:W-:-:S06]  /*3590*/  @!P2 IMAD R10, R10, R8, RZ ;  /* 0x000000080a0aa224 */ /* 0x010fcc00078e02ff */
[----:B------:R-:W1:Y:S01]  /*35a0*/  @!P2 LDC.64 R8, c[0x0][0x248] ;  /* 0x00009200ff08ab82 */ /* 0x000e620000000a00 */
[----:B------:R-:W-:-:S04]  /*35b0*/  @!P2 IMAD R10, R10, 0xa0, RZ ;  /* 0x000000a00a0aa824 */ /* 0x000fc800078e02ff */
[----:B--2---:R-:W-:Y:S02]  /*35c0*/  @!P2 IMAD R11, R10, R5, R11 ;  /* 0x000000050a0ba224 */ /* 0x004fe400078e020b */
        /* <DEDUP_REMOVED lines=8> */
[----:B------:R1:W5:Y:S04]  /*3650*/  @!P2 LDG.E.128 R8, desc[UR36][R4.64] ;  /* 0x000000240408a981 */ /* 0x000368000c1e1d00 */
[----:B------:R1:W5:Y:S02]  /*3660*/  LDL.LU.64 R4, [R1+0x440] ;  /* 0x0004400001047983 */ /* 0x0003640000300a00 */
.L_x_3588:
[----:B------:R-:W-:Y:S05]  /*3670*/  BSYNC B1 ;  /* 0x0000000000017941 */ /* 0x000fea0003800000 */
.L_x_3587:
[----:B------:R-:W-:Y:S04]  /*3680*/  BSSY B1, `(.L_x_3589) ;  /* 0x000001a000017945 */ /* 0x000fe80003800000 */
[----:B------:R-:W-:Y:S05]  /*3690*/  @P1 BRA `(.L_x_3590) ;  /* 0x0000000000601947 */ /* 0x000fea0003800000 */
[----:B------:R-:W2:Y:S01]  /*36a0*/  LDL.LU R12, [R1] ;  /* 0x00000000010c7983 */ /* 0x000ea20000300800 */
[----:B------:R-:W0:Y:S03]  /*36b0*/  LDC R13, c[0x0][0x284] ;  /* 0x0000a100ff0d7b82 */ /* 0x000e260000000800 */
[----:B-----5:R1:W-:Y:S05]  /*36c0*/  STL.64 [R1+0x440], R4 ;  /* 0x0004400401007387 */ /* 0x0203ea0000100a00 */
[----:B-1----:R-:W2:Y:S01]  /*36d0*/  LDC R5, c[0x0][0x284] ;  /* 0x0000a100ff057b82 */ /* 0x002ea20000000800 */
[----:B0-----:R-:W-:-:S02]  /*36e0*/  IMAD R13, R13, 0xa0, RZ ;  /* 0x000000a00d0d7824 */ /* 0x001fc400078e02ff */
[----:B--2---:R-:W-:-:S05]  /*36f0*/  IMAD.IADD R12, R12, 0x1, R5 ;  /* 0x000000010c0c7824 */ /* 0x004fca00078e0205 */
[----:B------:R-:W-:-:S04]  /*3700*/  SHF.L.U32 R15, R12, 0x2, RZ ;  /* 0x000000020c0f7819 */ /* 0x000fc800000006ff */
        /* <DEDUP_REMOVED lines=17> */
.L_x_3590:
[----:B------:R-:W-:Y:S05]  /*3820*/  BSYNC B1 ;  /* 0x0000000000017941 */ /* 0x000fea0003800000 */
.L_x_3589:
[----:B-----5:R1:W-:Y:S02]  /*3830*/  STL [R1+0x440], R0 ;  /* 0x0004400001007387 */ /* 0x0203e40000100800 */
[----:B-1----:R-:W1:Y:S02]  /*3840*/  LDC R0, c[0x0][0x284] ;  /* 0x0000a100ff007b82 */ /* 0x002e640000000800 */
[----:B-1----:R-:W-:-:S05]  /*3850*/  IMAD R0, R0, 0x4, R252 ;  /* 0x0000000400007824 */ /* 0x002fca00078e02fc */
[----:B------:R1:W-:Y:S04]  /*3860*/  STL [R1], R0 ;  /* 0x0000000001007387 */ /* 0x0003e80000100800 */
[----:B-1----:R1:W5:Y:S01]  /*3870*/  LDL.LU R0, [R1+0x440] ;  /* 0x0004400001007983 */ /* 0x0023620000300800 */
[----:B------:R-:W-:Y:S04]  /*3880*/  BSSY B1, `(.L_x_3591) ;  /* 0x0000019000017945 */ /* 0x000fe80003800000 */
[----:B------:R-:W-:Y:S05]  /*3890*/  @P1 BRA `(.L_x_3592) ;  /* 0x00000000005c1947 */ /* 0x000fea0003800000 */
[----:B------:R-:W2:Y:S01]  /*38a0*/  LDL R17, [R1] ;  /* 0x0000000001117983 */ /* 0x000ea20000100800 */
[----:B------:R-:W1:Y:S03]  /*38b0*/  LDC R16, c[0x0][0x284] ;  /* 0x0000a100ff107b82 */ /* 0x000e660000000800 */
[----:B------:R0:W-:Y:S05]  /*38c0*/  STL.64 [R1+0x440], R4 ;  /* 0x0004400401007387 */ /* 0x0001ea0000100a00 */
[----:B0-----:R-:W0:Y:S01]  /*38d0*/  LDC R5, c[0x0][0x284] ;  /* 0x0000a100ff057b82 */ /* 0x001e220000000800 */
[----:B-1----:R-:W-:Y:S01]  /*38e0*/  IMAD R16, R16, 0xa0, RZ ;  /* 0x000000a010107824 */ /* 0x002fe200078e02ff */
[----:B--2---:R-:W-:-:S04]  /*38f0*/  SHF.L.U32 R19, R17, 0x2, RZ ;  /* 0x0000000211137819 */ /* 0x004fc800000006ff */
[----:B------:R-:W-:-:S13]  /*3900*/  ISETP.GE.AND P2, PT, R19, R16, PT ;  /* 0x000000101300720c */ /* 0x000fda0003f46270 */
[----:B------:R-:W2:Y:S01]  /*3910*/  @!P2 LDG.E R18, desc[UR36][R2.64] ;  /* 0x000000240212a981 */ /* 0x000ea2000c1e1900 */
[----:B------:R-:W2:Y:S02]  /*3920*/  @!P2 LDC R16, c[0x0][0x288] ;  /* 0x0000a200ff10ab82 */ /* 0x000ea40000000800 */
[----:B--2---:R-:W-:-:S06]  /*3930*/  @!P2 IMAD R18, R18, R16, RZ ;  /* 0x000000101212a224 */ /* 0x004fcc00078e02ff */
[----:B------:R-:W1:Y:S01]  /*3940*/  @!P2 LDC.64 R16, c[0x0][0x248] ;  /* 0x00009200ff10ab82 */ /* 0x000e620000000a00 */
[----:B------:R-:W-:-:S04]  /*3950*/  @!P2 IMAD R18, R18, 0xa0, RZ ;  /* 0x000000a01212a824 */ /* 0x000fc800078e02ff */
[----:B0-----:R-:W-:Y:S02]  /*3960*/  @!P2 IMAD R19, R18, R5, R19 ;  /* 0x000000051213a224 */ /* 0x001fe400078e0213 */
        /* <DEDUP_REMOVED lines=10> */
.L_x_3592:
[----:B------:R-:W-:Y:S05]  /*3a10*/  BSYNC B1 ;  /* 0x0000000000017941 */ /* 0x000fea0003800000 */
.L_x_3591:
[----:B------:R1:W-:Y:S04]  /*3a20*/  STL [R1+0x444], R2 ;  /* 0x0004440201007387 */ /* 0x0003e80000100800 */
[----:B-----5:R2:W-:Y:S01]  /*3a30*/  STL [R1+0x440], R0 ;  /* 0x0004400001007387 */ /* 0x0205e20000100800 */
[----:B-1----:R-:W1:Y:S03]  /*3a40*/  LDC R2, c[0x0][0x284] ;  /* 0x0000a100ff027b82 */ /* 0x002e660000000800 */
[----:B--2---:R-:W1:Y:S01]  /*3a50*/  LDL.LU R0, [R1] ;  /* 0x0000000001007983 */ /* 0x004e620000300800 */
[----:B------:R-:W-:Y:S01]  /*3a60*/  BSSY B1, `(.L_x_3593) ;  /* 0x000001d000017945 */ /* 0x000fe20003800000 */
[----:B-1----:R-:W-:-:S02]  /*3a70*/  IMAD.IADD R0, R0, 0x1, R2 ;  /* 0x0000000100007824 */ /* 0x002fc400078e0202 */
[----:B------:R1:W5:Y:S04]  /*3a80*/  LDL.LU R2, [R1+0x444] ;  /* 0x0004440001027983 */ /* 0x0003680000300800 */
[----:B------:R2:W-:Y:S04]  /*3a90*/  STL [R1], R0 ;  /* 0x0000000001007387 */ /* 0x0005e80000100800 */
[----:B--2---:R1:W5:Y:S01]  /*3aa0*/  LDL.LU R0, [R1+0x440] ;  /* 0x0004400001007983 */ /* 0x0043620000300800 */
[----:B------:R-:W-:Y:S05]  /*3ab0*/  @P1 BRA `(.L_x_3594) ;  /* 0x00000000005c1947 */ /* 0x000fea0003800000 */
[----:B------:R-:W2:Y:S01]  /*3ac0*/  LDL R21, [R1] ;  /* 0x0000000001157983 */ /* 0x000ea20000100800 */
[----:B------:R-:W3:Y:S03]  /*3ad0*/  LDC R20, c[0x0][0x284] ;  /* 0x0000a100ff147b82 */ /* 0x000ee60000000800 */
[----:B------:R0:W-:Y:S05]  /*3ae0*/  STL.64 [R1+0x440], R4 ;  /* 0x0004400401007387 */ /* 0x0001ea0000100a00 */
[----:B0-----:R-:W0:Y:S01]  /*3af0*/  LDC R5, c[0x0][0x284] ;  /* 0x0000a100ff057b82 */ /* 0x001e220000000800 */
[----:B---3--:R-:W-:Y:S01]  /*3b00*/  IMAD R20, R20, 0xa0, RZ ;  /* 0x000000a014147824 */ /* 0x008fe200078e02ff */
[----:B--2---:R-:W-:-:S04]  /*3b10*/  SHF.L.U32 R23, R21, 0x2, RZ ;  /* 0x0000000215177819 */ /* 0x004fc800000006ff */
[----:B------:R-:W-:-:S13]  /*3b20*/  ISETP.GE.AND P2, PT, R23, R20, PT ;  /* 0x000000141700720c */ /* 0x000fda0003f46270 */
[----:B-----5:R-:W2:Y:S01]  /*3b30*/  @!P2 LDG.E R22, desc[UR36][R2.64] ;  /* 0x000000240216a981 */ /* 0x020ea2000c1e1900 */
[----:B------:R-:W2:Y:S02]  /*3b40*/  @!P2 LDC R20, c[0x0][0x288] ;  /* 0x0000a200ff14ab82 */ /* 0x000ea40000000800 */
[----:B--2---:R-:W-:-:S06]  /*3b50*/  @!P2 IMAD R22, R22, R20, RZ ;  /* 0x000000141616a224 */ /* 0x004fcc00078e02ff */
[----:B------:R-:W2:Y:S01]  /*3b60*/  @!P2 LDC.64 R20, c[0x0][0x248] ;  /* 0x00009200ff14ab82 */ /* 0x000ea20000000a00 */
[----:B------:R-:W-:-:S04]  /*3b70*/  @!P2 IMAD R22, R22, 0xa0, RZ ;  /* 0x000000a01616a824 */ /* 0x000fc800078e02ff */
[----:B0-----:R-:W-:Y:S02]  /*3b80*/  @!P2 IMAD R23, R22, R5, R23 ;  /* 0x000000051617a224 */ /* 0x001fe400078e0217 */
[----:B------:R-:W-:-:S03]  /*3b90*/  @!P2 IMAD R22, R5, UR6, RZ ;  /* 0x000000060516ac24 */ /* 0x000fc6000f8e02ff */
[----:B------:R-:W-:Y:S02]  /*3ba0*/  @!P2 SHF.R.S32.HI R4, RZ, 0x1f, R23 ;  /* 0x0000001fff04a819 */ /* 0x000fe40000011417 */
[----:B------:R-:W-:-:S04]  /*3bb0*/  @!P2 IADD3 R23, P3, R22, R23, RZ ;  /* 0x000000171617a210 */ /* 0x000fc80007f7e0ff */
[----:B------:R-:W-:Y:S02]  /*3bc0*/  @!P2 LEA.HI.X.SX32 R22, R22, R4, 0x1, P3 ;  /* 0x000000041616a211 */ /* 0x000fe400018f0eff */
[----:B--2---:R-:W-:-:S04]  /*3bd0*/  @!P2 LEA R4, P3, R23, R20, 0x2 ;  /* 0x000000141704a211 */ /* 0x004fc800078610ff */
[----:B------:R-:W-:Y:S02]  /*3be0*/  @!P2 LEA.HI.X R5, R23, R21, R22, 0x2, P3 ;  /* 0x000000151705a211 */ /* 0x000fe400018f1416 */
[----:B------:R-:W-:Y:S02]  /*3bf0*/  CS2R R22, SRZ ;  /* 0x0000000000167805 */ /* 0x000fe4000001ff00 */
[----:B------:R-:W-:-:S06]  /*3c00*/  CS2R R20, SRZ ;  /* 0x0000000000147805 */ /* 0x000fcc000001ff00 */
[----:B------:R2:W5:Y:S04]  /*3c10*/  @!P2 LDG.E.128 R20, desc[UR36][R4.64] ;  /* 0x000000240414a981 */ /* 0x000568000c1e1d00 */
[----:B------:R2:W5:Y:S02]  /*3c20*/  LDL.LU.64 R4, [R1+0x440] ;  /* 0x0004400001047983 */ /* 0x0005640000300a00 */
.L_x_3594:
[----:B------:R-:W-:Y:S05]  /*3c30*/  BSYNC B1 ;  /* 0x0000000000017941 */ /* 0x000fea0003800000 */
.L_x_3593:
[----:B------:R-:W-:Y:S04]  /*3c40*/  BSSY B1, `(.L_x_3595) ;  /* 0x000001a000017945 */ /* 0x000fe80003800000 */
[----:B------:R-:W-:Y:S05]  /*3c50*/  @P1 BRA `(.L_x_3596) ;  /* 0x0000000000601947 */ /* 0x000fea0003800000 */
[----:B------:R-:W3:Y:S01]  /*3c60*/  LDL.LU R24, [R1] ;  /* 0x0000000001187983 */ /* 0x000ee20000300800 */
[----:B------:R-:W1:Y:S03]  /*3c70*/  LDC R25, c[0x0][0x284] ;  /* 0x0000a100ff197b82 */ /* 0x000e660000000800 */
[----:B-----5:R0:W-:Y:S05]  /*3c80*/  STL.64 [R1+0x440], R4 ;  /* 0x0004400401007387 */ /* 0x0201ea0000100a00 */
[----:B0-2---:R-:W3:Y:S01]  /*3c90*/  LDC R5, c[0x0][0x284] ;  /* 0x0000a100ff057b82 */ /* 0x005ee20000000800 */
[----:B-1----:R-:W-:-:S02]  /*3ca0*/  IMAD R25, R25, 0xa0, RZ ;  /* 0x000000a019197824 */ /* 0x002fc400078e02ff */
[----:B---3--:R-:W-:-:S05]  /*3cb0*/  IMAD.IADD R24, R24, 0x1, R5 ;  /* 0x0000000118187824 */ /* 0x008fca00078e0205 */
        /* <DEDUP_REMOVED lines=18> */
.L_x_3596:
[----:B------:R-:W-:Y:S05]  /*3de0*/  BSYNC B1 ;  /* 0x0000000000017941 */ /* 0x000fea0003800000 */
.L_x_3595:
[----:B-----5:R1:W-:Y:S02]  /*3df0*/  STL [R1+0x440], R0 ;  /* 0x0004400001007387 */ /* 0x0203e40000100800 */
[----:B-1----:R-:W1:Y:S02]  /*3e00*/  LDC R0, c[0x0][0x284] ;  /* 0x0000a100ff007b82 */ /* 0x002e640000000800 */
[----:B-1----:R-:W-:-:S05]  /*3e10*/  IMAD R0, R0, 0x7, R252 ;  /* 0x0000000700007824 */ /* 0x002fca00078e02fc */
[----:B------:R1:W-:Y:S04]  /*3e20*/  STL [R1], R0 ;  /* 0x0000000001007387 */ /* 0x0003e80000100800 */
[----:B-1----:R1:W5:Y:S01]  /*3e30*/  LDL.LU R0, [R1+0x440] ;  /* 0x0004400001007983 */ /* 0x0023620000300800 */
[----:B------:R-:W-:Y:S04]  /*3e40*/  BSSY B1, `(.L_x_3597) ;  /* 0x0000019000017945 */ /* 0x000fe80003800000 */
[----:B------:R-:W-:Y:S05]  /*3e50*/  @P1 BRA `(.L_x_3598) ;  /* 0x00000000005c1947 */ /* 0x000fea0003800000 */
[----:B------:R-:W3:Y:S01]  /*3e60*/  LDL R29, [R1] ;  /* 0x00000000011d7983 */ /* 0x000ee20000100800 */
[----:B------:R-:W1:Y:S03]  /*3e70*/  LDC R28, c[0x0][0x284] ;  /* 0x0000a100ff1c7b82 */ /* 0x000e660000000800 */
[----:B------:R0:W-:Y:S05]  /*3e80*/  STL.64 [R1+0x440], R4 ;  /* 0x0004400401007387 */ /* 0x0001ea0000100a00 */
[----:B0-2---:R-:W0:Y:S01]  /*3e90*/  LDC R5, c[0x0][0x284] ;  /* 0x0000a100ff057b82 */ /* 0x005e220000000800 */
[----:B-1----:R-:W-:-:S02]  /*3ea0*/  IMAD R28, R28, 0xa0, RZ ;  /* 0x000000a01c1c7824 */ /* 0x002fc400078e02ff */
[----:B---3--:R-:W-:-:S05]  /*3eb0*/  IMAD.SHL.U32 R31, R29, 0x4, RZ ;  /* 0x000000041d1f7824 */ /* 0x008fca00078e00ff */
        /* <DEDUP_REMOVED lines=17> */
.L_x_3598:
[----:B------:R-:W-:Y:S05]  /*3fd0*/  BSYNC B1 ;  /* 0x0000000000017941 */ /* 0x000fea0003800000 */
.L_x_3597:
[----:B------:R1:W-:Y:S04]  /*3fe0*/  STL [R1+0x444], R2 ;  /* 0x0004440201007387 */ /* 0x0003e80000100800 */
[----:B-----5:R2:W-:Y:S01]  /*3ff0*/  STL [R1+0x440], R0 ;  /* 0x0004400001007387 */ /* 0x0205e20000100800 */
[----:B-1----:R-:W1:Y:S03]  /*4000*/  LDC R2, c[0x0][0x284] ;  /* 0x0000a100ff027b82 */ /* 0x002e660000000800 */
[----:B--2---:R-:W1:Y:S01]  /*4010*/  LDL.LU R0, [R1] ;  /* 0x0000000001007983 */ /* 0x004e620000300800 */
[----:B------:R-:W-:Y:S01]  /*4020*/  BSSY B1, `(.L_x_3599) ;  /* 0x000001d000017945 */ /* 0x000fe20003800000 */
[----:B-1----:R-:W-:-:S02]  /*4030*/  IADD3 R0, R0, R2, RZ ;  /* 0x0000000200007210 */ /* 0x002fc40007ffe0ff */
        /* <DEDUP_REMOVED lines=8> */
[----:B---3--:R-:W-:-:S02]  /*40c0*/  IMAD R32, R32, 0xa0, RZ ;  /* 0x000000a020207824 */ /* 0x008fc400078e02ff */
[----:B--2---:R-:W-:-:S05]  /*40d0*/  IMAD.SHL.U32 R35, R33, 0x4, RZ ;  /* 0x0000000421237824 */ /* 0x004fca00078e00ff */
        /* <DEDUP_REMOVED lines=17> */
.L_x_3600:
[----:B------:R-:W-:Y:S05]  /*41f0*/  BSYNC B1 ;  /* 0x0000000000017941 */ /* 0x000fea0003800000 */
.L_x_3599:
[----:B------:R-:W-:Y:S04]  /*4200*/  BSSY B1, `(.L_x_3601) ;  /* 0x000001a000017945 */ /* 0x000fe80003800000 */
[----:B------:R-:W-:Y:S05]  /*4210*/  @P1 BRA `(.L_x_3602) ;  /* 0x0000000000601947 */ /* 0x000fea0003800000 */
[----:B------:R-:W3:Y:S01]  /*4220*/  LDL.LU R36, [R1] ;  /* 0x0000000001247983 */ /* 0x000ee20000300800 */
[----:B------:R-:W1:Y:S03]  /*4230*/  LDC R37, c[0x0][0x284] ;  /* 0x0000a100ff257b82 */ /* 0x000e660000000800 */
[----:B-----5:R0:W-:Y:S05]  /*4240*/  STL.64 [R1+0x440], R4 ;  /* 0x0004400401007387 */ /* 0x0201ea0000100a00 */
[----:B0-2---:R-:W3:Y:S01]  /*4250*/  LDC R5, c[0x0][0x284] ;  /* 0x0000a100ff057b82 */ /* 0x005ee20000000800 */
[----:B-1----:R-:W-:Y:S01]  /*4260*/  IMAD R37, R37, 0xa0, RZ ;  /* 0x000000a025257824 */ /* 0x002fe200078e02ff */
[----:B---3--:R-:W-:-:S05]  /*4270*/  IADD3 R36, R36, R5, RZ ;  /* 0x0000000524247210 */ /* 0x008fca0007ffe0ff */
[----:B------:R-:W-:-:S05]  /*4280*/  IMAD.SHL.U32 R39, R36, 0x4, RZ ;  /* 0x0000000424277824 */ /* 0x000fca00078e00ff */
        /* <DEDUP_REMOVED lines=17> */
.L_x_3602:
[----:B------:R-:W-:Y:S05]  /*43a0*/  BSYNC B1 ;  /* 0x0000000000017941 */ /* 0x000fea0003800000 */
.L_x_3601:
        /* <DEDUP_REMOVED lines=11> */
[----:B-1----:R-:W-:Y:S01]  /*4460*/  IMAD R40, R40, 0xa0, RZ ;  /* 0x000000a028287824 */ /* 0x002fe200078e02ff */
[----:B---3--:R-:W-:-:S04]  /*4470*/  SHF.L.U32 R43, R41, 0x2, RZ ;  /* 0x00000002292b7819 */ /* 0x008fc800000006ff */
        /* <DEDUP_REMOVED lines=17> */
.L_x_3604:
[----:B------:R-:W-:Y:S05]  /*4590*/  BSYNC B1 ;  /* 0x0000000000017941 */ /* 0x000fea0003800000 */
.L_x_3603:
        /* <DEDUP_REMOVED lines=33> */
.L_x_3606:
[----:B------:R-:W-:Y:S05]  /*47b0*/  BSYNC B1 ;  /* 0x0000000000017941 */ /* 0x000fea0003800000 */
.L_x_3605:
        /* <DEDUP_REMOVED lines=26> */
.L_x_3608:
[----:B------:R-:W-:Y:S05]  /*4960*/  BSYNC B1 ;  /* 0x0000000000017941 */ /* 0x000fea0003800000 */
.L_x_3607:
        /* <DEDUP_REMOVED lines=30> */
.L_x_3610:
[----:B------:R-:W-:Y:S05]  /*4b50*/  BSYNC B1 ;  /* 0x0000000000017941 */ /* 0x000fea0003800000 */
.L_x_3609:
        /* <DEDUP_REMOVED lines=33> */
.L_x_3612:
[----:B------:R-:W-:Y:S05]  /*4d70*/  BSYNC B1 ;  /* 0x0000000000017941 */ /* 0x000fea0003800000 */
.L_x_3611:
        /* <DEDUP_REMOVED lines=26> */
.L_x_3614:
[----:B------:R-:W-:Y:S05]  /*4f20*/  BSYNC B1 ;  /* 0x0000000000017941 */ /* 0x000fea0003800000 */
.L_x_3613:
[----:B-----5:R1:W-:Y:S02]  /*4f30*/  STL [R1+0x440], R0 ;  /* 0x0004400001007387 */ /* 0x0203e40000100800 */
[----:B-1----:R-:W1:Y:S02]  /*4f40*/  LDC R0, c[0x0][0x284] ;  /* 0x0000a100ff007b82 */ /* 0x002e640000000800 */
[----:B-1----:R-:W-:-:S05]  /*4f50*/  LEA R0, R0, R252, 0x4 ;  /* 0x000000fc00007211 */ /* 0x002fca00078e20ff */
        /* <DEDUP_REMOVED lines=27> */
.L_x_3616:
[----:B------:R-:W-:Y:S05]  /*5110*/  BSYNC B1 ;  /* 0x0000000000017941 */ /* 0x000fea0003800000 */
.L_x_3615:
        /* <DEDUP_REMOVED lines=33> */
.L_x_3618:
[----:B------:R-:W-:Y:S05]  /*5330*/  BSYNC B1 ;  /* 0x0000000000017941 */ /* 0x000fea0003800000 */
.L_x_3617:
        /* <DEDUP_REMOVED lines=26> */
.L_x_3620:
[----:B------:R-:W-:Y:S05]  /*54e0*/  BSYNC B1 ;  /* 0x0000000000017941 */ /* 0x000fea0003800000 */
.L_x_3619:
        /* <DEDUP_REMOVED lines=30> */
.L_x_3622:
[----:B------:R-:W-:Y:S05]  /*56d0*/  BSYNC B1 ;  /* 0x0000000000017941 */ /* 0x000fea0003800000 */
.L_x_3621:
        /* <DEDUP_REMOVED lines=33> */
.L_x_3624:
[----:B------:R-:W-:Y:S05]  /*58f0*/  BSYNC B1 ;  /* 0x0000000000017941 */ /* 0x000fea0003800000 */
.L_x_3623:
        /* <DEDUP_REMOVED lines=26> */
.L_x_3626:
[----:B------:R-:W-:Y:S05]  /*5aa0*/  BSYNC B1 ;  /* 0x0000000000017941 */ /* 0x000fea0003800000 */
.L_x_3625:
        /* <DEDUP_REMOVED lines=30> */
.L_x_3628:
[----:B------:R-:W-:Y:S05]  /*5c90*/  BSYNC B1 ;  /* 0x0000000000017941 */ /* 0x000fea0003800000 */
.L_x_3627:
        /* <DEDUP_REMOVED lines=33> */
.L_x_3630:
[----:B------:R-:W-:Y:S05]  /*5eb0*/  BSYNC B1 ;  /* 0x0000000000017941 */ /* 0x000fea0003800000 */
.L_x_3629:
        /* <DEDUP_REMOVED lines=26> */
.L_x_3632:
[----:B------:R-:W-:Y:S05]  /*6060*/  BSYNC B1 ;  /* 0x0000000000017941 */ /* 0x000fea0003800000 */
.L_x_3631:
        /* <DEDUP_REMOVED lines=30> */
.L_x_3634:
[----:B------:R-:W-:Y:S05]  /*6250*/  BSYNC B1 ;  /* 0x0000000000017941 */ /* 0x000fea0003800000 */
.L_x_3633:
        /* <DEDUP_REMOVED lines=33> */
.L_x_3636:
[----:B------:R-:W-:Y:S05]  /*6470*/  BSYNC B1 ;  /* 0x0000000000017941 */ /* 0x000fea0003800000 */
.L_x_3635:
        /* <DEDUP_REMOVED lines=26> */
.L_x_3638:
[----:B------:R-:W-:Y:S05]  /*6620*/  BSYNC B1 ;  /* 0x0000000000017941 */ /* 0x000fea0003800000 */
.L_x_3637:
        /* <DEDUP_REMOVED lines=30> */
.L_x_3640:
[----:B------:R-:W-:Y:S05]  /*6810*/  BSYNC B1 ;  /* 0x0000000000017941 */ /* 0x000fea0003800000 */
.L_x_3639:
        /* <DEDUP_REMOVED lines=33> */
.L_x_3642:
[----:B------:R-:W-:Y:S05]  /*6a30*/  BSYNC B1 ;  /* 0x0000000000017941 */ /* 0x000fea0003800000 */
.L_x_3641:
        /* <DEDUP_REMOVED lines=26> */
.L_x_3644:
[----:B------:R-:W-:Y:S05]  /*6be0*/  BSYNC B1 ;  /* 0x0000000000017941 */ /* 0x000fea0003800000 */
.L_x_3643:
        /* <DEDUP_REMOVED lines=30> */
.L_x_3646:
[----:B------:R-:W-:Y:S05]  /*6dd0*/  BSYNC B1 ;  /* 0x0000000000017941 */ /* 0x000fea0003800000 */
.L_x_3645:
        /* <DEDUP_REMOVED lines=33> */
.L_x_3648:
[----:B------:R-:W-:Y:S05]  /*6ff0*/  BSYNC B1 ;  /* 0x0000000000017941 */ /* 0x000fea0003800000 */
.L_x_3647:
        /* <DEDUP_REMOVED lines=26> */
.L_x_3650:
[----:B------:R-:W-:Y:S05]  /*71a0*/  BSYNC B1 ;  /* 0x0000000000017941 */ /* 0x000fea0003800000 */
.L_x_3649:
        /* <DEDUP_REMOVED lines=30> */
.L_x_3652:
[----:B------:R-:W-:Y:S05]  /*7390*/  BSYNC B1 ;  /* 0x0000000000017941 */ /* 0x000fea0003800000 */
.L_x_3651:
        /* <DEDUP_REMOVED lines=33> */
.L_x_3654:
[----:B------:R-:W-:Y:S05]  /*75b0*/  BSYNC B1 ;  /* 0x0000000000017941 */ /* 0x000fea0003800000 */
.L_x_3653:
        /* <DEDUP_REMOVED lines=26> */
.L_x_3656:
[----:B------:R-:W-:Y:S05]  /*7760*/  BSYNC B1 ;  /* 0x0000000000017941 */ /* 0x000fea0003800000 */
.L_x_3655:
        /* <DEDUP_REMOVED lines=30> */
.L_x_3658:
[----:B------:R-:W-:Y:S05]  /*7950*/  BSYNC B1 ;  /* 0x0000000000017941 */ /* 0x000fea0003800000 */
.L_x_3657:
        /* <DEDUP_REMOVED lines=33> */
.L_x_3660:
[----:B------:R-:W-:Y:S05]  /*7b70*/  BSYNC B1 ;  /* 0x0000000000017941 */ /* 0x000fea0003800000 */
.L_x_3659:
        /* <DEDUP_REMOVED lines=26> */
.L_x_3662:
[----:B------:R-:W-:Y:S05]  /*7d20*/  BSYNC B1 ;  /* 0x0000000000017941 */ /* 0x000fea0003800000 */
.L_x_3661:
        /* <DEDUP_REMOVED lines=30> */
.L_x_3664:
[----:B------:R-:W-:Y:S05]  /*7f10*/  BSYNC B1 ;  /* 0x0000000000017941 */ /* 0x000fea0003800000 */
.L_x_3663:
        /* <DEDUP_REMOVED lines=33> */
.L_x_3666:
[----:B------:R-:W-:Y:S05]  /*8130*/  BSYNC B1 ;  /* 0x0000000000017941 */ /* 0x000fea0003800000 */
.L_x_3665:
        /* <DEDUP_REMOVED lines=26> */
.L_x_3668:
[----:B------:R-:W-:Y:S05]  /*82e0*/  BSYNC B1 ;  /* 0x0000000000017941 */ /* 0x000fea0003800000 */
.L_x_3667:
        /* <DEDUP_REMOVED lines=30> */
.L_x_3670:
[----:B------:R-:W-:Y:S05]  /*84d0*/  BSYNC B1 ;  /* 0x0000000000017941 */ /* 0x000fea0003800000 */
.L_x_3669:
        /* <DEDUP_REMOVED lines=33> */
.L_x_3672:
[----:B------:R-:W-:Y:S05]  /*86f0*/  BSYNC B1 ;  /* 0x0000000000017941 */ /* 0x000fea0003800000 */
.L_x_3671:
        /* <DEDUP_REMOVED lines=26> */
.L_x_3674:
[----:B------:R-:W-:Y:S05]  /*88a0*/  BSYNC B1 ;  /* 0x0000000000017941 */ /* 0x000fea0003800000 */
.L_x_3673:
        /* <DEDUP_REMOVED lines=30> */
.L_x_3676:
[----:B------:R-:W-:Y:S05]  /*8a90*/  BSYNC B1 ;  /* 0x0000000000017941 */ /* 0x000fea0003800000 */
.L_x_3675:
        /* <DEDUP_REMOVED lines=33> */
.L_x_3678:
[----:B------:R-:W-:Y:S05]  /*8cb0*/  BSYNC B1 ;  /* 0x0000000000017941 */ /* 0x000fea0003800000 */
.L_x_3677:
        /* <DEDUP_REMOVED lines=26> */
.L_x_3680:
[----:B------:R-:W-:Y:S05]  /*8e60*/  BSYNC B1 ;  /* 0x0000000000017941 */ /* 0x000fea0003800000 */
.L_x_3679:
        /* <DEDUP_REMOVED lines=30> */
.L_x_3682:
[----:B------:R-:W-:Y:S05]  /*9050*/  BSYNC B1 ;  /* 0x0000000000017941 */ /* 0x000fea0003800000 */
.L_x_3681:
        /* <DEDUP_REMOVED lines=33> */
.L_x_3684:
[----:B------:R-:W-:Y:S05]  /*9270*/  BSYNC B1 ;  /* 0x0000000000017941 */ /* 0x000fea0003800000 */
.L_x_3683:
        /* <DEDUP_REMOVED lines=26> */
.L_x_3686:
[----:B------:R-:W-:Y:S05]  /*9420*/  BSYNC B1 ;  /* 0x0000000000017941 */ /* 0x000fea0003800000 */
.L_x_3685:
        /* <DEDUP_REMOVED lines=30> */
.L_x_3688:
[----:B------:R-:W-:Y:S05]  /*9610*/  BSYNC B1 ;  /* 0x0000000000017941 */ /* 0x000fea0003800000 */
.L_x_3687:
        /* <DEDUP_REMOVED lines=33> */
.L_x_3690:
[----:B------:R-:W-:Y:S05]  /*9830*/  BSYNC B1 ;  /* 0x0000000000017941 */ /* 0x000fea0003800000 */
.L_x_3689:
        /* <DEDUP_REMOVED lines=26> */
.L_x_3692:
[----:B------:R-:W-:Y:S05]  /*99e0*/  BSYNC B1 ;  /* 0x0000000000017941 */ /* 0x000fea0003800000 */
.L_x_3691:
        /* <DEDUP_REMOVED lines=30> */
.L_x_3694:
[----:B------:R-:W-:Y:S05]  /*9bd0*/  BSYNC B1 ;  /* 0x0000000000017941 */ /* 0x000fea0003800000 */
.L_x_3693:
        /* <DEDUP_REMOVED lines=33> */
.L_x_3696:
[----:B------:R-:W-:Y:S05]  /*9df0*/  BSYNC B1 ;  /* 0x0000000000017941 */ /* 0x000fea0003800000 */
.L_x_3695:
        /* <DEDUP_REMOVED lines=26> */
.L_x_3698:
[----:B------:R-:W-:Y:S05]  /*9fa0*/  BSYNC B1 ;  /* 0x0000000000017941 */ /* 0x000fea0003800000 */
.L_x_3697:
        /* <DEDUP_REMOVED lines=30> */
.L_x_3700:
[----:B------:R-:W-:Y:S05]  /*a190*/  BSYNC B1 ;  /* 0x0000000000017941 */ /* 0x000fea0003800000 */
.L_x_3699:
        /* <DEDUP_REMOVED lines=33> */
.L_x_3702:
[----:B------:R-:W-:Y:S05]  /*a3b0*/  BSYNC B1 ;  /* 0x0000000000017941 */ /* 0x000fea0003800000 */
.L_x_3701:
        /* <DEDUP_REMOVED lines=26> */
.L_x_3704:
[----:B------:R-:W-:Y:S05]  /*a560*/  BSYNC B1 ;  /* 0x0000000000017941 */ /* 0x000fea0003800000 */
.L_x_3703:
[----:B-----5:R1:W-:Y:S02]  /*a570*/  STL [R1+0x440], R0 ;  /* 0x0004400001007387 */ /* 0x0203e40000100800 */
[----:B-1----:R-:W1:Y:S02]  /*a580*/  LDC R0, c[0x0][0x284] ;  /* 0x0000a100ff007b82 */ /* 0x002e640000000800 */
[----:B-1----:R-:W-:Y:S02]  /*a590*/  IMAD R252, R0, 0x3d, R252 ;  /* 0x0000003d00fc7824 */ /* 0x002fe400078e02fc */
[----:B------:R1:W5:Y:S01]  /*a5a0*/  LDL.LU R0, [R1+0x440] ;  /* 0x0004400001007983 */ /* 0x0003620000300800 */
[----:B------:R-:W-:Y:S04]  /*a5b0*/  BSSY B1, `(.L_x_3705) ;  /* 0x0000018000017945 */ /* 0x000fe80003800000 */
[----:B------:R-:W-:Y:S05]  /*a5c0*/  @P1 BRA `(.L_x_3706) ;  /* 0x0000000000581947 */ /* 0x000fea0003800000 */
[----:B------:R-:W1:Y:S01]  /*a5d0*/  LDC R244, c[0x0][0x284] ;  /* 0x0000a100fff47b82 */ /* 0x000e620000000800 */
[----:B------:R-:W-:Y:S01]  /*a5e0*/  SHF.L.U32 R246, R252, 0x2, RZ ;  /* 0x00000002fcf67819 */ /* 0x000fe200000006ff */
[----:B------:R0:W-:Y:S06]  /*a5f0*/  STL.64 [R1+0x440], R4 ;  /* 0x0004400401007387 */ /* 0x0001ec0000100a00 */
[----:B0-2---:R-:W0:Y:S01]  /*a600*/  LDC R5, c[0x0][0x284] ;  /* 0x0000a100ff057b82 */ /* 0x005e220000000800 */
[----:B-1----:R-:W-:-:S05]  /*a610*/  IMAD R244, R244, 0xa0, RZ ;  /* 0x000000a0f4f47824 */ /* 0x002fca00078e02ff */
        /* <DEDUP_REMOVED lines=17> */
.L_x_3706:
[----:B------:R-:W-:Y:S05]  /*a730*/  BSYNC B1 ;  /* 0x0000000000017941 */ /* 0x000fea0003800000 */
.L_x_3705:
[----:B-----5:R1:W-:Y:S02]  /*a740*/  STL [R1+0x440], R0 ;  /* 0x0004400001007387 */ /* 0x0203e40000100800 */
[----:B-1----:R-:W1:Y:S02]  /*a750*/  LDC R0, c[0x0][0x284] ;  /* 0x0000a100ff007b82 */ /* 0x002e640000000800 */
[----:B-1----:R-:W-:Y:S02]  /*a760*/  IMAD.IADD R252, R252, 0x1, R0 ;  /* 0x00000001fcfc7824 */ /* 0x002fe400078e0200 */
        /* <DEDUP_REMOVED lines=25> */
.L_x_3708:
[----:B------:R-:W-:Y:S05]  /*a900*/  BSYNC B1 ;  /* 0x0000000000017941 */ /* 0x000fea0003800000 */
.L_x_3707:
[----:B------:R-:W-:Y:S04]  /*a910*/  BSSY B1, `(.L_x_3709) ;  /* 0x000001d000017945 */ /* 0x000fe80003800000 */
[----:B------:R-:W-:Y:S05]  /*a920*/  @P1 BRA `(.L_x_3710) ;  /* 0x00000000006c1947 */ /* 0x000fea0003800000 */
[----:B------:R0:W-:Y:S04]  /*a930*/  STL.64 [R1+0x448], R6 ;  /* 0x0004480601007387 */ /* 0x0001e80000100a00 */
[----:B-----5:R2:W-:Y:S01]  /*a940*/  STL.64 [R1+0x440], R4 ;  /* 0x0004400401007387 */ /* 0x0205e20000100a00 */
[----:B0-----:R-:W0:Y:S08]  /*a950*/  LDC R7, c[0x0][0x284] ;  /* 0x0000a100ff077b82 */ /* 0x001e300000000800 */
[----:B--2---:R-:W2:Y:S01]  /*a960*/  LDC R5, c[0x0][0x284] ;  /* 0x0000a100ff057b82 */ /* 0x004ea20000000800 */
[----:B0-----:R-:W-:-:S05]  /*a970*/  IMAD.IADD R252, R252, 0x1, R7 ;  /* 0x00000001fcfc7824 */ /* 0x001fca00078e0207 */
[----:B------:R-:W-:Y:S01]  /*a980*/  SHF.L.U32 R6, R252, 0x2, RZ ;  /* 0x00000002fc067819 */ /* 0x000fe200000006ff */
[----:B--2---:R-:W-:-:S05]  /*a990*/  IMAD R5, R5, 0xa0, RZ ;  /* 0x000000a005057824 */ /* 0x004fca00078e02ff */
[----:B------:R-:W-:-:S13]  /*a9a0*/  ISETP.GE.AND P2, PT, R6, R5, PT ;  /* 0x000000050600720c */ /* 0x000fda0003f46270 */
[----:B------:R0:W2:Y:S02]  /*a9b0*/  @!P2 LDG.E R2, desc[UR36][R2.64] ;  /* 0x000000240202a981 */ /* 0x0000a4000c1e1900 */
[----:B0-----:R-:W2:Y:S02]  /*a9c0*/  @!P2 LDC R3, c[0x0][0x288] ;  /* 0x0000a200ff03ab82 */ /* 0x001ea40000000800 */
[----:B--2---:R-:W-:-:S06]  /*a9d0*/  @!P2 IMAD R252, R2, R3, RZ ;  /* 0x0000000302fca224 */ /* 0x004fcc00078e02ff */
[----:B------:R-:W0:Y:S01]  /*a9e0*/  @!P2 LDC.64 R2, c[0x0][0x248] ;  /* 0x00009200ff02ab82 */ /* 0x000e220000000a00 */
[----:B------:R-:W-:-:S04]  /*a9f0*/  @!P2 IMAD R252, R252, 0xa0, RZ ;  /* 0x000000a0fcfca824 */ /* 0x000fc800078e02ff */
[----:B------:R-:W-:Y:S02]  /*aa00*/  @!P2 IMAD R4, R252, R7, R6 ;  /* 0x00000007fc04a224 */ /* 0x000fe400078e0206 */
[----:B------:R-:W-:Y:S01]  /*aa10*/  @!P2 IMAD R252, R7, UR6, RZ ;  /* 0x0000000607fcac24 */ /* 0x000fe2000f8e02ff */
[----:B------:R-:W-:Y:S02]  /*aa20*/  CS2R R6, SRZ ;  /* 0x0000000000067805 */ /* 0x000fe4000001ff00 */
[----:B------:R-:W-:Y:S02]  /*aa30*/  @!P2 SHF.R.S32.HI R5, RZ, 0x1f, R4 ;  /* 0x0000001fff05a819 */ /* 0x000fe40000011404 */
[----:B------:R-:W-:-:S04]  /*aa40*/  @!P2 IADD3 R4, P3, R252, R4, RZ ;  /* 0x00000004fc04a210 */ /* 0x000fc80007f7e0ff */
[----:B------:R-:W-:Y:S02]  /*aa50*/  @!P2 LEA.HI.X.SX32 R252, R252, R5, 0x1, P3 ;  /* 0x00000005fcfca211 */ /* 0x000fe400018f0eff */
[----:B0-----:R-:W-:-:S04]  /*aa60*/  @!P2 LEA R2, P3, R4, R2, 0x2 ;  /* 0x000000020402a211 */ /* 0x001fc800078610ff */
[----:B------:R-:W-:Y:S02]  /*aa70*/  @!P2 LEA.HI.X R3, R4, R3, R252, 0x2, P3 ;  /* 0x000000030403a211 */ /* 0x000fe400018f14fc */
[----:B------:R-:W-:-:S06]  /*aa80*/  CS2R R4, SRZ ;  /* 0x0000000000047805 */ /* 0x000fcc000001ff00 */
[----:B------:R-:W2:Y:S04]  /*aa90*/  @!P2 LDG.E.128 R4, desc[UR36][R2.64] ;  /* 0x000000240204a981 */ /* 0x000ea8000c1e1d00 */
[----:B--2---:R-:W-:Y:S04]  /*aaa0*/  STL.64 [R1+0x8], R4 ;  /* 0x0000080401007387 */ /* 0x004fe80000100a00 */
[----:B------:R0:W-:Y:S04]  /*aab0*/  STL.64 [R1+0x10], R6 ;  /* 0x0000100601007387 */ /* 0x0001e80000100a00 */
[----:B0-----:R0:W5:Y:S04]  /*aac0*/  LDL.LU.64 R6, [R1+0x448] ;  /* 0x0004480001067983 */ /* 0x0011680000300a00 */
[----:B------:R0:W5:Y:S02]  /*aad0*/  LDL.LU.64 R4, [R1+0x440] ;  /* 0x0004400001047983 */ /* 0x0001640000300a00 */
.L_x_3710:
[----:B------:R-:W-:Y:S05]  /*aae0*/  BSYNC B1 ;  /* 0x0000000000017941 */ /* 0x000fea0003800000 */
.L_x_3709:
[----:B------:R-:W-:Y:S04]  /*aaf0*/  BSSY B1, `(.L_x_3711) ;  /* 0x0000266000017945 */ /* 0x000fe80003800000 */
[----:B------:R-:W-:Y:S05]  /*ab00*/  @P1 BRA `(.L_x_3712) ;  /* 0x0000002400901947 */ /* 0x000fea0003800000 */
[----:B------:R-:W2:Y:S04]  /*ab10*/  LDL R2, [R1+0x410] ;  /* 0x0004100001027983 */ /* 0x000ea80000100800 */
[----:B------:R-:W3:Y:S04]  /*ab20*/  LDL R3, [R1+0x414] ;  /* 0x0004140001037983 */ /* 0x000ee80000100800 */
[----:B------:R-:W4:Y:S04]  /*ab30*/  LDL R252, [R1+0x39c] ;  /* 0x00039c0001fc7983 */ /* 0x000f280000100800 */
[----:B------:R0:W-:Y:S04]  /*ab40*/  STL [R1+0x4a0], R195 ;  /* 0x0004a0c301007387 */ /* 0x0001e80000100800 */
[----:B0-----:R-:W4:Y:S04]  /*ab50*/  LDL R195, [R1+0x398] ;  /* 0x0003980001c37983 */ /* 0x001f280000100800 */
        /* <DEDUP_REMOVED lines=20> */
[----:B-----5:R0:W-:Y:S04]  /*aca0*/  STL [R1+0x474], R250 ;  /* 0x000474fa01007387 */ /* 0x0201e80000100800 */
        /* <DEDUP_REMOVED lines=16> */
[----:B------:R1:W-:Y:S04]  /*adb0*/  STL [R1+0x440], R4 ;  /* 0x0004400401007387 */ /* 0x0003e80000100800 */
[----:B------:R3:W-:Y:S04]  /*adc0*/  STL [R1+0x444], R5 ;  /* 0x0004440501007387 */ /* 0x0007e80000100800 */
[----:B------:R4:W-:Y:S04]  /*add0*/  STL [R1+0x448], R8 ;  /* 0x0004480801007387 */ /* 0x0009e80000100800 */
[----:B0-----:R-:W4:Y:S04]  /*ade0*/  LDL R251, [R1+0x35c] ;  /* 0x00035c0001fb7983 */ /* 0x001f280000100800 */
[----:B------:R-:W4:Y:S04]  /*adf0*/  LDL R247, [R1+0x34c] ;  /* 0x00034c0001f77983 */ /* 0x000f280000100800 */
[----:B------:R-:W4:Y:S04]  /*ae00*/  LDL R243, [R1+0x33c] ;  /* 0x00033c0001f37983 */ /* 0x000f280000100800 */
[----:B------:R-:W4:Y:S04]  /*ae10*/  LDL R239, [R1+0x32c] ;  /* 0x00032c0001ef7983 */ /* 0x000f280000100800 */
[----:B------:R-:W4:Y:S01]  /*ae20*/  LDL R235, [R1+0x31c] ;  /* 0x00031c0001eb7983 */ /* 0x000f220000100800 */
[----:B--2---:R-:W-:-:S03]  /*ae30*/  FMUL.FTZ R2, R2, R4 ;  /* 0x0000000402027220 */ /* 0x004fc60000410000 */
[----:B-1----:R-:W2:Y:S01]  /*ae40*/  LDL R4, [R1+0x36c] ;  /* 0x00036c0001047983 */ /* 0x002ea20000100800 */
[----:B---3--:R-:W-:-:S03]  /*ae50*/  FMUL.FTZ R3, R3, R5 ;  /* 0x0000000503037220 */ /* 0x008fc60000410000 */
[----:B------:R-:W3:Y:S01]  /*ae60*/  LDL R5, [R1+0x2c8] ;  /* 0x0002c80001057983 */ /* 0x000ee20000100800 */
[----:B----4-:R-:W-:-:S03]  /*ae70*/  FFMA.FTZ R3, R223, R227, R3 ;  /* 0x000000e3df037223 */ /* 0x010fc60000010003 */
[----:B------:R-:W4:Y:S01]  /*ae80*/  LDL R223, [R1+0x2e8] ;  /* 0x0002e80001df7983 */ /* 0x000f220000100800 */
[----:B------:R-:W-:-:S03]  /*ae90*/  FFMA.FTZ R3, R250, R9, R3 ;  /* 0x00000009fa037223 */ /* 0x000fc60000010003 */
[----:B------:R-:W3:Y:S01]  /*aea0*/  LDL R250, [R1+0x348] ;  /* 0x0003480001fa7983 */ /* 0x000ee20000100800 */
        /* <DEDUP_REMOVED lines=13> */
[----:B------:R-:W-:-:S03]  /*af80*/  FFMA.FTZ R2, R219, R8, R2 ;  /* 0x00000008db027223 */ /* 0x000fc60000010002 */
[----:B------:R-:W2:Y:S01]  /*af90*/  LDL R8, [R1+0x38c] ;  /* 0x00038c0001087983 */ /* 0x000ea20000100800 */
[----:B------:R-:W-:-:S03]  /*afa0*/  FFMA.FTZ R2, R215, R12, R2 ;  /* 0x0000000cd7027223 */ /* 0x000fc60000010002 */
[----:B------:R-:W3:Y:S01]  /*afb0*/  LDL R252, [R1+0x358] ;  /* 0x0003580001fc7983 */ /* 0x000ee20000100800 */
[----:B------:R-:W-:-:S03]  /*afc0*/  FFMA.FTZ R2, R211, R16, R2 ;  /* 0x00000010d3027223 */ /* 0x000fc60000010002 */
        /* <DEDUP_REMOVED lines=76> */
[----:B------:R-:W4:Y:S01]  /*b490*/  LDL R4, [R1+0x1cc] ;  /* 0x0001cc0001047983 */ /* 0x000f220000100800 */
        /* <DEDUP_REMOVED lines=10> */
[----:B---3--:R-:W-:Y:S02]  /*b540*/  FFMA.FTZ R2, R195, R100, R2 ;  /* 0x00000064c3027223 */ /* 0x008fe40000010002 */
[----:B------:R-:W3:Y:S02]  /*b550*/  LDL.LU R195, [R1+0x4a0] ;  /* 0x0004a00001c37983 */ /* 0x000ee40000300800 */
[----:B--2---:R-:W-:Y:S02]  /*b560*/  FFMA.FTZ R2, R199, R104, R2 ;  /* 0x00000068c7027223 */ /* 0x004fe40000010002 */
[----:B------:R-:W2:Y:S02]  /*b570*/  LDL.LU R230, [R1+0x49c] ;  /* 0x00049c0001e67983 */ /* 0x000ea40000300800 */
[----:B----4-:R-:W-:Y:S01]  /*b580*/  FFMA.FTZ R2, R203, R108, R2 ;  /* 0x0000006ccb027223 */ /* 0x010fe20000010002 */
[----:B------:R-:W-:Y:S01]  /*b590*/  FFMA.FTZ R3, R8, R141, R3 ;  /* 0x0000008d08037223 */ /* 0x000fe20000010003 */
[----:B------:R-:W4:Y:S02]  /*b5a0*/  LDL.LU R199, [R1+0x498] ;  /* 0x0004980001c77983 */ /* 0x000f240000300800 */
[----:B------:R-:W-:-:S02]  /*b5b0*/  FFMA.FTZ R2, R207, R112, R2 ;  /* 0x00000070cf027223 */ /* 0x000fc40000010002 */
[----:B------:R-:W4:Y:S02]  /*b5c0*/  LDL.LU R234, [R1+0x494] ;  /* 0x0004940001ea7983 */ /* 0x000f240000300800 */
[----:B------:R-:W-:Y:S02]  /*b5d0*/  FFMA.FTZ R2, R252, R116, R2 ;  /* 0x00000074fc027223 */ /* 0x000fe40000010002 */
[----:B------:R-:W4:Y:S02]  /*b5e0*/  LDL.LU R203, [R1+0x490] ;  /* 0x0004900001cb7983 */ /* 0x000f240000300800 */
[----:B------:R-:W-:Y:S02]  /*b5f0*/  FFMA.FTZ R2, R250, R120, R2 ;  /* 0x00000078fa027223 */ /* 0x000fe40000010002 */
[----:B------:R-:W4:Y:S02]  /*b600*/  LDL.LU R238, [R1+0x48c] ;  /* 0x00048c0001ee7983 */ /* 0x000f240000300800 */
[----:B------:R-:W-:Y:S01]  /*b610*/  FFMA.FTZ R2, R246, R124, R2 ;  /* 0x0000007cf6027223 */ /* 0x000fe20000010002 */
[----:B------:R-:W-:Y:S01]  /*b620*/  FFMA.FTZ R3, R0, R145, R3 ;  /* 0x0000009100037223 */ /* 0x000fe20000010003 */
[----:B------:R-:W4:Y:S02]  /*b630*/  LDL.LU R207, [R1+0x488] ;  /* 0x0004880001cf7983 */ /* 0x000f240000300800 */
[----:B------:R-:W-:-:S02]  /*b640*/  FFMA.FTZ R2, R239, R128, R2 ;  /* 0x00000080ef027223 */ /* 0x000fc40000010002 */
[----:B------:R-:W4:Y:S02]  /*b650*/  LDL.LU R242, [R1+0x484] ;  /* 0x0004840001f27983 */ /* 0x000f240000300800 */
[----:B------:R-:W-:Y:S02]  /*b660*/  FFMA.FTZ R2, R231, R132, R2 ;  /* 0x00000084e7027223 */ /* 0x000fe40000010002 */
[----:B------:R-:W3:Y:S02]  /*b670*/  LDL R0, [R1+0x1bc] ;  /* 0x0001bc0001007983 */ /* 0x000ee40000100800 */
[----:B------:R-:W-:Y:S02]  /*b680*/  FFMA.FTZ R2, R223, R136, R2 ;  /* 0x00000088df027223 */ /* 0x000fe40000010002 */
[----:B------:R-:W2:Y:S02]  /*b690*/  LDL R8, [R1+0x1b8] ;  /* 0x0001b80001087983 */ /* 0x000ea40000100800 */
[----:B------:R-:W-:-:S02]  /*b6a0*/  FFMA.FTZ R2, R215, R140, R2 ;  /* 0x0000008cd7027223 */ /* 0x000fc40000010002 */
[----:B------:R-:W4:Y:S02]  /*b6b0*/  LDL R219, [R1+0x1ac] ;  /* 0x0001ac0001db7983 */ /* 0x000f240000100800 */
[----:B------:R-:W-:Y:S02]  /*b6c0*/  FFMA.FTZ R2, R5, R144, R2 ;  /* 0x0000009005027223 */ /* 0x000fe40000010002 */
[----:B------:R-:W4:Y:S04]  /*b6d0*/  LDL R231, [R1+0x1a8] ;  /* 0x0001a80001e77983 */ /* 0x000f280000100800 */
        /* <DEDUP_REMOVED lines=24> */
[----:B------:R-:W-:Y:S01]  /*b860*/  FFMA.FTZ R3, R246, R161, R3 ;  /* 0x000000a1f6037223 */ /* 0x000fe20000010003 */
[----:B------:R-:W-:Y:S02]  /*b870*/  FFMA.FTZ R2, R211, R160, R2 ;  /* 0x000000a0d3027223 */ /* 0x000fe40000010002 */
[----:B------:R-:W2:Y:S01]  /*b880*/  LDL.LU R211, [R1+0x480] ;  /* 0x0004800001d37983 */ /* 0x000ea20000300800 */
[----:B------:R-:W-:-:S03]  /*b890*/  FFMA.FTZ R3, R251, R165, R3 ;  /* 0x000000a5fb037223 */ /* 0x000fc60000010003 */
[----:B------:R-:W2:Y:S01]  /*b8a0*/  LDL.LU R246, [R1+0x47c] ;  /* 0x00047c0001f67983 */ /* 0x000ea20000300800 */
        /* <DEDUP_REMOVED lines=24> */
[----:B---3--:R-:W-:Y:S01]  /*ba30*/  FFMA.FTZ R2, R231, R188, R2 ;  /* 0x000000bce7027223 */ /* 0x008fe20000010002 */
[----:B------:R-:W-:Y:S02]  /*ba40*/  FFMA.FTZ R3, R0, R193, R3 ;  /* 0x000000c100037223 */ /* 0x000fe40000010003 */
[----:B------:R-:W3:Y:S04]  /*ba50*/  LDL R231, [R1+0xbc] ;  /* 0x0000bc0001e77983 */ /* 0x000ee80000100800 */
[----:B------:R-:W3:Y:S01]  /*ba60*/  LDL R0, [R1+0xec] ;  /* 0x0000ec0001007983 */ /* 0x000ee20000100800 */
        /* <DEDUP_REMOVED lines=16> */
[----:B------:R-:W3:Y:S01]  /*bb70*/  LDL R0, [R1+0x428] ;  /* 0x0004280001007983 */ /* 0x000ee20000100800 */
[----:B--2---:R-:W-:Y:S01]  /*bb80*/  FFMA.FTZ R3, R8, R209, R3 ;  /* 0x000000d108037223 */ /* 0x004fe20000010003 */
[----:B------:R-:W-:Y:S02]  /*bb90*/  FFMA.FTZ R2, R239, R216, R2 ;  /* 0x000000d8ef027223 */ /* 0x000fe40000010002 */
[----:B------:R-:W2:Y:S01]  /*bba0*/  LDL R8, [R1+0x8c] ;  /* 0x00008c0001087983 */ /* 0x000ea20000100800 */
[----:B------:R-:W-:-:S03]  /*bbb0*/  FFMA.FTZ R3, R243, R213, R3 ;  /* 0x000000d5f3037223 */ /* 0x000fc60000010003 */
[----:B------:R-:W2:Y:S01]  /*bbc0*/  LDL R247, [R1+0x408] ;  /* 0x0004080001f77983 */ /* 0x000ea20000100800 */
[----:B------:R-:W-:-:S03]  /*bbd0*/  FFMA.FTZ R3, R231, R217, R3 ;  /* 0x000000d9e7037223 */ /* 0x000fc60000010003 */
[----:B------:R-:W2:Y:S04]  /*bbe0*/  LDL R243, [R1+0x8] ;  /* 0x0000080001f37983 */ /* 0x000ea80000100800 */
        /* <DEDUP_REMOVED lines=10> */
[----:B------:R-:W-:-:S03]  /*bc90*/  FMUL.FTZ R3, R4, R6 ;  /* 0x0000000604037220 */ /* 0x000fc60000410000 */
[----:B------:R-:W2:Y:S01]  /*bca0*/  LDL R4, [R1+0x6c] ;  /* 0x00006c0001047983 */ /* 0x000ea20000100800 */
[----:B----4-:R-:W-:-:S03]  /*bcb0*/  FFMA.FTZ R2, R219, R228, R2 ;  /* 0x000000e4db027223 */ /* 0x010fc60000010002 */
[----:B------:R-:W4:Y:S01]  /*bcc0*/  LDL R219, [R1+0x3e0] ;  /* 0x0003e00001db7983 */ /* 0x000f220000100800 */
[----:B---3--:R-:W-:-:S03]  /*bcd0*/  FFMA.FTZ R3, R0, R215, R3 ;  /* 0x000000d700037223 */ /* 0x008fc60000010003 */
[----:B------:R-:W3:Y:S01]  /*bce0*/  LDL R215, [R1+0x58] ;  /* 0x0000580001d77983 */ /* 0x000ee20000100800 */
[----:B--2---:R-:W-:-:S03]  /*bcf0*/  FFMA.FTZ R252, R8, R229, R252 ;  /* 0x000000e508fc7223 */ /* 0x004fc600000100fc */
[----:B------:R-:W2:Y:S04]  /*bd00*/  LDL R0, [R1+0x4c] ;  /* 0x00004c0001007983 */ /* 0x000ea80000100800 */
        /* <DEDUP_REMOVED lines=12> */
[----:B---3--:R-:W-:-:S04]  /*bdd0*/  FFMA.FTZ R2, R215, R240, R2 ;  /* 0x000000f0d7027223 */ /* 0x008fc80000010002 */
[----:B------:R-:W-:Y:S01]  /*bde0*/  FFMA.FTZ R2, R223, R244, R2 ;  /* 0x000000f4df027223 */ /* 0x000fe20000010002 */
[----:B--2---:R-:W-:Y:S01]  /*bdf0*/  FFMA.FTZ R252, R0, R245, R252 ;  /* 0x000000f500fc7223 */ /* 0x004fe200000100fc */
[----:B----4-:R-:W-:Y:S02]  /*be00*/  FFMA.FTZ R3, R8, R14, R3 ;  /* 0x0000000e08037223 */ /* 0x010fe40000010003 */
[----:B------:R-:W2:Y:S02]  /*be10*/  LDL R8, [R1+0x3b0] ;  /* 0x0003b00001087983 */ /* 0x000ea40000100800 */
[----:B------:R-:W-:Y:S02]  /*be20*/  FFMA.FTZ R3, R219, R18, R3 ;  /* 0x00000012db037223 */ /* 0x000fe40000010003 */
[----:B------:R-:W3:Y:S04]  /*be30*/  LDL.LU R215, [R1+0x478] ;  /* 0x0004780001d77983 */ /* 0x000ee80000300800 */
[----:B------:R-:W4:Y:S04]  /*be40*/  LDL.LU R250, [R1+0x474] ;  /* 0x0004740001fa7983 */ /* 0x000f280000300800 */
[----:B------:R-:W4:Y:S04]  /*be50*/  LDL.LU R219, [R1+0x470] ;  /* 0x0004700001db7983 */ /* 0x000f280000300800 */
[----:B------:R-:W4:Y:S01]  /*be60*/  LDL.LU R223, [R1+0x46c] ;  /* 0x00046c0001df7983 */ /* 0x000f220000300800 */
[----:B------:R-:W-:-:S03]  /*be70*/  FFMA.FTZ R2, R227, R248, R2 ;  /* 0x000000f8e3027223 */ /* 0x000fc60000010002 */
[----:B------:R-:W3:Y:S01]  /*be80*/  LDL R0, [R1+0x3a0] ;  /* 0x0003a00001007983 */ /* 0x000ee20000100800 */
[----:B------:R-:W-:Y:S01]  /*be90*/  FFMA.FTZ R252, R5, R249, R252 ;  /* 0x000000f905fc7223 */ /* 0x000fe200000100fc */
[----:B------:R-:W-:Y:S02]  /*bea0*/  FFMA.FTZ R3, R251, R22, R3 ;  /* 0x00000016fb037223 */ /* 0x000fe40000010003 */
[----:B------:R-:W4:Y:S01]  /*beb0*/  LDL R227, [R1+0x42c] ;  /* 0x00042c0001e37983 */ /* 0x000f220000100800 */
[----:B------:R-:W-:-:S03]  /*bec0*/  FFMA.FTZ R2, R235, R243, R2 ;  /* 0x000000f3eb027223 */ /* 0x000fc60000010002 */
[----:B------:R-:W4:Y:S04]  /*bed0*/  LDL R251, [R1+0x390] ;  /* 0x0003900001fb7983 */ /* 0x000f280000100800 */
[----:B------:R-:W4:Y:S01]  /*bee0*/  LDL R5, [R1+0x380] ;  /* 0x0003800001057983 */ /* 0x000f220000100800 */
[----:B------:R-:W-:-:S03]  /*bef0*/  FFMA.FTZ R252, R4, R231, R252 ;  /* 0x000000e704fc7223 */ /* 0x000fc600000100fc */
[----:B------:R-:W4:Y:S01]  /*bf00*/  LDL R4, [R1+0x40c] ;  /* 0x00040c0001047983 */ /* 0x000f220000100800 */
[----:B------:R-:W-:-:S03]  /*bf10*/  FADD.FTZ R252, R2, R252 ;  /* 0x000000fc02fc7221 */ /* 0x000fc60000010000 */
[----:B------:R-:W4:Y:S01]  /*bf20*/  LDL R2, [R1+0x41c] ;  /* 0x00041c0001027983 */ /* 0x000f220000100800 */
[----:B------:R-:W-:-:S03]  /*bf30*/  FFMA.FTZ R3, R247, R26, R3 ;  /* 0x0000001af7037223 */ /* 0x000fc60000010003 */
        /* <DEDUP_REMOVED lines=12> */
[----:B------:R-:W-:-:S04]  /*c000*/  FMUL.FTZ R2, R2, R7 ;  /* 0x0000000702027220 */ /* 0x000fc80000410000 */
[----:B------:R-:W-:Y:S02]  /*c010*/  FFMA.FTZ R2, R227, R239, R2 ;  /* 0x000000efe3027223 */ /* 0x000fe40000010002 */
[----:B------:R-:W4:Y:S04]  /*c020*/  LDL R239, [R1+0x340] ;  /* 0x0003400001ef7983 */ /* 0x000f280000100800 */
[----:B------:R-:W4:Y:S01]  /*c030*/  LDL R227, [R1+0x3c4] ;  /* 0x0003c40001e37983 */ /* 0x000f220000100800 */
[----:B------:R-:W-:-:S03]  /*c040*/  FFMA.FTZ R2, R4, R11, R2 ;  /* 0x0000000b04027223 */ /* 0x000fc60000010002 */
[----:B------:R-:W4:Y:S01]  /*c050*/  LDL R4, [R1+0x3b4] ;  /* 0x0003b40001047983 */ /* 0x000f220000100800 */
[----:B------:R-:W-:Y:S01]  /*c060*/  FFMA.FTZ R3, R247, R46, R3 ;  /* 0x0000002ef7037223 */ /* 0x000fe20000010003 */
[----:B------:R-:W-:Y:S02]  /*c070*/  FFMA.FTZ R2, R235, R15, R2 ;  /* 0x0000000feb027223 */ /* 0x000fe40000010002 */
[----:B------:R-:W4:Y:S02]  /*c080*/  LDL R235, [R1+0x320] ;  /* 0x0003200001eb7983 */ /* 0x000f240000100800 */
[----:B------:R-:W-:Y:S02]  /*c090*/  FFMA.FTZ R2, R243, R19, R2 ;  /* 0x00000013f3027223 */ /* 0x000fe40000010002 */
[----:B------:R-:W4:Y:S04]  /*c0a0*/  LDL R243, [R1+0x394] ;  /* 0x0003940001f37983 */ /* 0x000f280000100800 */
[----:B------:R-:W4:Y:S01]  /*c0b0*/  LDL R247, [R1+0x374] ;  /* 0x0003740001f77983 */ /* 0x000f220000100800 */
[----:B--2---:R-:W-:-:S03]  /*c0c0*/  FFMA.FTZ R3, R8, R50, R3 ;  /* 0x0000003208037223 */ /* 0x004fc60000010003 */
[----:B------:R-:W2:Y:S01]  /*c0d0*/  LDL R8, [R1+0x3a4] ;  /* 0x0003a40001087983 */ /* 0x000ea20000100800 */
[----:B------:R-:W-:-:S03]  /*c0e0*/  FFMA.FTZ R3, R231, R54, R3 ;  /* 0x00000036e7037223 */ /* 0x000fc60000010003 */
        /* <DEDUP_REMOVED lines=21> */
[----:B---3--:R-:W-:-:S03]  /*c240*/  FFMA.FTZ R2, R0, R43, R2 ;  /* 0x0000002b00027223 */ /* 0x008fc60000010002 */
[----:B------:R-:W3:Y:S01]  /*c250*/  LDL R0, [R1+0x334] ;  /* 0x0003340001007983 */ /* 0x000ee20000100800 */
[----:B----4-:R-:W-:-:S03]  /*c260*/  FFMA.FTZ R3, R5, R78, R3 ;  /* 0x0000004e05037223 */ /* 0x010fc60000010003 */
        /* <DEDUP_REMOVED lines=46> */
[----:B------:R-:W4:Y:S04]  /*c550*/  LDL R227, [R1+0x1f0] ;  /* 0x0001f00001e37983 */ /* 0x000f280000100800 */
        /* <DEDUP_REMOVED lines=14> */
[----:B------:R-:W4:Y:S04]  /*c640*/  LDL R251, [R1+0x204] ;  /* 0x0002040001fb7983 */ /* 0x000f280000100800 */
[----:B------:R-:W4:Y:S01]  /*c650*/  LDL R243, [R1+0x234] ;  /* 0x0002340001f37983 */ /* 0x000f220000100800 */
[----:B------:R-:W-:Y:S01]  /*c660*/  FFMA.FTZ R3, R227, R142, R3 ;  /* 0x0000008ee3037223 */ /* 0x000fe20000010003 */
[----:B------:R-:W-:-:S02]  /*c670*/  FFMA.FTZ R2, R4, R111, R2 ;  /* 0x0000006f04027223 */ /* 0x000fc40000010002 */
[----:B------:R-:W4:Y:S04]  /*c680*/  LDL R227, [R1+0x1a0] ;  /* 0x0001a00001e37983 */ /* 0x000f280000100800 */
        /* <DEDUP_REMOVED lines=29> */
[----:B----4-:R-:W-:-:S03]  /*c860*/  FFMA.FTZ R3, R5, R178, R3 ;  /* 0x000000b205037223 */ /* 0x010fc60000010003 */
[----:B------:R-:W4:Y:S01]  /*c870*/  LDL R5, [R1+0x110] ;  /* 0x0001100001057983 */ /* 0x000f220000100800 */
        /* <DEDUP_REMOVED lines=32> */
[----:B------:R-:W-:Y:S01]  /*ca80*/  FFMA.FTZ R2, R247, R175, R2 ;  /* 0x000000aff7027223 */ /* 0x000fe20000010002 */
[----:B------:R-:W-:Y:S02]  /*ca90*/  FFMA.FTZ R3, R239, R210, R3 ;  /* 0x000000d2ef037223 */ /* 0x000fe40000010003 */
[----:B------:R-:W2:Y:S04]  /*caa0*/  LDL R247, [R1+0x124] ;  /* 0x0001240001f77983 */ /* 0x000ea80000100800 */
        /* <DEDUP_REMOVED lines=27> */
[----:B------:R-:W-:Y:S01]  /*cc60*/  FFMA.FTZ R3, R227, R238, R3 ;  /* 0x000000eee3037223 */ /* 0x000fe20000010003 */
[----:B------:R-:W-:Y:S02]  /*cc70*/  FFMA.FTZ R2, R231, R207, R2 ;  /* 0x000000cfe7027223 */ /* 0x000fe40000010002 */
[----:B------:R-:W4:Y:S01]  /*cc80*/  LDL.LU R227, [R1+0x468] ;  /* 0x0004680001e37983 */ /* 0x000f220000300800 */
[----:B------:R-:W-:-:S03]  /*cc90*/  FFMA.FTZ R3, R243, R242, R3 ;  /* 0x000000f2f3037223 */ /* 0x000fc60000010003 */
[----:B------:R-:W4:Y:S04]  /*cca0*/  LDL.LU R231, [R1+0x464] ;  /* 0x0004640001e77983 */ /* 0x000f280000300800 */
[----:B------:R-:W4:Y:S01]  /*ccb0*/  LDL R243, [R1+0x94] ;  /* 0x0000940001f37983 */ /* 0x000f220000100800 */
[----:B--2---:R-:W-:-:S03]  /*ccc0*/  FFMA.FTZ R2, R8, R211, R2 ;  /* 0x000000d308027223 */ /* 0x004fc60000010002 */
[----:B------:R-:W2:Y:S01]  /*ccd0*/  LDL R8, [R1+0x14] ;  /* 0x0000140001087983 */ /* 0x000ea20000100800 */
[----:B------:R-:W-:-:S04]  /*cce0*/  FFMA.FTZ R2, R247, R215, R2 ;  /* 0x000000d7f7027223 */ /* 0x000fc80000010002 */
[----:B------:R-:W-:Y:S01]  /*ccf0*/  FFMA.FTZ R2, R251, R219, R2 ;  /* 0x000000dbfb027223 */ /* 0x000fe20000010002 */
[----:B---3--:R-:W-:Y:S02]  /*cd00*/  FFMA.FTZ R3, R0, R246, R3 ;  /* 0x000000f600037223 */ /* 0x008fe40000010003 */
[----:B------:R-:W3:Y:S02]  /*cd10*/  LDL.LU R0, [R1+0x460] ;  /* 0x0004600001007983 */ /* 0x000ee40000300800 */
[----:B------:R-:W-:Y:S02]  /*cd20*/  FFMA.FTZ R3, R235, R250, R3 ;  /* 0x000000faeb037223 */ /* 0x000fe40000010003 */
[----:B------:R-:W2:Y:S04]  /*cd30*/  LDL R247, [R1+0x84] ;  /* 0x0000840001f77983 */ /* 0x000ea80000100800 */
[----:B------:R-:W2:Y:S04]  /*cd40*/  LDL.LU R235, [R1+0x45c] ;  /* 0x00045c0001eb7983 */ /* 0x000ea80000300800 */
[----:B------:R-:W3:Y:S01]  /*cd50*/  LDL R251, [R1+0x64] ;  /* 0x0000640001fb7983 */ /* 0x000ee20000100800 */
[----:B----4-:R-:W-:-:S03]  /*cd60*/  FFMA.FTZ R3, R5, R239, R3 ;  /* 0x000000ef05037223 */ /* 0x010fc60000010003 */
[----:B------:R-:W4:Y:S01]  /*cd70*/  LDL.LU R239, [R1+0x458] ;  /* 0x0004580001ef7983 */ /* 0x000f220000300800 */
[----:B------:R-:W-:-:S03]  /*cd80*/  FADD.FTZ R5, R3, R252 ;  /* 0x000000fc03057221 */ /* 0x000fc60000010000 */
[----:B------:R-:W2:Y:S04]  /*cd90*/  LDL R3, [R1+0xa4] ;  /* 0x0000a40001037983 */ /* 0x000ea80000100800 */
[----:B------:R-:W4:Y:S01]  /*cda0*/  LDL R252, [R1+0x74] ;  /* 0x0000740001fc7983 */ /* 0x000f220000100800 */
[----:B------:R-:W-:-:S03]  /*cdb0*/  FFMA.FTZ R2, R4, R223, R2 ;  /* 0x000000df04027223 */ /* 0x000fc60000010002 */
[----:B------:R-:W3:Y:S01]  /*cdc0*/  LDL R4, [R1+0x44] ;  /* 0x0000440001047983 */ /* 0x000ee20000100800 */
[----:B------:R-:W-:-:S04]  /*cdd0*/  UISETP.NE.U32.AND UP0, UPT, UR18, URZ, UPT ;  /* 0x0000003f1200728c */ /* 0x000fc8000bf05070 */
[----:B------:R-:W-:Y:S01]  /*cde0*/  UISETP.NE.AND.EX UP1, UPT, UR19, URZ, UPT, UP0 ;  /* 0x0000003f1300728c */ /* 0x000fe2000bf25300 */
[----:B--2---:R-:W-:-:S05]  /*cdf0*/  FFMA.FTZ R3, R3, R227, R2 ;  /* 0x000000e303037223 */ /* 0x004fca0000010002 */
[----:B------:R-:W-:-:S05]  /*ce00*/  PLOP3.LUT P1, PT, PT, PT, UP1, 0x80, 0x0 ;  /* 0x000000000000781c */ /* 0x000fca0003f2f018 */
[----:B------:R-:W-:Y:S01]  /*ce10*/  @UP1 ULDC UR5, c[0x0][0x2d0] ;  /* 0x0000b40000051ab9 */ /* 0x000fe20000000800 */
[----:B------:R-:W-:Y:S02]  /*ce20*/  FFMA.FTZ R3, R243, R231, R3 ;  /* 0x000000e7f3037223 */ /* 0x000fe40000010003 */
[----:B------:R-:W2:Y:S01]  /*ce30*/  LDL.LU R243, [R1+0x454] ;  /* 0x0004540001f37983 */ /* 0x000ea20000300800 */
[----:B------:R-:W-:Y:S01]  /*ce40*/  @UP1 UIMAD UR4, UR46, UR5, UR40 ;  /* 0x000000052e0412a4 */ /* 0x000fe2000f8e0228 */
[----:B------:R-:W-:Y:S02]  /*ce50*/  FFMA.FTZ R3, R247, R235, R3 ;  /* 0x000000ebf7037223 */ /* 0x000fe40000010003 */
[----:B------:R-:W2:Y:S02]  /*ce60*/  LDL.LU R247, [R1+0x450] ;  /* 0x0004500001f77983 */ /* 0x000ea40000300800 */
[----:B----4-:R-:W-:Y:S01]  /*ce70*/  FFMA.FTZ R252, R252, R239, R3 ;  /* 0x000000effcfc7223 */ /* 0x010fe20000010003 */
[----:B------:R-:W-:Y:S01]  /*ce80*/  HFMA2.MMA R3, -RZ, RZ, 0, 2.384185791015625e-07 ;  /* 0x00000004ff037435 */ /* 0x000fe200000001ff */
[----:B------:R-:W-:-:S04]  /*ce90*/  IMAD.U32 R2, RZ, RZ, UR4 ;  /* 0x00000004ff027e24 */ /* 0x000fc8000f8e00ff */
[----:B---3--:R-:W-:Y:S01]  /*cea0*/  @P1 IMAD R2, R2, UR5, R0 ;  /* 0x0000000502021c24 */ /* 0x008fe2000f8e0200 */
[----:B------:R-:W-:-:S04]  /*ceb0*/  @UP1 ULDC.64 UR4, c[0x0][0x2c8] ;  /* 0x0000b20000041ab9 */ /* 0x000fc80000000a00 */
[----:B------:R-:W-:-:S04]  /*cec0*/  @P1 IMAD.WIDE R2, R2, R3, UR4 ;  /* 0x0000000402021e25 */ /* 0x000fc8000f8e0203 */
[----:B--2---:R-:W-:Y:S02]  /*ced0*/  FFMA.FTZ R251, R251, R243, R252 ;  /* 0x000000f3fbfb7223 */ /* 0x004fe400000100fc */
[----:B------:R0:W2:Y:S04]  /*cee0*/  @P1 LDG.E R252, desc[UR36][R2.64] ;  /* 0x0000002402fc1981 */ /* 0x0000a8000c1e1900 */
[----:B------:R-:W0:Y:S04]  /*cef0*/  LDL R2, [R1+0x54] ;  /* 0x0000540001027983 */ /* 0x000e280000100800 */
[----:B------:R-:W3:Y:S01]  /*cf00*/  LDL R3, [R1+0x34] ;  /* 0x0000340001037983 */ /* 0x000ee20000100800 */
[----:B------:R-:W-:-:S04]  /*cf10*/  UISETP.NE.U32.AND UP0, UPT, UR12, URZ, UPT ;  /* 0x0000003f0c00728c */ /* 0x000fc8000bf05070 */
[----:B------:R-:W-:Y:S01]  /*cf20*/  UISETP.NE.AND.EX UP0, UPT, UR13, URZ, UPT, UP0 ;  /* 0x0000003f0d00728c */ /* 0x000fe2000bf05300 */
[----:B0-----:R-:W-:-:S10]  /*cf30*/  FFMA.FTZ R2, R2, R247, R251 ;  /* 0x000000f702027223 */ /* 0x001fd400000100fb */
[----:B------:R-:W-:Y:S01]  /*cf40*/  @UP0 ULDC.64 UR4, c[0x0][0x2d8] ;  /* 0x0000b60000040ab9 */ /* 0x000fe20000000a00 */
[----:B------:R-:W4:Y:S01]  /*cf50*/  LDL.LU R251, [R1+0x44c] ;  /* 0x00044c0001fb7983 */ /* 0x000f220000300800 */
[----:B------:R-:W-:Y:S01]  /*cf60*/  PLOP3.LUT P2, PT, PT, PT, UP0, 0x80, 0x0 ;  /* 0x000000000000781c */ /* 0x000fe20003f4f008 */
[----:B------:R-:W-:Y:S01]  /*cf70*/  @UP0 UIMAD.WIDE UR4, UR46, 0x4, UR4 ;  /* 0x000000042e0408a5 */ /* 0x000fe2000f8e0204 */
[----:B----4-:R-:W-:Y:S02]  /*cf80*/  FFMA.FTZ R2, R4, R251, R2 ;  /* 0x000000fb04027223 */ /* 0x010fe40000010002 */
[----:B------:R-:W4:Y:S02]  /*cf90*/  LDL R4, [R1+0x4] ;  /* 0x0000040001047983 */ /* 0x000f240000100800 */
[----:B---3--:R-:W-:Y:S01]  /*cfa0*/  FFMA.FTZ R2, R3, R8, R2 ;  /* 0x0000000803027223 */ /* 0x008fe20000010002 */
[----:B------:R-:W-:Y:S01]  /*cfb0*/  MOV R3, UR5 ;  /* 0x0000000500037c02 */ /* 0x000fe20008000f00 */
[----:B------:R-:W5:Y:S02]  /*cfc0*/  LDL.LU R8, [R1+0x448] ;  /* 0x0004480001087983 */ /* 0x000f640000300800 */
[----:B------:R-:W-:Y:S01]  /*cfd0*/  FADD.FTZ R5, R2, R5 ;  /* 0x0000000502057221 */ /* 0x000fe20000010000 */
[----:B------:R-:W-:Y:S01]  /*cfe0*/  IMAD.U32 R2, RZ, RZ, UR4 ;  /* 0x00000004ff027e24 */ /* 0x000fe2000f8e00ff */
[----:B------:R-:W-:-:S05]  /*cff0*/  ULDC UR4, c[0x0][0x298] ;  /* 0x0000a60000047ab9 */ /* 0x000fca0000000800 */
[----:B------:R0:W3:Y:S02]  /*d000*/  @P2 LDG.E R2, desc[UR36][R2.64] ;  /* 0x0000002402022981 */ /* 0x0000e4000c1e1900 */
[----:B0-----:R-:W-:Y:S02]  /*d010*/  FMUL.FTZ R3, R5, UR16 ;  /* 0x0000001005037c20 */ /* 0x001fe40008410000 */
[----:B------:R0:W5:Y:S02]  /*d020*/  LDL.LU R5, [R1+0x444] ;  /* 0x0004440001057983 */ /* 0x0001640000300800 */
[----:B--2---:R-:W-:Y:S02]  /*d030*/  @P1 FADD.FTZ R3, R3, R252 ;  /* 0x000000fc03031221 */ /* 0x004fe40000010000 */
[----:B------:R-:W1:Y:S02]  /*d040*/  LDC R252, c[0x0][0x2c0] ;  /* 0x0000b000fffc7b82 */ /* 0x000e640000000800 */
[----:B-1----:R-:W-:-:S05]  /*d050*/  VIADD R252, R252, UR4 ;  /* 0x00000004fcfc7c36 */ /* 0x002fca0008000000 */
[----:B------:R-:W-:-:S04]  /*d060*/  @P2 ISETP.GE.AND P1, PT, R0, R252, PT ;  /* 0x000000fc0000220c */ /* 0x000fc80003f26270 */
[----:B------:R-:W-:-:S04]  /*d070*/  @P2 SEL R252, RZ, UR39, P1 ;  /* 0x00000027fffc2c07 */ /* 0x000fc80008800000 */
[----:B------:R-:W-:-:S04]  /*d080*/  @P2 IADD3 R252, R252, -UR40, R0 ;  /* 0x80000028fcfc2c10 */ /* 0x000fc8000fffe000 */
[----:B------:R-:W-:-:S05]  /*d090*/  @P2 I2FP.F32.S32 R252, R252 ;  /* 0x000000fc00fc2245 */ /* 0x000fca0000201400 */
[----:B---3--:R-:W-:Y:S02]  /*d0a0*/  @P2 FFMA.FTZ R3, R252, R2, R3 ;  /* 0x00000002fc032223 */ /* 0x008fe40000010003 */
[----:B------:R-:W2:Y:S01]  /*d0b0*/  LDL R252, [R1+0x430] ;  /* 0x0004300001fc7983 */ /* 0x000ea20000100800 */
[----:B------:R-:W-:-:S04]  /*d0c0*/  UIADD3 UR4, UR40, 0x1, -UR17 ;  /* 0x0000000128047890 */ /* 0x000fc8000fffe811 */
[----:B------:R-:W-:-:S04]  /*d0d0*/  UISETP.LT.AND UP0, UPT, URZ, UR4, UPT ;  /* 0x000000043f00728c */ /* 0x000fc8000bf01270 */
[----:B------:R-:W-:-:S06]  /*d0e0*/  USEL UR4, URZ, UR4, !UP0 ;  /* 0x000000043f047287 */ /* 0x000fcc000c000000 */
[----:B------:R-:W-:-:S05]  /*d0f0*/  IADD3 R2, R0, -UR4, RZ ;  /* 0x8000000400027c10 */ /* 0x000fca000fffe0ff */
[----:B----4-:R-:W-:Y:S02]  /*d100*/  IMAD R2, R2, 0x4, R4 ;  /* 0x0000000402027824 */ /* 0x010fe400078e0204 */
[----:B------:R0:W5:Y:S04]  /*d110*/  LDL.LU R4, [R1+0x440] ;  /* 0x0004400001047983 */ /* 0x0001680000300800 */
[----:B------:R0:W-:Y:S01]  /*d120*/  STS [R2], R3 ;  /* 0x0000000302007388 */ /* 0x0001e20000000800 */
[----:B--2---:R-:W-:-:S05]  /*d130*/  @!P0 FMNMX.FTZ R252, R252, R3, !PT ;  /* 0x00000003fcfc8209 */ /* 0x004fca0007810000 */
[----:B------:R0:W-:Y:S02]  /*d140*/  @!P0 STL [R1+0x430], R252 ;  /* 0x000430fc01008387 */ /* 0x0001e40000100800 */
.L_x_3712:
[----:B------:R-:W-:Y:S05]  /*d150*/  BSYNC B1 ;  /* 0x0000000000017941 */ /* 0x000fea0003800000 */
.L_x_3711:
[----:B-----5:R-:W-:-:S04]  /*d160*/  IADD3 R0, R0, 0x100, RZ ;  /* 0x0000010000007810 */ /* 0x020fc80007ffe0ff */
[----:B------:R-:W-:-:S13]  /*d170*/  ISETP.GE.AND P0, PT, R0, UR7, PT ;  /* 0x0000000700007c0c */ /* 0x000fda000bf06270 */
[----:B------:R-:W-:Y:S05]  /*d180*/  @!P0 BRA `(.L_x_3713) ;  /* 0xffffff5c00088947 */ /* 0x000fea000383ffff */
.L_x_3582:
[----:B------:R-:W-:Y:S05]  /*d190*/  BSYNC B0 ;  /* 0x0000000000007941 */ /* 0x000fea0003800000 */
.L_x_3581:
[----:B0-----:R-:W5:Y:S01]  /*d1a0*/  LDL.LU R2, [R1+0x430] ;  /* 0x0004300001027983 */ /* 0x001f620000300800 */
[----:B------:R-:W-:Y:S01]  /*d1b0*/  ULDC UR4, c[0x0][0x284] ;  /* 0x0000a10000047ab9 */ /* 0x000fe20000000800 */
[----:B------:R-:W-:Y:S01]  /*d1c0*/  ULDC UR7, c[0x0][0x284] ;  /* 0x0000a10000077ab9 */ /* 0x000fe20000000800 */
[----:B------:R-:W-:Y:S01]  /*d1d0*/  UIADD3 UR4, UR40, 0x1, -UR4 ;  /* 0x0000000128047890 */ /* 0x000fe2000fffe804 */
[----:B------:R-:W2:Y:S01]  /*d1e0*/  S2R R11, SR_TID.X ;  /* 0x00000000000b7919 */ /* 0x000ea20000002100 */
[----:B------:R-:W-:Y:S01]  /*d1f0*/  ULDC.64 UR8, c[0x0][0x2b0] ;  /* 0x0000ac0000087ab9 */ /* 0x000fe20000000a00 */
[----:B------:R-:W-:Y:S01]  /*d200*/  BSSY B0, `(.L_x_3714) ;  /* 0x0000048000007945 */ /* 0x000fe20003800000 */
[----:B--2-4-:R-:W-:-:S04]  /*d210*/  SHF.R.S32.HI R4, RZ, 0x1f, R11 ;  /* 0x0000001fff047819 */ /* 0x014fc8000001140b */
[----:B------:R-:W-:-:S04]  /*d220*/  LEA.HI R6, R4, R11, RZ, 0x5 ;  /* 0x0000000b04067211 */ /* 0x000fc800078f28ff */
[----:B------:R-:W-:-:S05]  /*d230*/  LOP3.LUT R5, R6, 0xffffffe0, RZ, 0xc0, !PT ;  /* 0xffffffe006057812 */ /* 0x000fca00078ec0ff */
[----:B------:R-:W-:-:S05]  /*d240*/  IMAD.IADD R7, R11, 0x1, -R5 ;  /* 0x000000010b077824 */ /* 0x000fca00078e0a05 */
[C---:B------:R-:W-:Y:S02]  /*d250*/  ISETP.NE.AND P0, PT, R7.reuse, RZ, PT ;  /* 0x000000ff0700720c */ /* 0x040fe40003f05270 */
[----:B------:R-:W-:-:S11]  /*d260*/  ISETP.GT.AND P1, PT, R7, 0x7, PT ;  /* 0x000000070700780c */ /* 0x000fd60003f24270 */
[----:B------:R-:W0:Y:S01]  /*d270*/  @!P0 S2R R8, SR_CgaCtaId ;  /* 0x0000000000088919 */ /* 0x000e220000008800 */
[----:B------:R-:W-:Y:S02]  /*d280*/  @!P0 SHF.R.S32.HI R6, RZ, 0x5, R6 ;  /* 0x00000005ff068819 */ /* 0x000fe40000011406 */
[----:B------:R-:W-:Y:S01]  /*d290*/  @!P1 MOV R9, 0x400 ;  /* 0x0000040000099802 */ /* 0x000fe20000000f00 */
[----:B------:R-:W2:Y:S03]  /*d2a0*/  @!P1 S2R R10, SR_CgaCtaId ;  /* 0x00000000000a9919 */ /* 0x000ea60000008800 */
[----:B--2---:R-:W-:-:S05]  /*d2b0*/  @!P1 LEA R10, R10, R9, 0x18 ;  /* 0x000000090a0a9211 */ /* 0x004fca00078ec0ff */
[----:B------:R-:W-:Y:S01]  /*d2c0*/  @!P1 IMAD R7, R7, 0x4, R10 ;  /* 0x0000000407079824 */ /* 0x000fe200078e020a */
[----:B-----5:R-:W2:Y:S02]  /*d2d0*/  SHFL.BFLY PT, R0, R2, 0x10, 0x1f ;  /* 0x0e001f0002007f89 */ /* 0x020ea400000e0000 */
[----:B--2---:R-:W-:-:S05]  /*d2e0*/  FMNMX.FTZ R0, R0, R2, !PT ;  /* 0x0000000200007209 */ /* 0x004fca0007810000 */
[----:B------:R-:W2:Y:S02]  /*d2f0*/  SHFL.BFLY PT, R3, R0, 0x8, 0x1f ;  /* 0x0d001f0000037f89 */ /* 0x000ea400000e0000 */
[----:B--2---:R-:W-:-:S05]  /*d300*/  FMNMX.FTZ R3, R0, R3, !PT ;  /* 0x0000000300037209 */ /* 0x004fca0007810000 */
[----:B------:R-:W2:Y:S02]  /*d310*/  SHFL.BFLY PT, R2, R3, 0x4, 0x1f ;  /* 0x0c801f0003027f89 */ /* 0x000ea400000e0000 */
[----:B--2---:R-:W-:Y:S02]  /*d320*/  FMNMX.FTZ R2, R3, R2, !PT ;  /* 0x0000000203027209 */ /* 0x004fe40007810000 */
[----:B------:R-:W-:-:S03]  /*d330*/  @!P0 MOV R3, 0x400 ;  /* 0x0000040000038802 */ /* 0x000fc60000000f00 */
[----:B------:R-:W2:Y:S01]  /*d340*/  SHFL.BFLY PT, R5, R2, 0x2, 0x1f ;  /* 0x0c401f0002057f89 */ /* 0x000ea200000e0000 */
[----:B0-----:R-:W-:-:S04]  /*d350*/  @!P0 LEA R3, R8, R3, 0x18 ;  /* 0x0000000308038211 */ /* 0x001fc800078ec0ff */
[----:B------:R-:W-:Y:S02]  /*d360*/  @!P0 LEA R6, R6, R3, 0x2 ;  /* 0x0000000306068211 */ /* 0x000fe400078e10ff */
[----:B--2---:R-:W-:Y:S02]  /*d370*/  FMNMX.FTZ R5, R2, R5, !PT ;  /* 0x0000000502057209 */ /* 0x004fe40007810000 */
[----:B------:R-:W-:-:S03]  /*d380*/  MOV R2, 0xff7fffff ;  /* 0xff7fffff00027802 */ /* 0x000fc60000000f00 */
[----:B------:R-:W0:Y:S02]  /*d390*/  SHFL.BFLY PT, R0, R5, 0x1, 0x1f ;  /* 0x0c201f0005007f89 */ /* 0x000e2400000e0000 */
[----:B0-----:R-:W-:-:S05]  /*d3a0*/  FMNMX.FTZ R9, R5, R0, !PT ;  /* 0x0000000005097209 */ /* 0x001fca0007810000 */
[----:B------:R0:W-:Y:S01]  /*d3b0*/  @!P0 STS [R6], R9 ;  /* 0x0000000906008388 */ /* 0x0001e20000000800 */
[----:B------:R-:W-:Y:S01]  /*d3c0*/  BAR.SYNC.DEFER_BLOCKING 0x0 ;  /* 0x0000000000007b1d */ /* 0x000fe20000010000 */
[----:B0-----:R-:W-:-:S05]  /*d3d0*/  HFMA2.MMA R6, -RZ, RZ, 0, 0 ;  /* 0x00000000ff067435 */ /* 0x001fca00000001ff */
[----:B------:R-:W0:Y:S04]  /*d3e0*/  @!P1 LDS R2, [R7] ;  /* 0x0000000007029984 */ /* 0x000e280000000800 */
[----:B0-----:R-:W0:Y:S02]  /*d3f0*/  SHFL.BFLY PT, R3, R2, 0x4, 0x1f ;  /* 0x0c801f0002037f89 */ /* 0x001e2400000e0000 */
[----:B0-----:R-:W-:-:S05]  /*d400*/  FMNMX.FTZ R3, R3, R2, !PT ;  /* 0x0000000203037209 */ /* 0x001fca0007810000 */
[----:B------:R-:W0:Y:S02]  /*d410*/  SHFL.BFLY PT, R0, R3, 0x2, 0x1f ;  /* 0x0c401f0003007f89 */ /* 0x000e2400000e0000 */
[----:B0-----:R-:W-:-:S05]  /*d420*/  FMNMX.FTZ R5, R3, R0, !PT ;  /* 0x0000000003057209 */ /* 0x001fca0007810000 */
[----:B------:R-:W0:Y:S02]  /*d430*/  SHFL.BFLY PT, R0, R5, 0x1, 0x1f ;  /* 0x0c201f0005007f89 */ /* 0x000e2400000e0000 */
[----:B0-----:R-:W-:Y:S02]  /*d440*/  FMNMX.FTZ R8, R5, R0, !PT ;  /* 0x0000000005087209 */ /* 0x001fe40007810000 */
[----:B------:R-:W-:-:S03]  /*d450*/  VIMNMX R0, RZ, UR4, !PT ;  /* 0x00000004ff007c48 */ /* 0x000fc6000ffe0100 */
[----:B------:R0:W2:Y:S02]  /*d460*/  SHFL.IDX PT, R9, R8, RZ, 0x1f ;  /* 0x00001fff08097589 */ /* 0x0000a400000e0000 */
[----:B------:R-:W-:-:S05]  /*d470*/  IMAD.IADD R5, R0, 0x1, R11 ;  /* 0x0000000100057824 */ /* 0x000fca00078e020b */
[----:B------:R-:W-:-:S13]  /*d480*/  ISETP.GT.AND P1, PT, R5, UR40, PT ;  /* 0x0000002805007c0c */ /* 0x000fda000bf24270 */
[----:B0-----:R-:W-:Y:S05]  /*d490*/  @P1 BRA `(.L_x_3715) ;  /* 0x0000000000781947 */ /* 0x001fea0003800000 */
[----:B------:R-:W-:Y:S01]  /*d4a0*/  ULDC.64 UR4, c[0x0][0x2b0] ;  /* 0x0000ac0000047ab9 */ /* 0x000fe20000000a00 */
[----:B------:R-:W-:Y:S01]  /*d4b0*/  IMAD.MOV.U32 R6, RZ, RZ, RZ ;  /* 0x000000ffff067224 */ /* 0x000fe200078e00ff */
[----:B------:R-:W-:-:S04]  /*d4c0*/  ISETP.NE.U32.AND P0, PT, RZ, UR4, PT ;  /* 0x00000004ff007c0c */ /* 0x000fc8000bf05070 */
[----:B------:R-:W-:-:S13]  /*d4d0*/  ISETP.NE.AND.EX P0, PT, RZ, UR5, PT, P0 ;  /* 0x00000005ff007c0c */ /* 0x000fda000bf05300 */
.L_x_3719:
[----:B------:R-:W4:Y:S01]  /*d4e0*/  LDL R3, [R1+0x4] ;  /* 0x0000040001037983 */ /* 0x000f220000100800 */
[----:B0-----:R-:W-:Y:S01]  /*d4f0*/  IADD3 R2, -R0, R5, RZ ;  /* 0x0000000500027210 */ /* 0x001fe20007ffe1ff */
[----:B------:R-:W-:Y:S04]  /*d500*/  BSSY B1, `(.L_x_3716) ;  /* 0x0000012000017945 */ /* 0x000fe80003800000 */
[----:B----4-:R-:W-:Y:S01]  /*d510*/  IMAD R8, R2, 0x4, R3 ;  /* 0x0000000402087824 */ /* 0x010fe200078e0203 */
        /* <DEDUP_REMOVED lines=8> */
[----:B------:R-:W4:Y:S02]  /*d5a0*/  LDG.E.U8 R2, desc[UR36][R2.64] ;  /* 0x0000002402027981 */ /* 0x000f24000c1e1100 */
[----:B----4-:R-:W-:-:S13]  /*d5b0*/  ISETP.NE.AND P2, PT, R2, RZ, PT ;  /* 0x000000ff0200720c */ /* 0x010fda0003f45270 */
[----:B------:R-:W-:Y:S01]  /*d5c0*/  @P2 MOV R7, RZ ;  /* 0x000000ff00072202 */ /* 0x000fe20000000f00 */
[----:B------:R-:W-:Y:S06]  /*d5d0*/  @P2 BRA `(.L_x_3718) ;  /* 0x0000000000102947 */ /* 0x000fec0003800000 */
.L_x_3717:
[----:B------:R-:W2:Y:S02]  /*d5e0*/  LDS R2, [R8] ;  /* 0x0000000008027984 */ /* 0x000ea40000000800 */
[----:B--2---:R-:W-:-:S04]  /*d5f0*/  FADD.FTZ R2, -R9, R2 ;  /* 0x0000000209027221 */ /* 0x004fc80000010100 */
[----:B------:R-:W-:-:S04]  /*d600*/  FMUL.FTZ R2, R2, 1.4426950216293334961 ;  /* 0x3fb8aa3b02027820 */ /* 0x000fc80000410000 */
[----:B------:R0:W4:Y:S03]  /*d610*/  MUFU.EX2 R7, R2 ;  /* 0x0000000200077308 */ /* 0x0001260000000800 */
.L_x_3718:
[----:B------:R-:W-:Y:S05]  /*d620*/  BSYNC B1 ;  /* 0x0000000000017941 */ /* 0x000fea0003800000 */
.L_x_3716:
[----:B----4-:R4:W-:Y:S01]  /*d630*/  STS [R8], R7 ;  /* 0x0000000708007388 */ /* 0x0109e20000000800 */
[----:B------:R-:W-:Y:S02]  /*d640*/  VIADD R5, R5, 0x100 ;  /* 0x0000010005057836 */ /* 0x000fe40000000000 */
[----:B------:R-:W-:-:S03]  /*d650*/  FADD.FTZ R6, R7, R6 ;  /* 0x0000000607067221 */ /* 0x000fc60000010000 */
[----:B------:R-:W-:-:S13]  /*d660*/  ISETP.GT.AND P2, PT, R5, UR40, PT ;  /* 0x0000002805007c0c */ /* 0x000fda000bf44270 */
[----:B----4-:R-:W-:Y:S05]  /*d670*/  @!P2 BRA `(.L_x_3719) ;  /* 0xfffffffc0098a947 */ /* 0x010fea000383ffff */
.L_x_3715:
[----:B------:R-:W-:Y:S05]  /*d680*/  BSYNC B0 ;  /* 0x0000000000007941 */ /* 0x000fea0003800000 */
.L_x_3714:
[----:B------:R-:W4:Y:S01]  /*d690*/  SHFL.BFLY PT, R3, R6, 0x10, 0x1f ;  /* 0x0e001f0006037f89 */ /* 0x000f2200000e0000 */
[----:B------:R-:W-:Y:S01]  /*d6a0*/  ULDC.U8 UR4, c[0x0][0x31c] ;  /* 0x0000c70000047ab9 */ /* 0x000fe20000000000 */
[----:B------:R-:W-:Y:S01]  /*d6b0*/  ULDC UR7, c[0x0][0x288] ;  /* 0x0000a20000077ab9 */ /* 0x000fe20000000800 */
[----:B------:R-:W-:Y:S01]  /*d6c0*/  UMOV UR5, URZ ;  /* 0x0000003f00057c82 */ /* 0x000fe20008000000 */
[----:B--2---:R-:W2:Y:S01]  /*d6d0*/  S2R R9, SR_TID.X ;  /* 0x0000000000097919 */ /* 0x004ea20000002100 */
[----:B------:R-:W-:Y:S01]  /*d6e0*/  UIMAD UR7, UR45, UR7, UR46 ;  /* 0x000000072d0772a4 */ /* 0x000fe2000f8e022e */
[----:B----4-:R-:W-:-:S05]  /*d6f0*/  FADD.FTZ R3, R3, R6 ;  /* 0x0000000603037221 */ /* 0x010fca0000010000 */
[----:B0-----:R-:W0:Y:S01]  /*d700*/  SHFL.BFLY PT, R2, R3, 0x8, 0x1f ;  /* 0x0d001f0003027f89 */ /* 0x001e2200000e0000 */
[C---:B--2---:R-:W-:Y:S02]  /*d710*/  LOP3.LUT P0, RZ, R9.reuse, 0x1f, RZ, 0xc0, !PT ;  /* 0x0000001f09ff7812 */ /* 0x044fe4000780c0ff */
[----:B------:R-:W-:-:S04]  /*d720*/  LOP3.LUT R7, R9, 0x1f, RZ, 0xc0, !PT ;  /* 0x0000001f09077812 */ /* 0x000fc800078ec0ff */
[----:B------:R-:W-:-:S07]  /*d730*/  ISETP.GT.U32.AND P2, PT, R7, 0x7, PT ;  /* 0x000000070700780c */ /* 0x000fce0003f44070 */
[----:B------:R-:W2:Y:S01]  /*d740*/  @!P0 S2R R7, SR_CgaCtaId ;  /* 0x0000000000078919 */ /* 0x000ea20000008800 */
[----:B------:R-:W-:Y:S01]  /*d750*/  @!P0 MOV R6, 0x400 ;  /* 0x0000040000068802 */ /* 0x000fe20000000f00 */
[----:B0-----:R-:W-:-:S04]  /*d760*/  FADD.FTZ R2, R3, R2 ;  /* 0x0000000203027221 */ /* 0x001fc80000010000 */
[----:B------:R-:W0:Y:S01]  /*d770*/  @!P2 S2R R11, SR_CgaCtaId ;  /* 0x00000000000ba919 */ /* 0x000e220000008800 */
[----:B------:R-:W-:Y:S01]  /*d780*/  @!P2 MOV R10, 0x400 ;  /* 0x00000400000aa802 */ /* 0x000fe20000000f00 */
[----:B------:R-:W4:Y:S01]  /*d790*/  SHFL.BFLY PT, R5, R2, 0x4, 0x1f ;  /* 0x0c801f0002057f89 */ /* 0x000f2200000e0000 */
[----:B--2---:R-:W-:Y:S01]  /*d7a0*/  @!P0 LEA R6, R7, R6, 0x18 ;  /* 0x0000000607068211 */ /* 0x004fe200078ec0ff */
[----:B----4-:R-:W-:Y:S01]  /*d7b0*/  FADD.FTZ R5, R2, R5 ;  /* 0x0000000502057221 */ /* 0x010fe20000010000 */
[----:B------:R-:W-:Y:S02]  /*d7c0*/  @!P0 SHF.R.U32.HI R2, RZ, 0x3, R9 ;  /* 0x00000003ff028819 */ /* 0x000fe40000011609 */
[----:B------:R-:W-:Y:S02]  /*d7d0*/  @!P2 SHF.L.U32 R7, R9, 0x2, RZ ;  /* 0x000000020907a819 */ /* 0x000fe400000006ff */
[----:B------:R-:W2:Y:S01]  /*d7e0*/  SHFL.BFLY PT, R8, R5, 0x2, 0x1f ;  /* 0x0c401f0005087f89 */ /* 0x000ea200000e0000 */
[----:B0-----:R-:W-:Y:S01]  /*d7f0*/  @!P2 LEA R11, R11, R10, 0x18 ;  /* 0x0000000a0b0ba211 */ /* 0x001fe200078ec0ff */
[----:B--2---:R-:W-:Y:S01]  /*d800*/  FADD.FTZ R8, R5, R8 ;  /* 0x0000000805087221 */ /* 0x004fe20000010000 */
[----:B------:R-:W-:-:S02]  /*d810*/  @!P0 LOP3.LUT R5, R2, 0x1ffffffc, RZ, 0xc0, !PT ;  /* 0x1ffffffc02058812 */ /* 0x000fc400078ec0ff */
        /* <DEDUP_REMOVED lines=8> */
[----:B------:R-:W-:Y:S01]  /*d8a0*/  UMOV UR4, URZ ;  /* 0x0000003f00047c82 */ /* 0x000fe20008000000 */
[----:B------:R-:W0:Y:S04]  /*d8b0*/  @!P2 LDS R3, [R2+0x20] ;  /* 0x000020000203a984 */ /* 0x000e280000000800 */
[----:B0-----:R-:W0:Y:S02]  /*d8c0*/  SHFL.BFLY PT, R6, R3, 0x4, 0x1f ;  /* 0x0c801f0003067f89 */ /* 0x001e2400000e0000 */
[----:B0-----:R-:W-:-:S05]  /*d8d0*/  FADD.FTZ R6, R6, R3 ;  /* 0x0000000306067221 */ /* 0x001fca0000010000 */
[----:B------:R-:W0:Y:S02]  /*d8e0*/  SHFL.BFLY PT, R5, R6, 0x2, 0x1f ;  /* 0x0c401f0006057f89 */ /* 0x000e2400000e0000 */
[----:B0-----:R-:W-:-:S05]  /*d8f0*/  FADD.FTZ R5, R6, R5 ;  /* 0x0000000506057221 */ /* 0x001fca0000010000 */
[----:B------:R-:W0:Y:S02]  /*d900*/  SHFL.BFLY PT, R8, R5, 0x1, 0x1f ;  /* 0x0c201f0005087f89 */ /* 0x000e2400000e0000 */
[----:B0-----:R-:W-:-:S06]  /*d910*/  FADD.FTZ R8, R5, R8 ;  /* 0x0000000805087221 */ /* 0x001fcc0000010000 */
[----:B------:R-:W0:Y:S01]  /*d920*/  SHFL.IDX PT, R8, R8, RZ, 0x1f ;  /* 0x00001fff08087589 */ /* 0x000e2200000e0000 */
[----:B------:R-:W-:Y:S05]  /*d930*/  @!P0 BRA `(.L_x_3720) ;  /* 0x0000000000188947 */ /* 0x000fea0003800000 */
[----:B------:R-:W-:Y:S01]  /*d940*/  ULDC UR4, c[0x0][0x318] ;  /* 0x0000c60000047ab9 */ /* 0x000fe20000000800 */
[----:B------:R-:W-:Y:S02]  /*d950*/  ULDC UR5, c[0x0][0x29c] ;  /* 0x0000a70000057ab9 */ /* 0x000fe40000000800 */
[----:B------:R-:W-:-:S03]  /*d960*/  UIMAD UR4, UR7, UR4, UR5 ;  /* 0x00000004070472a4 */ /* 0x000fc6000f8e0205 */
[----:B------:R-:W-:Y:S02]  /*d970*/  ULDC UR5, c[0x0][0x284] ;  /* 0x0000a10000057ab9 */ /* 0x000fe40000000800 */
[----:B------:R-:W-:-:S04]  /*d980*/  UIMAD UR4, UR4, UR5, URZ ;  /* 0x00000005040472a4 */ /* 0x000fc8000f8e023f */
[----:B------:R-:W-:-:S12]  /*d990*/  USHF.R.S32.HI UR5, URZ, 0x1f, UR4 ;  /* 0x0000001f3f057899 */ /* 0x000fd80008011404 */
.L_x_3720:
[----:B------:R-:W-:Y:S01]  /*d9a0*/  ULDC.64 UR8, c[0x0][0x310] ;  /* 0x0000c40000087ab9 */ /* 0x000fe20000000a00 */
[----:B------:R-:W-:Y:S04]  /*d9b0*/  BSSY B0, `(.L_x_3721) ;  /* 0x0000014000007945 */ /* 0x000fe80003800000 */
[----:B------:R-:W-:Y:S05]  /*d9c0*/  @P1 BRA `(.L_x_3722) ;  /* 0x0000000000481947 */ /* 0x000fea0003800000 */
[----:B0-----:R-:W-:Y:S01]  /*d9d0*/  FADD.FTZ R2, R8, 9.9999999747524270788e-07 ;  /* 0x358637bd08027421 */ /* 0x001fe20000010000 */
[----:B------:R-:W-:-:S03]  /*d9e0*/  IMAD.IADD R5, R0, 0x1, R9 ;  /* 0x0000000100057824 */ /* 0x000fc600078e0209 */
[----:B------:R0:W2:Y:S04]  /*d9f0*/  MUFU.RCP R7, R2 ;  /* 0x0000000200077308 */ /* 0x0000a80000001000 */
.L_x_3724:
[----:B0-2---:R-:W4:Y:S01]  /*da00*/  LDL R3, [R1+0x4] ;  /* 0x0000040001037983 */ /* 0x005f220000100800 */
[----:B0-----:R-:W-:-:S05]  /*da10*/  IADD3 R2, -R0, R5, RZ ;  /* 0x0000000500027210 */ /* 0x001fca0007ffe1ff */
[----:B----4-:R-:W-:-:S05]  /*da20*/  IMAD R3, R2, 0x4, R3 ;  /* 0x0000000402037824 */ /* 0x010fca00078e0203 */
[----:B------:R-:W2:Y:S02]  /*da30*/  LDS R2, [R3] ;  /* 0x0000000003027984 */ /* 0x000ea40000000800 */
[----:B--2---:R-:W-:-:S05]  /*da40*/  FMUL.FTZ R8, R2, R7 ;  /* 0x0000000702087220 */ /* 0x004fca0000410000 */
[----:B------:R0:W-:Y:S01]  /*da50*/  STS [R3], R8 ;  /* 0x0000000803007388 */ /* 0x0001e20000000800 */
[----:B------:R-:W-:Y:S05]  /*da60*/  @!P0 BRA `(.L_x_3723) ;  /* 0x0000000000148947 */ /* 0x000fea0003800000 */
[----:B0-----:R-:W-:-:S04]  /*da70*/  IADD3 R3, P1, R5, UR4, RZ ;  /* 0x0000000405037c10 */ /* 0x001fc8000ff3e0ff */
[----:B------:R-:W-:Y:S02]  /*da80*/  LEA.HI.X.SX32 R6, R5, UR5, 0x1, P1 ;  /* 0x0000000505067c11 */ /* 0x000fe400088f0eff */
[----:B------:R-:W-:-:S04]  /*da90*/  LEA R2, P1, R3, UR8, 0x2 ;  /* 0x0000000803027c11 */ /* 0x000fc8000f8210ff */
[----:B------:R-:W-:-:S05]  /*daa0*/  LEA.HI.X R3, R3, UR9, R6, 0x2, P1 ;  /* 0x0000000903037c11 */ /* 0x000fca00088f1406 */
[----:B------:R2:W-:Y:S04]  /*dab0*/  STG.E desc[UR36][R2.64], R8 ;  /* 0x0000000802007986 */ /* 0x0005e8000c101924 */
.L_x_3723:
[----:B------:R-:W-:-:S04]  /*dac0*/  IADD3 R5, R5, 0x100, RZ ;  /* 0x0000010005057810 */ /* 0x000fc80007ffe0ff */
[----:B------:R-:W-:-:S13]  /*dad0*/  ISETP.GT.AND P1, PT, R5, UR40, PT ;  /* 0x0000002805007c0c */ /* 0x000fda000bf24270 */
[----:B------:R-:W-:Y:S05]  /*dae0*/  @!P1 BRA `(.L_x_3724) ;  /* 0xfffffffc00c49947 */ /* 0x000fea000383ffff */
.L_x_3722:
[----:B------:R-:W-:Y:S05]  /*daf0*/  BSYNC B0 ;  /* 0x0000000000007941 */ /* 0x000fea0003800000 */
.L_x_3721:
[----:B------:R-:W0:Y:S01]  /*db00*/  S2R R5, SR_TID.X ;  /* 0x0000000000057919 */ /* 0x000e220000002100 */
[----:B------:R-:W-:Y:S01]  /*db10*/  USHF.R.S32.HI UR4, URZ, 0x1f, UR40 ;  /* 0x0000001f3f047899 */ /* 0x000fe20008011428 */
[----:B------:R-:W-:Y:S01]  /*db20*/  CS2R R6, SRZ ;  /* 0x0000000000067805 */ /* 0x000fe2000001ff00 */
[----:B------:R-:W-:Y:S01]  /*db30*/  ULDC.64 UR8, c[0x0][0x240] ;  /* 0x0000900000087ab9 */ /* 0x000fe20000000a00 */
[----:B------:R-:W-:Y:S01]  /*db40*/  ULDC UR17, c[0x0][0x284] ;  /* 0x0000a10000117ab9 */ /* 0x000fe20000000800 */
[----:B------:R-:W-:Y:S01]  /*db50*/  ULEA.HI UR4, UR4, UR40, URZ, 0x2 ;  /* 0x0000002804047291 */ /* 0x000fe2000f8f103f */
[----:B------:R-:W-:Y:S01]  /*db60*/  ISETP.EQ.U32.AND P0, PT, RZ, UR8, PT ;  /* 0x00000008ff007c0c */ /* 0x000fe2000bf02070 */
[----:B------:R-:W-:Y:S01]  /*db70*/  ULDC UR18, c[0x0][0x288] ;  /* 0x0000a20000127ab9 */ /* 0x000fe20000000800 */
[----:B------:R-:W-:Y:S01]  /*db80*/  ULDC UR22, c[0x0][0x288] ;  /* 0x0000a20000167ab9 */ /* 0x000fe20000000800 */
[----:B------:R-:W-:Y:S01]  /*db90*/  ULOP3.LUT UR4, UR4, 0xfffffffc, URZ, 0xc0, !UPT ;  /* 0xfffffffc04047892 */ /* 0x000fe2000f8ec03f */
[----:B------:R-:W-:Y:S01]  /*dba0*/  ULDC.64 UR10, c[0x0][0x250] ;  /* 0x00009400000a7ab9 */ /* 0x000fe20000000a00 */
[----:B------:R-:W-:-:S02]  /*dbb0*/  ULDC.64 UR12, c[0x0][0x250] ;  /* 0x00009400000c7ab9 */ /* 0x000fc40000000a00 */
[----:B------:R-:W-:Y:S01]  /*dbc0*/  UIADD3 UR4, -UR4, UR40, URZ ;  /* 0x0000002804047290 */ /* 0x000fe2000fffe13f */
[----:B------:R-:W-:Y:S01]  /*dbd0*/  ULDC.64 UR14, c[0x0][0x250] ;  /* 0x00009400000e7ab9 */ /* 0x000fe20000000a00 */
[----:B0-2---:R-:W-:-:S04]  /*dbe0*/  LEA.HI R3, R4, R5, RZ, 0x6 ;  /* 0x0000000504037211 */ /* 0x005fc800078f30ff */
[----:B------:R-:W-:Y:S02]  /*dbf0*/  LOP3.LUT R2, R3, 0xffffffc0, RZ, 0xc0, !PT ;  /* 0xffffffc003027812 */ /* 0x000fe400078ec0ff */
[----:B------:R-:W-:-:S03]  /*dc00*/  SHF.R.S32.HI R3, RZ, 0x6, R3 ;  /* 0x00000006ff037819 */ /* 0x000fc60000011403 */
[----:B------:R-:W-:Y:S01]  /*dc10*/  IMAD.IADD R2, R5, 0x1, -R2 ;  /* 0x0000000105027824 */ /* 0x000fe200078e0a02 */
[----:B------:R-:W-:-:S04]  /*dc20*/  MOV R5, UR46 ;  /* 0x0000002e00057c02 */ /* 0x000fc80008000f00 */
[C---:B------:R-:W-:Y:S01]  /*dc30*/  ISETP.GT.AND P2, PT, R2.reuse, 0x27, PT ;  /* 0x000000270200780c */ /* 0x040fe20003f44270 */
[----:B------:R-:W-:-:S03]  /*dc40*/  IMAD.SHL.U32 R2, R2, 0x4, RZ ;  /* 0x0000000402027824 */ /* 0x000fc600078e00ff */
[----:B------:R-:W-:Y:S01]  /*dc50*/  ISETP.NE.OR P1, PT, R3, UR4, P2 ;  /* 0x0000000403007c0c */ /* 0x000fe20009725670 */
[----:B------:R-:W-:-:S03]  /*dc60*/  ULDC.64 UR4, c[0x0][0x258] ;  /* 0x0000960000047ab9 */ /* 0x000fc60000000a00 */
[----:B------:R-:W-:Y:S01]  /*dc70*/  ISETP.EQ.OR.EX P0, PT, RZ, UR9, P1, P0 ;  /* 0x00000009ff007c0c */ /* 0x000fe20008f02700 */
[----:B------:R-:W-:-:S12]  /*dc80*/  ULDC.64 UR8, c[0x0][0x258] ;  /* 0x0000960000087ab9 */ /* 0x000fd80000000a00 */
[----:B------:R-:W0:Y:S01]  /*dc90*/  @!P0 LDC.64 R8, c[0x0][0x240] ;  /* 0x00009000ff088b82 */ /* 0x000e220000000a00 */
[----:B------:R-:W-:Y:S01]  /*dca0*/  @!P0 IMAD R5, R5, 0xa0, R2 ;  /* 0x000000a005058824 */ /* 0x000fe200078e0202 */
[----:B------:R-:W-:Y:S01]  /*dcb0*/  UIMAD UR16, UR7, UR17, URZ ;  /* 0x00000011071072a4 */ /* 0x000fe2000f8e023f */
[----:B------:R-:W-:Y:S01]  /*dcc0*/  BSSY B0, `(.L_x_3725) ;  /* 0x000019f000007945 */ /* 0x000fe20003800000 */
[----:B------:R-:W-:Y:S01]  /*dcd0*/  CS2R R10, SRZ ;  /* 0x00000000000a7805 */ /* 0x000fe2000001ff00 */
[----:B0-----:R-:W-:Y:S01]  /*dce0*/  @!P0 IMAD.WIDE R8, R5, 0x4, R8 ;  /* 0x0000000405088825 */ /* 0x001fe200078e0208 */
[----:B------:R-:W-:-:S06]  /*dcf0*/  CS2R R4, SRZ ;  /* 0x0000000000047805 */ /* 0x000fcc000001ff00 */
[----:B------:R0:W5:Y:S02]  /*dd00*/  @!P0 LDG.E.128 R4, desc[UR36][R8.64] ;  /* 0x0000002408048981 */ /* 0x000164000c1e1d00 */
[----:B0-----:R-:W-:Y:S01]  /*dd10*/  CS2R R8, SRZ ;  /* 0x0000000000087805 */ /* 0x001fe2000001ff00 */
[----:B------:R-:W-:Y:S06]  /*dd20*/  BAR.SYNC.DEFER_BLOCKING 0x0 ;  /* 0x0000000000007b1d */ /* 0x000fec0000010000 */
[----:B------:R-:W-:Y:S05]  /*dd30*/  @P2 BRA `(.L_x_3726) ;  /* 0x00000018005c2947 */ /* 0x000fea0003800000 */
[----:B------:R-:W-:Y:S01]  /*dd40*/  MOV R25, UR17 ;  /* 0x0000001100197c02 */ /* 0x000fe20008000f00 */
[----:B------:R-:W-:Y:S01]  /*dd50*/  IMAD.IADD R14, R0, 0x1, R3 ;  /* 0x00000001000e7824 */ /* 0x000fe200078e0203 */
[----:B------:R-:W-:Y:S01]  /*dd60*/  BSSY B1, `(.L_x_3727) ;  /* 0x000007e000017945 */ /* 0x000fe20003800000 */
[----:B------:R-:W-:Y:S02]  /*dd70*/  CS2R R10, SRZ ;  /* 0x00000000000a7805 */ /* 0x000fe4000001ff00 */
[C---:B------:R-:W-:Y:S01]  /*dd80*/  VIMNMX R49, R25.reuse, UR40, PT ;  /* 0x0000002819317c48 */ /* 0x040fe2000bfe0100 */
[----:B------:R-:W-:Y:S01]  /*dd90*/  IMAD R13, R25, UR6, R2 ;  /* 0x00000006190d7c24 */ /* 0x000fe2000f8e0202 */
[----:B------:R-:W-:Y:S02]  /*dda0*/  CS2R R8, SRZ ;  /* 0x0000000000087805 */ /* 0x000fe4000001ff00 */
[----:B------:R-:W-:Y:S02]  /*ddb0*/  ISETP.GE.AND P0, PT, R14, R49, PT ;  /* 0x000000310e00720c */ /* 0x000fe40003f06270 */
[----:B------:R-:W-:-:S11]  /*ddc0*/  SHF.R.S32.HI R12, RZ, 0x1f, R13 ;  /* 0x0000001fff0c7819 */ /* 0x000fd6000001140d */
[----:B------:R-:W-:Y:S05]  /*ddd0*/  @P0 BRA `(.L_x_3728) ;  /* 0x0000000400d80947 */ /* 0x000fea0003800000 */
[----:B------:R-:W-:Y:S01]  /*dde0*/  IADD3 R8, -R0, -0x2, -R3 ;  /* 0xfffffffe00087810 */ /* 0x000fe20007ffe903 */
[----:B------:R-:W-:Y:S01]  /*ddf0*/  BSSY B2, `(.L_x_3729) ;  /* 0x0000027000027945 */ /* 0x000fe20003800000 */
[----:B------:R-:W-:Y:S01]  /*de00*/  LOP3.LUT R9, RZ, R49, RZ, 0x33, !PT ;  /* 0x00000031ff097212 */ /* 0x000fe200078e33ff */
[----:B------:R-:W-:Y:S01]  /*de10*/  IMAD.MOV.U32 R27, RZ, RZ, R14 ;  /* 0x000000ffff1b7224 */ /* 0x000fe200078e000e */
[----:B------:R-:W-:Y:S02]  /*de20*/  CS2R R10, SRZ ;  /* 0x00000000000a7805 */ /* 0x000fe4000001ff00 */
[----:B------:R-:W-:-:S04]  /*de30*/  IADD3 R9, R8, -R9, RZ ;  /* 0x8000000908097210 */ /* 0x000fc80007ffe0ff */
[C---:B------:R-:W-:Y:S02]  /*de40*/  LEA.HI R8, R9.reuse, 0x1, RZ, 0x1e ;  /* 0x0000000109087811 */ /* 0x040fe400078ff0ff */
[----:B------:R-:W-:Y:S02]  /*de50*/  ISETP.GE.U32.AND P0, PT, R9, 0xc, PT ;  /* 0x0000000c0900780c */ /* 0x000fe40003f06070 */
[----:B------:R-:W-:Y:S02]  /*de60*/  LOP3.LUT P3, R15, R8, 0x3, RZ, 0xc0, !PT ;  /* 0x00000003080f7812 */ /* 0x000fe4000786c0ff */
[----:B------:R-:W-:-:S11]  /*de70*/  CS2R R8, SRZ ;  /* 0x0000000000087805 */ /* 0x000fd6000001ff00 */
[----:B------:R-:W-:Y:S05]  /*de80*/  @!P3 BRA `(.L_x_3730) ;  /* 0x000000000074b947 */ /* 0x000fea0003800000 */
[----:B------:R-:W-:Y:S01]  /*de90*/  IMAD R25, R25, UR45, RZ ;  /* 0x0000002d19197c24 */ /* 0x000fe2000f8e02ff */
[----:B------:R-:W-:Y:S01]  /*dea0*/  MOV R27, R14 ;  /* 0x0000000e001b7202 */ /* 0x000fe20000000f00 */
[----:B------:R-:W-:-:S07]  /*deb0*/  IMAD.MOV.U32 R8, RZ, RZ, RZ ;  /* 0x000000ffff087224 */ /* 0x000fce00078e00ff */
.L_x_3731:
[----:B-1----:R-:W-:Y:S01]  /*dec0*/  SHF.R.S32.HI R16, RZ, 0x1f, R27 ;  /* 0x0000001fff107819 */ /* 0x002fe2000001141b */
[----:B------:R-:W2:Y:S01]  /*ded0*/  LDL R26, [R1+0x4] ;  /* 0x00000400011a7983 */ /* 0x000ea20000100800 */
[----:B------:R-:W-:-:S04]  /*dee0*/  IADD3 R17, P3, R25, R27, RZ ;  /* 0x0000001b19117210 */ /* 0x000fc80007f7e0ff */
[----:B------:R-:W-:Y:S02]  /*def0*/  LEA.HI.X.SX32 R18, R25, R16, 0x1, P3 ;  /* 0x0000001019127211 */ /* 0x000fe400018f0eff */
[----:B------:R-:W-:-:S04]  /*df00*/  LEA R16, P3, R17, UR4, 0x2 ;  /* 0x0000000411107c11 */ /* 0x000fc8000f8610ff */
[----:B------:R-:W-:-:S05]  /*df10*/  LEA.HI.X R17, R17, UR5, R18, 0x2, P3 ;  /* 0x0000000511117c11 */ /* 0x000fca00098f1412 */
[----:B------:R-:W4:Y:S01]  /*df20*/  LDG.E R16, desc[UR36][R16.64] ;  /* 0x0000002410107981 */ /* 0x000f22000c1e1900 */
[----:B------:R-:W-:Y:S01]  /*df30*/  IADD3 R24, -R0, R27, RZ ;  /* 0x0000001b00187210 */ /* 0x000fe20007ffe1ff */
[----:B----4-:R-:W-:-:S04]  /*df40*/  IMAD R18, R16, UR18, RZ ;  /* 0x0000001210127c24 */ /* 0x010fc8000f8e02ff */
[----:B------:R-:W-:-:S04]  /*df50*/  IMAD R18, R18, UR17, R27 ;  /* 0x0000001112127c24 */ /* 0x000fc8000f8e021b */
[----:B------:R-:W-:-:S05]  /*df60*/  IMAD R18, R18, 0xa0, RZ ;  /* 0x000000a012127824 */ /* 0x000fca00078e02ff */
[----:B------:R-:W-:-:S04]  /*df70*/  IADD3 R19, P3, R13, R18, RZ ;  /* 0x000000120d137210 */ /* 0x000fc80007f7e0ff */
[----:B------:R-:W-:Y:S02]  /*df80*/  LEA.HI.X.SX32 R20, R18, R12, 0x1, P3 ;  /* 0x0000000c12147211 */ /* 0x000fe400018f0eff */
[----:B------:R-:W-:-:S04]  /*df90*/  LEA R18, P3, R19, UR10, 0x2 ;  /* 0x0000000a13127c11 */ /* 0x000fc8000f8610ff */
[----:B------:R-:W-:-:S05]  /*dfa0*/  LEA.HI.X R19, R19, UR11, R20, 0x2, P3 ;  /* 0x0000000b13137c11 */ /* 0x000fca00098f1414 */
[----:B------:R-:W4:Y:S01]  /*dfb0*/  LDG.E.128 R20, desc[UR36][R18.64] ;  /* 0x0000002412147981 */ /* 0x000f22000c1e1d00 */
[----:B--2---:R-:W-:Y:S01]  /*dfc0*/  IMAD R24, R24, 0x4, R26 ;  /* 0x0000000418187824 */ /* 0x004fe200078e021a */
[----:B------:R-:W-:Y:S01]  /*dfd0*/  IADD3 R15, R15, -0x1, RZ ;  /* 0xffffffff0f0f7810 */ /* 0x000fe20007ffe0ff */
[----:B------:R-:W-:-:S03]  /*dfe0*/  VIADD R27, R27, 0x4 ;  /* 0x000000041b1b7836 */ /* 0x000fc60000000000 */
[----:B------:R-:W-:Y:S01]  /*dff0*/  ISETP.NE.AND P3, PT, R15, RZ, PT ;  /* 0x000000ff0f00720c */ /* 0x000fe20003f65270 */
[----:B------:R-:W4:Y:S02]  /*e000*/  LDS R24, [R24] ;  /* 0x0000000018187984 */ /* 0x000f240000000800 */
[-C--:B----4-:R-:W-:Y:S01]  /*e010*/  FFMA.FTZ R8, R20, R24.reuse, R8 ;  /* 0x0000001814087223 */ /* 0x090fe20000010008 */
[-C--:B------:R-:W-:Y:S01]  /*e020*/  FFMA.FTZ R9, R21, R24.reuse, R9 ;  /* 0x0000001815097223 */ /* 0x080fe20000010009 */
[-C--:B------:R-:W-:Y:S01]  /*e030*/  FFMA.FTZ R10, R22, R24.reuse, R10 ;  /* 0x00000018160a7223 */ /* 0x080fe2000001000a */
[----:B------:R-:W-:-:S07]  /*e040*/  FFMA.FTZ R11, R23, R24, R11 ;  /* 0x00000018170b7223 */ /* 0x000fce000001000b */
[----:B------:R-:W-:Y:S05]  /*e050*/  @P3 BRA `(.L_x_3731) ;  /* 0xfffffffc00983947 */ /* 0x000fea000383ffff */
.L_x_3730:
[----:B------:R-:W-:Y:S05]  /*e060*/  BSYNC B2 ;  /* 0x0000000000027941 */ /* 0x000fea0003800000 */
.L_x_3729:
[----:B------:R-:W-:Y:S05]  /*e070*/  @!P0 BRA `(.L_x_3728) ;  /* 0x0000000400308947 */ /* 0x000fea0003800000 */
[----:B------:R-:W2:Y:S01]  /*e080*/  LDL R20, [R1+0x4] ;  /* 0x0000040001147983 */ /* 0x000ea20000100800 */
[----:B-1----:R-:W0:Y:S01]  /*e090*/  LDC R18, c[0x0][0x288] ;  /* 0x0000a200ff127b82 */ /* 0x002e220000000800 */
[----:B------:R-:W-:Y:S01]  /*e0a0*/  UIMAD UR19, UR45, UR17, URZ ;  /* 0x000000112d1372a4 */ /* 0x000fe2000f8e023f */
[----:B------:R-:W-:Y:S01]  /*e0b0*/  SHF.R.S32.HI R16, RZ, 0x1f, R27 ;  /* 0x0000001fff107819 */ /* 0x000fe2000001141b */
[----:B------:R-:W-:Y:S01]  /*e0c0*/  ULDC.64 UR20, c[0x0][0x258] ;  /* 0x0000960000147ab9 */ /* 0x000fe20000000a00 */
[C---:B------:R-:W-:Y:S01]  /*e0d0*/  LEA R15, R27.reuse, 0x20, 0x2 ;  /* 0x000000201b0f7811 */ /* 0x040fe200078e10ff */
[C---:B------:R-:W-:Y:S02]  /*e0e0*/  IMAD R26, R27.reuse, 0xa0, RZ ;  /* 0x000000a01b1a7824 */ /* 0x040fe400078e02ff */
[----:B------:R-:W-:Y:S02]  /*e0f0*/  IADD3 R50, P0, R27, UR19, RZ ;  /* 0x000000131b327c10 */ /* 0x000fe4000ff1e0ff */
[----:B------:R-:W-:-:S04]  /*e100*/  MOV R17, UR19 ;  /* 0x0000001300117c02 */ /* 0x000fc80008000f00 */
[----:B------:R-:W-:Y:S01]  /*e110*/  LEA.HI.X.SX32 R17, R17, R16, 0x1, P0 ;  /* 0x0000001011117211 */ /* 0x000fe200000f0eff */
[----:B------:R-:W-:Y:S01]  /*e120*/  IMAD R16, R0, -0x4, R15 ;  /* 0xfffffffc00107824 */ /* 0x000fe200078e020f */
[----:B------:R-:W-:-:S04]  /*e130*/  LEA R19, P0, R50, UR20, 0x2 ;  /* 0x0000001432137c11 */ /* 0x000fc8000f8010ff */
[----:B------:R-:W-:Y:S01]  /*e140*/  LEA.HI.X R50, R50, UR21, R17, 0x2, P0 ;  /* 0x0000001532327c11 */ /* 0x000fe200080f1411 */
[----:B0-----:R-:W-:-:S04]  /*e150*/  IMAD R15, R18, UR17, RZ ;  /* 0x00000011120f7c24 */ /* 0x001fc8000f8e02ff */
[----:B------:R-:W-:Y:S02]  /*e160*/  IMAD R15, R15, 0xa0, RZ ;  /* 0x000000a00f0f7824 */ /* 0x000fe400078e02ff */
[----:B--2---:R-:W-:-:S07]  /*e170*/  IMAD.IADD R28, R20, 0x1, R16 ;  /* 0x00000001141c7824 */ /* 0x004fce00078e0210 */
.L_x_3732:
[----:B------:R-:W-:Y:S01]  /*e180*/  MOV R16, R19 ;  /* 0x0000001300107202 */ /* 0x000fe20000000f00 */
[----:B------:R-:W-:Y:S01]  /*e190*/  IMAD.MOV.U32 R17, RZ, RZ, R50 ;  /* 0x000000ffff117224 */ /* 0x000fe200078e0032 */
[----:B------:R-:W0:Y:S04]  /*e1a0*/  LDS R29, [R28+-0x20] ;  /* 0xffffe0001c1d7984 */ /* 0x000e280000000800 */
[----:B------:R-:W2:Y:S04]  /*e1b0*/  LDG.E R18, desc[UR36][R16.64] ;  /* 0x0000002410127981 */ /* 0x000ea8000c1e1900 */
[----:B------:R-:W4:Y:S04]  /*e1c0*/  LDG.E R19, desc[UR36][R16.64+0x10] ;  /* 0x0000102410137981 */ /* 0x000f28000c1e1900 */
[----:B------:R-:W3:Y:S04]  /*e1d0*/  LDG.E R20, desc[UR36][R16.64+0x20] ;  /* 0x0000202410147981 */ /* 0x000ee8000c1e1900 */
[----:B------:R-:W3:Y:S04]  /*e1e0*/  LDG.E R22, desc[UR36][R16.64+0x30] ;  /* 0x0000302410167981 */ /* 0x000ee8000c1e1900 */
[----:B------:R-:W-:Y:S04]  /*e1f0*/  LDS R31, [R28] ;  /* 0x000000001c1f7984 */ /* 0x000fe80000000800 */
[----:B------:R-:W-:Y:S01]  /*e200*/  LDS R48, [R28+0x10] ;  /* 0x000010001c307984 */ /* 0x000fe20000000800 */
[----:B--2---:R-:W-:-:S02]  /*e210*/  IMAD R18, R15, R18, R26 ;  /* 0x000000120f127224 */ /* 0x004fc400078e021a */
[----:B----4-:R-:W-:-:S03]  /*e220*/  IMAD R19, R15, R19, R26 ;  /* 0x000000130f137224 */ /* 0x010fc600078e021a */
[----:B------:R-:W-:Y:S01]  /*e230*/  IADD3 R23, P0, R13, R18, RZ ;  /* 0x000000120d177210 */ /* 0x000fe20007f1e0ff */
[--C-:B---3--:R-:W-:Y:S01]  /*e240*/  IMAD R21, R15, R20, R26.reuse ;  /* 0x000000140f157224 */ /* 0x108fe200078e021a */
[----:B------:R-:W-:Y:S02]  /*e250*/  IADD3 R20, R19, 0x280, RZ ;  /* 0x0000028013147810 */ /* 0x000fe40007ffe0ff */
[----:B------:R-:W-:Y:S01]  /*e260*/  LEA.HI.X.SX32 R24, R18, R12, 0x1, P0 ;  /* 0x0000000c12187211 */ /* 0x000fe200000f0eff */
[----:B------:R-:W-:Y:S01]  /*e270*/  VIADD R21, R21, 0x500 ;  /* 0x0000050015157836 */ /* 0x000fe20000000000 */
[----:B------:R-:W-:Y:S01]  /*e280*/  LEA R18, P0, R23, UR12, 0x2 ;  /* 0x0000000c17127c11 */ /* 0x000fe2000f8010ff */
[----:B------:R-:W-:Y:S01]  /*e290*/  IMAD R22, R15, R22, R26 ;  /* 0x000000160f167224 */ /* 0x000fe200078e021a */
[----:B------:R-:W-:Y:S02]  /*e2a0*/  IADD3 R25, P3, R13, R20, RZ ;  /* 0x000000140d197210 */ /* 0x000fe40007f7e0ff */
[----:B------:R-:W-:-:S02]  /*e2b0*/  LEA.HI.X R19, R23, UR13, R24, 0x2, P0 ;  /* 0x0000000d17137c11 */ /* 0x000fc400080f1418 */
[----:B------:R-:W-:Y:S02]  /*e2c0*/  IADD3 R23, P4, R13, R21, RZ ;  /* 0x000000150d177210 */ /* 0x000fe40007f9e0ff */
[-C--:B------:R-:W-:Y:S02]  /*e2d0*/  LEA.HI.X.SX32 R32, R20, R12.reuse, 0x1, P3 ;  /* 0x0000000c14207211 */ /* 0x080fe400018f0eff */
[----:B------:R-:W-:Y:S02]  /*e2e0*/  LEA R20, P0, R25, UR12, 0x2 ;  /* 0x0000000c19147c11 */ /* 0x000fe4000f8010ff */
[----:B------:R-:W-:Y:S02]  /*e2f0*/  IADD3 R24, R22, 0x780, RZ ;  /* 0x0000078016187810 */ /* 0x000fe40007ffe0ff */
[----:B------:R-:W-:Y:S02]  /*e300*/  LEA.HI.X.SX32 R30, R21, R12, 0x1, P4 ;  /* 0x0000000c151e7211 */ /* 0x000fe400020f0eff */
[----:B------:R-:W-:-:S02]  /*e310*/  LEA R22, P3, R23, UR12, 0x2 ;  /* 0x0000000c17167c11 */ /* 0x000fc4000f8610ff */
[----:B------:R-:W-:Y:S02]  /*e320*/  LEA.HI.X R21, R25, UR13, R32, 0x2, P0 ;  /* 0x0000000d19157c11 */ /* 0x000fe400080f1420 */
[----:B------:R-:W-:Y:S01]  /*e330*/  IADD3 R25, P0, R13, R24, RZ ;  /* 0x000000180d197210 */ /* 0x000fe20007f1e0ff */
[----:B------:R1:W0:Y:S01]  /*e340*/  LDG.E.128 R32, desc[UR36][R18.64] ;  /* 0x0000002412207981 */ /* 0x000222000c1e1d00 */
[----:B------:R-:W-:Y:S02]  /*e350*/  LEA.HI.X R23, R23, UR13, R30, 0x2, P3 ;  /* 0x0000000d17177c11 */ /* 0x000fe400098f141e */
[----:B------:R-:W-:Y:S01]  /*e360*/  LEA.HI.X.SX32 R30, R24, R12, 0x1, P0 ;  /* 0x0000000c181e7211 */ /* 0x000fe200000f0eff */
[----:B------:R-:W2:Y:S01]  /*e370*/  LDG.E.128 R36, desc[UR36][R20.64] ;  /* 0x0000002414247981 */ /* 0x000ea2000c1e1d00 */
[----:B------:R-:W-:-:S03]  /*e380*/  LEA R24, P0, R25, UR12, 0x2 ;  /* 0x0000000c19187c11 */ /* 0x000fc6000f8010ff */
[----:B------:R-:W3:Y:S01]  /*e390*/  LDG.E.128 R40, desc[UR36][R22.64] ;  /* 0x0000002416287981 */ /* 0x000ee2000c1e1d00 */
[----:B------:R-:W-:-:S03]  /*e3a0*/  LEA.HI.X R25, R25, UR13, R30, 0x2, P0 ;  /* 0x0000000d19197c11 */ /* 0x000fc600080f141e */
[----:B------:R4:W2:Y:S04]  /*e3b0*/  LDS R30, [R28+-0x10] ;  /* 0xfffff0001c1e7984 */ /* 0x0008a80000000800 */
[----:B------:R-:W3:Y:S01]  /*e3c0*/  LDG.E.128 R44, desc[UR36][R24.64] ;  /* 0x00000024182c7981 */ /* 0x000ee2000c1e1d00 */
[----:B-1----:R-:W-:Y:S02]  /*e3d0*/  IADD3 R19, P0, R16, 0x40, RZ ;  /* 0x0000004010137810 */ /* 0x002fe40007f1e0ff */
[----:B------:R-:W-:-:S03]  /*e3e0*/  IADD3 R27, R27, 0x10, RZ ;  /* 0x000000101b1b7810 */ /* 0x000fc60007ffe0ff */
[----:B------:R-:W-:Y:S01]  /*e3f0*/  IMAD.X R50, RZ, RZ, R17, P0 ;  /* 0x000000ffff327224 */ /* 0x000fe200000e0611 */
[----:B------:R-:W-:Y:S01]  /*e400*/  ISETP.GE.AND P0, PT, R27, R49, PT ;  /* 0x000000311b00720c */ /* 0x000fe20003f06270 */
[----:B----4-:R-:W-:Y:S01]  /*e410*/  VIADD R28, R28, 0x40 ;  /* 0x000000401c1c7836 */ /* 0x010fe20000000000 */
[----:B------:R-:W-:Y:S01]  /*e420*/  IADD3 R26, R26, 0xa00, RZ ;  /* 0x00000a001a1a7810 */ /* 0x000fe20007ffe0ff */
[-C--:B0-----:R-:W-:Y:S01]  /*e430*/  FFMA.FTZ R17, R32, R29.reuse, R8 ;  /* 0x0000001d20117223 */ /* 0x081fe20000010008 */
[-C--:B------:R-:W-:Y:S01]  /*e440*/  FFMA.FTZ R8, R33, R29.reuse, R9 ;  /* 0x0000001d21087223 */ /* 0x080fe20000010009 */
[-C--:B------:R-:W-:Y:S01]  /*e450*/  FFMA.FTZ R9, R34, R29.reuse, R10 ;  /* 0x0000001d22097223 */ /* 0x080fe2000001000a */
[----:B------:R-:W-:Y:S01]  /*e460*/  FFMA.FTZ R10, R35, R29, R11 ;  /* 0x0000001d230a7223 */ /* 0x000fe2000001000b */
[-C--:B--2---:R-:W-:Y:S01]  /*e470*/  FFMA.FTZ R17, R36, R30.reuse, R17 ;  /* 0x0000001e24117223 */ /* 0x084fe20000010011 */
[-C--:B------:R-:W-:Y:S01]  /*e480*/  FFMA.FTZ R8, R37, R30.reuse, R8 ;  /* 0x0000001e25087223 */ /* 0x080fe20000010008 */
[-C--:B------:R-:W-:Y:S01]  /*e490*/  FFMA.FTZ R9, R38, R30.reuse, R9 ;  /* 0x0000001e26097223 */ /* 0x080fe20000010009 */
[----:B------:R-:W-:Y:S01]  /*e4a0*/  FFMA.FTZ R10, R39, R30, R10 ;  /* 0x0000001e270a7223 */ /* 0x000fe2000001000a */
[-C--:B---3--:R-:W-:Y:S01]  /*e4b0*/  FFMA.FTZ R17, R40, R31.reuse, R17 ;  /* 0x0000001f28117223 */ /* 0x088fe20000010011 */
[-C--:B------:R-:W-:Y:S01]  /*e4c0*/  FFMA.FTZ R16, R41, R31.reuse, R8 ;  /* 0x0000001f29107223 */ /* 0x080fe20000010008 */
[-C--:B------:R-:W-:Y:S01]  /*e4d0*/  FFMA.FTZ R11, R42, R31.reuse, R9 ;  /* 0x0000001f2a0b7223 */ /* 0x080fe20000010009 */
[----:B------:R-:W-:-:S03]  /*e4e0*/  FFMA.FTZ R18, R43, R31, R10 ;  /* 0x0000001f2b127223 */ /* 0x000fc6000001000a */
[-C--:B------:R-:W-:Y:S01]  /*e4f0*/  FFMA.FTZ R10, R46, R48.reuse, R11 ;  /* 0x000000302e0a7223 */ /* 0x080fe2000001000b */
[-C--:B------:R-:W-:Y:S01]  /*e500*/  FFMA.FTZ R8, R44, R48.reuse, R17 ;  /* 0x000000302c087223 */ /* 0x080fe20000010011 */
[-C--:B------:R-:W-:Y:S01]  /*e510*/  FFMA.FTZ R9, R45, R48.reuse, R16 ;  /* 0x000000302d097223 */ /* 0x080fe20000010010 */
[----:B------:R-:W-:Y:S01]  /*e520*/  FFMA.FTZ R11, R47, R48, R18 ;  /* 0x000000302f0b7223 */ /* 0x000fe20000010012 */
[----:B------:R-:W-:Y:S06]  /*e530*/  @!P0 BRA `(.L_x_3732) ;  /* 0xfffffffc00108947 */ /* 0x000fec000383ffff */
.L_x_3728:
[----:B------:R-:W-:Y:S05]  /*e540*/  BSYNC B1 ;  /* 0x0000000000017941 */ /* 0x000fea0003800000 */
.L_x_3727:
[----:B------:R-:W-:-:S13]  /*e550*/  ISETP.GE.AND P0, PT, R14, UR40, PT ;  /* 0x000000280e007c0c */ /* 0x000fda000bf06270 */
[----:B------:R-:W-:Y:S05]  /*e560*/  @P0 BRA `(.L_x_3726) ;  /* 0x0000001000500947 */ /* 0x000fea0003800000 */
[----:B------:R-:W-:Y:S01]  /*e570*/  LOP3.LUT R15, RZ, R3, RZ, 0x33, !PT ;  /* 0x00000003ff0f7212 */ /* 0x000fe200078e33ff */
[----:B------:R-:W-:Y:S03]  /*e580*/  BSSY B1, `(.L_x_3733) ;  /* 0x000003c000017945 */ /* 0x000fe60003800000 */
[----:B------:R-:W-:-:S04]  /*e590*/  IADD3 R23, -R0, UR40, R15 ;  /* 0x0000002800177c10 */ /* 0x000fc8000fffe10f */
[----:B------:R-:W-:-:S04]  /*e5a0*/  LEA.HI R15, R23, 0x1, RZ, 0x1e ;  /* 0x00000001170f7811 */ /* 0x000fc800078ff0ff */
[----:B------:R-:W-:-:S13]  /*e5b0*/  LOP3.LUT P0, R15, R15, 0x3, RZ, 0xc0, !PT ;  /* 0x000000030f0f7812 */ /* 0x000fda000780c0ff */
[----:B------:R-:W-:Y:S05]  /*e5c0*/  @!P0 BRA `(.L_x_3734) ;  /* 0x0000000000dc8947 */ /* 0x000fea0003800000 */
[----:B-1----:R-:W2:Y:S02]  /*e5d0*/  LDL R16, [R1+0x4] ;  /* 0x0000040001107983 */ /* 0x002ea40000100800 */
[----:B--2---:R-:W-:-:S07]  /*e5e0*/  IMAD R20, R3, 0x4, R16 ;  /* 0x0000000403147824 */ /* 0x004fce00078e0210 */
.L_x_3737:
[----:B------:R-:W0:Y:S01]  /*e5f0*/  LDC R21, c[0x0][0x284] ;  /* 0x0000a100ff157b82 */ /* 0x000e220000000800 */
[----:B------:R-:W-:Y:S01]  /*e600*/  IADD3 R15, R15, -0x1, RZ ;  /* 0xffffffff0f0f7810 */ /* 0x000fe20007ffe0ff */
[----:B------:R-:W-:Y:S03]  /*e610*/  BSSY B2, `(.L_x_3735) ;  /* 0x000002f000027945 */ /* 0x000fe60003800000 */
[----:B------:R-:W-:Y:S02]  /*e620*/  ISETP.NE.AND P0, PT, R15, RZ, PT ;  /* 0x000000ff0f00720c */ /* 0x000fe40003f05270 */
[----:B0-----:R-:W-:-:S13]  /*e630*/  ISETP.GE.AND P3, PT, R14, R21, PT ;  /* 0x000000150e00720c */ /* 0x001fda0003f66270 */
[----:B------:R-:W-:Y:S05]  /*e640*/  @!P3 BRA `(.L_x_3736) ;  /* 0x0000000000acb947 */ /* 0x000fea0003800000 */
[----:B------:R-:W-:Y:S02]  /*e650*/  IABS R19, R21 ;  /* 0x0000001500137213 */ /* 0x000fe40000000000 */
        /* <DEDUP_REMOVED lines=19> */
[----:B------:R-:W-:-:S03]  /*e790*/  IMAD R19, R21, UR45, RZ ;  /* 0x0000002d15137c24 */ /* 0x000fc6000f8e02ff */
[----:B------:R-:W-:-:S05]  /*e7a0*/  MOV R18, R16 ;  /* 0x0000001000127202 */ /* 0x000fca0000000f00 */
        /* <DEDUP_REMOVED lines=15> */
[----:B------:R-:W0:Y:S04]  /*e8a0*/  LDS R21, [R20] ;  /* 0x0000000014157984 */ /* 0x000e280000000800 */
[----:B------:R-:W0:Y:S02]  /*e8b0*/  LDG.E.128 R24, desc[UR36][R18.64] ;  /* 0x0000002412187981 */ /* 0x000e24000c1e1d00 */
[-C--:B0-----:R-:W-:Y:S01]  /*e8c0*/  FFMA.FTZ R8, R24, R21.reuse, R8 ;  /* 0x0000001518087223 */ /* 0x081fe20000010008 */
[-C--:B------:R-:W-:Y:S01]  /*e8d0*/  FFMA.FTZ R9, R25, R21.reuse, R9 ;  /* 0x0000001519097223 */ /* 0x080fe20000010009 */
[-C--:B------:R-:W-:Y:S01]  /*e8e0*/  FFMA.FTZ R10, R26, R21.reuse, R10 ;  /* 0x000000151a0a7223 */ /* 0x080fe2000001000a */
[----:B------:R-:W-:-:S07]  /*e8f0*/  FFMA.FTZ R11, R27, R21, R11 ;  /* 0x000000151b0b7223 */ /* 0x000fce000001000b */
.L_x_3736:
[----:B------:R-:W-:Y:S05]  /*e900*/  BSYNC B2 ;  /* 0x0000000000027941 */ /* 0x000fea0003800000 */
.L_x_3735:
[----:B------:R-:W-:Y:S01]  /*e910*/  IADD3 R14, R14, 0x4, RZ ;  /* 0x000000040e0e7810 */ /* 0x000fe20007ffe0ff */
[----:B------:R-:W-:Y:S01]  /*e920*/  VIADD R20, R20, 0x10 ;  /* 0x0000001014147836 */ /* 0x000fe20000000000 */
[----:B------:R-:W-:Y:S06]  /*e930*/  @P0 BRA `(.L_x_3737) ;  /* 0xfffffffc002c0947 */ /* 0x000fec000383ffff */
.L_x_3734:
[----:B------:R-:W-:Y:S05]  /*e940*/  BSYNC B1 ;  /* 0x0000000000017941 */ /* 0x000fea0003800000 */
.L_x_3733:
[----:B------:R-:W-:-:S13]  /*e950*/  ISETP.GE.U32.AND P0, PT, R23, 0xc, PT ;  /* 0x0000000c1700780c */ /* 0x000fda0003f06070 */
[----:B------:R-:W-:Y:S05]  /*e960*/  @!P0 BRA `(.L_x_3726) ;  /* 0x0000000c00508947 */ /* 0x000fea0003800000 */
[----:B-1----:R-:W2:Y:S01]  /*e970*/  LDL R16, [R1+0x4] ;  /* 0x0000040001107983 */ /* 0x002ea20000100800 */
[----:B------:R-:W0:Y:S01]  /*e980*/  LDC R27, c[0x0][0x284] ;  /* 0x0000a100ff1b7b82 */ /* 0x000e220000000800 */
[----:B------:R-:W-:-:S05]  /*e990*/  LEA R15, R14, 0x20, 0x2 ;  /* 0x000000200e0f7811 */ /* 0x000fca00078e10ff */
[----:B------:R-:W-:-:S05]  /*e9a0*/  IMAD R15, R0, -0x4, R15 ;  /* 0xfffffffc000f7824 */ /* 0x000fca00078e020f */
[----:B0-2---:R-:W-:-:S07]  /*e9b0*/  IADD3 R15, R16, R15, RZ ;  /* 0x0000000f100f7210 */ /* 0x005fce0007ffe0ff */
.L_x_3746:
[CC--:B------:R-:W-:Y:S01]  /*e9c0*/  ISETP.GE.AND P5, PT, R14.reuse, R27.reuse, PT ;  /* 0x0000001b0e00720c */ /* 0x0c0fe20003fa6270 */
[C---:B------:R-:W-:Y:S01]  /*e9d0*/  VIADD R24, R14.reuse, 0x4 ;  /* 0x000000040e187836 */ /* 0x040fe20000000000 */
[C---:B------:R-:W-:Y:S01]  /*e9e0*/  IADD3 R25, R14.reuse, 0x8, RZ ;  /* 0x000000080e197810 */ /* 0x040fe20007ffe0ff */
[----:B------:R-:W-:Y:S01]  /*e9f0*/  VIADD R26, R14, 0xc ;  /* 0x0000000c0e1a7836 */ /* 0x000fe20000000000 */
[----:B------:R-:W-:Y:S02]  /*ea00*/  BSSY B1, `(.L_x_3738) ;  /* 0x0000033000017945 */ /* 0x000fe40003800000 */
[-C--:B------:R-:W-:Y:S02]  /*ea10*/  ISETP.GE.AND P0, PT, R24, R27.reuse, PT ;  /* 0x0000001b1800720c */ /* 0x080fe40003f06270 */
[-C--:B------:R-:W-:Y:S02]  /*ea20*/  ISETP.GE.AND P3, PT, R25, R27.reuse, PT ;  /* 0x0000001b1900720c */ /* 0x080fe40003f66270 */
[----:B------:R-:W-:-:S03]  /*ea30*/  ISETP.GE.AND P4, PT, R26, R27, PT ;  /* 0x0000001b1a00720c */ /* 0x000fc60003f86270 */
[----:B------:R-:W-:Y:S10]  /*ea40*/  @!P5 BRA `(.L_x_3739) ;  /* 0x0000000000b8d947 */ /* 0x000ff40003800000 */
[----:B------:R-:W-:Y:S01]  /*ea50*/  IABS R19, R27 ;  /* 0x0000001b00137213 */ /* 0x000fe20000000000 */
[----:B------:R-:W-:Y:S01]  /*ea60*/  ULDC.64 UR20, c[0x0][0x258] ;  /* 0x0000960000147ab9 */ /* 0x000fe20000000a00 */
[----:B------:R-:W-:Y:S01]  /*ea70*/  IABS R22, R14 ;  /* 0x0000000e00167213 */ /* 0x000fe20000000000 */
[----:B------:R-:W-:Y:S01]  /*ea80*/  ULDC UR19, c[0x0][0x288] ;  /* 0x0000a20000137ab9 */ /* 0x000fe20000000800 */
[----:B------:R-:W0:Y:S08]  /*ea90*/  I2F.RP R18, R19 ;  /* 0x0000001300127306 */ /* 0x000e300000209400 */
        /* <DEDUP_REMOVED lines=12> */
[----:B------:R-:W-:Y:S01]  /*eb60*/  @!P5 IMAD.IADD R16, R16, 0x1, -R19 ;  /* 0x000000011010d824 */ /* 0x000fe200078e0a13 */
[----:B------:R-:W-:-:S04]  /*eb70*/  ISETP.GE.AND P5, PT, R14, RZ, PT ;  /* 0x000000ff0e00720c */ /* 0x000fc80003fa6270 */
[----:B------:R-:W-:-:S13]  /*eb80*/  ISETP.GT.U32.AND P6, PT, R19, R16, PT ;  /* 0x000000101300720c */ /* 0x000fda0003fc4070 */
[----:B------:R-:W-:Y:S01]  /*eb90*/  @!P6 IADD3 R16, R16, -R19, RZ ;  /* 0x800000131010e210 */ /* 0x000fe20007ffe0ff */
[C---:B------:R-:W-:Y:S01]  /*eba0*/  IMAD R19, R27.reuse, UR45, RZ ;  /* 0x0000002d1b137c24 */ /* 0x040fe2000f8e02ff */
[----:B------:R-:W-:-:S03]  /*ebb0*/  ISETP.NE.AND P6, PT, R27, RZ, PT ;  /* 0x000000ff1b00720c */ /* 0x000fc60003fc5270 */
[----:B------:R-:W-:-:S05]  /*ebc0*/  IMAD.MOV.U32 R18, RZ, RZ, R16 ;  /* 0x000000ffff127224 */ /* 0x000fca00078e0010 */
[----:B------:R-:W-:-:S05]  /*ebd0*/  @!P5 IADD3 R18, -R18, RZ, RZ ;  /* 0x000000ff1212d210 */ /* 0x000fca0007ffe1ff */
        /* <DEDUP_REMOVED lines=9> */
[----:B------:R-:W0:Y:S02]  /*ec70*/  LDS R16, [R15+-0x20] ;  /* 0xffffe0000f107984 */ /* 0x000e240000000800 */
[----:B------:R-:W-:-:S04]  /*ec80*/  IMAD R19, R19, R27, R18 ;  /* 0x0000001b13137224 */ /* 0x000fc800078e0212 */
[----:B------:R-:W-:-:S05]  /*ec90*/  IMAD R19, R19, 0xa0, RZ ;  /* 0x000000a013137824 */ /* 0x000fca00078e02ff */
[----:B------:R-:W-:-:S04]  /*eca0*/  IADD3 R20, P5, R13, R19, RZ ;  /* 0x000000130d147210 */ /* 0x000fc80007fbe0ff */
[----:B------:R-:W-:Y:S02]  /*ecb0*/  LEA.HI.X.SX32 R19, R19, R12, 0x1, P5 ;  /* 0x0000000c13137211 */ /* 0x000fe400028f0eff */
[----:B------:R-:W-:-:S04]  /*ecc0*/  LEA R18, P5, R20, UR20, 0x2 ;  /* 0x0000001414127c11 */ /* 0x000fc8000f8a10ff */
[----:B------:R-:W-:-:S05]  /*ecd0*/  LEA.HI.X R19, R20, UR21, R19, 0x2, P5 ;  /* 0x0000001514137c11 */ /* 0x000fca000a8f1413 */
[----:B------:R-:W0:Y:S02]  /*ece0*/  LDG.E.128 R20, desc[UR36][R18.64] ;  /* 0x0000002412147981 */ /* 0x000e24000c1e1d00 */
[-C--:B0-----:R-:W-:Y:S01]  /*ecf0*/  FFMA.FTZ R8, R20, R16.reuse, R8 ;  /* 0x0000001014087223 */ /* 0x081fe20000010008 */
[-C--:B------:R-:W-:Y:S01]  /*ed00*/  FFMA.FTZ R9, R21, R16.reuse, R9 ;  /* 0x0000001015097223 */ /* 0x080fe20000010009 */
[-C--:B------:R-:W-:Y:S01]  /*ed10*/  FFMA.FTZ R10, R22, R16.reuse, R10 ;  /* 0x00000010160a7223 */ /* 0x080fe2000001000a */
[----:B------:R-:W-:-:S07]  /*ed20*/  FFMA.FTZ R11, R23, R16, R11 ;  /* 0x00000010170b7223 */ /* 0x000fce000001000b */
.L_x_3739:
[----:B------:R-:W-:Y:S05]  /*ed30*/  BSYNC B1 ;  /* 0x0000000000017941 */ /* 0x000fea0003800000 */
.L_x_3738:
[----:B------:R-:W-:Y:S04]  /*ed40*/  BSSY B1, `(.L_x_3740) ;  /* 0x0000030000017945 */ /* 0x000fe80003800000 */
[----:B------:R-:W-:Y:S05]  /*ed50*/  @!P0 BRA `(.L_x_3741) ;  /* 0x0000000000b88947 */ /* 0x000fea0003800000 */
[----:B------:R-:W-:Y:S01]  /*ed60*/  IABS R19, R27 ;  /* 0x0000001b00137213 */ /* 0x000fe20000000000 */
        /* <DEDUP_REMOVED lines=45> */
.L_x_3741:
[----:B------:R-:W-:Y:S05]  /*f040*/  BSYNC B1 ;  /* 0x0000000000017941 */ /* 0x000fea0003800000 */
.L_x_3740:
        /* <DEDUP_REMOVED lines=36> */
[----:B------:R-:W0:Y:S02]  /*f290*/  LDS R16, [R15] ;  /* 0x000000000f107984 */ /* 0x000e240000000800 */
        /* <DEDUP_REMOVED lines=11> */
.L_x_3743:
[----:B------:R-:W-:Y:S05]  /*f350*/  BSYNC B1 ;  /* 0x0000000000017941 */ /* 0x000fea0003800000 */
.L_x_3742:
        /* <DEDUP_REMOVED lines=36> */
[----:B------:R-:W0:Y:S02]  /*f5a0*/  LDS R16, [R15+0x10] ;  /* 0x000010000f107984 */ /* 0x000e240000000800 */
        /* <DEDUP_REMOVED lines=11> */
.L_x_3745:
[----:B------:R-:W-:Y:S05]  /*f660*/  BSYNC B1 ;  /* 0x0000000000017941 */ /* 0x000fea0003800000 */
.L_x_3744:
[----:B------:R-:W-:Y:S01]  /*f670*/  IADD3 R14, R14, 0x10, RZ ;  /* 0x000000100e0e7810 */ /* 0x000fe20007ffe0ff */
[----:B------:R-:W-:-:S03]  /*f680*/  VIADD R15, R15, 0x40 ;  /* 0x000000400f0f7836 */ /* 0x000fc60000000000 */
[----:B------:R-:W-:-:S13]  /*f690*/  ISETP.GE.AND P0, PT, R14, UR40, PT ;  /* 0x000000280e007c0c */ /* 0x000fda000bf06270 */
[----:B------:R-:W-:Y:S05]  /*f6a0*/  @!P0 BRA `(.L_x_3746) ;  /* 0xfffffff000c48947 */ /* 0x000fea000383ffff */
.L_x_3726:
[----:B------:R-:W-:Y:S05]  /*f6b0*/  BSYNC B0 ;  /* 0x0000000000007941 */ /* 0x000fea0003800000 */
.L_x_3725:
[----:B------:R0:W5:Y:S01]  /*f6c0*/  LDL R22, [R1+0x4] ;  /* 0x0000040001167983 */ /* 0x0001620000100800 */
[----:B------:R-:W-:Y:S01]  /*f6d0*/  BSSY B0, `(.L_x_3747) ;  /* 0x0000050000007945 */ /* 0x000fe20003800000 */
[----:B------:R-:W2:Y:S02]  /*f6e0*/  S2R R12, SR_TID.X ;  /* 0x00000000000c7919 */ /* 0x000ea40000002100 */
[----:B--2---:R-:W-:-:S04]  /*f6f0*/  IADD3 R12, R12, 0x3f, RZ ;  /* 0x0000003f0c0c7810 */ /* 0x004fc80007ffe0ff */
[----:B------:R-:W-:Y:S01]  /*f700*/  ISETP.GT.U32.OR P0, PT, R12, 0x7e, P2 ;  /* 0x0000007e0c00780c */ /* 0x000fe20001704470 */
[----:B0-----:R-:W-:-:S12]  /*f710*/  @P1 BRA `(.L_x_3748) ;  /* 0x00000004002c1947 */ /* 0x001fd80003800000 */
[----:B------:R-:W0:Y:S01]  /*f720*/  LDC R12, c[0x0][0x308] ;  /* 0x0000c200ff0c7b82 */ /* 0x000e220000000800 */
[----:B------:R-:W-:Y:S01]  /*f730*/  UIMAD UR5, UR46, 0xa0, URZ ;  /* 0x000000a02e0578a4 */ /* 0x000fe2000f8e023f */
[----:B------:R-:W-:Y:S01]  /*f740*/  ULDC UR6, c[0x0][0x278] ;  /* 0x00009e0000067ab9 */ /* 0x000fe20000000800 */
[----:B------:R-:W-:Y:S02]  /*f750*/  UIMAD UR4, UR7, 0xa0, URZ ;  /* 0x000000a0070478a4 */ /* 0x000fe4000f8e023f */
[----:B------:R-:W-:Y:S02]  /*f760*/  UIMAD UR5, UR45, UR6, UR5 ;  /* 0x000000062d0572a4 */ /* 0x000fe4000f8e0205 */
[----:B------:R-:W-:-:S04]  /*f770*/  UISETP.NE.AND UP0, UPT, UR6, URZ, UPT ;  /* 0x0000003f0600728c */ /* 0x000fc8000bf05270 */
[----:B------:R-:W-:-:S06]  /*f780*/  USEL UR4, UR4, UR5, !UP0 ;  /* 0x0000000504047287 */ /* 0x000fcc000c000000 */
[----:B-1----:R-:W-:Y:S01]  /*f790*/  VIADD R19, R2, UR4 ;  /* 0x0000000402137c36 */ /* 0x002fe20008000000 */
[----:B------:R-:W-:Y:S01]  /*f7a0*/  ULDC.64 UR4, c[0x0][0x2f0] ;  /* 0x0000bc0000047ab9 */ /* 0x000fe20000000a00 */
[----:B0-----:R-:W-:-:S13]  /*f7b0*/  ISETP.NE.AND P3, PT, R12, 0x2, PT ;  /* 0x000000020c00780c */ /* 0x001fda0003f65270 */
[----:B------:R-:W0:Y:S01]  /*f7c0*/  @!P3 LDC.64 R14, c[0x0][0x238] ;  /* 0x00008e00ff0ebb82 */ /* 0x000e220000000a00 */
[----:B------:R-:W-:-:S07]  /*f7d0*/  UISETP.NE.U32.AND UP0, UPT, UR4, URZ, UPT ;  /* 0x0000003f0400728c */ /* 0x000fce000bf05070 */
[----:B------:R-:W1:Y:S01]  /*f7e0*/  @P3 LDC.64 R12, c[0x0][0x238] ;  /* 0x00008e00ff0c3b82 */ /* 0x000e620000000a00 */
[----:B------:R-:W-:Y:S01]  /*f7f0*/  UISETP.NE.AND.EX UP0, UPT, UR5, URZ, UPT, UP0 ;  /* 0x0000003f0500728c */ /* 0x000fe2000bf05300 */
[----:B0-----:R-:W-:-:S06]  /*f800*/  @!P3 IADD3 R14, P1, R19, R14, RZ ;  /* 0x0000000e130eb210 */ /* 0x001fcc0007f3e0ff */
[----:B------:R-:W0:Y:S04]  /*f810*/  @!P3 LDC.64 R16, c[0x0][0x2f8] ;  /* 0x0000be00ff10bb82 */ /* 0x000e280000000a00 */
[----:B------:R-:W-:Y:S01]  /*f820*/  @UP0 ULDC UR4, c[0x0][0x288] ;  /* 0x0000a20000040ab9 */ /* 0x000fe20000000800 */
[----:B------:R-:W-:-:S05]  /*f830*/  @!P3 LEA.HI.X.SX32 R15, R19, R15, 0x1, P1 ;  /* 0x0000000f130fb211 */ /* 0x000fca00008f0eff */
[----:B------:R2:W4:Y:S01]  /*f840*/  @!P3 LDG.E R18, desc[UR36][R14.64] ;  /* 0x000000240e12b981 */ /* 0x000522000c1e1900 */
[----:B------:R-:W-:Y:S01]  /*f850*/  PLOP3.LUT P4, PT, PT, PT, UP0, 0x80, 0x0 ;  /* 0x000000000000781c */ /* 0x000fe20003f8f008 */
[----:B------:R-:W-:Y:S01]  /*f860*/  @UP0 UIMAD UR4, UR38, UR4, UR46 ;  /* 0x00000004260402a4 */ /* 0x000fe2000f8e022e */
[----:B-1----:R-:W-:-:S05]  /*f870*/  @P3 IMAD.WIDE R12, R19, 0x4, R12 ;  /* 0x00000004130c3825 */ /* 0x002fca00078e020c */
[----:B------:R-:W-:Y:S01]  /*f880*/  MOV R21, UR4 ;  /* 0x0000000400157c02 */ /* 0x000fe20008000f00 */
[----:B------:R-:W-:Y:S01]  /*f890*/  @UP0 ULDC.64 UR4, c[0x0][0x2e8] ;  /* 0x0000ba0000040ab9 */ /* 0x000fe20000000a00 */
[----:B------:R-:W3:Y:S01]  /*f8a0*/  @P3 LDG.E.128 R24, desc[UR36][R12.64] ;  /* 0x000000240c183981 */ /* 0x000ee2000c1e1d00 */
[----:B--2---:R-:W-:Y:S01]  /*f8b0*/  MOV R15, UR5 ;  /* 0x00000005000f7c02 */ /* 0x004fe20008000f00 */
[----:B------:R-:W-:Y:S02]  /*f8c0*/  IMAD.U32 R14, RZ, RZ, UR4 ;  /* 0x00000004ff0e7e24 */ /* 0x000fe4000f8e00ff */
[----:B------:R-:W-:Y:S01]  /*f8d0*/  @P4 IMAD R19, R21, 0xa0, R2 ;  /* 0x000000a015134824 */ /* 0x000fe200078e0202 */
[----:B0-----:R0:W2:Y:S03]  /*f8e0*/  @!P3 LDG.E R17, desc[UR36][R16.64+0x8] ;  /* 0x000008241011b981 */ /* 0x0010a6000c1e1900 */
[----:B------:R-:W-:-:S05]  /*f8f0*/  @P4 IMAD.WIDE R14, R19, 0x4, R14 ;  /* 0x00000004130e4825 */ /* 0x000fca00078e020e */
[----:B------:R1:W3:Y:S01]  /*f900*/  @P4 LDG.E.128 R28, desc[UR36][R14.64] ;  /* 0x000000240e1c4981 */ /* 0x0002e2000c1e1d00 */
[----:B------:R-:W1:Y:S01]  /*f910*/  S2UR UR5, SR_CgaCtaId ;  /* 0x00000000000579c3 */ /* 0x000e620000008800 */
[----:B------:R-:W-:Y:S02]  /*f920*/  UMOV UR4, 0x400 ;  /* 0x0000040000047882 */ /* 0x000fe40000000000 */
[----:B------:R-:W-:Y:S01]  /*f930*/  UIADD3 UR4, UR4, 0x440, URZ ;  /* 0x0000044004047890 */ /* 0x000fe2000fffe03f */
[----:B0-----:R-:W-:Y:S01]  /*f940*/  IADD3 R16, -R0, UR40, RZ ;  /* 0x0000002800107c10 */ /* 0x001fe2000fffe1ff */
[----:B------:R-:W-:Y:S02]  /*f950*/  IMAD.U32 R13, RZ, RZ, UR16 ;  /* 0x00000010ff0d7e24 */ /* 0x000fe4000f8e00ff */
[----:B-1----:R-:W-:-:S06]  /*f960*/  ULEA UR4, UR5, UR4, 0x18 ;  /* 0x0000000405047291 */ /* 0x002fcc000f8ec03f */
[----:B-----5:R-:W-:-:S05]  /*f970*/  MOV R22, UR4 ;  /* 0x0000000400167c02 */ /* 0x020fca0008000f00 */
[----:B------:R-:W-:Y:S01]  /*f980*/  IMAD R15, R16, 0x4, R22 ;  /* 0x00000004100f7824 */ /* 0x000fe200078e0216 */
[----:B------:R-:W-:Y:S01]  /*f990*/  UIMAD UR5, UR41, 0xa0, URZ ;  /* 0x000000a0290578a4 */ /* 0x000fe2000f8e023f */
[----:B------:R-:W-:-:S04]  /*f9a0*/  IMAD R13, R13, 0xa0, R2 ;  /* 0x000000a00d0d7824 */ /* 0x000fc800078e0202 */
[----:B------:R-:W0:Y:S01]  /*f9b0*/  LDS R15, [R15] ;  /* 0x000000000f0f7984 */ /* 0x000e220000000800 */
[----:B------:R-:W-:Y:S02]  /*f9c0*/  SHF.R.S32.HI R16, RZ, 0x1f, R13 ;  /* 0x0000001fff107819 */ /* 0x000fe4000001140d */
[----:B------:R-:W-:Y:S02]  /*f9d0*/  MOV R21, UR5 ;  /* 0x0000000500157c02 */ /* 0x000fe40008000f00 */
[----:B------:R-:W-:Y:S01]  /*f9e0*/  IADD3 R13, P1, R13, UR5, RZ ;  /* 0x000000050d0d7c10 */ /* 0x000fe2000ff3e0ff */
[----:B------:R-:W-:-:S03]  /*f9f0*/  ULDC.64 UR4, c[0x0][0x250] ;  /* 0x0000940000047ab9 */ /* 0x000fc60000000a00 */
[----:B------:R-:W-:Y:S01]  /*fa00*/  LEA.HI.X.SX32 R16, R21, R16, 0x1, P1 ;  /* 0x0000001015107211 */ /* 0x000fe200008f0eff */
[----:B------:R1:W-:Y:S01]  /*fa10*/  STL [R1+0x4], R22 ;  /* 0x0000041601007387 */ /* 0x0003e20000100800 */
[----:B----4-:R-:W-:Y:S02]  /*fa20*/  @!P3 PRMT R0, R18, 0x9910, RZ ;  /* 0x000099101200b816 */ /* 0x010fe400000000ff */
[----:B------:R-:W-:Y:S02]  /*fa30*/  @!P3 SHF.R.U32.HI R19, RZ, 0x10, R18 ;  /* 0x00000010ff13b819 */ /* 0x000fe40000011612 */
[----:B------:R-:W-:Y:S02]  /*fa40*/  @!P3 SHF.R.S32.HI R0, RZ, 0x8, R0 ;  /* 0x00000008ff00b819 */ /* 0x000fe40000011400 */
[----:B------:R-:W-:Y:S01]  /*fa50*/  @!P3 SHF.R.U32.HI R12, RZ, 0x18, R18 ;  /* 0x00000018ff0cb819 */ /* 0x000fe20000011612 */
[----:B------:R-:W2:Y:S08]  /*fa60*/  @!P3 I2F.S8 R20, R18 ;  /* 0x000000120014b306 */ /* 0x000eb00000001400 */
[----:B------:R-:W4:Y:S08]  /*fa70*/  @!P3 I2F.S8 R19, R19 ;  /* 0x000000130013b306 */ /* 0x000f300000001400 */
[----:B------:R1:W0:Y:S08]  /*fa80*/  @!P3 I2F.S8 R14, R12 ;  /* 0x0000000c000eb306 */ /* 0x0002300000001400 */
[----:B------:R-:W3:Y:S01]  /*fa90*/  @!P3 I2F.S16 R0, R0 ;  /* 0x000000000000b306 */ /* 0x000ee20000101400 */
[-C--:B--2---:R-:W-:Y:S01]  /*faa0*/  @!P3 FMUL.FTZ R24, R20, R17.reuse ;  /* 0x000000111418b220 */ /* 0x084fe20000410000 */
[-C--:B----4-:R-:W-:Y:S01]  /*fab0*/  @!P3 FMUL.FTZ R26, R19, R17.reuse ;  /* 0x00000011131ab220 */ /* 0x090fe20000410000 */
[----:B-1----:R-:W-:Y:S01]  /*fac0*/  LEA R12, P1, R13, UR4, 0x2 ;  /* 0x000000040d0c7c11 */ /* 0x002fe2000f8210ff */
[----:B0-----:R-:W-:Y:S01]  /*fad0*/  @!P3 FMUL.FTZ R27, R14, R17 ;  /* 0x000000110e1bb220 */ /* 0x001fe20000410000 */
[----:B---3--:R-:W-:Y:S01]  /*fae0*/  FADD.FTZ R4, R24, R4 ;  /* 0x0000000418047221 */ /* 0x008fe20000010000 */
[----:B------:R-:W-:-:S02]  /*faf0*/  FADD.FTZ R6, R26, R6 ;  /* 0x000000061a067221 */ /* 0x000fc40000010000 */
[----:B------:R-:W-:Y:S01]  /*fb00*/  FADD.FTZ R7, R27, R7 ;  /* 0x000000071b077221 */ /* 0x000fe20000010000 */
[----:B------:R-:W-:-:S04]  /*fb10*/  @!P3 FMUL.FTZ R25, R0, R17 ;  /* 0x000000110019b220 */ /* 0x000fc80000410000 */
[----:B------:R-:W-:Y:S01]  /*fb20*/  FADD.FTZ R5, R25, R5 ;  /* 0x0000000519057221 */ /* 0x000fe20000010000 */
[----:B------:R-:W-:Y:S01]  /*fb30*/  LEA.HI.X R13, R13, UR5, R16, 0x2, P1 ;  /* 0x000000050d0d7c11 */ /* 0x000fe200088f1410 */
[----:B------:R-:W-:Y:S01]  /*fb40*/  @P4 FMUL.FTZ R4, R4, R28 ;  /* 0x0000001c04044220 */ /* 0x000fe20000410000 */
[----:B------:R-:W-:Y:S01]  /*fb50*/  @P4 FMUL.FTZ R6, R6, R30 ;  /* 0x0000001e06064220 */ /* 0x000fe20000410000 */
[----:B------:R-:W-:Y:S01]  /*fb60*/  @P4 FMUL.FTZ R7, R7, R31 ;  /* 0x0000001f07074220 */ /* 0x000fe20000410000 */
[----:B------:R-:W-:-:S05]  /*fb70*/  @P4 FMUL.FTZ R5, R5, R29 ;  /* 0x0000001d05054220 */ /* 0x000fca0000410000 */
[----:B------:R0:W-:Y:S01]  /*fb80*/  STG.E.128 desc[UR36][R12.64], R4 ;  /* 0x000000040c007986 */ /* 0x0001e2000c101d24 */
[C---:B------:R-:W-:Y:S01]  /*fb90*/  FFMA.FTZ R8, R15.reuse, R4, R8 ;  /* 0x000000040f087223 */ /* 0x040fe20000010008 */
[C---:B------:R-:W-:Y:S01]  /*fba0*/  FFMA.FTZ R10, R15.reuse, R6, R10 ;  /* 0x000000060f0a7223 */ /* 0x040fe2000001000a */
[C---:B------:R-:W-:Y:S01]  /*fbb0*/  FFMA.FTZ R11, R15.reuse, R7, R11 ;  /* 0x000000070f0b7223 */ /* 0x040fe2000001000b */
[----:B------:R-:W-:-:S07]  /*fbc0*/  FFMA.FTZ R9, R15, R5, R9 ;  /* 0x000000050f097223 */ /* 0x000fce0000010009 */
.L_x_3748:
[----:B------:R-:W-:Y:S05]  /*fbd0*/  BSYNC B0 ;  /* 0x0000000000007941 */ /* 0x000fea0003800000 */
.L_x_3747:
[----:B------:R-:W-:Y:S06]  /*fbe0*/  BAR.SYNC.DEFER_BLOCKING 0x0 ;  /* 0x0000000000007b1d */ /* 0x000fec0000010000 */
[----:B------:R-:W-:Y:S05]  /*fbf0*/  @P2 BRA `(.L_x_3749) ;  /* 0x0000000000682947 */ /* 0x000fea0003800000 */
[----:B0-----:R-:W0:Y:S01]  /*fc00*/  S2R R12, SR_TID.X ;  /* 0x00000000000c7919 */ /* 0x001e220000002100 */
[----:B------:R-:W-:Y:S01]  /*fc10*/  IMAD R3, R3, 0xa0, R2 ;  /* 0x000000a003037824 */ /* 0x000fe200078e0202 */
[----:B------:R-:W-:Y:S05]  /*fc20*/  WARPSYNC.ALL ;  /* 0x0000000000007948 */ /* 0x000fea0003800000 */
[----:B-----5:R-:W-:Y:S01]  /*fc30*/  IMAD R3, R3, 0x4, R22 ;  /* 0x0000000403037824 */ /* 0x020fe200078e0216 */
[C---:B0-----:R-:W-:Y:S02]  /*fc40*/  LOP3.LUT R0, R12.reuse, 0xffffff80, RZ, 0xc0, !PT ;  /* 0xffffff800c007812 */ /* 0x041fe400078ec0ff */
[----:B------:R-:W-:-:S02]  /*fc50*/  ISETP.GT.AND P2, PT, R12, 0x7f, PT ;  /* 0x0000007f0c00780c */ /* 0x000fc40003f44270 */
[----:B------:R-:W-:Y:S02]  /*fc60*/  ISETP.NE.AND P1, PT, R0, 0x80, PT ;  /* 0x000000800000780c */ /* 0x000fe40003f25270 */
[C---:B------:R-:W-:Y:S02]  /*fc70*/  LOP3.LUT R0, R12.reuse, 0xffffffc0, RZ, 0xc0, !PT ;  /* 0xffffffc00c007812 */ /* 0x040fe400078ec0ff */
[----:B------:R-:W-:-:S09]  /*fc80*/  ISETP.GT.AND P3, PT, R12, 0x3f, PT ;  /* 0x0000003f0c00780c */ /* 0x000fd20003f64270 */
[----:B------:R-:W-:Y:S01]  /*fc90*/  @!P1 STS.128 [R3+-0x500], R8 ;  /* 0xfffb000803009388 */ /* 0x000fe20000000c00 */
[----:B------:R-:W-:Y:S01]  /*fca0*/  BAR.SYNC.DEFER_BLOCKING 0x0 ;  /* 0x0000000000007b1d */ /* 0x000fe20000010000 */
[----:B------:R-:W-:-:S05]  /*fcb0*/  ISETP.NE.AND P1, PT, R0, 0x40, PT ;  /* 0x000000400000780c */ /* 0x000fca0003f25270 */
[----:B------:R-:W0:Y:S02]  /*fcc0*/  @!P2 LDS.128 R4, [R3] ;  /* 0x000000000304a984 */ /* 0x000e240000000c00 */
        /* <DEDUP_REMOVED lines=13> */
.L_x_3749:
[----:B------:R-:W-:Y:S05]  /*fda0*/  @P0 EXIT ;  /* 0x000000000000094d */ /* 0x000fea0003800000 */
[----:B------:R-:W2:Y:S01]  /*fdb0*/  LDC R0, c[0x0][0x308] ;  /* 0x0000c200ff007b82 */ /* 0x000ea20000000800 */
[----:B0----5:R-:W-:Y:S02]  /*fdc0*/  MOV R7, UR7 ;  /* 0x0000000700077c02 */ /* 0x021fe40008000f00 */
[----:B--2---:R-:W-:-:S13]  /*fdd0*/  ISETP.NE.AND P0, PT, R0, 0x2, PT ;  /* 0x000000020000780c */ /* 0x004fda0003f05270 */
[----:B------:R-:W0:Y:S01]  /*fde0*/  @P0 LDC.64 R4, c[0x0][0x210] ;  /* 0x00008400ff040b82 */ /* 0x000e220000000a00 */
        /* <DEDUP_REMOVED lines=32> */
.L_x_3750:
        /* <DEDUP_REMOVED lines=9> */
.L_x_4256:


//--------------------- .text._ZN4mmha33masked_multihead_attention_kernelIfLi160ELi256ELi2ELi64ELi128ELb0ELb1EEEv26Multihead_attention_paramsIT_XT5_EE --------------------------
	.section	.text._ZN4mmha33masked_multihead_attention_kernelIfLi160ELi256ELi2ELi64ELi128ELb0ELb1EEEv26Multihead_attention_paramsIT_XT5_EE,"ax",@progbits
	.align	128
        .global         _ZN4mmha33masked_multihead_attention_kernelIfLi160ELi256ELi2ELi64ELi128ELb0ELb1EEEv26Multihead_attention_paramsIT_XT5_EE
        .type           _ZN4mmha33masked_multihead_attention_kernelIfLi160ELi256ELi2ELi64ELi128ELb0ELb1EEEv26Multihead_attention_paramsIT_XT5_EE,@function
        .size           _ZN4mmha33masked_multihead_attention_kernelIfLi160ELi256ELi2ELi64ELi128ELb0ELb1EEEv26Multihead_attention_paramsIT_XT5_EE,(.L_x_4257 - _ZN4mmha33masked_multihead_attention_kernelIfLi160ELi256ELi2ELi64ELi128ELb0ELb1EEEv26Multihead_attention_paramsIT_XT5_EE)
        .other          _ZN4mmha33masked_multihead_attention_kernelIfLi160ELi256ELi2ELi64ELi128ELb0ELb1EEEv26Multihead_attention_paramsIT_XT5_EE,@"STO_CUDA_ENTRY STV_DEFAULT"
_ZN4mmha33masked_multihead_attention_kernelIfLi160ELi256ELi2ELi64ELi128ELb0ELb1EEEv26Multihead_attention_paramsIT_XT5_EE:
.text._ZN4mmha33masked_multihead_attention_kernelIfLi160ELi256ELi2ELi64ELi128ELb0ELb1EEEv26Multihead_attention_paramsIT_XT5_EE:
        /* <DEDUP_REMOVED lines=11> */
[----:B------:R-:W-:-:S05]  /*00b0*/  IMAD.U32 R3, RZ, RZ, UR5 ;  /* 0x00000005ff037e24 */ /* 0x000fca000f8e00ff */
[----:B------:R-:W2:Y:S02]  /*00c0*/  LDG.E.U8 R2, desc[UR36][R2.64] ;  /* 0x0000002402027981 */ /* 0x000ea4000c1e1100 */
[----:B--2---:R-:W-:-:S13]  /*00d0*/  ISETP.NE.AND P0, PT, R2, 0x1, PT ;  /* 0x000000010200780c */ /* 0x004fda0003f05270 */
[----:B------:R-:W-:Y:S05]  /*00e0*/  @!P0 EXIT ;  /* 0x000000000000894d */ /* 0x000fea0003800000 */
.L_x_3751:
        /* <DEDUP_REMOVED lines=11> */
[----:B------:R-:W-:Y:S02]  /*01a0*/  IMAD.U32 R2, RZ, RZ, UR6 ;  /* 0x00000006ff027e24 */ /* 0x000fe4000f8e00ff */
        /* <DEDUP_REMOVED lines=33> */
[----:B-1----:R-:W-:Y:S01]  /*03c0*/  MOV R2, UR4 ;  /* 0x0000000400027c02 */ /* 0x002fe20008000f00 */
[----:B------:R-:W-:Y:S01]  /*03d0*/  IMAD.U32 R3, RZ, RZ, UR5 ;  /* 0x00000005ff037e24 */ /* 0x000fe2000f8e00ff */
[----:B------:R-:W-:-:S04]  /*03e0*/  @UP0 ULDC UR4, c[0x0][0x2c0] ;  /* 0x0000b00000040ab9 */ /* 0x000fc80000000800 */
[----:B------:R0:W3:Y:S01]  /*03f0*/  @P1 LDG.E R2, desc[UR36][R2.64] ;  /* 0x0000002402021981 */ /* 0x0000e2000c1e1900 */
[----:B------:R-:W-:-:S05]  /*0400*/  IMAD.U32 R0, RZ, RZ, UR7 ;  /* 0x00000007ff007e24 */ /* 0x000fca000f8e00ff */
        /* <DEDUP_REMOVED lines=36> */
[----:B------:R-:W-:Y:S01]  /*0650*/  USEL UR4, UR44, UR4, !UP3 ;  /* 0x000000042c047287 */ /* 0x000fe2000d800000 */
[----:B------:R-:W-:Y:S01]  /*0660*/  IMAD.SHL.U32 R23, R22, 0x4, RZ ;  /* 0x0000000416177824 */ /* 0x000fe200078e00ff */
        /* <DEDUP_REMOVED lines=38> */
.L_x_3753:
[----:B------:R-:W-:Y:S05]  /*08d0*/  BSYNC B0 ;  /* 0x0000000000007941 */ /* 0x000fea0003800000 */
.L_x_3752:
        /* <DEDUP_REMOVED lines=10> */
.L_x_3755:
        /* <DEDUP_REMOVED lines=18> */
.L_x_3756:
[----:B------:R-:W-:Y:S05]  /*0aa0*/  BSYNC B0 ;  /* 0x0000000000007941 */ /* 0x000fea0003800000 */
.L_x_3754:
        /* <DEDUP_REMOVED lines=25> */
[----:B------:R-:W-:Y:S01]  /*0c40*/  IMAD.U32 R8, RZ, RZ, UR4 ;  /* 0x00000004ff087e24 */ /* 0x000fe2000f8e00ff */
[----:B------:R-:W-:Y:S01]  /*0c50*/  MOV R9, UR5 ;  /* 0x0000000500097c02 */ /* 0x000fe20008000f00 */
        /* <DEDUP_REMOVED lines=81> */
.L_x_3759:
        /* <DEDUP_REMOVED lines=27> */
[C---:B------:R-:W-:Y:S02]  /*1320*/  IMAD R21, R7.reuse, 0x4, R15 ;  /* 0x0000000407157824 */ /* 0x040fe400078e020f */
[----:B------:R-:W-:Y:S01]  /*1330*/  IMAD R20, R7, 0x4, R28 ;  /* 0x0000000407147824 */ /* 0x000fe200078e021c */
[----:B------:R0:W2:Y:S01]  /*1340*/  LDS R18, [R15+0x4] ;  /* 0x000004000f127984 */ /* 0x0000a20000000800 */
[----:B------:R-:W-:-:S03]  /*1350*/  IMAD.SHL.U32 R0, R0, 0x2, RZ ;  /* 0x0000000200007824 */ /* 0x000fc600078e00ff */
[----:B------:R0:W3:Y:S02]  /*1360*/  LDS R17, [R28] ;  /* 0x000000001c117984 */ /* 0x0000e40000000800 */
[----:B------:R-:W-:Y:S02]  /*1370*/  LOP3.LUT R4, R0, 0xfffffffc, RZ, 0xc0, !PT ;  /* 0xfffffffc00047812 */ /* 0x000fe400078ec0ff */
[----:B------:R0:W4:Y:S02]  /*1380*/  LDS R19, [R28+0x4] ;  /* 0x000004001c137984 */ /* 0x0001240000000800 */
[----:B------:R-:W-:Y:S02]  /*1390*/  ISETP.GE.AND P0, PT, R4, R7, PT ;  /* 0x000000070400720c */ /* 0x000fe40003f06270 */
        /* <DEDUP_REMOVED lines=45> */
.L_x_3763:
[----:B------:R-:W-:Y:S05]  /*1670*/  BSYNC B1 ;  /* 0x0000000000017941 */ /* 0x000fea0003800000 */
.L_x_3762:
        /* <DEDUP_REMOVED lines=8> */
.L_x_3761:
[----:B------:R-:W-:Y:S05]  /*1700*/  BSYNC B0 ;  /* 0x0000000000007941 */ /* 0x000fea0003800000 */
.L_x_3760:
[----:B------:R-:W-:Y:S06]  /*1710*/  BAR.SYNC.DEFER_BLOCKING 0x0 ;  /* 0x0000000000007b1d */ /* 0x000fec0000010000 */
[----:B0-----:R0:W1:Y:S04]  /*1720*/  @P6 LDS.128 R16, [R13] ;  /* 0x000000000d106984 */ /* 0x0010680000000c00 */
[----:B------:R0:W2:Y:S01]  /*1730*/  @P6 LDS.128 R24, [R14] ;  /* 0x000000000e186984 */ /* 0x0000a20000000c00 */
[----:B------:R-:W-:Y:S06]  /*1740*/  BAR.SYNC.DEFER_BLOCKING 0x0 ;  /* 0x0000000000007b1d */ /* 0x000fec0000010000 */
[----:B------:R-:W-:Y:S05]  /*1750*/  BRA `(.L_x_3758) ;  /* 0x0000000000b07947 */ /* 0x000fea0003800000 */
.L_x_3757:
        /* <DEDUP_REMOVED lines=41> */
[----:B------:R-:W-:Y:S01]  /*19f0*/  FFMA.FTZ R25, R25, R2, R4 ;  /* 0x0000000219197223 */ /* 0x000fe20000010004 */
[----:B------:R-:W-:-:S07]  /*1a00*/  IMAD.MOV.U32 R16, RZ, RZ, R5 ;  /* 0x000000ffff107224 */ /* 0x000fce00078e0005 */
.L_x_3764:
[----:B------:R-:W-:Y:S05]  /*1a10*/  BSYNC B0 ;  /* 0x0000000000007941 */ /* 0x000fea0003800000 */
.L_x_3758:
        /* <DEDUP_REMOVED lines=8> */
[----:B------:R-:W-:-:S09]  /*1aa0*/  UIADD3 UR4, UR4, 0x20, URZ ;  /* 0x0000002004047890 */ /* 0x000fd2000fffe03f */
[----:B------:R-:W4:Y:S01]  /*1ab0*/  @!P0 LDC R0, c[0x0][0x284] ;  /* 0x0000a100ff008b82 */ /* 0x000f220000000800 */
[----:B------:R-:W-:-:S05]  /*1ac0*/  VOTEU.ALL UP0, P0 ;  /* 0x00000000003f7886 */ /* 0x000fca0000000000 */
[----:B------:R-:W-:Y:S02]  /*1ad0*/  @!UP0 USHF.L.U32 UR6, UR41, 0x2, URZ ;  /* 0x0000000229068899 */ /* 0x000fe4000800063f */
[----:B------:R-:W5:Y:S01]  /*1ae0*/  @!P0 LDC.64 R2, c[0x0][0x248] ;  /* 0x00009200ff028b82 */ /* 0x000f620000000a00 */
[----:B---3--:R-:W-:-:S06]  /*1af0*/  ULEA UR4, UR5, UR4, 0x18 ;  /* 0x0000000405047291 */ /* 0x008fcc000f8ec03f */
[----:B------:R-:W-:-:S05]  /*1b00*/  LEA R4, R22, UR4, 0x4 ;  /* 0x0000000416047c11 */ /* 0x000fca000f8e20ff */
[----:B-1----:R3:W-:Y:S01]  /*1b10*/  STS.128 [R4], R16 ;  /* 0x0000001004007388 */ /* 0x0027e20000000c00 */
[----:B----4-:R-:W-:Y:S02]  /*1b20*/  @!P0 IMAD R23, R23, R0, UR6 ;  /* 0x0000000617178e24 */ /* 0x010fe4000f8e0200 */
[----:B--2---:R-:W-:-:S04]  /*1b30*/  FMUL.FTZ R0, R24, R16 ;  /* 0x0000001018007220 */ /* 0x004fc80000410000 */
[----:B------:R-:W-:Y:S01]  /*1b40*/  FFMA.FTZ R5, R25, R17, R0 ;  /* 0x0000001119057223 */ /* 0x000fe20000010000 */
[----:B-----5:R-:W-:-:S04]  /*1b50*/  @!P0 IMAD.WIDE R2, R23, 0x4, R2 ;  /* 0x0000000417028825 */ /* 0x020fc800078e0202 */
[----:B------:R-:W-:Y:S01]  /*1b60*/  FFMA.FTZ R0, R26, R18, R5 ;  /* 0x000000121a007223 */ /* 0x000fe20000010005 */
[----:B------:R3:W-:Y:S03]  /*1b70*/  @!P0 STG.E.128 desc[UR36][R2.64], R24 ;  /* 0x0000001802008986 */ /* 0x0007e6000c101d24 */
[----:B------:R-:W-:-:S07]  /*1b80*/  FFMA.FTZ R0, R27, R19, R0 ;  /* 0x000000131b007223 */ /* 0x000fce0000010000 */
.L_x_3766:
[----:B------:R-:W-:Y:S05]  /*1b90*/  BSYNC B0 ;  /* 0x0000000000007941 */ /* 0x000fea0003800000 */
.L_x_3765:
        /* <DEDUP_REMOVED lines=19> */
[----:B-----5:R-:W-:-:S05]  /*1cd0*/  @!P1 LEA R9, R9, R2, 0x18 ;  /* 0x0000000209099211 */ /* 0x020fca00078ec0ff */
[----:B------:R-:W-:Y:S02]  /*1ce0*/  @!P1 IMAD R6, R6, 0x4, R9 ;  /* 0x0000000406069824 */ /* 0x000fe400078e0209 */
        /* <DEDUP_REMOVED lines=8> */
[----:B---3--:R-:W-:Y:S02]  /*1d70*/  MOV R0, UR4 ;  /* 0x0000000400007c02 */ /* 0x008fe40008000f00 */
[----:B------:R-:W-:Y:S01]  /*1d80*/  @P0 IMAD.MOV.U32 R251, RZ, RZ, -0x800001 ;  /* 0xff7ffffffffb0424 */ /* 0x000fe200078e00ff */
[----:B------:R-:W3:Y:S04]  /*1d90*/  @!P1 LDS R7, [R6+0x8] ;  /* 0x0000080006079984 */ /* 0x000ee80000000800 */
[----:B---3--:R-:W3:Y:S02]  /*1da0*/  SHFL.BFLY PT, R2, R7, 0x1, 0x1f ;  /* 0x0c201f0007027f89 */ /* 0x008ee400000e0000 */
[----:B---3--:R-:W-:-:S06]  /*1db0*/  FADD.FTZ R2, R2, R7 ;  /* 0x0000000702027221 */ /* 0x008fcc0000010000 */
[----:B------:R-:W3:Y:S01]  /*1dc0*/  SHFL.IDX PT, R2, R2, RZ, 0x1f ;  /* 0x00001fff02027589 */ /* 0x000ee200000e0000 */
[----:B------:R-:W-:Y:S05]  /*1dd0*/  @P0 BRA `(.L_x_3768) ;  /* 0x00000000004c0947 */ /* 0x000fea0003800000 */
[----:B------:R-:W-:Y:S01]  /*1de0*/  ULDC.64 UR4, c[0x0][0x2c8] ;  /* 0x0000b20000047ab9 */ /* 0x000fe20000000a00 */
[----:B------:R-:W-:Y:S01]  /*1df0*/  IMAD.U32 R3, RZ, RZ, UR7 ;  /* 0x00000007ff037e24 */ /* 0x000fe2000f8e00ff */
[----:B------:R-:W-:Y:S01]  /*1e00*/  ISETP.NE.U32.AND P0, PT, RZ, UR4, PT ;  /* 0x00000004ff007c0c */ /* 0x000fe2000bf05070 */
[----:B------:R-:W-:Y:S02]  /*1e10*/  ULDC UR4, c[0x0][0x2a0] ;  /* 0x0000a80000047ab9 */ /* 0x000fe40000000800 */
[----:B---3--:R-:W-:Y:S01]  /*1e20*/  FMUL.FTZ R251, R2, UR4 ;  /* 0x0000000402fb7c20 */ /* 0x008fe20008410000 */
[----:B------:R-:W-:Y:S01]  /*1e30*/  ISETP.NE.AND.EX P0, PT, RZ, UR5, PT, P0 ;  /* 0x00000005ff007c0c */ /* 0x000fe2000bf05300 */
[----:B------:R-:W-:-:S12]  /*1e40*/  IMAD R4, R3, 0x4, R0 ;  /* 0x0000000403047824 */ /* 0x000fd800078e0200 */
[----:B------:R-:W-:Y:S05]  /*1e50*/  @!P0 BRA `(.L_x_3769) ;  /* 0x0000000000288947 */ /* 0x000fea0003800000 */
[----:B------:R-:W-:Y:S01]  /*1e60*/  UIADD3 UR4, -UR39, UR40, URZ ;  /* 0x0000002827047290 */ /* 0x000fe2000fffe13f */
[----:B------:R-:W-:-:S03]  /*1e70*/  ULDC UR6, c[0x0][0x2d0] ;  /* 0x0000b40000067ab9 */ /* 0x000fc60000000800 */
[----:B------:R-:W-:-:S04]  /*1e80*/  UIMAD UR5, UR46, UR6, UR4 ;  /* 0x000000062e0572a4 */ /* 0x000fc8000f8e0204 */
[----:B------:R-:W-:-:S03]  /*1e90*/  UIMAD UR6, UR5, UR6, UR4 ;  /* 0x00000006050672a4 */ /* 0x000fc6000f8e0204 */
[----:B------:R-:W-:Y:S02]  /*1ea0*/  ULDC.64 UR4, c[0x0][0x2c8] ;  /* 0x0000b20000047ab9 */ /* 0x000fe40000000a00 */
[----:B------:R-:W-:-:S06]  /*1eb0*/  UIMAD.WIDE UR4, UR6, 0x4, UR4 ;  /* 0x00000004060478a5 */ /* 0x000fcc000f8e0204 */
[----:B------:R-:W-:Y:S02]  /*1ec0*/  IMAD.U32 R2, RZ, RZ, UR4 ;  /* 0x00000004ff027e24 */ /* 0x000fe4000f8e00ff */
[----:B------:R-:W-:-:S05]  /*1ed0*/  IMAD.U32 R3, RZ, RZ, UR5 ;  /* 0x00000005ff037e24 */ /* 0x000fca000f8e00ff */
[----:B------:R-:W3:Y:S02]  /*1ee0*/  LDG.E R2, desc[UR36][R2.64] ;  /* 0x0000002402027981 */ /* 0x000ee4000c1e1900 */
[----:B---3--:R-:W-:-:S07]  /*1ef0*/  FADD.FTZ R251, R251, R2 ;  /* 0x00000002fbfb7221 */ /* 0x008fce0000010000 */
.L_x_3769:
[----:B------:R4:W-:Y:S02]  /*1f00*/  STS [R4], R251 ;  /* 0x000000fb04007388 */ /* 0x0009e40000000800 */
.L_x_3768:
[----:B------:R-:W-:Y:S05]  /*1f10*/  BSYNC B0 ;  /* 0x0000000000007941 */ /* 0x000fea0003800000 */
.L_x_3767:
[----:B------:R-:W-:Y:S01]  /*1f20*/  UIADD3 UR4, UR7, 0xf, URZ ;  /* 0x0000000f07047890 */ /* 0x000fe2000fffe03f */
[----:B---3--:R-:W-:Y:S01]  /*1f30*/  LEA.HI R2, R22, R22, RZ, 0x1 ;  /* 0x0000001616027211 */ /* 0x008fe200078f08ff */
[----:B------:R-:W-:Y:S02]  /*1f40*/  BAR.SYNC.DEFER_BLOCKING 0x0 ;  /* 0x0000000000007b1d */ /* 0x000fe40000010000 */
[----:B------:R-:W-:Y:S01]  /*1f50*/  USHF.R.S32.HI UR5, URZ, 0x1f, UR4 ;  /* 0x0000001f3f057899 */ /* 0x000fe20008011404 */
[----:B----4-:R-:W-:-:S03]  /*1f60*/  LEA.HI.SX32 R4, R2, UR42, 0x1f ;  /* 0x0000002a02047c11 */ /* 0x010fc6000f8ffaff */
[----:B------:R-:W-:Y:S01]  /*1f70*/  ULEA.HI UR5, UR5, UR4, URZ, 0x4 ;  /* 0x0000000405057291 */ /* 0x000fe2000f8f203f */
[----:B------:R-:W-:Y:S01]  /*1f80*/  BSSY B0, `(.L_x_3770) ;  /* 0x0000572000007945 */ /* 0x000fe20003800000 */
[----:B------:R-:W-:Y:S01]  /*1f90*/  ULDC UR21, c[0x0][0x284] ;  /* 0x0000a10000157ab9 */ /* 0x000fe20000000800 */
[----:B------:R-:W-:Y:S01]  /*1fa0*/  ULDC UR20, c[0x0][0x2a0] ;  /* 0x0000a80000147ab9 */ /* 0x000fe20000000800 */
[----:B------:R-:W-:Y:S01]  /*1fb0*/  ULOP3.LUT UR5, UR5, 0xfffffff0, URZ, 0xc0, !UPT ;  /* 0xfffffff005057892 */ /* 0x000fe2000f8ec03f */
[----:B------:R-:W-:Y:S01]  /*1fc0*/  ULDC.64 UR12, c[0x0][0x258] ;  /* 0x00009600000c7ab9 */ /* 0x000fe20000000a00 */
[----:B------:R-:W-:Y:S02]  /*1fd0*/  ULDC.64 UR14, c[0x0][0x2b0] ;  /* 0x0000ac00000e7ab9 */ /* 0x000fe40000000a00 */
[----:B------:R-:W-:Y:S01]  /*1fe0*/  UIADD3 UR7, UR42, UR5, URZ ;  /* 0x000000052a077290 */ /* 0x000fe2000fffe03f */
[----:B------:R-:W-:Y:S02]  /*1ff0*/  ULDC.64 UR16, c[0x0][0x2c8] ;  /* 0x0000b20000107ab9 */ /* 0x000fe40000000a00 */
[----:B------:R-:W-:Y:S01]  /*2000*/  ULDC.64 UR4, c[0x0][0x280] ;  /* 0x0000a00000047ab9 */ /* 0x000fe20000000a00 */
[----:B------:R-:W-:Y:S01]  /*2010*/  ULDC.64 UR18, c[0x0][0x2d8] ;  /* 0x0000b60000127ab9 */ /* 0x000fe20000000a00 */
[----:B------:R-:W-:Y:S01]  /*2020*/  UIMAD UR4, UR43, UR4, UR46 ;  /* 0x000000042b0472a4 */ /* 0x000fe2000f8e022e */
[----:B------:R-:W-:-:S03]  /*2030*/  ISETP.GE.AND P0, PT, R4, UR7, PT ;  /* 0x0000000704007c0c */ /* 0x000fc6000bf06270 */
[----:B------:R-:W-:-:S10]  /*2040*/  UIMAD UR6, UR4, 0xa0, URZ ;  /* 0x000000a0040678a4 */ /* 0x000fd4000f8e023f */
[----:B------:R-:W-:Y:S05]  /*2050*/  @P0 BRA `(.L_x_3771) ;  /* 0x0000005400900947 */ /* 0x000fea0003800000 */
[----:B------:R-:W-:Y:S01]  /*2060*/  UIADD3 UR4, UR11, 0x20, URZ ;  /* 0x000000200b047890 */ /* 0x000fe2000fffe03f */
[----:B------:R-:W-:Y:S01]  /*2070*/  LOP3.LUT R3, R2, 0x7ffffffe, RZ, 0xc0, !PT ;  /* 0x7ffffffe02037812 */ /* 0x000fe200078ec0ff */
[----:B------:R-:W-:Y:S02]  /*2080*/  IMAD.U32 R11, RZ, RZ, UR5 ;  /* 0x00000005ff0b7e24 */ /* 0x000fe4000f8e00ff */
[----:B------:R-:W-:Y:S02]  /*2090*/  ULEA UR4, UR10, UR4, 0x18 ;  /* 0x000000040a047291 */ /* 0x000fe4000f8ec03f */
[----:B------:R-:W-:Y:S01]  /*20a0*/  IMAD.IADD R22, R22, 0x1, -R3 ;  /* 0x0000000116167824 */ /* 0x000fe200078e0a03 */
[----:B------:R-:W-:-:S04]  /*20b0*/  IABS R252, R11 ;  /* 0x0000000b00fc7213 */ /* 0x000fc80000000000 */
[C---:B------:R-:W-:Y:S01]  /*20c0*/  LEA R5, R22.reuse, UR4, 0x3 ;  /* 0x0000000416057c11 */ /* 0x040fe2000f8e18ff */
[----:B------:R-:W3:Y:S01]  /*20d0*/  I2F.RP R2, R252 ;  /* 0x000000fc00027306 */ /* 0x000ee20000209400 */
[----:B------:R-:W-:Y:S01]  /*20e0*/  IMAD.SHL.U32 R22, R22, 0x2, RZ ;  /* 0x0000000216167824 */ /* 0x000fe200078e00ff */
[----:B------:R-:W-:Y:S02]  /*20f0*/  ULDC UR4, c[0x0][0x298] ;  /* 0x0000a60000047ab9 */ /* 0x000fe40000000800 */
[----:B------:R-:W4:Y:S04]  /*2100*/  LDS.64 R8, [R5] ;  /* 0x0000000005087984 */ /* 0x000f280000000a00 */
[----:B------:R-:W5:Y:S04]  /*2110*/  LDS.64 R6, [R5+0x10] ;  /* 0x0000100005067984 */ /* 0x000f680000000a00 */
[----:B0-----:R-:W0:Y:S01]  /*2120*/  LDS.64 R12, [R5+0x20] ;  /* 0x00002000050c7984 */ /* 0x001e220000000a00 */
[----:B---3--:R-:W3:Y:S03]  /*2130*/  MUFU.RCP R2, R2 ;  /* 0x0000000200027308 */ /* 0x008ee60000001000 */
[----:B------:R-:W-:Y:S04]  /*2140*/  LDS.64 R248, [R5+0xe0] ;  /* 0x0000e00005f87984 */ /* 0x000fe80000000a00 */
[----:B------:R-:W-:Y:S04]  /*2150*/  LDS.64 R246, [R5+0xf0] ;  /* 0x0000f00005f67984 */ /* 0x000fe80000000a00 */
[----:B------:R-:W-:Y:S04]  /*2160*/  LDS.64 R132, [R5+0x100] ;  /* 0x0001000005847984 */ /* 0x000fe80000000a00 */
[----:B------:R-:W-:Y:S04]  /*2170*/  LDS.64 R134, [R5+0x110] ;  /* 0x0001100005867984 */ /* 0x000fe80000000a00 */
[----:B------:R-:W-:Y:S04]  /*2180*/  LDS.64 R136, [R5+0x120] ;  /* 0x0001200005887984 */ /* 0x000fe80000000a00 */
[----:B------:R-:W-:Y:S04]  /*2190*/  LDS.64 R138, [R5+0x130] ;  /* 0x00013000058a7984 */ /* 0x000fe80000000a00 */
[----:B------:R-:W-:Y:S04]  /*21a0*/  LDS.64 R140, [R5+0x140] ;  /* 0x00014000058c7984 */ /* 0x000fe80000000a00 */
[----:B----4-:R-:W-:Y:S04]  /*21b0*/  STL.64 [R1+0x68], R8 ;  /* 0x0000680801007387 */ /* 0x010fe80000100a00 */
[----:B------:R-:W4:Y:S04]  /*21c0*/  LDS.64 R8, [R5+0x30] ;  /* 0x0000300005087984 */ /* 0x000f280000000a00 */
[----:B-----5:R-:W-:Y:S04]  /*21d0*/  STL.64 [R1+0x60], R6 ;  /* 0x0000600601007387 */ /* 0x020fe80000100a00 */
[----:B------:R-:W5:Y:S04]  /*21e0*/  LDS.64 R6, [R5+0x40] ;  /* 0x0000400005067984 */ /* 0x000f680000000a00 */
[----:B0-----:R-:W-:Y:S04]  /*21f0*/  STL.64 [R1+0x58], R12 ;  /* 0x0000580c01007387 */ /* 0x001fe80000100a00 */
[----:B------:R-:W0:Y:S04]  /*2200*/  LDS.64 R12, [R5+0x50] ;  /* 0x00005000050c7984 */ /* 0x000e280000000a00 */
        /* <DEDUP_REMOVED lines=33> */
[----:B------:R-:W0:Y:S04]  /*2420*/  LDS.64 R174, [R5+0x250] ;  /* 0x0002500005ae7984 */ /* 0x000e280000000a00 */
[----:B------:R-:W0:Y:S04]  /*2430*/  LDS.64 R176, [R5+0x260] ;  /* 0x0002600005b07984 */ /* 0x000e280000000a00 */
[----:B------:R-:W0:Y:S04]  /*2440*/  LDS.64 R178, [R5+0x270] ;  /* 0x0002700005b27984 */ /* 0x000e280000000a00 */
[----:B------:R-:W0:Y:S04]  /*2450*/  LDS.64 R180, [R5+0x280] ;  /* 0x0002800005b47984 */ /* 0x000e280000000a00 */
[----:B------:R-:W0:Y:S04]  /*2460*/  LDS.64 R182, [R5+0x290] ;  /* 0x0002900005b67984 */ /* 0x000e280000000a00 */
[----:B----4-:R-:W-:Y:S04]  /*2470*/  STL.64 [R1+0x8], R8 ;  /* 0x0000080801007387 */ /* 0x010fe80000100a00 */
[----:B------:R-:W4:Y:S04]  /*2480*/  LDS.64 R184, [R5+0x2a0] ;  /* 0x0002a00005b87984 */ /* 0x000f280000000a00 */
[----:B-----5:R3:W-:Y:S04]  /*2490*/  STL.64 [R1], R6 ;  /* 0x0000000601007387 */ /* 0x0207e80000100a00 */
[----:B------:R-:W0:Y:S04]  /*24a0*/  LDS.64 R186, [R5+0x2b0] ;  /* 0x0002b00005ba7984 */ /* 0x000e280000000a00 */
[----:B------:R-:W0:Y:S01]  /*24b0*/  LDS.64 R188, [R5+0x2c0] ;  /* 0x0002c00005bc7984 */ /* 0x000e220000000a00 */
[----:B---3--:R-:W-:Y:S01]  /*24c0*/  VIADD R7, R2, 0xffffffe ;  /* 0x0ffffffe02077836 */ /* 0x008fe20000000000 */
[----:B------:R-:W3:Y:S01]  /*24d0*/  LDC R6, c[0x0][0x2c0] ;  /* 0x0000b000ff067b82 */ /* 0x000ee20000000800 */
[----:B------:R-:W-:Y:S01]  /*24e0*/  IMAD.MOV.U32 R2, RZ, RZ, RZ ;  /* 0x000000ffff027224 */ /* 0x000fe200078e00ff */
[----:B------:R-:W0:Y:S01]  /*24f0*/  LDS.64 R190, [R5+0x2d0] ;  /* 0x0002d00005be7984 */ /* 0x000e220000000a00 */
[----:B------:R-:W5:Y:S03]  /*2500*/  F2I.FTZ.U32.TRUNC.NTZ R3, R7 ;  /* 0x0000000700037305 */ /* 0x000f66000021f000 */
[----:B------:R-:W0:Y:S04]  /*2510*/  LDS.64 R192, [R5+0x2e0] ;  /* 0x0002e00005c07984 */ /* 0x000e280000000a00 */
[----:B------:R-:W0:Y:S04]  /*2520*/  LDS.64 R194, [R5+0x2f0] ;  /* 0x0002f00005c27984 */ /* 0x000e280000000a00 */
[----:B------:R-:W0:Y:S01]  /*2530*/  LDS.64 R196, [R5+0x300] ;  /* 0x0003000005c47984 */ /* 0x000e220000000a00 */
[----:B-----5:R-:W-:-:S03]  /*2540*/  IADD3 R9, RZ, -R3, RZ ;  /* 0x80000003ff097210 */ /* 0x020fc60007ffe0ff */
[----:B------:R-:W0:Y:S02]  /*2550*/  LDS.64 R198, [R5+0x310] ;  /* 0x0003100005c67984 */ /* 0x000e240000000a00 */
[----:B------:R-:W-:Y:S02]  /*2560*/  IMAD R9, R9, R252, RZ ;  /* 0x000000fc09097224 */ /* 0x000fe400078e02ff */
[----:B------:R-:W0:Y:S01]  /*2570*/  LDS.64 R200, [R5+0x320] ;  /* 0x0003200005c87984 */ /* 0x000e220000000a00 */
[----:B---3--:R-:W-:-:S03]  /*2580*/  VIADD R6, R6, UR4 ;  /* 0x0000000406067c36 */ /* 0x008fc60008000000 */
[----:B------:R-:W3:Y:S04]  /*2590*/  LDS.64 R202, [R5+0x330] ;  /* 0x0003300005ca7984 */ /* 0x000ee80000000a00 */
[----:B------:R-:W0:Y:S04]  /*25a0*/  LDS.64 R204, [R5+0x340] ;  /* 0x0003400005cc7984 */ /* 0x000e280000000a00 */
        /* <DEDUP_REMOVED lines=10> */
[----:B------:R5:W0:Y:S02]  /*2650*/  LDS.64 R226, [R5+0x3f0] ;  /* 0x0003f00005e27984 */ /* 0x000a240000000a00 */
[----:B-----5:R-:W-:-:S04]  /*2660*/  IMAD.HI.U32 R5, R3, R9, R2 ;  /* 0x0000000903057227 */ /* 0x020fc800078e0002 */
[C---:B------:R-:W-:Y:S01]  /*2670*/  IMAD R2, R11.reuse, UR6, R22 ;  /* 0x000000060b027c24 */ /* 0x040fe2000f8e0216 */
[----:B------:R5:W-:Y:S01]  /*2680*/  STL [R1+0x70], R5 ;  /* 0x0000700501007387 */ /* 0x000be20000100800 */
[----:B------:R-:W-:Y:S02]  /*2690*/  IMAD.MOV.U32 R3, RZ, RZ, R4 ;  /* 0x000000ffff037224 */ /* 0x000fe400078e0004 */
[----:B------:R-:W-:Y:S01]  /*26a0*/  IMAD R4, R11, 0xa0, RZ ;  /* 0x000000a00b047824 */ /* 0x000fe200078e02ff */
[----:B---345:R-:W-:-:S07]  /*26b0*/  SHF.R.S32.HI R5, RZ, 0x1f, R2 ;  /* 0x0000001fff057819 */ /* 0x038fce0000011402 */
.L_x_3775:
[----:B-1----:R-:W3:Y:S01]  /*26c0*/  LDL R12, [R1+0x70] ;  /* 0x00007000010c7983 */ /* 0x002ee20000100800 */
[----:B------:R-:W4:Y:S01]  /*26d0*/  LDC R11, c[0x0][0x284] ;  /* 0x0000a100ff0b7b82 */ /* 0x000f220000000800 */
[----:B0-----:R-:W-:Y:S02]  /*26e0*/  IABS R10, R3 ;  /* 0x00000003000a7213 */ /* 0x001fe40000000000 */
[----:B------:R-:W-:Y:S01]  /*26f0*/  ISETP.GE.AND P1, PT, R3, RZ, PT ;  /* 0x000000ff0300720c */ /* 0x000fe20003f26270 */
[----:B0-----:R-:W-:Y:S04]  /*2700*/  STL [R1+0x94], R221 ;  /* 0x000094dd01007387 */ /* 0x001fe80000100800 */
[----:B------:R-:W-:Y:S04]  /*2710*/  STL [R1+0x90], R222 ;  /* 0x000090de01007387 */ /* 0x000fe80000100800 */
[----:B------:R0:W-:Y:S04]  /*2720*/  STL [R1+0x8c], R223 ;  /* 0x00008cdf01007387 */ /* 0x0001e80000100800 */
[----:B------:R-:W-:Y:S04]  /*2730*/  STL [R1+0x88], R224 ;  /* 0x000088e001007387 */ /* 0x000fe80000100800 */
[----:B------:R-:W-:Y:S01]  /*2740*/  STL [R1+0x84], R225 ;  /* 0x000084e101007387 */ /* 0x000fe20000100800 */
[----:B----4-:R-:W-:-:S03]  /*2750*/  IABS R13, R11 ;  /* 0x0000000b000d7213 */ /* 0x010fc60000000000 */
[----:B------:R-:W-:Y:S04]  /*2760*/  STL [R1+0x80], R226 ;  /* 0x000080e201007387 */ /* 0x000fe80000100800 */
[----:B------:R-:W-:Y:S04]  /*2770*/  STL [R1+0x7c], R227 ;  /* 0x00007ce301007387 */ /* 0x000fe80000100800 */
[----:B-----5:R-:W-:Y:S04]  /*2780*/  STL [R1+0x78], R251 ;  /* 0x000078fb01007387 */ /* 0x020fe80000100800 */
[----:B------:R4:W-:Y:S04]  /*2790*/  STL [R1+0x74], R0 ;  /* 0x0000740001007387 */ /* 0x0009e80000100800 */
[----:B0-----:R-:W2:Y:S04]  /*27a0*/  LDL R223, [R1+0x60] ;  /* 0x0000600001df7983 */ /* 0x001ea80000100800 */
[----:B------:R-:W2:Y:S01]  /*27b0*/  LDL R221, [R1+0x68] ;  /* 0x0000680001dd7983 */ /* 0x000ea20000100800 */
[----:B----4-:R-:W-:-:S03]  /*27c0*/  IMAD R0, R11, UR45, RZ ;  /* 0x0000002d0b007c24 */ /* 0x010fc6000f8e02ff */
[----:B------:R-:W4:Y:S04]  /*27d0*/  LDL R222, [R1+0x64] ;  /* 0x0000640001de7983 */ /* 0x000f280000100800 */
[----:B------:R-:W4:Y:S04]  /*27e0*/  LDL R224, [R1+0x54] ;  /* 0x0000540001e07983 */ /* 0x000f280000100800 */
[----:B------:R-:W4:Y:S04]  /*27f0*/  LDL R225, [R1+0x48] ;  /* 0x0000480001e17983 */ /* 0x000f280000100800 */
[----:B------:R-:W4:Y:S04]  /*2800*/  LDL R226, [R1+0x4c] ;  /* 0x00004c0001e27983 */ /* 0x000f280000100800 */
[----:B------:R-:W4:Y:S04]  /*2810*/  LDL R227, [R1+0x40] ;  /* 0x0000400001e37983 */ /* 0x000f280000100800 */
[----:B------:R-:W4:Y:S01]  /*2820*/  LDL R251, [R1+0x44] ;  /* 0x0000440001fb7983 */ /* 0x000f220000100800 */
[----:B---3--:R-:W-:-:S04]  /*2830*/  IMAD.HI.U32 R12, R12, R10, RZ ;  /* 0x0000000a0c0c7227 */ /* 0x008fc800078e00ff */
[----:B------:R-:W-:-:S04]  /*2840*/  IMAD.MOV R12, RZ, RZ, -R12 ;  /* 0x000000ffff0c7224 */ /* 0x000fc800078e0a0c */
[----:B------:R-:W-:-:S05]  /*2850*/  IMAD R12, R13, R12, R10 ;  /* 0x0000000c0d0c7224 */ /* 0x000fca00078e020a */
[----:B------:R-:W-:-:S13]  /*2860*/  ISETP.GT.U32.AND P0, PT, R252, R12, PT ;  /* 0x0000000cfc00720c */ /* 0x000fda0003f04070 */
[----:B------:R-:W-:-:S05]  /*2870*/  @!P0 IMAD.IADD R12, R12, 0x1, -R13 ;  /* 0x000000010c0c8824 */ /* 0x000fca00078e0a0d */
[----:B------:R-:W-:-:S13]  /*2880*/  ISETP.GT.U32.AND P0, PT, R252, R12, PT ;  /* 0x0000000cfc00720c */ /* 0x000fda0003f04070 */
[----:B------:R-:W-:Y:S02]  /*2890*/  @!P0 IADD3 R12, R12, -R13, RZ ;  /* 0x8000000d0c0c8210 */ /* 0x000fe40007ffe0ff */
[----:B------:R-:W-:-:S03]  /*28a0*/  ISETP.NE.AND P0, PT, R11, RZ, PT ;  /* 0x000000ff0b00720c */ /* 0x000fc60003f05270 */
[----:B------:R-:W-:-:S10]  /*28b0*/  @!P1 IMAD.MOV R12, RZ, RZ, -R12 ;  /* 0x000000ffff0c9224 */ /* 0x000fd400078e0a0c */
[----:B------:R-:W-:Y:S02]  /*28c0*/  @!P0 LOP3.LUT R12, RZ, R11, RZ, 0x33, !PT ;  /* 0x0000000bff0c8212 */ /* 0x000fe400078e33ff */
[----:B------:R-:W-:Y:S02]  /*28d0*/  ISETP.GE.AND P0, PT, R3, UR40, PT ;  /* 0x0000002803007c0c */ /* 0x000fe4000bf06270 */
[----:B------:R-:W-:Y:S01]  /*28e0*/  SHF.R.S32.HI R14, RZ, 0x1f, R12 ;  /* 0x0000001fff0e7819 */ /* 0x000fe2000001140c */
[C---:B------:R-:W-:Y:S01]  /*28f0*/  IMAD.IADD R10, R12.reuse, 0x1, R11 ;  /* 0x000000010c0a7824 */ /* 0x040fe200078e020b */
[----:B------:R-:W-:-:S03]  /*2900*/  IADD3 R13, P1, R12, R0, RZ ;  /* 0x000000000c0d7210 */ /* 0x000fc60007f3e0ff */
[----:B------:R-:W-:Y:S01]  /*2910*/  IMAD.SHL.U32 R241, R10, 0x4, RZ ;  /* 0x000000040af17824 */ /* 0x000fe200078e00ff */
[----:B------:R-:W-:Y:S02]  /*2920*/  LEA.HI.X.SX32 R14, R0, R14, 0x1, P1 ;  /* 0x0000000e000e7211 */ /* 0x000fe400008f0eff */
[----:B------:R-:W-:Y:S02]  /*2930*/  LEA R236, P1, R13, UR12, 0x2 ;  /* 0x0000000c0dec7c11 */ /* 0x000fe4000f8210ff */
[----:B------:R-:W-:Y:S02]  /*2940*/  ISETP.GE.OR P5, PT, R241, R4, P0 ;  /* 0x00000004f100720c */ /* 0x000fe400007a6670 */
[----:B------:R-:W-:-:S11]  /*2950*/  LEA.HI.X R237, R13, UR13, R14, 0x2, P1 ;  /* 0x0000000d0ded7c11 */ /* 0x000fd600088f140e */
[----:B------:R-:W3:Y:S01]  /*2960*/  @!P5 LDG.E R243, desc[UR36][R236.64] ;  /* 0x00000024ecf3d981 */ /* 0x000ee2000c1e1900 */
[----:B------:R-:W-:Y:S01]  /*2970*/  IMAD.IADD R10, R10, 0x1, R11 ;  /* 0x000000010a0a7824 */ /* 0x000fe200078e020b */
[----:B------:R-:W3:Y:S03]  /*2980*/  @!P5 LDC R14, c[0x0][0x288] ;  /* 0x0000a200ff0edb82 */ /* 0x000ee60000000800 */
[----:B------:R-:W-:-:S05]  /*2990*/  IMAD.SHL.U32 R239, R10, 0x4, RZ ;  /* 0x000000040aef7824 */ /* 0x000fca00078e00ff */
[----:B------:R-:W-:-:S13]  /*29a0*/  ISETP.GE.OR P6, PT, R239, R4, P0 ;  /* 0x00000004ef00720c */ /* 0x000fda00007c6670 */
[----:B------:R-:W2:Y:S01]  /*29b0*/  @!P6 LDG.E R242, desc[UR36][R236.64] ;  /* 0x00000024ecf2e981 */ /* 0x000ea2000c1e1900 */
[----:B------:R-:W-:-:S05]  /*29c0*/  IMAD.IADD R10, R10, 0x1, R11 ;  /* 0x000000010a0a7824 */ /* 0x000fca00078e020b */
[----:B------:R-:W-:-:S04]  /*29d0*/  SHF.L.U32 R10, R10, 0x2, RZ ;  /* 0x000000020a0a7819 */ /* 0x000fc800000006ff */
[----:B------:R-:W-:-:S13]  /*29e0*/  ISETP.GE.OR P1, PT, R10, R4, P0 ;  /* 0x000000040a00720c */ /* 0x000fda0000726670 */
[----:B------:R-:W4:Y:S01]  /*29f0*/  @!P1 LDG.E R238, desc[UR36][R236.64] ;  /* 0x00000024ecee9981 */ /* 0x000f22000c1e1900 */
[----:B------:R-:W-:-:S04]  /*2a00*/  IMAD R240, R11, 0x4, R12 ;  /* 0x000000040bf07824 */ /* 0x000fc800078e020c */
[----:B------:R-:W-:-:S05]  /*2a10*/  IMAD.SHL.U32 R13, R240, 0x4, RZ ;  /* 0x00000004f00d7824 */ /* 0x000fca00078e00ff */
[----:B------:R-:W-:-:S13]  /*2a20*/  ISETP.GE.OR P3, PT, R13, R4, P0 ;  /* 0x000000040d00720c */ /* 0x000fda0000766670 */
[----:B------:R-:W4:Y:S01]  /*2a30*/  @!P3 LDG.E R245, desc[UR36][R236.64] ;  /* 0x00000024ecf5b981 */ /* 0x000f22000c1e1900 */
[----:B------:R-:W-:Y:S02]  /*2a40*/  IMAD.IADD R240, R240, 0x1, R11 ;  /* 0x00000001f0f07824 */ /* 0x000fe400078e020b */
[----:B---3--:R-:W-:Y:S02]  /*2a50*/  @!P5 IMAD R243, R243, R14, RZ ;  /* 0x0000000ef3f3d224 */ /* 0x008fe400078e02ff */
[----:B------:R-:W0:Y:S02]  /*2a60*/  @!P5 LDC.64 R14, c[0x0][0x248] ;  /* 0x00009200ff0edb82 */ /* 0x000e240000000a00 */
[----:B------:R-:W-:-:S04]  /*2a70*/  @!P5 IMAD R243, R243, 0xa0, RZ ;  /* 0x000000a0f3f3d824 */ /* 0x000fc800078e02ff */
[----:B------:R-:W-:-:S05]  /*2a80*/  @!P5 IMAD R243, R243, R11, R241 ;  /* 0x0000000bf3f3d224 */ /* 0x000fca00078e02f1 */
[----:B------:R-:W-:-:S04]  /*2a90*/  @!P5 IADD3 R241, P2, R2, R243, RZ ;  /* 0x000000f302f1d210 */ /* 0x000fc80007f5e0ff */
[----:B------:R-:W-:Y:S02]  /*2aa0*/  @!P5 LEA.HI.X.SX32 R243, R243, R5, 0x1, P2 ;  /* 0x00000005f3f3d211 */ /* 0x000fe400010f0eff */
[----:B0-----:R-:W-:-:S04]  /*2ab0*/  @!P5 LEA R14, P2, R241, R14, 0x2 ;  /* 0x0000000ef10ed211 */ /* 0x001fc800078410ff */
[----:B------:R-:W-:Y:S01]  /*2ac0*/  @!P5 LEA.HI.X R15, R241, R15, R243, 0x2, P2 ;  /* 0x0000000ff10fd211 */ /* 0x000fe200010f14f3 */
[----:B------:R-:W-:-:S05]  /*2ad0*/  IMAD.SHL.U32 R241, R240, 0x4, RZ ;  /* 0x00000004f0f17824 */ /* 0x000fca00078e00ff */
[----:B------:R-:W-:-:S13]  /*2ae0*/  ISETP.GE.OR P4, PT, R241, R4, P0 ;  /* 0x00000004f100720c */ /* 0x000fda0000786670 */
[----:B------:R-:W3:Y:S01]  /*2af0*/  @!P4 LDG.E R244, desc[UR36][R236.64] ;  /* 0x00000024ecf4c981 */ /* 0x000ee2000c1e1900 */
[----:B------:R-:W-:-:S04]  /*2b00*/  ISETP.GE.AND P2, PT, R3, UR40, PT ;  /* 0x0000002803007c0c */ /* 0x000fc8000bf46270 */
[----:B------:R-:W-:Y:S02]  /*2b10*/  FSEL R131, R131, RZ, P2 ;  /* 0x000000ff83837208 */ /* 0x000fe40001000000 */
[----:B------:R-:W-:-:S06]  /*2b20*/  FSEL R130, R130, RZ, P2 ;  /* 0x000000ff82827208 */ /* 0x000fcc0001000000 */
[----:B------:R0:W3:Y:S02]  /*2b30*/  @!P5 LDG.E.64 R130, desc[UR36][R14.64] ;  /* 0x000000240e82d981 */ /* 0x0000e4000c1e1b00 */
[----:B0-----:R-:W2:Y:S02]  /*2b40*/  @!P6 LDC R14, c[0x0][0x288] ;  /* 0x0000a200ff0eeb82 */ /* 0x001ea40000000800 */
[----:B--2---:R-:W-:-:S06]  /*2b50*/  @!P6 IMAD R14, R242, R14, RZ ;  /* 0x0000000ef20ee224 */ /* 0x004fcc00078e02ff */
[----:B------:R-:W0:Y:S01]  /*2b60*/  @!P6 LDC.64 R242, c[0x0][0x248] ;  /* 0x00009200fff2eb82 */ /* 0x000e220000000a00 */
[----:B------:R-:W-:-:S04]  /*2b70*/  @!P6 IMAD R14, R14, 0xa0, RZ ;  /* 0x000000a00e0ee824 */ /* 0x000fc800078e02ff */
[----:B------:R-:W-:-:S05]  /*2b80*/  @!P6 IMAD R15, R14, R11, R239 ;  /* 0x0000000b0e0fe224 */ /* 0x000fca00078e02ef */
[----:B------:R-:W-:-:S04]  /*2b90*/  @!P6 IADD3 R14, P5, R2, R15, RZ ;  /* 0x0000000f020ee210 */ /* 0x000fc80007fbe0ff */
[----:B------:R-:W-:Y:S02]  /*2ba0*/  @!P6 LEA.HI.X.SX32 R15, R15, R5, 0x1, P5 ;  /* 0x000000050f0fe211 */ /* 0x000fe400028f0eff */
[----:B0-----:R-:W-:-:S04]  /*2bb0*/  @!P6 LEA R242, P5, R14, R242, 0x2 ;  /* 0x000000f20ef2e211 */ /* 0x001fc800078a10ff */
[----:B------:R-:W-:Y:S01]  /*2bc0*/  @!P6 LEA.HI.X R243, R14, R243, R15, 0x2, P5 ;  /* 0x000000f30ef3e211 */ /* 0x000fe200028f140f */
[----:B------:R-:W-:Y:S01]  /*2bd0*/  IMAD.IADD R14, R240, 0x1, R11 ;  /* 0x00000001f00e7824 */ /* 0x000fe200078e020b */
[----:B------:R-:W4:Y:S03]  /*2be0*/  @!P1 LDC R15, c[0x0][0x288] ;  /* 0x0000a200ff0f9b82 */ /* 0x000f260000000800 */
[----:B------:R-:W-:-:S05]  /*2bf0*/  IMAD.SHL.U32 R14, R14, 0x4, RZ ;  /* 0x000000040e0e7824 */ /* 0x000fca00078e00ff */
[----:B------:R-:W-:Y:S01]  /*2c00*/  ISETP.GE.OR P5, PT, R14, R4, P0 ;  /* 0x000000040e00720c */ /* 0x000fe200007a6670 */
[----:B----4-:R-:W-:-:S12]  /*2c10*/  @!P1 IMAD R238, R238, R15, RZ ;  /* 0x0000000feeee9224 */ /* 0x010fd800078e02ff */
[----:B------:R-:W2:Y:S01]  /*2c20*/  @!P5 LDG.E R15, desc[UR36][R236.64] ;  /* 0x00000024ec0fd981 */ /* 0x000ea2000c1e1900 */
[----:B------:R-:W-:Y:S01]  /*2c30*/  FSEL R129, R129, RZ, P2 ;  /* 0x000000ff81817208 */ /* 0x000fe20001000000 */
[----:B------:R-:W-:Y:S01]  /*2c40*/  @!P1 IMAD R238, R238, 0xa0, RZ ;  /* 0x000000a0eeee9824 */ /* 0x000fe200078e02ff */
[----:B------:R-:W-:-:S03]  /*2c50*/  FSEL R128, R128, RZ, P2 ;  /* 0x000000ff80807208 */ /* 0x000fc60001000000 */
[----:B------:R-:W-:Y:S02]  /*2c60*/  @!P1 IMAD R240, R238, R11, R10 ;  /* 0x0000000beef09224 */ /* 0x000fe400078e020a */
[----:B------:R-:W0:Y:S01]  /*2c70*/  @!P1 LDC.64 R238, c[0x0][0x248] ;  /* 0x00009200ffee9b82 */ /* 0x000e220000000a00 */
[----:B------:R4:W2:Y:S02]  /*2c80*/  @!P6 LDG.E.64 R128, desc[UR36][R242.64] ;  /* 0x00000024f280e981 */ /* 0x0008a4000c1e1b00 */
[----:B------:R-:W-:-:S04]  /*2c90*/  @!P1 IADD3 R10, P6, R2, R240, RZ ;  /* 0x000000f0020a9210 */ /* 0x000fc80007fde0ff */
[----:B------:R-:W-:Y:S01]  /*2ca0*/  @!P1 LEA.HI.X.SX32 R240, R240, R5, 0x1, P6 ;  /* 0x00000005f0f09211 */ /* 0x000fe200030f0eff */
[----:B----4-:R-:W-:Y:S01]  /*2cb0*/  IMAD R242, R11, 0x7, R12 ;  /* 0x000000070bf27824 */ /* 0x010fe200078e020c */
[----:B0-----:R-:W-:-:S04]  /*2cc0*/  @!P1 LEA R238, P6, R10, R238, 0x2 ;  /* 0x000000ee0aee9211 */ /* 0x001fc800078c10ff */
[----:B------:R-:W-:Y:S02]  /*2cd0*/  @!P1 LEA.HI.X R239, R10, R239, R240, 0x2, P6 ;  /* 0x000000ef0aef9211 */ /* 0x000fe400030f14f0 */
[----:B------:R-:W-:-:S04]  /*2ce0*/  SHF.L.U32 R10, R242, 0x2, RZ ;  /* 0x00000002f20a7819 */ /* 0x000fc800000006ff */
[----:B------:R-:W-:Y:S02]  /*2cf0*/  ISETP.GE.OR P6, PT, R10, R4, P0 ;  /* 0x000000040a00720c */ /* 0x000fe400007c6670 */
[----:B------:R-:W-:-:S11]  /*2d00*/  FSEL R127, R127, RZ, P2 ;  /* 0x000000ff7f7f7208 */ /* 0x000fd60001000000 */
[----:B------:R-:W4:Y:S01]  /*2d10*/  @!P6 LDG.E R240, desc[UR36][R236.64] ;  /* 0x00000024ecf0e981 */ /* 0x000f22000c1e1900 */
[----:B------:R-:W-:-:S06]  /*2d20*/  FSEL R126, R126, RZ, P2 ;  /* 0x000000ff7e7e7208 */ /* 0x000fcc0001000000 */
[----:B------:R0:W4:Y:S01]  /*2d30*/  @!P1 LDG.E.64 R126, desc[UR36][R238.64] ;  /* 0x00000024ee7e9981 */ /* 0x000122000c1e1b00 */
[----:B------:R-:W-:Y:S02]  /*2d40*/  FSEL R125, R125, RZ, P2 ;  /* 0x000000ff7d7d7208 */ /* 0x000fe40001000000 */
[----:B------:R-:W-:Y:S01]  /*2d50*/  FSEL R124, R124, RZ, P2 ;  /* 0x000000ff7c7c7208 */ /* 0x000fe20001000000 */
[----:B0-----:R-:W0:Y:S02]  /*2d60*/  @!P3 LDC R238, c[0x0][0x288] ;  /* 0x0000a200ffeebb82 */ /* 0x001e240000000800 */
[----:B0-----:R-:W-:-:S06]  /*2d70*/  @!P3 IMAD R245, R245, R238, RZ ;  /* 0x000000eef5f5b224 */ /* 0x001fcc00078e02ff */
[----:B------:R-:W0:Y:S01]  /*2d80*/  @!P3 LDC.64 R238, c[0x0][0x248] ;  /* 0x00009200ffeebb82 */ /* 0x000e220000000a00 */
[----:B------:R-:W-:-:S04]  /*2d90*/  @!P3 IMAD R245, R245, 0xa0, RZ ;  /* 0x000000a0f5f5b824 */ /* 0x000fc800078e02ff */
[----:B------:R-:W-:-:S05]  /*2da0*/  @!P3 IMAD R245, R245, R11, R13 ;  /* 0x0000000bf5f5b224 */ /* 0x000fca00078e020d */
[----:B------:R-:W-:-:S04]  /*2db0*/  @!P3 IADD3 R13, P1, R2, R245, RZ ;  /* 0x000000f5020db210 */ /* 0x000fc80007f3e0ff */
[----:B------:R-:W-:Y:S02]  /*2dc0*/  @!P3 LEA.HI.X.SX32 R243, R245, R5, 0x1, P1 ;  /* 0x00000005f5f3b211 */ /* 0x000fe400008f0eff */
[----:B------:R-:W3:Y:S01]  /*2dd0*/  @!P4 LDC R245, c[0x0][0x288] ;  /* 0x0000a200fff5cb82 */ /* 0x000ee20000000800 */
[----:B0-----:R-:W-:-:S04]  /*2de0*/  @!P3 LEA R238, P1, R13, R238, 0x2 ;  /* 0x000000ee0deeb211 */ /* 0x001fc800078210ff */
[----:B------:R-:W-:Y:S01]  /*2df0*/  @!P3 LEA.HI.X R239, R13, R239, R243, 0x2, P1 ;  /* 0x000000ef0defb211 */ /* 0x000fe200008f14f3 */
[----:B------:R-:W-:-:S04]  /*2e00*/  IMAD.IADD R243, R242, 0x1, R11 ;  /* 0x00000001f2f37824 */ /* 0x000fc800078e020b */
[----:B------:R-:W-:Y:S01]  /*2e10*/  IMAD.SHL.U32 R13, R243, 0x4, RZ ;  /* 0x00000004f30d7824 */ /* 0x000fe200078e00ff */
[----:B------:R0:W4:Y:S04]  /*2e20*/  @!P3 LDG.E.64 R124, desc[UR36][R238.64] ;  /* 0x00000024ee7cb981 */ /* 0x000128000c1e1b00 */
[----:B------:R-:W-:Y:S01]  /*2e30*/  ISETP.GE.OR P1, PT, R13, R4, P0 ;  /* 0x000000040d00720c */ /* 0x000fe20000726670 */
[----:B0-----:R-:W0:-:S12]  /*2e40*/  @!P4 LDC.64 R238, c[0x0][0x248] ;  /* 0x00009200ffeecb82 */ /* 0x001e180000000a00 */
[----:B------:R-:W4:Y:S01]  /*2e50*/  @!P1 LDG.E R242, desc[UR36][R236.64] ;  /* 0x00000024ecf29981 */ /* 0x000f22000c1e1900 */
[----:B---3--:R-:W-:-:S04]  /*2e60*/  @!P4 IMAD R244, R244, R245, RZ ;  /* 0x000000f5f4f4c224 */ /* 0x008fc800078e02ff */
[----:B------:R-:W-:-:S04]  /*2e70*/  @!P4 IMAD R244, R244, 0xa0, RZ ;  /* 0x000000a0f4f4c824 */ /* 0x000fc800078e02ff */
[----:B------:R-:W-:-:S05]  /*2e80*/  @!P4 IMAD R244, R244, R11, R241 ;  /* 0x0000000bf4f4c224 */ /* 0x000fca00078e02f1 */
[----:B------:R-:W-:-:S04]  /*2e90*/  @!P4 IADD3 R241, P3, R2, R244, RZ ;  /* 0x000000f402f1c210 */ /* 0x000fc80007f7e0ff */
[----:B------:R-:W-:Y:S02]  /*2ea0*/  @!P4 LEA.HI.X.SX32 R244, R244, R5, 0x1, P3 ;  /* 0x00000005f4f4c211 */ /* 0x000fe400018f0eff */
[----:B0-----:R-:W-:-:S04]  /*2eb0*/  @!P4 LEA R238, P3, R241, R238, 0x2 ;  /* 0x000000eef1eec211 */ /* 0x001fc800078610ff */
[----:B------:R-:W-:Y:S01]  /*2ec0*/  @!P4 LEA.HI.X R239, R241, R239, R244, 0x2, P3 ;  /* 0x000000eff1efc211 */ /* 0x000fe200018f14f4 */
[----:B------:R-:W-:Y:S01]  /*2ed0*/  IMAD.IADD R244, R243, 0x1, R11 ;  /* 0x00000001f3f47824 */ /* 0x000fe200078e020b */
[----:B------:R-:W2:Y:S03]  /*2ee0*/  @!P5 LDC R241, c[0x0][0x288] ;  /* 0x0000a200fff1db82 */ /* 0x000ea60000000800 */
[----:B------:R-:W-:-:S05]  /*2ef0*/  IMAD.SHL.U32 R244, R244, 0x4, RZ ;  /* 0x00000004f4f47824 */ /* 0x000fca00078e00ff */
[----:B------:R-:W-:-:S13]  /*2f00*/  ISETP.GE.OR P3, PT, R244, R4, P0 ;  /* 0x00000004f400720c */ /* 0x000fda0000766670 */
[----:B------:R-:W3:Y:S01]  /*2f10*/  @!P3 LDG.E R245, desc[UR36][R236.64] ;  /* 0x00000024ecf5b981 */ /* 0x000ee2000c1e1900 */
[----:B------:R-:W-:Y:S02]  /*2f20*/  FSEL R123, R123, RZ, P2 ;  /* 0x000000ff7b7b7208 */ /* 0x000fe40001000000 */
[----:B------:R-:W-:-:S06]  /*2f30*/  FSEL R122, R122, RZ, P2 ;  /* 0x000000ff7a7a7208 */ /* 0x000fcc0001000000 */
[----:B------:R0:W3:Y:S02]  /*2f40*/  @!P4 LDG.E.64 R122, desc[UR36][R238.64] ;  /* 0x00000024ee7ac981 */ /* 0x0000e4000c1e1b00 */
[----:B0-----:R-:W4:Y:S01]  /*2f50*/  @!P6 LDC R239, c[0x0][0x288] ;  /* 0x0000a200ffefeb82 */ /* 0x001f220000000800 */
[----:B--2---:R-:W-:-:S04]  /*2f60*/  @!P5 IMAD R15, R15, R241, RZ ;  /* 0x000000f10f0fd224 */ /* 0x004fc800078e02ff */
        /* <DEDUP_REMOVED lines=9> */
[----:B------:R-:W-:Y:S02]  /*3000*/  ISETP.GE.OR P4, PT, R241, R4, P0 ;  /* 0x00000004f100720c */ /* 0x000fe40000786670 */
[----:B------:R-:W-:Y:S02]  /*3010*/  FSEL R121, R121, RZ, P2 ;  /* 0x000000ff79797208 */ /* 0x000fe40001000000 */
[----:B------:R-:W-:-:S06]  /*3020*/  FSEL R120, R120, RZ, P2 ;  /* 0x000000ff78787208 */ /* 0x000fcc0001000000 */
[----:B------:R0:W2:Y:S04]  /*3030*/  @!P5 LDG.E.64 R120, desc[UR36][R14.64] ;  /* 0x000000240e78d981 */ /* 0x0000a8000c1e1b00 */
[----:B------:R-:W2:Y:S01]  /*3040*/  @!P4 LDG.E R243, desc[UR36][R236.64] ;  /* 0x00000024ecf3c981 */ /* 0x000ea2000c1e1900 */
[----:B0-----:R-:W0:Y:S01]  /*3050*/  @!P6 LDC.64 R14, c[0x0][0x248] ;  /* 0x00009200ff0eeb82 */ /* 0x001e220000000a00 */
[----:B----4-:R-:W-:-:S04]  /*3060*/  @!P6 IMAD R239, R240, R239, RZ ;  /* 0x000000eff0efe224 */ /* 0x010fc800078e02ff */
[----:B------:R-:W-:-:S04]  /*3070*/  @!P6 IMAD R239, R239, 0xa0, RZ ;  /* 0x000000a0efefe824 */ /* 0x000fc800078e02ff */
[----:B------:R-:W-:-:S05]  /*3080*/  @!P6 IMAD R239, R239, R11, R10 ;  /* 0x0000000befefe224 */ /* 0x000fca00078e020a */
[----:B------:R-:W-:Y:S01]  /*3090*/  @!P6 IADD3 R10, P5, R2, R239, RZ ;  /* 0x000000ef020ae210 */ /* 0x000fe20007fbe0ff */
[----:B------:R-:W-:-:S03]  /*30a0*/  IMAD.IADD R250, R238, 0x1, R11 ;  /* 0x00000001eefa7824 */ /* 0x000fc600078e020b */
[----:B------:R-:W-:Y:S02]  /*30b0*/  @!P6 LEA.HI.X.SX32 R239, R239, R5, 0x1, P5 ;  /* 0x00000005efefe211 */ /* 0x000fe400028f0eff */
[----:B0-----:R-:W-:-:S04]  /*30c0*/  @!P6 LEA R14, P5, R10, R14, 0x2 ;  /* 0x0000000e0a0ee211 */ /* 0x001fc800078a10ff */
[----:B------:R-:W-:Y:S02]  /*30d0*/  @!P6 LEA.HI.X R15, R10, R15, R239, 0x2, P5 ;  /* 0x0000000f0a0fe211 */ /* 0x000fe400028f14ef */
[----:B------:R-:W-:Y:S01]  /*30e0*/  SHF.L.U32 R10, R250, 0x2, RZ ;  /* 0x00000002fa0a7819 */ /* 0x000fe200000006ff */
[----:B------:R-:W0:Y:S03]  /*30f0*/  @!P1 LDC.64 R238, c[0x0][0x248] ;  /* 0x00009200ffee9b82 */ /* 0x000e260000000a00 */
[----:B------:R-:W-:-:S13]  /*3100*/  ISETP.GE.OR P5, PT, R10, R4, P0 ;  /* 0x000000040a00720c */ /* 0x000fda00007a6670 */
[----:B------:R-:W4:Y:S01]  /*3110*/  @!P5 LDG.E R240, desc[UR36][R236.64] ;  /* 0x00000024ecf0d981 */ /* 0x000f22000c1e1900 */
[----:B------:R-:W-:Y:S02]  /*3120*/  FSEL R119, R119, RZ, P2 ;  /* 0x000000ff77777208 */ /* 0x000fe40001000000 */
[----:B------:R-:W-:-:S06]  /*3130*/  FSEL R118, R118, RZ, P2 ;  /* 0x000000ff76767208 */ /* 0x000fcc0001000000 */
[----:B------:R1:W4:Y:S02]  /*3140*/  @!P6 LDG.E.64 R118, desc[UR36][R14.64] ;  /* 0x000000240e76e981 */ /* 0x000324000c1e1b00 */
[----:B-1----:R-:W1:Y:S02]  /*3150*/  @!P1 LDC R14, c[0x0][0x288] ;  /* 0x0000a200ff0e9b82 */ /* 0x002e640000000800 */
[----:B-1----:R-:W-:-:S04]  /*3160*/  @!P1 IMAD R242, R242, R14, RZ ;  /* 0x0000000ef2f29224 */ /* 0x002fc800078e02ff */
[----:B------:R-:W-:-:S04]  /*3170*/  @!P1 IMAD R242, R242, 0xa0, RZ ;  /* 0x000000a0f2f29824 */ /* 0x000fc800078e02ff */
[----:B------:R-:W-:-:S05]  /*3180*/  @!P1 IMAD R242, R242, R11, R13 ;  /* 0x0000000bf2f29224 */ /* 0x000fca00078e020d */
[----:B------:R-:W-:-:S04]  /*3190*/  @!P1 IADD3 R13, P6, R2, R242, RZ ;  /* 0x000000f2020d9210 */ /* 0x000fc80007fde0ff */
[----:B------:R-:W-:Y:S02]  /*31a0*/  @!P1 LEA.HI.X.SX32 R14, R242, R5, 0x1, P6 ;  /* 0x00000005f20e9211 */ /* 0x000fe400030f0eff */
[----:B0-----:R-:W-:-:S04]  /*31b0*/  @!P1 LEA R238, P6, R13, R238, 0x2 ;  /* 0x000000ee0dee9211 */ /* 0x001fc800078c10ff */
[----:B------:R-:W-:Y:S01]  /*31c0*/  @!P1 LEA.HI.X R239, R13, R239, R14, 0x2, P6 ;  /* 0x000000ef0def9211 */ /* 0x000fe200030f140e */
[----:B------:R-:W-:Y:S01]  /*31d0*/  IMAD.IADD R13, R250, 0x1, R11 ;  /* 0x00000001fa0d7824 */ /* 0x000fe200078e020b */
[----:B------:R-:W3:Y:S03]  /*31e0*/  @!P3 LDC R14, c[0x0][0x288] ;  /* 0x0000a200ff0ebb82 */ /* 0x000ee60000000800 */
[----:B------:R-:W-:-:S05]  /*31f0*/  IMAD.SHL.U32 R13, R13, 0x4, RZ ;  /* 0x000000040d0d7824 */ /* 0x000fca00078e00ff */
[----:B------:R-:W-:-:S13]  /*3200*/  ISETP.GE.OR P6, PT, R13, R4, P0 ;  /* 0x000000040d00720c */ /* 0x000fda00007c6670 */
[----:B------:R-:W4:Y:S01]  /*3210*/  @!P6 LDG.E R242, desc[UR36][R236.64] ;  /* 0x00000024ecf2e981 */ /* 0x000f22000c1e1900 */
[----:B------:R-:W-:Y:S02]  /*3220*/  FSEL R117, R117, RZ, P2 ;  /* 0x000000ff75757208 */ /* 0x000fe40001000000 */
[----:B------:R-:W-:-:S06]  /*3230*/  FSEL R116, R116, RZ, P2 ;  /* 0x000000ff74747208 */ /* 0x000fcc0001000000 */
[----:B------:R0:W4:Y:S01]  /*3240*/  @!P1 LDG.E.64 R116, desc[UR36][R238.64] ;  /* 0x00000024ee749981 */ /* 0x000122000c1e1b00 */
[----:B---3--:R-:W-:-:S04]  /*3250*/  @!P3 IMAD R14, R245, R14, RZ ;  /* 0x0000000ef50eb224 */ /* 0x008fc800078e02ff */
[----:B------:R-:W-:-:S04]  /*3260*/  @!P3 IMAD R14, R14, 0xa0, RZ ;  /* 0x000000a00e0eb824 */ /* 0x000fc800078e02ff */
[----:B------:R-:W-:Y:S02]  /*3270*/  @!P3 IMAD R244, R14, R11, R244 ;  /* 0x0000000b0ef4b224 */ /* 0x000fe400078e02f4 */
[----:B------:R-:W1:Y:S03]  /*3280*/  @!P3 LDC.64 R14, c[0x0][0x248] ;  /* 0x00009200ff0ebb82 */ /* 0x000e660000000a00 */
[----:B0-----:R-:W-:-:S04]  /*3290*/  @!P3 IADD3 R238, P1, R2, R244, RZ ;  /* 0x000000f402eeb210 */ /* 0x001fc80007f3e0ff */
[----:B------:R-:W-:Y:S02]  /*32a0*/  @!P3 LEA.HI.X.SX32 R244, R244, R5, 0x1, P1 ;  /* 0x00000005f4f4b211 */ /* 0x000fe400008f0eff */
[----:B-1----:R-:W-:-:S04]  /*32b0*/  @!P3 LEA R14, P1, R238, R14, 0x2 ;  /* 0x0000000eee0eb211 */ /* 0x002fc800078210ff */
[----:B------:R-:W-:Y:S01]  /*32c0*/  @!P3 LEA.HI.X R15, R238, R15, R244, 0x2, P1 ;  /* 0x0000000fee0fb211 */ /* 0x000fe200008f14f4 */
[----:B------:R-:W-:-:S04]  /*32d0*/  IMAD R238, R11, 0xd, R12 ;  /* 0x0000000d0bee7824 */ /* 0x000fc800078e020c */
[----:B------:R-:W-:-:S05]  /*32e0*/  IMAD.SHL.U32 R244, R238, 0x4, RZ ;  /* 0x00000004eef47824 */ /* 0x000fca00078e00ff */
[----:B------:R-:W-:-:S13]  /*32f0*/  ISETP.GE.OR P1, PT, R244, R4, P0 ;  /* 0x00000004f400720c */ /* 0x000fda0000726670 */
[----:B------:R-:W3:Y:S01]  /*3300*/  @!P1 LDG.E R245, desc[UR36][R236.64] ;  /* 0x00000024ecf59981 */ /* 0x000ee2000c1e1900 */
[----:B------:R-:W-:Y:S02]  /*3310*/  FSEL R115, R115, RZ, P2 ;  /* 0x000000ff73737208 */ /* 0x000fe40001000000 */
[----:B------:R-:W-:-:S06]  /*3320*/  FSEL R114, R114, RZ, P2 ;  /* 0x000000ff72727208 */ /* 0x000fcc0001000000 */
[----:B------:R0:W3:Y:S02]  /*3330*/  @!P3 LDG.E.64 R114, desc[UR36][R14.64] ;  /* 0x000000240e72b981 */ /* 0x0000e4000c1e1b00 */
[----:B0-----:R-:W2:Y:S01]  /*3340*/  @!P4 LDC R14, c[0x0][0x288] ;  /* 0x0000a200ff0ecb82 */ /* 0x001ea20000000800 */
[----:B------:R-:W-:Y:S02]  /*3350*/  IMAD.IADD R238, R238, 0x1, R11 ;  /* 0x00000001eeee7824 */ /* 0x000fe400078e020b */
[----:B--2---:R-:W-:-:S05]  /*3360*/  @!P4 IMAD R243, R243, R14, RZ ;  /* 0x0000000ef3f3c224 */ /* 0x004fca00078e02ff */
[----:B------:R-:W0:Y:S01]  /*3370*/  @!P4 LDC.64 R14, c[0x0][0x248] ;  /* 0x00009200ff0ecb82 */ /* 0x000e220000000a00 */
[----:B------:R-:W-:-:S04]  /*3380*/  @!P4 IMAD R243, R243, 0xa0, RZ ;  /* 0x000000a0f3f3c824 */ /* 0x000fc800078e02ff */
[----:B------:R-:W-:-:S05]  /*3390*/  @!P4 IMAD R241, R243, R11, R241 ;  /* 0x0000000bf3f1c224 */ /* 0x000fca00078e02f1 */
[----:B------:R-:W-:-:S04]  /*33a0*/  @!P4 IADD3 R239, P3, R2, R241, RZ ;  /* 0x000000f102efc210 */ /* 0x000fc80007f7e0ff */
[----:B------:R-:W-:Y:S02]  /*33b0*/  @!P4 LEA.HI.X.SX32 R241, R241, R5, 0x1, P3 ;  /* 0x00000005f1f1c211 */ /* 0x000fe400018f0eff */
[----:B0-----:R-:W-:-:S04]  /*33c0*/  @!P4 LEA R14, P3, R239, R14, 0x2 ;  /* 0x0000000eef0ec211 */ /* 0x001fc800078610ff */
[----:B------:R-:W-:Y:S02]  /*33d0*/  @!P4 LEA.HI.X R15, R239, R15, R241, 0x2, P3 ;  /* 0x0000000fef0fc211 */ /* 0x000fe400018f14f1 */
[----:B------:R-:W4:Y:S01]  /*33e0*/  @!P5 LDC R241, c[0x0][0x288] ;  /* 0x0000a200fff1db82 */ /* 0x000f220000000800 */
[----:B------:R-:W-:Y:S01]  /*33f0*/  IMAD.SHL.U32 R239, R238, 0x4, RZ ;  /* 0x00000004eeef7824 */ /* 0x000fe200078e00ff */
[----:B------:R-:W-:Y:S02]  /*3400*/  FSEL R113, R113, RZ, P2 ;  /* 0x000000ff71717208 */ /* 0x000fe40001000000 */
[----:B------:R-:W-:Y:S02]  /*3410*/  FSEL R112, R112, RZ, P2 ;  /* 0x000000ff70707208 */ /* 0x000fe40001000000 */
[----:B------:R-:W-:-:S04]  /*3420*/  ISETP.GE.OR P3, PT, R239, R4, P0 ;  /* 0x00000004ef00720c */ /* 0x000fc80000766670 */
[----:B------:R4:W2:Y:S09]  /*3430*/  @!P4 LDG.E.64 R112, desc[UR36][R14.64] ;  /* 0x000000240e70c981 */ /* 0x0008b2000c1e1b00 */
[----:B------:R-:W2:Y:S01]  /*3440*/  @!P3 LDG.E R243, desc[UR36][R236.64] ;  /* 0x00000024ecf3b981 */ /* 0x000ea2000c1e1900 */
[----:B----4-:R-:W-:-:S02]  /*3450*/  @!P5 IMAD R14, R240, R241, RZ ;  /* 0x000000f1f00ed224 */ /* 0x010fc400078e02ff */
[----:B------:R-:W0:Y:S02]  /*3460*/  @!P5 LDC.64 R240, c[0x0][0x248] ;  /* 0x00009200fff0db82 */ /* 0x000e240000000a00 */
[----:B------:R-:W-:-:S04]  /*3470*/  @!P5 IMAD R14, R14, 0xa0, RZ ;  /* 0x000000a00e0ed824 */ /* 0x000fc800078e02ff */
[----:B------:R-:W-:-:S05]  /*3480*/  @!P5 IMAD R14, R14, R11, R10 ;  /* 0x0000000b0e0ed224 */ /* 0x000fca00078e020a */
[----:B------:R-:W-:-:S04]  /*3490*/  @!P5 IADD3 R10, P4, R2, R14, RZ ;  /* 0x0000000e020ad210 */ /* 0x000fc80007f9e0ff */
[----:B------:R-:W-:Y:S02]  /*34a0*/  @!P5 LEA.HI.X.SX32 R14, R14, R5, 0x1, P4 ;  /* 0x000000050e0ed211 */ /* 0x000fe400020f0eff */
[----:B0-----:R-:W-:-:S04]  /*34b0*/  @!P5 LEA R240, P4, R10, R240, 0x2 ;  /* 0x000000f00af0d211 */ /* 0x001fc800078810ff */
[----:B------:R-:W-:Y:S01]  /*34c0*/  @!P5 LEA.HI.X R241, R10, R241, R14, 0x2, P4 ;  /* 0x000000f10af1d211 */ /* 0x000fe200020f140e */
[----:B------:R-:W-:Y:S01]  /*34d0*/  IMAD.IADD R10, R238, 0x1, R11 ;  /* 0x00000001ee0a7824 */ /* 0x000fe200078e020b */
[----:B------:R-:W0:Y:S04]  /*34e0*/  @!P6 LDC R14, c[0x0][0x288] ;  /* 0x0000a200ff0eeb82 */ /* 0x000e280000000800 */
[----:B------:R-:W-:-:S04]  /*34f0*/  SHF.L.U32 R10, R10, 0x2, RZ ;  /* 0x000000020a0a7819 */ /* 0x000fc800000006ff */
[----:B------:R-:W-:-:S13]  /*3500*/  ISETP.GE.OR P4, PT, R10, R4, P0 ;  /* 0x000000040a00720c */ /* 0x000fda0000786670 */
[----:B------:R-:W4:Y:S01]  /*3510*/  @!P4 LDG.E R238, desc[UR36][R236.64] ;  /* 0x00000024eceec981 */ /* 0x000f22000c1e1900 */
[----:B------:R-:W-:Y:S02]  /*3520*/  FSEL R111, R111, RZ, P2 ;  /* 0x000000ff6f6f7208 */ /* 0x000fe40001000000 */
[----:B------:R-:W-:-:S06]  /*3530*/  FSEL R110, R110, RZ, P2 ;  /* 0x000000ff6e6e7208 */ /* 0x000fcc0001000000 */
[----:B------:R1:W4:Y:S01]  /*3540*/  @!P5 LDG.E.64 R110, desc[UR36][R240.64] ;  /* 0x00000024f06ed981 */ /* 0x000322000c1e1b00 */
[----:B0-----:R-:W-:Y:S01]  /*3550*/  @!P6 IMAD R14, R242, R14, RZ ;  /* 0x0000000ef20ee224 */ /* 0x001fe200078e02ff */
[----:B-1----:R-:W3:Y:S03]  /*3560*/  @!P1 LDC R241, c[0x0][0x288] ;  /* 0x0000a200fff19b82 */ /* 0x002ee60000000800 */
[----:B------:R-:W-:-:S04]  /*3570*/  @!P6 IMAD R14, R14, 0xa0, RZ ;  /* 0x000000a00e0ee824 */ /* 0x000fc800078e02ff */
[----:B------:R-:W-:Y:S02]  /*3580*/  @!P6 IMAD R242, R14, R11, R13 ;  /* 0x0000000b0ef2e224 */ /* 0x000fe400078e020d */
[----:B------:R-:W0:Y:S03]  /*3590*/  @!P6 LDC.64 R14, c[0x0][0x248] ;  /* 0x00009200ff0eeb82 */ /* 0x000e260000000a00 */
[----:B------:R-:W-:Y:S01]  /*35a0*/  @!P6 IADD3 R13, P5, R2, R242, RZ ;  /* 0x000000f2020de210 */ /* 0x000fe20007fbe0ff */
[----:B------:R-:W-:-:S03]  /*35b0*/  IMAD R240, R11, 0x10, R12 ;  /* 0x000000100bf07824 */ /* 0x000fc600078e020c */
[----:B------:R-:W-:Y:S02]  /*35c0*/  @!P6 LEA.HI.X.SX32 R242, R242, R5, 0x1, P5 ;  /* 0x00000005f2f2e211 */ /* 0x000fe400028f0eff */
[----:B0-----:R-:W-:-:S04]  /*35d0*/  @!P6 LEA R14, P5, R13, R14, 0x2 ;  /* 0x0000000e0d0ee211 */ /* 0x001fc800078a10ff */
[----:B------:R-:W-:Y:S01]  /*35e0*/  @!P6 LEA.HI.X R15, R13, R15, R242, 0x2, P5 ;  /* 0x0000000f0d0fe211 */ /* 0x000fe200028f14f2 */
[----:B------:R-:W-:-:S05]  /*35f0*/  IMAD.SHL.U32 R13, R240, 0x4, RZ ;  /* 0x00000004f00d7824 */ /* 0x000fca00078e00ff */
[----:B------:R-:W-:Y:S02]  /*3600*/  ISETP.GE.OR P5, PT, R13, R4, P0 ;  /* 0x000000040d00720c */ /* 0x000fe400007a6670 */
[----:B------:R-:W-:Y:S02]  /*3610*/  FSEL R109, R109, RZ, P2 ;  /* 0x000000ff6d6d7208 */ /* 0x000fe40001000000 */
[----:B------:R-:W-:-:S06]  /*3620*/  FSEL R108, R108, RZ, P2 ;  /* 0x000000ff6c6c7208 */ /* 0x000fcc0001000000 */
[----:B------:R0:W4:Y:S04]  /*3630*/  @!P6 LDG.E.64 R108, desc[UR36][R14.64] ;  /* 0x000000240e6ce981 */ /* 0x000128000c1e1b00 */
[----:B------:R-:W4:Y:S01]  /*3640*/  @!P5 LDG.E R242, desc[UR36][R236.64] ;  /* 0x00000024ecf2d981 */ /* 0x000f22000c1e1900 */
[----:B0-----:R-:W0:Y:S01]  /*3650*/  @!P1 LDC.64 R14, c[0x0][0x248] ;  /* 0x00009200ff0e9b82 */ /* 0x001e220000000a00 */
[----:B------:R-:W-:Y:S02]  /*3660*/  IMAD.IADD R250, R240, 0x1, R11 ;  /* 0x00000001f0fa7824 */ /* 0x000fe400078e020b */
[----:B---3--:R-:W-:-:S04]  /*3670*/  @!P1 IMAD R241, R245, R241, RZ ;  /* 0x000000f1f5f19224 */ /* 0x008fc800078e02ff */
[----:B------:R-:W-:-:S04]  /*3680*/  @!P1 IMAD R241, R241, 0xa0, RZ ;  /* 0x000000a0f1f19824 */ /* 0x000fc800078e02ff */
[----:B------:R-:W-:-:S05]  /*3690*/  @!P1 IMAD R244, R241, R11, R244 ;  /* 0x0000000bf1f49224 */ /* 0x000fca00078e02f4 */
[----:B------:R-:W-:-:S04]  /*36a0*/  @!P1 IADD3 R241, P6, R2, R244, RZ ;  /* 0x000000f402f19210 */ /* 0x000fc80007fde0ff */
[----:B------:R-:W-:Y:S02]  /*36b0*/  @!P1 LEA.HI.X.SX32 R244, R244, R5, 0x1, P6 ;  /* 0x00000005f4f49211 */ /* 0x000fe400030f0eff */
[----:B0-----:R-:W-:-:S04]  /*36c0*/  @!P1 LEA R14, P6, R241, R14, 0x2 ;  /* 0x0000000ef10e9211 */ /* 0x001fc800078c10ff */
[----:B------:R-:W-:Y:S01]  /*36d0*/  @!P1 LEA.HI.X R15, R241, R15, R244, 0x2, P6 ;  /* 0x0000000ff10f9211 */ /* 0x000fe200030f14f4 */
[----:B------:R-:W-:Y:S01]  /*36e0*/  IMAD.SHL.U32 R244, R250, 0x4, RZ ;  /* 0x00000004faf47824 */ /* 0x000fe200078e00ff */
[----:B------:R-:W-:Y:S01]  /*36f0*/  FSEL R107, R107, RZ, P2 ;  /* 0x000000ff6b6b7208 */ /* 0x000fe20001000000 */
[----:B------:R-:W0:Y:S03]  /*3700*/  @!P3 LDC.64 R240, c[0x0][0x248] ;  /* 0x00009200fff0bb82 */ /* 0x000e260000000a00 */
[----:B------:R-:W-:-:S13]  /*3710*/  ISETP.GE.OR P6, PT, R244, R4, P0 ;  /* 0x00000004f400720c */ /* 0x000fda00007c6670 */
[----:B------:R-:W3:Y:S01]  /*3720*/  @!P6 LDG.E R245, desc[UR36][R236.64] ;  /* 0x00000024ecf5e981 */ /* 0x000ee2000c1e1900 */
[----:B------:R-:W-:-:S06]  /*3730*/  FSEL R106, R106, RZ, P2 ;  /* 0x000000ff6a6a7208 */ /* 0x000fcc0001000000 */
[----:B------:R1:W3:Y:S02]  /*3740*/  @!P1 LDG.E.64 R106, desc[UR36][R14.64] ;  /* 0x000000240e6a9981 */ /* 0x0002e4000c1e1b00 */
[----:B-1----:R-:W2:Y:S02]  /*3750*/  @!P3 LDC R14, c[0x0][0x288] ;  /* 0x0000a200ff0ebb82 */ /* 0x002ea40000000800 */
[----:B--2---:R-:W-:-:S04]  /*3760*/  @!P3 IMAD R243, R243, R14, RZ ;  /* 0x0000000ef3f3b224 */ /* 0x004fc800078e02ff */
[----:B------:R-:W-:-:S04]  /*3770*/  @!P3 IMAD R243, R243, 0xa0, RZ ;  /* 0x000000a0f3f3b824 */ /* 0x000fc800078e02ff */
[----:B------:R-:W-:-:S05]  /*3780*/  @!P3 IMAD R243, R243, R11, R239 ;  /* 0x0000000bf3f3b224 */ /* 0x000fca00078e02ef */
[----:B------:R-:W-:-:S04]  /*3790*/  @!P3 IADD3 R14, P1, R2, R243, RZ ;  /* 0x000000f3020eb210 */ /* 0x000fc80007f3e0ff */
[----:B------:R-:W-:Y:S02]  /*37a0*/  @!P3 LEA.HI.X.SX32 R15, R243, R5, 0x1, P1 ;  /* 0x00000005f30fb211 */ /* 0x000fe400008f0eff */
[----:B0-----:R-:W-:-:S04]  /*37b0*/  @!P3 LEA R240, P1, R14, R240, 0x2 ;  /* 0x000000f00ef0b211 */ /* 0x001fc800078210ff */
[----:B------:R-:W-:Y:S02]  /*37c0*/  @!P3 LEA.HI.X R241, R14, R241, R15, 0x2, P1 ;  /* 0x000000f10ef1b211 */ /* 0x000fe400008f140f */
[----:B------:R-:W4:Y:S01]  /*37d0*/  @!P4 LDC R14, c[0x0][0x288] ;  /* 0x0000a200ff0ecb82 */ /* 0x000f220000000800 */
[----:B------:R-:W-:-:S04]  /*37e0*/  IMAD.IADD R239, R250, 0x1, R11 ;  /* 0x00000001faef7824 */ /* 0x000fc800078e020b */
[----:B------:R-:W-:-:S05]  /*37f0*/  IMAD.SHL.U32 R239, R239, 0x4, RZ ;  /* 0x00000004efef7824 */ /* 0x000fca00078e00ff */
[----:B------:R-:W-:Y:S01]  /*3800*/  ISETP.GE.OR P1, PT, R239, R4, P0 ;  /* 0x00000004ef00720c */ /* 0x000fe20000726670 */
[----:B----4-:R-:W-:-:S12]  /*3810*/  @!P4 IMAD R14, R238, R14, RZ ;  /* 0x0000000eee0ec224 */ /* 0x010fd800078e02ff */
[----:B------:R-:W2:Y:S01]  /*3820*/  @!P1 LDG.E R238, desc[UR36][R236.64] ;  /* 0x00000024ecee9981 */ /* 0x000ea2000c1e1900 */
[----:B------:R-:W-:-:S04]  /*3830*/  @!P4 IMAD R14, R14, 0xa0, RZ ;  /* 0x000000a00e0ec824 */ /* 0x000fc800078e02ff */
[----:B------:R-:W-:Y:S02]  /*3840*/  @!P4 IMAD R243, R14, R11, R10 ;  /* 0x0000000b0ef3c224 */ /* 0x000fe400078e020a */
[----:B------:R-:W0:Y:S01]  /*3850*/  @!P4 LDC.64 R14, c[0x0][0x248] ;  /* 0x00009200ff0ecb82 */ /* 0x000e220000000a00 */
[----:B------:R-:W-:Y:S02]  /*3860*/  FSEL R105, R105, RZ, P2 ;  /* 0x000000ff69697208 */ /* 0x000fe40001000000 */
[----:B------:R-:W-:-:S06]  /*3870*/  FSEL R104, R104, RZ, P2 ;  /* 0x000000ff68687208 */ /* 0x000fcc0001000000 */
[----:B------:R1:W4:Y:S01]  /*3880*/  @!P3 LDG.E.64 R104, desc[UR36][R240.64] ;  /* 0x00000024f068b981 */ /* 0x000322000c1e1b00 */
[----:B------:R-:W-:-:S04]  /*3890*/  @!P4 IADD3 R10, P3, R2, R243, RZ ;  /* 0x000000f3020ac210 */ /* 0x000fc80007f7e0ff */
[----:B------:R-:W-:Y:S01]  /*38a0*/  @!P4 LEA.HI.X.SX32 R243, R243, R5, 0x1, P3 ;  /* 0x00000005f3f3c211 */ /* 0x000fe200018f0eff */
[----:B-1----:R-:W-:Y:S01]  /*38b0*/  IMAD R240, R11, 0x13, R12 ;  /* 0x000000130bf07824 */ /* 0x002fe200078e020c */
[----:B0-----:R-:W-:-:S04]  /*38c0*/  @!P4 LEA R14, P3, R10, R14, 0x2 ;  /* 0x0000000e0a0ec211 */ /* 0x001fc800078610ff */
[----:B------:R-:W-:Y:S02]  /*38d0*/  @!P4 LEA.HI.X R15, R10, R15, R243, 0x2, P3 ;  /* 0x0000000f0a0fc211 */ /* 0x000fe400018f14f3 */
[----:B------:R-:W-:-:S04]  /*38e0*/  SHF.L.U32 R10, R240, 0x2, RZ ;  /* 0x00000002f00a7819 */ /* 0x000fc800000006ff */
[----:B------:R-:W-:Y:S02]  /*38f0*/  ISETP.GE.OR P3, PT, R10, R4, P0 ;  /* 0x000000040a00720c */ /* 0x000fe40000766670 */
[----:B------:R-:W-:Y:S02]  /*3900*/  FSEL R103, R103, RZ, P2 ;  /* 0x000000ff67677208 */ /* 0x000fe40001000000 */
[----:B------:R-:W-:-:S06]  /*3910*/  FSEL R102, R102, RZ, P2 ;  /* 0x000000ff66667208 */ /* 0x000fcc0001000000 */
[----:B------:R0:W4:Y:S04]  /*3920*/  @!P4 LDG.E.64 R102, desc[UR36][R14.64] ;  /* 0x000000240e66c981 */ /* 0x000128000c1e1b00 */
[----:B------:R-:W4:Y:S01]  /*3930*/  @!P3 LDG.E R243, desc[UR36][R236.64] ;  /* 0x00000024ecf3b981 */ /* 0x000f22000c1e1900 */
[----:B0-----:R-:W0:Y:S01]  /*3940*/  @!P5 LDC R14, c[0x0][0x288] ;  /* 0x0000a200ff0edb82 */ /* 0x001e220000000800 */
[----:B------:R-:W-:-:S07]  /*3950*/  IMAD.IADD R250, R240, 0x1, R11 ;  /* 0x00000001f0fa7824 */ /* 0x000fce00078e020b */
[----:B------:R-:W3:Y:S01]  /*3960*/  @!P6 LDC R240, c[0x0][0x288] ;  /* 0x0000a200fff0eb82 */ /* 0x000ee20000000800 */
[----:B0-----:R-:W-:-:S07]  /*3970*/  @!P5 IMAD R242, R242, R14, RZ ;  /* 0x0000000ef2f2d224 */ /* 0x001fce00078e02ff */
[----:B------:R-:W0:Y:S01]  /*3980*/  @!P5 LDC.64 R14, c[0x0][0x248] ;  /* 0x00009200ff0edb82 */ /* 0x000e220000000a00 */
        /* <DEDUP_REMOVED lines=8> */
[----:B------:R-:W4:Y:S01]  /*3a10*/  @!P4 LDG.E R242, desc[UR36][R236.64] ;  /* 0x00000024ecf2c981 */ /* 0x000f22000c1e1900 */
[----:B------:R-:W-:Y:S02]  /*3a20*/  FSEL R101, R101, RZ, P2 ;  /* 0x000000ff65657208 */ /* 0x000fe40001000000 */
[----:B------:R-:W-:-:S06]  /*3a30*/  FSEL R100, R100, RZ, P2 ;  /* 0x000000ff64647208 */ /* 0x000fcc0001000000 */
[----:B------:R0:W4:Y:S01]  /*3a40*/  @!P5 LDG.E.64 R100, desc[UR36][R14.64] ;  /* 0x000000240e64d981 */ /* 0x000122000c1e1b00 */
[----:B---3--:R-:W-:Y:S02]  /*3a50*/  @!P6 IMAD R245, R245, R240, RZ ;  /* 0x000000f0f5f5e224 */ /* 0x008fe400078e02ff */
[----:B------:R-:W1:Y:S02]  /*3a60*/  @!P6 LDC.64 R240, c[0x0][0x248] ;  /* 0x00009200fff0eb82 */ /* 0x000e640000000a00 */
[----:B------:R-:W-:-:S04]  /*3a70*/  @!P6 IMAD R245, R245, 0xa0, RZ ;  /* 0x000000a0f5f5e824 */ /* 0x000fc800078e02ff */
[----:B------:R-:W-:Y:S02]  /*3a80*/  @!P6 IMAD R245, R245, R11, R244 ;  /* 0x0000000bf5f5e224 */ /* 0x000fe400078e02f4 */
[----:B------:R-:W2:Y:S03]  /*3a90*/  @!P1 LDC R244, c[0x0][0x288] ;  /* 0x0000a200fff49b82 */ /* 0x000ea60000000800 */
[----:B0-----:R-:W-:-:S04]  /*3aa0*/  @!P6 IADD3 R14, P5, R2, R245, RZ ;  /* 0x000000f5020ee210 */ /* 0x001fc80007fbe0ff */
[----:B------:R-:W-:Y:S02]  /*3ab0*/  @!P6 LEA.HI.X.SX32 R15, R245, R5, 0x1, P5 ;  /* 0x00000005f50fe211 */ /* 0x000fe400028f0eff */
[----:B-1----:R-:W-:-:S04]  /*3ac0*/  @!P6 LEA R240, P5, R14, R240, 0x2 ;  /* 0x000000f00ef0e211 */ /* 0x002fc800078a10ff */
[----:B------:R-:W-:Y:S01]  /*3ad0*/  @!P6 LEA.HI.X R241, R14, R241, R15, 0x2, P5 ;  /* 0x000000f10ef1e211 */ /* 0x000fe200028f140f */
[----:B------:R-:W-:-:S04]  /*3ae0*/  IMAD.IADD R15, R250, 0x1, R11 ;  /* 0x00000001fa0f7824 */ /* 0x000fc800078e020b */
[----:B------:R-:W-:-:S05]  /*3af0*/  IMAD.SHL.U32 R15, R15, 0x4, RZ ;  /* 0x000000040f0f7824 */ /* 0x000fca00078e00ff */
[----:B------:R-:W-:-:S13]  /*3b00*/  ISETP.GE.OR P5, PT, R15, R4, P0 ;  /* 0x000000040f00720c */ /* 0x000fda00007a6670 */
[----:B------:R-:W3:Y:S01]  /*3b10*/  @!P5 LDG.E R14, desc[UR36][R236.64] ;  /* 0x00000024ec0ed981 */ /* 0x000ee2000c1e1900 */
[----:B------:R-:W-:Y:S02]  /*3b20*/  FSEL R99, R99, RZ, P2 ;  /* 0x000000ff63637208 */ /* 0x000fe40001000000 */
[----:B------:R-:W-:-:S06]  /*3b30*/  FSEL R98, R98, RZ, P2 ;  /* 0x000000ff62627208 */ /* 0x000fcc0001000000 */
[----:B------:R0:W3:Y:S01]  /*3b40*/  @!P6 LDG.E.64 R98, desc[UR36][R240.64] ;  /* 0x00000024f062e981 */ /* 0x0000e2000c1e1b00 */
[----:B------:R-:W-:Y:S02]  /*3b50*/  FSEL R97, R97, RZ, P2 ;  /* 0x000000ff61617208 */ /* 0x000fe40001000000 */
[----:B------:R-:W-:Y:S01]  /*3b60*/  FSEL R96, R96, RZ, P2 ;  /* 0x000000ff60607208 */ /* 0x000fe20001000000 */
[----:B--2---:R-:W-:-:S04]  /*3b70*/  @!P1 IMAD R238, R238, R244, RZ ;  /* 0x000000f4eeee9224 */ /* 0x004fc800078e02ff */
[----:B------:R-:W-:-:S04]  /*3b80*/  @!P1 IMAD R238, R238, 0xa0, RZ ;  /* 0x000000a0eeee9824 */ /* 0x000fc800078e02ff */
[----:B------:R-:W-:Y:S02]  /*3b90*/  @!P1 IMAD R244, R238, R11, R239 ;  /* 0x0000000beef49224 */ /* 0x000fe400078e02ef */
[----:B------:R-:W1:Y:S03]  /*3ba0*/  @!P1 LDC.64 R238, c[0x0][0x248] ;  /* 0x00009200ffee9b82 */ /* 0x000e660000000a00 */
[----:B0-----:R-:W-:-:S04]  /*3bb0*/  @!P1 IADD3 R240, P6, R2, R244, RZ ;  /* 0x000000f402f09210 */ /* 0x001fc80007fde0ff */
[----:B------:R-:W-:Y:S02]  /*3bc0*/  @!P1 LEA.HI.X.SX32 R244, R244, R5, 0x1, P6 ;  /* 0x00000005f4f49211 */ /* 0x000fe400030f0eff */
[----:B-1----:R-:W-:-:S04]  /*3bd0*/  @!P1 LEA R238, P6, R240, R238, 0x2 ;  /* 0x000000eef0ee9211 */ /* 0x002fc800078c10ff */
[----:B------:R-:W-:Y:S02]  /*3be0*/  @!P1 LEA.HI.X R239, R240, R239, R244, 0x2, P6 ;  /* 0x000000eff0ef9211 */ /* 0x000fe400030f14f4 */
[----:B------:R-:W4:Y:S01]  /*3bf0*/  @!P3 LDC R244, c[0x0][0x288] ;  /* 0x0000a200fff4bb82 */ /* 0x000f220000000800 */
[----:B------:R-:W-:Y:S02]  /*3c00*/  IMAD R240, R11, 0x16, R12 ;  /* 0x000000160bf07824 */ /* 0x000fe400078e020c */
[----:B------:R0:W2:Y:S02]  /*3c10*/  @!P1 LDG.E.64 R96, desc[UR36][R238.64] ;  /* 0x00000024ee609981 */ /* 0x0000a4000c1e1b00 */
[----:B------:R-:W-:-:S05]  /*3c20*/  IMAD.SHL.U32 R241, R240, 0x4, RZ ;  /* 0x00000004f0f17824 */ /* 0x000fca00078e00ff */
[----:B------:R-:W-:Y:S01]  /*3c30*/  ISETP.GE.OR P6, PT, R241, R4, P0 ;  /* 0x00000004f100720c */ /* 0x000fe200007c6670 */
[----:B0-----:R-:W0:Y:S01]  /*3c40*/  @!P3 LDC.64 R238, c[0x0][0x248] ;  /* 0x00009200ffeebb82 */ /* 0x001e220000000a00 */
[----:B----4-:R-:W-:-:S11]  /*3c50*/  @!P3 IMAD R244, R243, R244, RZ ;  /* 0x000000f4f3f4b224 */ /* 0x010fd600078e02ff */
[----:B------:R-:W4:Y:S01]  /*3c60*/  @!P6 LDG.E R243, desc[UR36][R236.64] ;  /* 0x00000024ecf3e981 */ /* 0x000f22000c1e1900 */
[----:B------:R-:W-:-:S04]  /*3c70*/  @!P3 IMAD R244, R244, 0xa0, RZ ;  /* 0x000000a0f4f4b824 */ /* 0x000fc800078e02ff */
[----:B------:R-:W-:-:S05]  /*3c80*/  @!P3 IMAD R244, R244, R11, R10 ;  /* 0x0000000bf4f4b224 */ /* 0x000fca00078e020a */
[----:B------:R-:W-:-:S04]  /*3c90*/  @!P3 IADD3 R10, P1, R2, R244, RZ ;  /* 0x000000f4020ab210 */ /* 0x000fc80007f3e0ff */
[----:B------:R-:W-:Y:S02]  /*3ca0*/  @!P3 LEA.HI.X.SX32 R244, R244, R5, 0x1, P1 ;  /* 0x00000005f4f4b211 */ /* 0x000fe400008f0eff */
[----:B0-----:R-:W-:-:S04]  /*3cb0*/  @!P3 LEA R238, P1, R10, R238, 0x2 ;  /* 0x000000ee0aeeb211 */ /* 0x001fc800078210ff */
[----:B------:R-:W-:Y:S01]  /*3cc0*/  @!P3 LEA.HI.X R239, R10, R239, R244, 0x2, P1 ;  /* 0x000000ef0aefb211 */ /* 0x000fe200008f14f4 */
[----:B------:R-:W-:-:S05]  /*3cd0*/  IMAD.IADD R244, R240, 0x1, R11 ;  /* 0x00000001f0f47824 */ /* 0x000fca00078e020b */
[----:B------:R-:W-:-:S04]  /*3ce0*/  SHF.L.U32 R10, R244, 0x2, RZ ;  /* 0x00000002f40a7819 */ /* 0x000fc800000006ff */
[----:B------:R-:W-:Y:S02]  /*3cf0*/  ISETP.GE.OR P1, PT, R10, R4, P0 ;  /* 0x000000040a00720c */ /* 0x000fe40000726670 */
[----:B------:R-:W-:Y:S02]  /*3d00*/  FSEL R95, R95, RZ, P2 ;  /* 0x000000ff5f5f7208 */ /* 0x000fe40001000000 */
[----:B------:R-:W-:-:S06]  /*3d10*/  FSEL R94, R94, RZ, P2 ;  /* 0x000000ff5e5e7208 */ /* 0x000fcc0001000000 */
[----:B------:R0:W2:Y:S04]  /*3d20*/  @!P3 LDG.E.64 R94, desc[UR36][R238.64] ;  /* 0x00000024ee5eb981 */ /* 0x0000a8000c1e1b00 */
[----:B------:R-:W2:Y:S01]  /*3d30*/  @!P1 LDG.E R240, desc[UR36][R236.64] ;  /* 0x00000024ecf09981 */ /* 0x000ea2000c1e1900 */
[----:B0-----:R-:W0:Y:S02]  /*3d40*/  @!P4 LDC R238, c[0x0][0x288] ;  /* 0x0000a200ffeecb82 */ /* 0x001e240000000800 */
[----:B0-----:R-:W-:-:S06]  /*3d50*/  @!P4 IMAD R242, R242, R238, RZ ;  /* 0x000000eef2f2c224 */ /* 0x001fcc00078e02ff */
[----:B------:R-:W0:Y:S01]  /*3d60*/  @!P4 LDC.64 R238, c[0x0][0x248] ;  /* 0x00009200ffeecb82 */ /* 0x000e220000000a00 */
[----:B------:R-:W-:-:S04]  /*3d70*/  @!P4 IMAD R242, R242, 0xa0, RZ ;  /* 0x000000a0f2f2c824 */ /* 0x000fc800078e02ff */
[----:B------:R-:W-:-:S05]  /*3d80*/  @!P4 IMAD R242, R242, R11, R13 ;  /* 0x0000000bf2f2c224 */ /* 0x000fca00078e020d */
[----:B------:R-:W-:-:S04]  /*3d90*/  @!P4 IADD3 R13, P3, R2, R242, RZ ;  /* 0x000000f2020dc210 */ /* 0x000fc80007f7e0ff */
[----:B------:R-:W-:Y:S02]  /*3da0*/  @!P4 LEA.HI.X.SX32 R242, R242, R5, 0x1, P3 ;  /* 0x00000005f2f2c211 */ /* 0x000fe400018f0eff */
[----:B0-----:R-:W-:-:S04]  /*3db0*/  @!P4 LEA R238, P3, R13, R238, 0x2 ;  /* 0x000000ee0deec211 */ /* 0x001fc800078610ff */
[----:B------:R-:W-:Y:S01]  /*3dc0*/  @!P4 LEA.HI.X R239, R13, R239, R242, 0x2, P3 ;  /* 0x000000ef0defc211 */ /* 0x000fe200018f14f2 */
[----:B------:R-:W-:Y:S02]  /*3dd0*/  IMAD.IADD R242, R244, 0x1, R11 ;  /* 0x00000001f4f27824 */ /* 0x000fe400078e020b */
[----:B------:R-:W3:Y:S02]  /*3de0*/  @!P5 LDC R244, c[0x0][0x288] ;  /* 0x0000a200fff4db82 */ /* 0x000ee40000000800 */
[----:B------:R-:W-:-:S05]  /*3df0*/  IMAD.SHL.U32 R242, R242, 0x4, RZ ;  /* 0x00000004f2f27824 */ /* 0x000fca00078e00ff */
[----:B------:R-:W-:-:S13]  /*3e00*/  ISETP.GE.OR P3, PT, R242, R4, P0 ;  /* 0x00000004f200720c */ /* 0x000fda0000766670 */
[----:B------:R-:W2:Y:S01]  /*3e10*/  @!P3 LDG.E R13, desc[UR36][R236.64] ;  /* 0x00000024ec0db981 */ /* 0x000ea2000c1e1900 */
[----:B------:R-:W-:Y:S02]  /*3e20*/  FSEL R93, R93, RZ, P2 ;  /* 0x000000ff5d5d7208 */ /* 0x000fe40001000000 */
[----:B------:R-:W-:-:S06]  /*3e30*/  FSEL R92, R92, RZ, P2 ;  /* 0x000000ff5c5c7208 */ /* 0x000fcc0001000000 */
[----:B------:R0:W2:Y:S01]  /*3e40*/  @!P4 LDG.E.64 R92, desc[UR36][R238.64] ;  /* 0x00000024ee5cc981 */ /* 0x0000a2000c1e1b00 */
        /* <DEDUP_REMOVED lines=15> */
[----:B0-----:R-:W4:Y:S01]  /*3f40*/  @!P6 LDC R14, c[0x0][0x288] ;  /* 0x0000a200ff0eeb82 */ /* 0x001f220000000800 */
[----:B------:R-:W-:Y:S02]  /*3f50*/  FSEL R89, R89, RZ, P2 ;  /* 0x000000ff59597208 */ /* 0x000fe40001000000 */
[----:B------:R-:W-:Y:S01]  /*3f60*/  FSEL R88, R88, RZ, P2 ;  /* 0x000000ff58587208 */ /* 0x000fe20001000000 */
[----:B----4-:R-:W-:-:S04]  /*3f70*/  @!P6 IMAD R243, R243, R14, RZ ;  /* 0x0000000ef3f3e224 */ /* 0x010fc800078e02ff */
[----:B------:R-:W0:Y:S01]  /*3f80*/  @!P6 LDC.64 R14, c[0x0][0x248] ;  /* 0x00009200ff0eeb82 */ /* 0x000e220000000a00 */
[----:B------:R-:W-:-:S04]  /*3f90*/  @!P6 IMAD R243, R243, 0xa0, RZ ;  /* 0x000000a0f3f3e824 */ /* 0x000fc800078e02ff */
[----:B------:R-:W-:-:S05]  /*3fa0*/  @!P6 IMAD R241, R243, R11, R241 ;  /* 0x0000000bf3f1e224 */ /* 0x000fca00078e02f1 */
[----:B------:R-:W-:-:S04]  /*3fb0*/  @!P6 IADD3 R239, P5, R2, R241, RZ ;  /* 0x000000f102efe210 */ /* 0x000fc80007fbe0ff */
[----:B------:R-:W-:Y:S02]  /*3fc0*/  @!P6 LEA.HI.X.SX32 R241, R241, R5, 0x1, P5 ;  /* 0x00000005f1f1e211 */ /* 0x000fe400028f0eff */
[----:B0-----:R-:W-:-:S04]  /*3fd0*/  @!P6 LEA R14, P5, R239, R14, 0x2 ;  /* 0x0000000eef0ee211 */ /* 0x001fc800078a10ff */
[----:B------:R-:W-:Y:S02]  /*3fe0*/  @!P6 LEA.HI.X R15, R239, R15, R241, 0x2, P5 ;  /* 0x0000000fef0fe211 */ /* 0x000fe400028f14f1 */
[----:B------:R-:W2:Y:S01]  /*3ff0*/  @!P1 LDC R241, c[0x0][0x288] ;  /* 0x0000a200fff19b82 */ /* 0x000ea20000000800 */
[----:B------:R-:W-:Y:S02]  /*4000*/  IMAD.IADD R239, R238, 0x1, R11 ;  /* 0x00000001eeef7824 */ /* 0x000fe400078e020b */
[----:B------:R2:W4:Y:S02]  /*4010*/  @!P6 LDG.E.64 R88, desc[UR36][R14.64] ;  /* 0x000000240e58e981 */ /* 0x000524000c1e1b00 */
[----:B------:R-:W-:-:S05]  /*4020*/  IMAD.SHL.U32 R238, R239, 0x4, RZ ;  /* 0x00000004efee7824 */ /* 0x000fca00078e00ff */
[----:B------:R-:W-:-:S13]  /*4030*/  ISETP.GE.OR P5, PT, R238, R4, P0 ;  /* 0x00000004ee00720c */ /* 0x000fda00007a6670 */
[----:B------:R-:W4:Y:S01]  /*4040*/  @!P5 LDG.E R243, desc[UR36][R236.64] ;  /* 0x00000024ecf3d981 */ /* 0x000f22000c1e1900 */
[----:B--2---:R-:W-:Y:S02]  /*4050*/  @!P1 IMAD R14, R240, R241, RZ ;  /* 0x000000f1f00e9224 */ /* 0x004fe400078e02ff */
        /* <DEDUP_REMOVED lines=11> */
[----:B------:R-:W2:Y:S01]  /*4110*/  @!P6 LDG.E R239, desc[UR36][R236.64] ;  /* 0x00000024ecefe981 */ /* 0x000ea2000c1e1900 */
[----:B------:R-:W-:Y:S02]  /*4120*/  FSEL R87, R87, RZ, P2 ;  /* 0x000000ff57577208 */ /* 0x000fe40001000000 */
[----:B------:R-:W-:-:S06]  /*4130*/  FSEL R86, R86, RZ, P2 ;  /* 0x000000ff56567208 */ /* 0x000fcc0001000000 */
[----:B------:R1:W2:Y:S01]  /*4140*/  @!P1 LDG.E.64 R86, desc[UR36][R240.64] ;  /* 0x00000024f0569981 */ /* 0x0002a2000c1e1b00 */
[----:B0-----:R-:W-:Y:S01]  /*4150*/  @!P3 IMAD R13, R13, R14, RZ ;  /* 0x0000000e0d0db224 */ /* 0x001fe200078e02ff */
[----:B-1----:R-:W3:Y:S08]  /*4160*/  @!P4 LDC R241, c[0x0][0x288] ;  /* 0x0000a200fff1cb82 */ /* 0x002ef00000000800 */
[----:B------:R-:W0:Y:S01]  /*4170*/  @!P3 LDC.64 R14, c[0x0][0x248] ;  /* 0x00009200ff0ebb82 */ /* 0x000e220000000a00 */
[----:B------:R-:W-:-:S04]  /*4180*/  @!P3 IMAD R13, R13, 0xa0, RZ ;  /* 0x000000a00d0db824 */ /* 0x000fc800078e02ff */
[----:B------:R-:W-:-:S05]  /*4190*/  @!P3 IMAD R242, R13, R11, R242 ;  /* 0x0000000b0df2b224 */ /* 0x000fca00078e02f2 */
        /* <DEDUP_REMOVED lines=9> */
[----:B------:R0:W2:Y:S04]  /*4230*/  @!P3 LDG.E.64 R84, desc[UR36][R14.64] ;  /* 0x000000240e54b981 */ /* 0x0000a8000c1e1b00 */
[----:B------:R-:W2:Y:S01]  /*4240*/  @!P1 LDG.E R242, desc[UR36][R236.64] ;  /* 0x00000024ecf29981 */ /* 0x000ea2000c1e1900 */
        /* <DEDUP_REMOVED lines=16> */
[----:B-1----:R-:W4:Y:S01]  /*4350*/  @!P5 LDC R14, c[0x0][0x288] ;  /* 0x0000a200ff0edb82 */ /* 0x002f220000000800 */
[----:B------:R-:W-:Y:S01]  /*4360*/  FSEL R81, R81, RZ, P2 ;  /* 0x000000ff51517208 */ /* 0x000fe20001000000 */
[----:B----4-:R-:W-:-:S04]  /*4370*/  @!P5 IMAD R243, R243, R14, RZ ;  /* 0x0000000ef3f3d224 */ /* 0x010fc800078e02ff */
[----:B------:R-:W-:-:S04]  /*4380*/  @!P5 IMAD R243, R243, 0xa0, RZ ;  /* 0x000000a0f3f3d824 */ /* 0x000fc800078e02ff */
[----:B------:R-:W-:-:S05]  /*4390*/  @!P5 IMAD R243, R243, R11, R238 ;  /* 0x0000000bf3f3d224 */ /* 0x000fca00078e02ee */
[----:B------:R-:W-:-:S04]  /*43a0*/  @!P5 IADD3 R14, P4, R2, R243, RZ ;  /* 0x000000f3020ed210 */ /* 0x000fc80007f9e0ff */
[----:B------:R-:W-:Y:S02]  /*43b0*/  @!P5 LEA.HI.X.SX32 R15, R243, R5, 0x1, P4 ;  /* 0x00000005f30fd211 */ /* 0x000fe400020f0eff */
[----:B0-----:R-:W-:-:S04]  /*43c0*/  @!P5 LEA R240, P4, R14, R240, 0x2 ;  /* 0x000000f00ef0d211 */ /* 0x001fc800078810ff */
[----:B------:R-:W-:Y:S02]  /*43d0*/  @!P5 LEA.HI.X R241, R14, R241, R15, 0x2, P4 ;  /* 0x000000f10ef1d211 */ /* 0x000fe400020f140f */
[----:B------:R-:W2:Y:S01]  /*43e0*/  @!P6 LDC R14, c[0x0][0x288] ;  /* 0x0000a200ff0eeb82 */ /* 0x000ea20000000800 */
[----:B------:R-:W-:-:S04]  /*43f0*/  IMAD.IADD R238, R250, 0x1, R11 ;  /* 0x00000001faee7824 */ /* 0x000fc800078e020b */
[----:B------:R-:W-:-:S05]  /*4400*/  IMAD.SHL.U32 R238, R238, 0x4, RZ ;  /* 0x00000004eeee7824 */ /* 0x000fca00078e00ff */
[----:B------:R-:W-:Y:S01]  /*4410*/  ISETP.GE.OR P4, PT, R238, R4, P0 ;  /* 0x00000004ee00720c */ /* 0x000fe20000786670 */
[----:B--2---:R-:W-:-:S12]  /*4420*/  @!P6 IMAD R14, R239, R14, RZ ;  /* 0x0000000eef0ee224 */ /* 0x004fd800078e02ff */
[----:B------:R-:W2:Y:S01]  /*4430*/  @!P4 LDG.E R239, desc[UR36][R236.64] ;  /* 0x00000024ecefc981 */ /* 0x000ea2000c1e1900 */
[----:B------:R-:W-:-:S04]  /*4440*/  @!P6 IMAD R14, R14, 0xa0, RZ ;  /* 0x000000a00e0ee824 */ /* 0x000fc800078e02ff */
[----:B------:R-:W-:Y:S02]  /*4450*/  @!P6 IMAD R243, R14, R11, R10 ;  /* 0x0000000b0ef3e224 */ /* 0x000fe400078e020a */
[----:B------:R-:W0:Y:S01]  /*4460*/  @!P6 LDC.64 R14, c[0x0][0x248] ;  /* 0x00009200ff0eeb82 */ /* 0x000e220000000a00 */
[----:B------:R-:W-:-:S06]  /*4470*/  FSEL R80, R80, RZ, P2 ;  /* 0x000000ff50507208 */ /* 0x000fcc0001000000 */
[----:B------:R1:W4:Y:S01]  /*4480*/  @!P5 LDG.E.64 R80, desc[UR36][R240.64] ;  /* 0x00000024f050d981 */ /* 0x000322000c1e1b00 */
[----:B------:R-:W-:-:S04]  /*4490*/  @!P6 IADD3 R10, P5, R2, R243, RZ ;  /* 0x000000f3020ae210 */ /* 0x000fc80007fbe0ff */
[----:B------:R-:W-:Y:S01]  /*44a0*/  @!P6 LEA.HI.X.SX32 R243, R243, R5, 0x1, P5 ;  /* 0x00000005f3f3e211 */ /* 0x000fe200028f0eff */
[----:B-1----:R-:W-:Y:S01]  /*44b0*/  IMAD R240, R11, 0x1f, R12 ;  /* 0x0000001f0bf07824 */ /* 0x002fe200078e020c */
[----:B------:R-:W1:Y:S01]  /*44c0*/  @!P1 LDC R241, c[0x0][0x288] ;  /* 0x0000a200fff19b82 */ /* 0x000e620000000800 */
[----:B0-----:R-:W-:-:S04]  /*44d0*/  @!P6 LEA R14, P5, R10, R14, 0x2 ;  /* 0x0000000e0a0ee211 */ /* 0x001fc800078a10ff */
[----:B------:R-:W-:Y:S01]  /*44e0*/  @!P6 LEA.HI.X R15, R10, R15, R243, 0x2, P5 ;  /* 0x0000000f0a0fe211 */ /* 0x000fe200028f14f3 */
[----:B------:R-:W-:-:S05]  /*44f0*/  IMAD.SHL.U32 R10, R240, 0x4, RZ ;  /* 0x00000004f00a7824 */ /* 0x000fca00078e00ff */
[----:B------:R-:W-:-:S13]  /*4500*/  ISETP.GE.OR P5, PT, R10, R4, P0 ;  /* 0x000000040a00720c */ /* 0x000fda00007a6670 */
[----:B------:R-:W4:Y:S01]  /*4510*/  @!P5 LDG.E R243, desc[UR36][R236.64] ;  /* 0x00000024ecf3d981 */ /* 0x000f22000c1e1900 */
[----:B------:R-:W-:Y:S02]  /*4520*/  FSEL R79, R79, RZ, P2 ;  /* 0x000000ff4f4f7208 */ /* 0x000fe40001000000 */
[----:B------:R-:W-:-:S06]  /*4530*/  FSEL R78, R78, RZ, P2 ;  /* 0x000000ff4e4e7208 */ /* 0x000fcc0001000000 */
[----:B------:R0:W4:Y:S02]  /*4540*/  @!P6 LDG.E.64 R78, desc[UR36][R14.64] ;  /* 0x000000240e4ee981 */ /* 0x000124000c1e1b00 */
[----:B0-----:R-:W0:Y:S01]  /*4550*/  @!P1 LDC.64 R14, c[0x0][0x248] ;  /* 0x00009200ff0e9b82 */ /* 0x001e220000000a00 */
[----:B-1----:R-:W-:-:S04]  /*4560*/  @!P1 IMAD R241, R242, R241, RZ ;  /* 0x000000f1f2f19224 */ /* 0x002fc800078e02ff */
[----:B------:R-:W-:-:S04]  /*4570*/  @!P1 IMAD R241, R241, 0xa0, RZ ;  /* 0x000000a0f1f19824 */ /* 0x000fc800078e02ff */
[----:B------:R-:W-:-:S05]  /*4580*/  @!P1 IMAD R241, R241, R11, R13 ;  /* 0x0000000bf1f19224 */ /* 0x000fca00078e020d */
[----:B------:R-:W-:Y:S02]  /*4590*/  @!P1 IADD3 R13, P6, R2, R241, RZ ;  /* 0x000000f1020d9210 */ /* 0x000fe40007fde0ff */
[----:B------:R-:W-:Y:S02]  /*45a0*/  IADD3 R250, R240, R11, RZ ;  /* 0x0000000bf0fa7210 */ /* 0x000fe40007ffe0ff */
[----:B------:R-:W-:Y:S01]  /*45b0*/  @!P1 LEA.HI.X.SX32 R241, R241, R5, 0x1, P6 ;  /* 0x00000005f1f19211 */ /* 0x000fe200030f0eff */
[----:B------:R-:W3:Y:S01]  /*45c0*/  @!P3 LDC R240, c[0x0][0x288] ;  /* 0x0000a200fff0bb82 */ /* 0x000ee20000000800 */
        /* <DEDUP_REMOVED lines=15> */
[----:B------:R-:W-:Y:S01]  /*46c0*/  FSEL R75, R75, RZ, P2 ;  /* 0x000000ff4b4b7208 */ /* 0x000fe20001000000 */
[----:B------:R-:W0:Y:S01]  /*46d0*/  @!P6 LDC R245, c[0x0][0x288] ;  /* 0x0000a200fff5eb82 */ /* 0x000e220000000800 */
[----:B-1----:R-:W-:-:S04]  /*46e0*/  @!P3 LEA R240, P1, R14, R240, 0x2 ;  /* 0x000000f00ef0b211 */ /* 0x002fc800078210ff */
[----:B------:R-:W-:Y:S01]  /*46f0*/  @!P3 LEA.HI.X R241, R14, R241, R15, 0x2, P1 ;  /* 0x000000f10ef1b211 */ /* 0x000fe200008f140f */
[----:B------:R-:W-:-:S04]  /*4700*/  IMAD.IADD R14, R250, 0x1, R11 ;  /* 0x00000001fa0e7824 */ /* 0x000fc800078e020b */
[----:B------:R-:W-:-:S05]  /*4710*/  IMAD.SHL.U32 R14, R14, 0x4, RZ ;  /* 0x000000040e0e7824 */ /* 0x000fca00078e00ff */
[----:B------:R-:W-:-:S13]  /*4720*/  ISETP.GE.OR P1, PT, R14, R4, P0 ;  /* 0x000000040e00720c */ /* 0x000fda0000726670 */
[----:B------:R-:W3:Y:S01]  /*4730*/  @!P1 LDG.E R15, desc[UR36][R236.64] ;  /* 0x00000024ec0f9981 */ /* 0x000ee2000c1e1900 */
[----:B------:R-:W-:-:S06]  /*4740*/  FSEL R74, R74, RZ, P2 ;  /* 0x000000ff4a4a7208 */ /* 0x000fcc0001000000 */
[----:B------:R1:W3:Y:S01]  /*4750*/  @!P3 LDG.E.64 R74, desc[UR36][R240.64] ;  /* 0x00000024f04ab981 */ /* 0x0002e2000c1e1b00 */
[----:B------:R-:W-:Y:S02]  /*4760*/  FSEL R73, R73, RZ, P2 ;  /* 0x000000ff49497208 */ /* 0x000fe40001000000 */
[----:B------:R-:W-:Y:S01]  /*4770*/  FSEL R72, R72, RZ, P2 ;  /* 0x000000ff48487208 */ /* 0x000fe20001000000 */
[----:B--2---:R-:W-:-:S04]  /*4780*/  @!P4 IMAD R239, R239, R244, RZ ;  /* 0x000000f4efefc224 */ /* 0x004fc800078e02ff */
[----:B------:R-:W-:-:S04]  /*4790*/  @!P4 IMAD R239, R239, 0xa0, RZ ;  /* 0x000000a0efefc824 */ /* 0x000fc800078e02ff */
[----:B------:R-:W-:Y:S02]  /*47a0*/  @!P4 IMAD R244, R239, R11, R238 ;  /* 0x0000000beff4c224 */ /* 0x000fe400078e02ee */
[----:B------:R-:W2:Y:S03]  /*47b0*/  @!P4 LDC.64 R238, c[0x0][0x248] ;  /* 0x00009200ffeecb82 */ /* 0x000ea60000000a00 */
[----:B-1----:R-:W-:-:S04]  /*47c0*/  @!P4 IADD3 R240, P3, R2, R244, RZ ;  /* 0x000000f402f0c210 */ /* 0x002fc80007f7e0ff */
[----:B------:R-:W-:Y:S02]  /*47d0*/  @!P4 LEA.HI.X.SX32 R244, R244, R5, 0x1, P3 ;  /* 0x00000005f4f4c211 */ /* 0x000fe400018f0eff */
[----:B--2---:R-:W-:-:S04]  /*47e0*/  @!P4 LEA R238, P3, R240, R238, 0x2 ;  /* 0x000000eef0eec211 */ /* 0x004fc800078610ff */
[----:B------:R-:W-:Y:S02]  /*47f0*/  @!P4 LEA.HI.X R239, R240, R239, R244, 0x2, P3 ;  /* 0x000000eff0efc211 */ /* 0x000fe400018f14f4 */
[----:B------:R-:W4:Y:S01]  /*4800*/  @!P5 LDC R244, c[0x0][0x288] ;  /* 0x0000a200fff4db82 */ /* 0x000f220000000800 */
[----:B------:R-:W-:Y:S02]  /*4810*/  IMAD R240, R11, 0x22, R12 ;  /* 0x000000220bf07824 */ /* 0x000fe400078e020c */
[----:B------:R1:W2:Y:S02]  /*4820*/  @!P4 LDG.E.64 R72, desc[UR36][R238.64] ;  /* 0x00000024ee48c981 */ /* 0x0002a4000c1e1b00 */
[----:B------:R-:W-:-:S05]  /*4830*/  IMAD.SHL.U32 R241, R240, 0x4, RZ ;  /* 0x00000004f0f17824 */ /* 0x000fca00078e00ff */
[----:B------:R-:W-:Y:S01]  /*4840*/  ISETP.GE.OR P3, PT, R241, R4, P0 ;  /* 0x00000004f100720c */ /* 0x000fe20000766670 */
[----:B-1----:R-:W1:Y:S01]  /*4850*/  @!P5 LDC.64 R238, c[0x0][0x248] ;  /* 0x00009200ffeedb82 */ /* 0x002e620000000a00 */
[----:B----4-:R-:W-:-:S11]  /*4860*/  @!P5 IMAD R244, R243, R244, RZ ;  /* 0x000000f4f3f4d224 */ /* 0x010fd600078e02ff */
[----:B------:R-:W4:Y:S01]  /*4870*/  @!P3 LDG.E R243, desc[UR36][R236.64] ;  /* 0x00000024ecf3b981 */ /* 0x000f22000c1e1900 */
[----:B------:R-:W-:-:S04]  /*4880*/  @!P5 IMAD R244, R244, 0xa0, RZ ;  /* 0x000000a0f4f4d824 */ /* 0x000fc800078e02ff */
[----:B------:R-:W-:-:S05]  /*4890*/  @!P5 IMAD R244, R244, R11, R10 ;  /* 0x0000000bf4f4d224 */ /* 0x000fca00078e020a */
[----:B------:R-:W-:-:S04]  /*48a0*/  @!P5 IADD3 R10, P4, R2, R244, RZ ;  /* 0x000000f4020ad210 */ /* 0x000fc80007f9e0ff */
[----:B------:R-:W-:Y:S02]  /*48b0*/  @!P5 LEA.HI.X.SX32 R244, R244, R5, 0x1, P4 ;  /* 0x00000005f4f4d211 */ /* 0x000fe400020f0eff */
[----:B-1----:R-:W-:-:S04]  /*48c0*/  @!P5 LEA R238, P4, R10, R238, 0x2 ;  /* 0x000000ee0aeed211 */ /* 0x002fc800078810ff */
[----:B------:R-:W-:Y:S01]  /*48d0*/  @!P5 LEA.HI.X R239, R10, R239, R244, 0x2, P4 ;  /* 0x000000ef0aefd211 */ /* 0x000fe200020f14f4 */
[----:B------:R-:W-:-:S04]  /*48e0*/  IMAD.IADD R244, R240, 0x1, R11 ;  /* 0x00000001f0f47824 */ /* 0x000fc800078e020b */
[----:B------:R-:W-:-:S05]  /*48f0*/  IMAD.SHL.U32 R10, R244, 0x4, RZ ;  /* 0x00000004f40a7824 */ /* 0x000fca00078e00ff */
[----:B------:R-:W-:Y:S02]  /*4900*/  ISETP.GE.OR P4, PT, R10, R4, P0 ;  /* 0x000000040a00720c */ /* 0x000fe40000786670 */
[----:B------:R-:W-:Y:S02]  /*4910*/  FSEL R71, R71, RZ, P2 ;  /* 0x000000ff47477208 */ /* 0x000fe40001000000 */
[----:B------:R-:W-:-:S06]  /*4920*/  FSEL R70, R70, RZ, P2 ;  /* 0x000000ff46467208 */ /* 0x000fcc0001000000 */
[----:B------:R1:W2:Y:S04]  /*4930*/  @!P5 LDG.E.64 R70, desc[UR36][R238.64] ;  /* 0x00000024ee46d981 */ /* 0x0002a8000c1e1b00 */
[----:B------:R-:W2:Y:S01]  /*4940*/  @!P4 LDG.E R240, desc[UR36][R236.64] ;  /* 0x00000024ecf0c981 */ /* 0x000ea2000c1e1900 */
[----:B-1----:R-:W1:Y:S01]  /*4950*/  @!P6 LDC.64 R238, c[0x0][0x248] ;  /* 0x00009200ffeeeb82 */ /* 0x002e620000000a00 */
[----:B0-----:R-:W-:-:S04]  /*4960*/  @!P6 IMAD R242, R242, R245, RZ ;  /* 0x000000f5f2f2e224 */ /* 0x001fc800078e02ff */
[----:B------:R-:W-:-:S04]  /*4970*/  @!P6 IMAD R242, R242, 0xa0, RZ ;  /* 0x000000a0f2f2e824 */ /* 0x000fc800078e02ff */
[----:B------:R-:W-:-:S05]  /*4980*/  @!P6 IMAD R242, R242, R11, R13 ;  /* 0x0000000bf2f2e224 */ /* 0x000fca00078e020d */
[----:B------:R-:W-:-:S04]  /*4990*/  @!P6 IADD3 R13, P5, R2, R242, RZ ;  /* 0x000000f2020de210 */ /* 0x000fc80007fbe0ff */
[----:B------:R-:W-:Y:S02]  /*49a0*/  @!P6 LEA.HI.X.SX32 R242, R242, R5, 0x1, P5 ;  /* 0x00000005f2f2e211 */ /* 0x000fe400028f0eff */
[----:B-1----:R-:W-:-:S04]  /*49b0*/  @!P6 LEA R238, P5, R13, R238, 0x2 ;  /* 0x000000ee0deee211 */ /* 0x002fc800078a10ff */
[----:B------:R-:W-:Y:S02]  /*49c0*/  @!P6 LEA.HI.X R239, R13, R239, R242, 0x2, P5 ;  /* 0x000000ef0defe211 */ /* 0x000fe400028f14f2 */
[----:B------:R-:W-:Y:S02]  /*49d0*/  IADD3 R13, R244, R11, RZ ;  /* 0x0000000bf40d7210 */ /* 0x000fe40007ffe0ff */
[----:B------:R-:W3:Y:S03]  /*49e0*/  @!P1 LDC R244, c[0x0][0x288] ;  /* 0x0000a200fff49b82 */ /* 0x000ee60000000800 */
        /* <DEDUP_REMOVED lines=22> */
[----:B------:R-:W-:Y:S01]  /*4b50*/  IMAD.IADD R238, R238, 0x1, R11 ;  /* 0x00000001eeee7824 */ /* 0x000fe200078e020b */
[----:B------:R-:W-:Y:S02]  /*4b60*/  FSEL R65, R65, RZ, P2 ;  /* 0x000000ff41417208 */ /* 0x000fe40001000000 */
[----:B------:R-:W-:Y:S01]  /*4b70*/  FSEL R64, R64, RZ, P2 ;  /* 0x000000ff40407208 */ /* 0x000fe20001000000 */
[----:B----4-:R-:W-:-:S03]  /*4b80*/  @!P3 IMAD R243, R243, R14, RZ ;  /* 0x0000000ef3f3b224 */ /* 0x010fc600078e02ff */
        /* <DEDUP_REMOVED lines=8> */
[----:B------:R-:W-:Y:S02]  /*4c10*/  IMAD.SHL.U32 R239, R238, 0x4, RZ ;  /* 0x00000004eeef7824 */ /* 0x000fe400078e00ff */
[----:B------:R2:W4:Y:S03]  /*4c20*/  @!P3 LDG.E.64 R64, desc[UR36][R14.64] ;  /* 0x000000240e40b981 */ /* 0x000526000c1e1b00 */
        /* <DEDUP_REMOVED lines=11> */
[----:B------:R-:W0:Y:S03]  /*4ce0*/  @!P5 LDC R14, c[0x0][0x288] ;  /* 0x0000a200ff0edb82 */ /* 0x000e260000000800 */
[----:B------:R-:W-:-:S05]  /*4cf0*/  IMAD.SHL.U32 R10, R10, 0x4, RZ ;  /* 0x000000040a0a7824 */ /* 0x000fca00078e00ff */
[----:B------:R-:W-:-:S13]  /*4d00*/  ISETP.GE.OR P3, PT, R10, R4, P0 ;  /* 0x000000040a00720c */ /* 0x000fda0000766670 */
[----:B------:R-:W2:Y:S01]  /*4d10*/  @!P3 LDG.E R238, desc[UR36][R236.64] ;  /* 0x00000024eceeb981 */ /* 0x000ea2000c1e1900 */
[----:B0-----:R-:W-:-:S04]  /*4d20*/  @!P5 IMAD R14, R242, R14, RZ ;  /* 0x0000000ef20ed224 */ /* 0x001fc800078e02ff */
[----:B------:R-:W-:-:S04]  /*4d30*/  @!P5 IMAD R14, R14, 0xa0, RZ ;  /* 0x000000a00e0ed824 */ /* 0x000fc800078e02ff */
[----:B------:R-:W-:Y:S02]  /*4d40*/  @!P5 IMAD R242, R14, R11, R13 ;  /* 0x0000000b0ef2d224 */ /* 0x000fe400078e020d */
[----:B------:R-:W0:Y:S01]  /*4d50*/  @!P5 LDC.64 R14, c[0x0][0x248] ;  /* 0x00009200ff0edb82 */ /* 0x000e220000000a00 */
[----:B------:R-:W-:Y:S02]  /*4d60*/  FSEL R63, R63, RZ, P2 ;  /* 0x000000ff3f3f7208 */ /* 0x000fe40001000000 */
[----:B------:R-:W-:-:S06]  /*4d70*/  FSEL R62, R62, RZ, P2 ;  /* 0x000000ff3e3e7208 */ /* 0x000fcc0001000000 */
[----:B------:R1:W2:Y:S01]  /*4d80*/  @!P4 LDG.E.64 R62, desc[UR36][R240.64] ;  /* 0x00000024f03ec981 */ /* 0x0002a2000c1e1b00 */
[----:B------:R-:W-:-:S04]  /*4d90*/  @!P5 IADD3 R13, P4, R2, R242, RZ ;  /* 0x000000f2020dd210 */ /* 0x000fc80007f9e0ff */
[----:B------:R-:W-:Y:S01]  /*4da0*/  @!P5 LEA.HI.X.SX32 R242, R242, R5, 0x1, P4 ;  /* 0x00000005f2f2d211 */ /* 0x000fe200020f0eff */
[----:B-1----:R-:W-:Y:S01]  /*4db0*/  IMAD R240, R11, 0x28, R12 ;  /* 0x000000280bf07824 */ /* 0x002fe200078e020c */
[----:B------:R-:W3:Y:S01]  /*4dc0*/  @!P6 LDC R241, c[0x0][0x288] ;  /* 0x0000a200fff1eb82 */ /* 0x000ee20000000800 */
[----:B0-----:R-:W-:-:S04]  /*4dd0*/  @!P5 LEA R14, P4, R13, R14, 0x2 ;  /* 0x0000000e0d0ed211 */ /* 0x001fc800078810ff */
[----:B------:R-:W-:Y:S02]  /*4de0*/  @!P5 LEA.HI.X R15, R13, R15, R242, 0x2, P4 ;  /* 0x0000000f0d0fd211 */ /* 0x000fe400020f14f2 */
[----:B------:R-:W-:-:S04]  /*4df0*/  SHF.L.U32 R13, R240, 0x2, RZ ;  /* 0x00000002f00d7819 */ /* 0x000fc800000006ff */
        /* <DEDUP_REMOVED lines=22> */
[----:B------:R-:W-:Y:S02]  /*4f60*/  FSEL R57, R57, RZ, P2 ;  /* 0x000000ff39397208 */ /* 0x000fe40001000000 */
        /* <DEDUP_REMOVED lines=12> */
[----:B------:R-:W-:Y:S01]  /*5030*/  ISETP.GE.OR P6, PT, R239, R4, P0 ;  /* 0x00000004ef00720c */ /* 0x000fe200007c6670 */
[----:B--2---:R-:W-:Y:S01]  /*5040*/  @!P3 IMAD R14, R238, R14, RZ ;  /* 0x0000000eee0eb224 */ /* 0x004fe200078e02ff */
[----:B0-----:R-:W0:Y:S11]  /*5050*/  @!P4 LDC R241, c[0x0][0x288] ;  /* 0x0000a200fff1cb82 */ /* 0x001e360000000800 */
[----:B------:R-:W2:Y:S01]  /*5060*/  @!P6 LDG.E R238, desc[UR36][R236.64] ;  /* 0x00000024eceee981 */ /* 0x000ea2000c1e1900 */
[----:B------:R-:W-:-:S04]  /*5070*/  @!P3 IMAD R14, R14, 0xa0, RZ ;  /* 0x000000a00e0eb824 */ /* 0x000fc800078e02ff */
[----:B------:R-:W-:Y:S02]  /*5080*/  @!P3 IMAD R243, R14, R11, R10 ;  /* 0x0000000b0ef3b224 */ /* 0x000fe400078e020a */
[----:B------:R-:W1:Y:S03]  /*5090*/  @!P3 LDC.64 R14, c[0x0][0x248] ;  /* 0x00009200ff0ebb82 */ /* 0x000e660000000a00 */
[----:B------:R-:W-:Y:S01]  /*50a0*/  @!P3 IADD3 R10, P1, R2, R243, RZ ;  /* 0x000000f3020ab210 */ /* 0x000fe20007f3e0ff */
[----:B------:R-:W-:-:S03]  /*50b0*/  IMAD R240, R11, 0x2b, R12 ;  /* 0x0000002b0bf07824 */ /* 0x000fc600078e020c */
[----:B------:R-:W-:Y:S02]  /*50c0*/  @!P3 LEA.HI.X.SX32 R243, R243, R5, 0x1, P1 ;  /* 0x00000005f3f3b211 */ /* 0x000fe400008f0eff */
[----:B-1----:R-:W-:-:S04]  /*50d0*/  @!P3 LEA R14, P1, R10, R14, 0x2 ;  /* 0x0000000e0a0eb211 */ /* 0x002fc800078210ff */
[----:B------:R-:W-:Y:S01]  /*50e0*/  @!P3 LEA.HI.X R15, R10, R15, R243, 0x2, P1 ;  /* 0x0000000f0a0fb211 */ /* 0x000fe200008f14f3 */
[----:B------:R-:W-:-:S05]  /*50f0*/  IMAD.SHL.U32 R10, R240, 0x4, RZ ;  /* 0x00000004f00a7824 */ /* 0x000fca00078e00ff */
[----:B------:R-:W-:Y:S02]  /*5100*/  ISETP.GE.OR P1, PT, R10, R4, P0 ;  /* 0x000000040a00720c */ /* 0x000fe40000726670 */
[----:B------:R-:W-:Y:S02]  /*5110*/  FSEL R55, R55, RZ, P2 ;  /* 0x000000ff37377208 */ /* 0x000fe40001000000 */
[----:B------:R-:W-:-:S06]  /*5120*/  FSEL R54, R54, RZ, P2 ;  /* 0x000000ff36367208 */ /* 0x000fcc0001000000 */
[----:B------:R1:W4:Y:S04]  /*5130*/  @!P3 LDG.E.64 R54, desc[UR36][R14.64] ;  /* 0x000000240e36b981 */ /* 0x000328000c1e1b00 */
[----:B------:R-:W4:Y:S01]  /*5140*/  @!P1 LDG.E R243, desc[UR36][R236.64] ;  /* 0x00000024ecf39981 */ /* 0x000f22000c1e1900 */
[----:B-1----:R-:W1:Y:S01]  /*5150*/  @!P4 LDC.64 R14, c[0x0][0x248] ;  /* 0x00009200ff0ecb82 */ /* 0x002e620000000a00 */
[----:B0-----:R-:W-:-:S04]  /*5160*/  @!P4 IMAD R241, R242, R241, RZ ;  /* 0x000000f1f2f1c224 */ /* 0x001fc800078e02ff */
[----:B------:R-:W-:-:S04]  /*5170*/  @!P4 IMAD R241, R241, 0xa0, RZ ;  /* 0x000000a0f1f1c824 */ /* 0x000fc800078e02ff */
[----:B------:R-:W-:-:S05]  /*5180*/  @!P4 IMAD R241, R241, R11, R13 ;  /* 0x0000000bf1f1c224 */ /* 0x000fca00078e020d */
[----:B------:R-:W-:Y:S01]  /*5190*/  @!P4 IADD3 R13, P3, R2, R241, RZ ;  /* 0x000000f1020dc210 */ /* 0x000fe20007f7e0ff */
[----:B------:R-:W-:Y:S02]  /*51a0*/  IMAD.IADD R250, R240, 0x1, R11 ;  /* 0x00000001f0fa7824 */ /* 0x000fe400078e020b */
[----:B------:R-:W3:Y:S01]  /*51b0*/  @!P5 LDC R240, c[0x0][0x288] ;  /* 0x0000a200fff0db82 */ /* 0x000ee20000000800 */
[----:B------:R-:W-:Y:S02]  /*51c0*/  @!P4 LEA.HI.X.SX32 R241, R241, R5, 0x1, P3 ;  /* 0x00000005f1f1c211 */ /* 0x000fe400018f0eff */
[----:B-1----:R-:W-:-:S04]  /*51d0*/  @!P4 LEA R14, P3, R13, R14, 0x2 ;  /* 0x0000000e0d0ec211 */ /* 0x002fc800078610ff */
[----:B------:R-:W-:Y:S02]  /*51e0*/  @!P4 LEA.HI.X R15, R13, R15, R241, 0x2, P3 ;  /* 0x0000000f0d0fc211 */ /* 0x000fe400018f14f1 */
[----:B------:R-:W-:-:S04]  /*51f0*/  SHF.L.U32 R13, R250, 0x2, RZ ;  /* 0x00000002fa0d7819 */ /* 0x000fc800000006ff */
        /* <DEDUP_REMOVED lines=33> */
[----:B------:R-:W-:Y:S01]  /*5410*/  IMAD.SHL.U32 R244, R240, 0x4, RZ ;  /* 0x00000004f0f47824 */ /* 0x000fe200078e00ff */
[----:B------:R0:W2:Y:S04]  /*5420*/  @!P6 LDG.E.64 R48, desc[UR36][R238.64] ;  /* 0x00000024ee30e981 */ /* 0x0000a8000c1e1b00 */
[----:B------:R-:W-:Y:S01]  /*5430*/  ISETP.GE.OR P5, PT, R244, R4, P0 ;  /* 0x00000004f400720c */ /* 0x000fe200007a6670 */
[----:B0-----:R-:W0:Y:S01]  /*5440*/  @!P1 LDC.64 R238, c[0x0][0x248] ;  /* 0x00009200ffee9b82 */ /* 0x001e220000000a00 */
[----:B----4-:R-:W-:-:S04]  /*5450*/  @!P1 IMAD R241, R243, R241, RZ ;  /* 0x000000f1f3f19224 */ /* 0x010fc800078e02ff */
[----:B------:R-:W-:-:S07]  /*5460*/  @!P1 IMAD R241, R241, 0xa0, RZ ;  /* 0x000000a0f1f19824 */ /* 0x000fce00078e02ff */
[----:B------:R-:W4:Y:S01]  /*5470*/  @!P5 LDG.E R245, desc[UR36][R236.64] ;  /* 0x00000024ecf5d981 */ /* 0x000f22000c1e1900 */
[----:B------:R-:W-:-:S05]  /*5480*/  @!P1 IMAD R241, R241, R11, R10 ;  /* 0x0000000bf1f19224 */ /* 0x000fca00078e020a */
[----:B------:R-:W-:-:S04]  /*5490*/  @!P1 IADD3 R10, P6, R2, R241, RZ ;  /* 0x000000f1020a9210 */ /* 0x000fc80007fde0ff */
[----:B------:R-:W-:Y:S02]  /*54a0*/  @!P1 LEA.HI.X.SX32 R241, R241, R5, 0x1, P6 ;  /* 0x00000005f1f19211 */ /* 0x000fe400030f0eff */
[----:B0-----:R-:W-:-:S04]  /*54b0*/  @!P1 LEA R238, P6, R10, R238, 0x2 ;  /* 0x000000ee0aee9211 */ /* 0x001fc800078c10ff */
[----:B------:R-:W-:Y:S02]  /*54c0*/  @!P1 LEA.HI.X R239, R10, R239, R241, 0x2, P6 ;  /* 0x000000ef0aef9211 */ /* 0x000fe400030f14f1 */
[----:B------:R-:W0:Y:S01]  /*54d0*/  @!P3 LDC R241, c[0x0][0x288] ;  /* 0x0000a200fff1bb82 */ /* 0x000e220000000800 */
[----:B------:R-:W-:-:S04]  /*54e0*/  IMAD.IADD R243, R240, 0x1, R11 ;  /* 0x00000001f0f37824 */ /* 0x000fc800078e020b */
[----:B------:R-:W-:-:S05]  /*54f0*/  IMAD.SHL.U32 R10, R243, 0x4, RZ ;  /* 0x00000004f30a7824 */ /* 0x000fca00078e00ff */
[----:B------:R-:W-:Y:S02]  /*5500*/  ISETP.GE.OR P6, PT, R10, R4, P0 ;  /* 0x000000040a00720c */ /* 0x000fe400007c6670 */
[----:B------:R-:W-:Y:S02]  /*5510*/  FSEL R47, R47, RZ, P2 ;  /* 0x000000ff2f2f7208 */ /* 0x000fe40001000000 */
[----:B------:R-:W-:-:S06]  /*5520*/  FSEL R46, R46, RZ, P2 ;  /* 0x000000ff2e2e7208 */ /* 0x000fcc0001000000 */
[----:B------:R1:W2:Y:S01]  /*5530*/  @!P1 LDG.E.64 R46, desc[UR36][R238.64] ;  /* 0x00000024ee2e9981 */ /* 0x0002a2000c1e1b00 */
[----:B0-----:R-:W-:Y:S02]  /*5540*/  @!P3 IMAD R242, R242, R241, RZ ;  /* 0x000000f1f2f2b224 */ /* 0x001fe400078e02ff */
[----:B------:R-:W0:Y:S01]  /*5550*/  @!P3 LDC.64 R240, c[0x0][0x248] ;  /* 0x00009200fff0bb82 */ /* 0x000e220000000a00 */
[----:B------:R-:W2:Y:S01]  /*5560*/  @!P6 LDG.E R239, desc[UR36][R236.64] ;  /* 0x00000024ecefe981 */ /* 0x000ea2000c1e1900 */
[----:B------:R-:W-:-:S04]  /*5570*/  @!P3 IMAD R242, R242, 0xa0, RZ ;  /* 0x000000a0f2f2b824 */ /* 0x000fc800078e02ff */
[----:B------:R-:W-:-:S05]  /*5580*/  @!P3 IMAD R242, R242, R11, R13 ;  /* 0x0000000bf2f2b224 */ /* 0x000fca00078e020d */
[----:B------:R-:W-:-:S04]  /*5590*/  @!P3 IADD3 R13, P1, R2, R242, RZ ;  /* 0x000000f2020db210 */ /* 0x000fc80007f3e0ff */
[----:B-1----:R-:W-:Y:S02]  /*55a0*/  @!P3 LEA.HI.X.SX32 R238, R242, R5, 0x1, P1 ;  /* 0x00000005f2eeb211 */ /* 0x002fe400008f0eff */
[----:B------:R-:W3:Y:S01]  /*55b0*/  @!P4 LDC R242, c[0x0][0x288] ;  /* 0x0000a200fff2cb82 */ /* 0x000ee20000000800 */
[----:B0-----:R-:W-:-:S04]  /*55c0*/  @!P3 LEA R240, P1, R13, R240, 0x2 ;  /* 0x000000f00df0b211 */ /* 0x001fc800078210ff */
[----:B------:R-:W-:Y:S01]  /*55d0*/  @!P3 LEA.HI.X R241, R13, R241, R238, 0x2, P1 ;  /* 0x000000f10df1b211 */ /* 0x000fe200008f14ee */
[----:B------:R-:W-:-:S05]  /*55e0*/  IMAD.IADD R238, R243, 0x1, R11 ;  /* 0x00000001f3ee7824 */ /* 0x000fca00078e020b */
[----:B------:R-:W-:-:S04]  /*55f0*/  SHF.L.U32 R238, R238, 0x2, RZ ;  /* 0x00000002eeee7819 */ /* 0x000fc800000006ff */
[----:B------:R-:W-:-:S13]  /*5600*/  ISETP.GE.OR P1, PT, R238, R4, P0 ;  /* 0x00000004ee00720c */ /* 0x000fda0000726670 */
[----:B------:R-:W2:Y:S01]  /*5610*/  @!P1 LDG.E R13, desc[UR36][R236.64] ;  /* 0x00000024ec0d9981 */ /* 0x000ea2000c1e1900 */
[----:B---3--:R-:W-:-:S04]  /*5620*/  @!P4 IMAD R14, R14, R242, RZ ;  /* 0x000000f20e0ec224 */ /* 0x008fc800078e02ff */
[----:B------:R-:W-:-:S04]  /*5630*/  @!P4 IMAD R14, R14, 0xa0, RZ ;  /* 0x000000a00e0ec824 */ /* 0x000fc800078e02ff */
[----:B------:R-:W-:Y:S02]  /*5640*/  @!P4 IMAD R242, R14, R11, R15 ;  /* 0x0000000b0ef2c224 */ /* 0x000fe400078e020f */
[----:B------:R-:W0:Y:S01]  /*5650*/  @!P4 LDC.64 R14, c[0x0][0x248] ;  /* 0x00009200ff0ecb82 */ /* 0x000e220000000a00 */
[----:B------:R-:W-:Y:S02]  /*5660*/  FSEL R45, R45, RZ, P2 ;  /* 0x000000ff2d2d7208 */ /* 0x000fe40001000000 */
[----:B------:R-:W-:-:S06]  /*5670*/  FSEL R44, R44, RZ, P2 ;  /* 0x000000ff2c2c7208 */ /* 0x000fcc0001000000 */
[----:B------:R1:W3:Y:S01]  /*5680*/  @!P3 LDG.E.64 R44, desc[UR36][R240.64] ;  /* 0x00000024f02cb981 */ /* 0x0002e2000c1e1b00 */
[----:B------:R-:W-:Y:S01]  /*5690*/  IMAD R250, R11, 0x31, R12 ;  /* 0x000000310bfa7824 */ /* 0x000fe200078e020c */
[----:B-1----:R-:W-:-:S04]  /*56a0*/  @!P4 IADD3 R240, P3, R2, R242, RZ ;  /* 0x000000f202f0c210 */ /* 0x002fc80007f7e0ff */
        /* <DEDUP_REMOVED lines=11> */
[----:B------:R-:W-:Y:S01]  /*5760*/  IMAD.IADD R250, R250, 0x1, R11 ;  /* 0x00000001fafa7824 */ /* 0x000fe200078e020b */
[----:B------:R-:W-:Y:S02]  /*5770*/  FSEL R41, R41, RZ, P2 ;  /* 0x000000ff29297208 */ /* 0x000fe40001000000 */
[----:B------:R-:W-:Y:S01]  /*5780*/  FSEL R40, R40, RZ, P2 ;  /* 0x000000ff28287208 */ /* 0x000fe20001000000 */
[----:B----4-:R-:W-:-:S04]  /*5790*/  @!P5 IMAD R245, R245, R14, RZ ;  /* 0x0000000ef5f5d224 */ /* 0x010fc800078e02ff */
[----:B------:R-:W-:-:S04]  /*57a0*/  @!P5 IMAD R245, R245, 0xa0, RZ ;  /* 0x000000a0f5f5d824 */ /* 0x000fc800078e02ff */
[----:B------:R-:W-:-:S05]  /*57b0*/  @!P5 IMAD R245, R245, R11, R244 ;  /* 0x0000000bf5f5d224 */ /* 0x000fca00078e02f4 */
[----:B------:R-:W-:-:S04]  /*57c0*/  @!P5 IADD3 R14, P4, R2, R245, RZ ;  /* 0x000000f5020ed210 */ /* 0x000fc80007f9e0ff */
[----:B------:R-:W-:Y:S02]  /*57d0*/  @!P5 LEA.HI.X.SX32 R15, R245, R5, 0x1, P4 ;  /* 0x00000005f50fd211 */ /* 0x000fe400020f0eff */
[C---:B0-----:R-:W-:Y:S01]  /*57e0*/  @!P5 LEA R240, P4, R14.reuse, R240, 0x2 ;  /* 0x000000f00ef0d211 */ /* 0x041fe200078810ff */
[----:B------:R-:W3:Y:S03]  /*57f0*/  @!P3 LDC R245, c[0x0][0x288] ;  /* 0x0000a200fff5bb82 */ /* 0x000ee60000000800 */
[----:B------:R-:W-:-:S05]  /*5800*/  @!P5 LEA.HI.X R241, R14, R241, R15, 0x2, P4 ;  /* 0x000000f10ef1d211 */ /* 0x000fca00020f140f */
[----:B------:R-:W2:Y:S01]  /*5810*/  @!P6 LDC R15, c[0x0][0x288] ;  /* 0x0000a200ff0feb82 */ /* 0x000ea20000000800 */
[----:B------:R-:W-:Y:S01]  /*5820*/  IMAD.SHL.U32 R14, R250, 0x4, RZ ;  /* 0x00000004fa0e7824 */ /* 0x000fe200078e00ff */
[----:B------:R0:W4:Y:S04]  /*5830*/  @!P5 LDG.E.64 R40, desc[UR36][R240.64] ;  /* 0x00000024f028d981 */ /* 0x000128000c1e1b00 */
[----:B------:R-:W-:Y:S02]  /*5840*/  ISETP.GE.OR P4, PT, R14, R4, P0 ;  /* 0x000000040e00720c */ /* 0x000fe40000786670 */
[----:B0-----:R-:W0:Y:S01]  /*5850*/  @!P6 LDC.64 R240, c[0x0][0x248] ;  /* 0x00009200fff0eb82 */ /* 0x001e220000000a00 */
[----:B--2---:R-:W-:-:S10]  /*5860*/  @!P6 IMAD R239, R239, R15, RZ ;  /* 0x0000000fefefe224 */ /* 0x004fd400078e02ff */
[----:B------:R-:W2:Y:S01]  /*5870*/  @!P4 LDG.E R15, desc[UR36][R236.64] ;  /* 0x00000024ec0fc981 */ /* 0x000ea2000c1e1900 */
[----:B------:R-:W-:-:S04]  /*5880*/  @!P6 IMAD R239, R239, 0xa0, RZ ;  /* 0x000000a0efefe824 */ /* 0x000fc800078e02ff */
[----:B------:R-:W-:-:S05]  /*5890*/  @!P6 IMAD R239, R239, R11, R10 ;  /* 0x0000000befefe224 */ /* 0x000fca00078e020a */
[----:B------:R-:W-:-:S04]  /*58a0*/  @!P6 IADD3 R10, P5, R2, R239, RZ ;  /* 0x000000ef020ae210 */ /* 0x000fc80007fbe0ff */
[----:B------:R-:W-:Y:S02]  /*58b0*/  @!P6 LEA.HI.X.SX32 R239, R239, R5, 0x1, P5 ;  /* 0x00000005efefe211 */ /* 0x000fe400028f0eff */
[----:B0-----:R-:W-:-:S04]  /*58c0*/  @!P6 LEA R240, P5, R10, R240, 0x2 ;  /* 0x000000f00af0e211 */ /* 0x001fc800078a10ff */
[----:B------:R-:W-:Y:S02]  /*58d0*/  @!P6 LEA.HI.X R241, R10, R241, R239, 0x2, P5 ;  /* 0x000000f10af1e211 */ /* 0x000fe400028f14ef */
[----:B------:R-:W0:Y:S01]  /*58e0*/  @!P1 LDC R239, c[0x0][0x288] ;  /* 0x0000a200ffef9b82 */ /* 0x000e220000000800 */
[----:B------:R-:W-:Y:S01]  /*58f0*/  IMAD.IADD R10, R250, 0x1, R11 ;  /* 0x00000001fa0a7824 */ /* 0x000fe200078e020b */
[----:B------:R-:W-:Y:S01]  /*5900*/  FSEL R39, R39, RZ, P2 ;  /* 0x000000ff27277208 */ /* 0x000fe20001000000 */
[----:B------:R-:W4:Y:S02]  /*5910*/  LDL R250, [R1+0x3c] ;  /* 0x00003c0001fa7983 */ /* 0x000f240000100800 */
[----:B------:R-:W-:-:S05]  /*5920*/  IMAD.SHL.U32 R10, R10, 0x4, RZ ;  /* 0x000000040a0a7824 */ /* 0x000fca00078e00ff */
[----:B------:R-:W-:Y:S01]  /*5930*/  ISETP.GE.OR P5, PT, R10, R4, P0 ;  /* 0x000000040a00720c */ /* 0x000fe200007a6670 */
[----:B0-----:R-:W-:-:S12]  /*5940*/  @!P1 IMAD R239, R13, R239, RZ ;  /* 0x000000ef0def9224 */ /* 0x001fd800078e02ff */
[----:B------:R-:W4:Y:S01]  /*5950*/  @!P5 LDG.E R13, desc[UR36][R236.64] ;  /* 0x00000024ec0dd981 */ /* 0x000f22000c1e1900 */
[----:B------:R-:W-:-:S04]  /*5960*/  @!P1 IMAD R239, R239, 0xa0, RZ ;  /* 0x000000a0efef9824 */ /* 0x000fc800078e02ff */
[----:B------:R-:W-:Y:S02]  /*5970*/  @!P1 IMAD R244, R239, R11, R238 ;  /* 0x0000000beff49224 */ /* 0x000fe400078e02ee */
[----:B------:R-:W0:Y:S01]  /*5980*/  @!P1 LDC.64 R238, c[0x0][0x248] ;  /* 0x00009200ffee9b82 */ /* 0x000e220000000a00 */
[----:B------:R-:W-:-:S06]  /*5990*/  FSEL R38, R38, RZ, P2 ;  /* 0x000000ff26267208 */ /* 0x000fcc0001000000 */
[----:B------:R1:W4:Y:S02]  /*59a0*/  @!P6 LDG.E.64 R38, desc[UR36][R240.64] ;  /* 0x00000024f026e981 */ /* 0x000324000c1e1b00 */
[----:B-1----:R-:W-:-:S04]  /*59b0*/  @!P1 IADD3 R240, P6, R2, R244, RZ ;  /* 0x000000f402f09210 */ /* 0x002fc80007fde0ff */
        /* <DEDUP_REMOVED lines=8> */
[----:B------:R0:W4:Y:S04]  /*5a40*/  @!P1 LDG.E.64 R36, desc[UR36][R238.64] ;  /* 0x00000024ee249981 */ /* 0x000128000c1e1b00 */
[----:B------:R-:W4:Y:S01]  /*5a50*/  @!P6 LDG.E R241, desc[UR36][R236.64] ;  /* 0x00000024ecf1e981 */ /* 0x000f22000c1e1900 */
[----:B0-----:R-:W0:Y:S01]  /*5a60*/  @!P3 LDC.64 R238, c[0x0][0x248] ;  /* 0x00009200ffeebb82 */ /* 0x001e220000000a00 */
[----:B---3--:R-:W-:Y:S01]  /*5a70*/  @!P3 IMAD R243, R243, R245, RZ ;  /* 0x000000f5f3f3b224 */ /* 0x008fe200078e02ff */
[----:B------:R-:W-:Y:S01]  /*5a80*/  IADD3 R244, R244, R11, RZ ;  /* 0x0000000bf4f47210 */ /* 0x000fe20007ffe0ff */
[----:B------:R-:W3:Y:S02]  /*5a90*/  LDL R245, [R1] ;  /* 0x0000000001f57983 */ /* 0x000ee40000100800 */
        /* <DEDUP_REMOVED lines=9> */
[----:B------:R-:W-:Y:S02]  /*5b30*/  FSEL R35, R35, RZ, P2 ;  /* 0x000000ff23237208 */ /* 0x000fe40001000000 */
[----:B------:R-:W-:-:S06]  /*5b40*/  FSEL R34, R34, RZ, P2 ;  /* 0x000000ff22227208 */ /* 0x000fcc0001000000 */
[----:B------:R0:W3:Y:S02]  /*5b50*/  @!P3 LDG.E.64 R34, desc[UR36][R238.64] ;  /* 0x00000024ee22b981 */ /* 0x0000e4000c1e1b00 */
[----:B0-----:R-:W2:Y:S01]  /*5b60*/  @!P4 LDC R238, c[0x0][0x288] ;  /* 0x0000a200ffeecb82 */ /* 0x001ea20000000800 */
[----:B------:R-:W-:Y:S02]  /*5b70*/  FSEL R33, R33, RZ, P2 ;  /* 0x000000ff21217208 */ /* 0x000fe40001000000 */
[----:B------:R-:W-:Y:S02]  /*5b80*/  FSEL R32, R32, RZ, P2 ;  /* 0x000000ff20207208 */ /* 0x000fe40001000000 */
[----:B------:R-:W-:Y:S02]  /*5b90*/  FSEL R31, R31, RZ, P2 ;  /* 0x000000ff1f1f7208 */ /* 0x000fe40001000000 */
[----:B------:R-:W-:Y:S01]  /*5ba0*/  FSEL R30, R30, RZ, P2 ;  /* 0x000000ff1e1e7208 */ /* 0x000fe20001000000 */
[----:B--2---:R-:W-:-:S02]  /*5bb0*/  @!P4 IMAD R15, R15, R238, RZ ;  /* 0x000000ee0f0fc224 */ /* 0x004fc400078e02ff */
[----:B------:R-:W0:Y:S02]  /*5bc0*/  @!P4 LDC.64 R238, c[0x0][0x248] ;  /* 0x00009200ffeecb82 */ /* 0x000e240000000a00 */
[----:B------:R-:W-:-:S04]  /*5bd0*/  @!P4 IMAD R15, R15, 0xa0, RZ ;  /* 0x000000a00f0fc824 */ /* 0x000fc800078e02ff */
[----:B------:R-:W-:-:S05]  /*5be0*/  @!P4 IMAD R15, R15, R11, R14 ;  /* 0x0000000b0f0fc224 */ /* 0x000fca00078e020e */
[----:B------:R-:W-:-:S04]  /*5bf0*/  @!P4 IADD3 R14, P3, R2, R15, RZ ;  /* 0x0000000f020ec210 */ /* 0x000fc80007f7e0ff */
[----:B------:R-:W-:Y:S02]  /*5c00*/  @!P4 LEA.HI.X.SX32 R15, R15, R5, 0x1, P3 ;  /* 0x000000050f0fc211 */ /* 0x000fe400018f0eff */
[----:B0-----:R-:W-:-:S04]  /*5c10*/  @!P4 LEA R238, P3, R14, R238, 0x2 ;  /* 0x000000ee0eeec211 */ /* 0x001fc800078610ff */
[----:B------:R-:W-:Y:S02]  /*5c20*/  @!P4 LEA.HI.X R239, R14, R239, R15, 0x2, P3 ;  /* 0x000000ef0eefc211 */ /* 0x000fe400018f140f */
[----:B------:R-:W4:Y:S03]  /*5c30*/  @!P5 LDC R14, c[0x0][0x288] ;  /* 0x0000a200ff0edb82 */ /* 0x000f260000000800 */
[----:B------:R0:W2:Y:S05]  /*5c40*/  @!P4 LDG.E.64 R32, desc[UR36][R238.64] ;  /* 0x00000024ee20c981 */ /* 0x0000aa000c1e1b00 */
[----:B0-----:R-:W0:Y:S01]  /*5c50*/  @!P6 LDC R238, c[0x0][0x288] ;  /* 0x0000a200ffeeeb82 */ /* 0x001e220000000800 */
[----:B----4-:R-:W-:-:S07]  /*5c60*/  @!P5 IMAD R13, R13, R14, RZ ;  /* 0x0000000e0d0dd224 */ /* 0x010fce00078e02ff */
[----:B------:R-:W1:Y:S01]  /*5c70*/  @!P5 LDC.64 R14, c[0x0][0x248] ;  /* 0x00009200ff0edb82 */ /* 0x000e620000000a00 */
[----:B------:R-:W-:-:S04]  /*5c80*/  @!P5 IMAD R13, R13, 0xa0, RZ ;  /* 0x000000a00d0dd824 */ /* 0x000fc800078e02ff */
[----:B------:R-:W-:-:S05]  /*5c90*/  @!P5 IMAD R13, R13, R11, R10 ;  /* 0x0000000b0d0dd224 */ /* 0x000fca00078e020a */
[----:B------:R-:W-:-:S04]  /*5ca0*/  @!P5 IADD3 R10, P3, R2, R13, RZ ;  /* 0x0000000d020ad210 */ /* 0x000fc80007f7e0ff */
[----:B------:R-:W-:Y:S02]  /*5cb0*/  @!P5 LEA.HI.X.SX32 R13, R13, R5, 0x1, P3 ;  /* 0x000000050d0dd211 */ /* 0x000fe400018f0eff */
[----:B-1----:R-:W-:-:S04]  /*5cc0*/  @!P5 LEA R14, P3, R10, R14, 0x2 ;  /* 0x0000000e0a0ed211 */ /* 0x002fc800078610ff */
[----:B------:R-:W-:Y:S01]  /*5cd0*/  @!P5 LEA.HI.X R15, R10, R15, R13, 0x2, P3 ;  /* 0x0000000f0a0fd211 */ /* 0x000fe200018f140d */
[----:B------:R-:W-:Y:S02]  /*5ce0*/  IMAD.IADD R13, R244, 0x1, R11 ;  /* 0x00000001f40d7824 */ /* 0x000fe400078e020b */
[----:B------:R-:W-:Y:S02]  /*5cf0*/  IMAD R244, R11, 0x37, R12 ;  /* 0x000000370bf47824 */ /* 0x000fe400078e020c */
[----:B------:R-:W-:Y:S01]  /*5d00*/  IMAD.SHL.U32 R13, R13, 0x4, RZ ;  /* 0x000000040d0d7824 */ /* 0x000fe200078e00ff */
[----:B------:R1:W4:Y:S01]  /*5d10*/  @!P5 LDG.E.64 R30, desc[UR36][R14.64] ;  /* 0x000000240e1ed981 */ /* 0x000322000c1e1b00 */
[----:B------:R-:W-:-:S03]  /*5d20*/  IMAD.SHL.U32 R10, R244, 0x4, RZ ;  /* 0x00000004f40a7824 */ /* 0x000fc600078e00ff */
[-C--:B------:R-:W-:Y:S02]  /*5d30*/  ISETP.GE.OR P4, PT, R13, R4.reuse, P0 ;  /* 0x000000040d00720c */ /* 0x080fe40000786670 */
[----:B------:R-:W-:Y:S01]  /*5d40*/  ISETP.GE.OR P3, PT, R10, R4, P0 ;  /* 0x000000040a00720c */ /* 0x000fe20000766670 */
[----:B-1----:R-:W1:Y:S01]  /*5d50*/  @!P6 LDC.64 R14, c[0x0][0x248] ;  /* 0x00009200ff0eeb82 */ /* 0x002e620000000a00 */
[----:B0-----:R-:W-:-:S09]  /*5d60*/  @!P6 IMAD R241, R241, R238, RZ ;  /* 0x000000eef1f1e224 */ /* 0x001fd200078e02ff */
[----:B------:R-:W2:Y:S04]  /*5d70*/  @!P4 LDG.E R238, desc[UR36][R236.64] ;  /* 0x00000024eceec981 */ /* 0x000ea8000c1e1900 */
[----:B------:R-:W4:Y:S01]  /*5d80*/  @!P3 LDG.E R239, desc[UR36][R236.64] ;  /* 0x00000024ecefb981 */ /* 0x000f22000c1e1900 */
[----:B------:R-:W-:-:S04]  /*5d90*/  @!P6 IMAD R241, R241, 0xa0, RZ ;  /* 0x000000a0f1f1e824 */ /* 0x000fc800078e02ff */
[----:B------:R-:W-:-:S05]  /*5da0*/  @!P6 IMAD R241, R241, R11, R240 ;  /* 0x0000000bf1f1e224 */ /* 0x000fca00078e02f0 */
[----:B------:R-:W-:-:S04]  /*5db0*/  @!P6 IADD3 R240, P5, R2, R241, RZ ;  /* 0x000000f102f0e210 */ /* 0x000fc80007fbe0ff */
[----:B------:R-:W-:Y:S02]  /*5dc0*/  @!P6 LEA.HI.X.SX32 R241, R241, R5, 0x1, P5 ;  /* 0x00000005f1f1e211 */ /* 0x000fe400028f0eff */
[----:B-1----:R-:W-:-:S04]  /*5dd0*/  @!P6 LEA R14, P5, R240, R14, 0x2 ;  /* 0x0000000ef00ee211 */ /* 0x002fc800078a10ff */
[----:B------:R-:W-:Y:S02]  /*5de0*/  @!P6 LEA.HI.X R15, R240, R15, R241, 0x2, P5 ;  /* 0x0000000ff00fe211 */ /* 0x000fe400028f14f1 */
[----:B------:R-:W3:Y:S01]  /*5df0*/  @!P1 LDC R241, c[0x0][0x288] ;  /* 0x0000a200fff19b82 */ /* 0x000ee20000000800 */
[----:B------:R-:W-:-:S04]  /*5e00*/  IMAD.IADD R244, R244, 0x1, R11 ;  /* 0x00000001f4f47824 */ /* 0x000fc800078e020b */
[----:B------:R-:W-:-:S05]  /*5e10*/  IMAD.SHL.U32 R240, R244, 0x4, RZ ;  /* 0x00000004f4f07824 */ /* 0x000fca00078e00ff */
[----:B------:R-:W-:Y:S02]  /*5e20*/  ISETP.GE.OR P5, PT, R240, R4, P0 ;  /* 0x00000004f000720c */ /* 0x000fe400007a6670 */
[----:B------:R-:W-:Y:S02]  /*5e30*/  FSEL R29, R29, RZ, P2 ;  /* 0x000000ff1d1d7208 */ /* 0x000fe40001000000 */
[----:B------:R-:W-:-:S06]  /*5e40*/  FSEL R28, R28, RZ, P2 ;  /* 0x000000ff1c1c7208 */ /* 0x000fcc0001000000 */
[----:B------:R0:W4:Y:S01]  /*5e50*/  @!P6 LDG.E.64 R28, desc[UR36][R14.64] ;  /* 0x000000240e1ce981 */ /* 0x000122000c1e1b00 */
[----:B---3--:R-:W-:Y:S01]  /*5e60*/  @!P1 IMAD R242, R242, R241, RZ ;  /* 0x000000f1f2f29224 */ /* 0x008fe200078e02ff */
[----:B0-----:R-:W0:Y:S02]  /*5e70*/  @!P1 LDC.64 R14, c[0x0][0x248] ;  /* 0x00009200ff0e9b82 */ /* 0x001e240000000a00 */
[----:B------:R-:W3:Y:S01]  /*5e80*/  @!P5 LDG.E R241, desc[UR36][R236.64] ;  /* 0x00000024ecf1d981 */ /* 0x000ee2000c1e1900 */
[----:B------:R-:W-:-:S04]  /*5e90*/  @!P1 IMAD R242, R242, 0xa0, RZ ;  /* 0x000000a0f2f29824 */ /* 0x000fc800078e02ff */
[----:B------:R-:W-:-:S05]  /*5ea0*/  @!P1 IMAD R243, R242, R11, R243 ;  /* 0x0000000bf2f39224 */ /* 0x000fca00078e02f3 */
[----:B------:R-:W-:-:S04]  /*5eb0*/  @!P1 IADD3 R242, P6, R2, R243, RZ ;  /* 0x000000f302f29210 */ /* 0x000fc80007fde0ff */
[----:B------:R-:W-:Y:S02]  /*5ec0*/  @!P1 LEA.HI.X.SX32 R243, R243, R5, 0x1, P6 ;  /* 0x00000005f3f39211 */ /* 0x000fe400030f0eff */
[----:B0-----:R-:W-:-:S04]  /*5ed0*/  @!P1 LEA R14, P6, R242, R14, 0x2 ;  /* 0x0000000ef20e9211 */ /* 0x001fc800078c10ff */
[----:B------:R-:W-:Y:S02]  /*5ee0*/  @!P1 LEA.HI.X R15, R242, R15, R243, 0x2, P6 ;  /* 0x0000000ff20f9211 */ /* 0x000fe400030f14f3 */
[----:B------:R-:W-:-:S05]  /*5ef0*/  IADD3 R242, R244, R11, RZ ;  /* 0x0000000bf4f27210 */ /* 0x000fca0007ffe0ff */
[----:B------:R-:W-:-:S05]  /*5f00*/  IMAD.SHL.U32 R242, R242, 0x4, RZ ;  /* 0x00000004f2f27824 */ /* 0x000fca00078e00ff */
[----:B------:R-:W-:-:S13]  /*5f10*/  ISETP.GE.OR P6, PT, R242, R4, P0 ;  /* 0x00000004f200720c */ /* 0x000fda00007c6670 */
[----:B------:R-:W3:Y:S01]  /*5f20*/  @!P6 LDG.E R243, desc[UR36][R236.64] ;  /* 0x00000024ecf3e981 */ /* 0x000ee2000c1e1900 */
[----:B------:R-:W-:Y:S02]  /*5f30*/  FSEL R27, R27, RZ, P2 ;  /* 0x000000ff1b1b7208 */ /* 0x000fe40001000000 */
[----:B------:R-:W-:-:S06]  /*5f40*/  FSEL R26, R26, RZ, P2 ;  /* 0x000000ff1a1a7208 */ /* 0x000fcc0001000000 */
[----:B------:R0:W3:Y:S02]  /*5f50*/  @!P1 LDG.E.64 R26, desc[UR36][R14.64] ;  /* 0x000000240e1a9981 */ /* 0x0000e4000c1e1b00 */
[----:B0-----:R-:W2:Y:S08]  /*5f60*/  @!P4 LDC R15, c[0x0][0x288] ;  /* 0x0000a200ff0fcb82 */ /* 0x001eb00000000800 */
[----:B------:R-:W4:Y:S01]  /*5f70*/  @!P3 LDC R14, c[0x0][0x288] ;  /* 0x0000a200ff0ebb82 */ /* 0x000f220000000800 */
[----:B------:R-:W-:-:S02]  /*5f80*/  FSEL R25, R25, RZ, P2 ;  /* 0x000000ff19197208 */ /* 0x000fc40001000000 */
[----:B------:R-:W-:Y:S02]  /*5f90*/  FSEL R24, R24, RZ, P2 ;  /* 0x000000ff18187208 */ /* 0x000fe40001000000 */
[----:B------:R-:W-:Y:S02]  /*5fa0*/  FSEL R23, R23, RZ, P2 ;  /* 0x000000ff17177208 */ /* 0x000fe40001000000 */
[----:B------:R-:W-:Y:S02]  /*5fb0*/  FSEL R22, R22, RZ, P2 ;  /* 0x000000ff16167208 */ /* 0x000fe40001000000 */
[----:B------:R-:W-:Y:S02]  /*5fc0*/  FSEL R21, R21, RZ, P2 ;  /* 0x000000ff15157208 */ /* 0x000fe40001000000 */
[----:B------:R-:W-:Y:S01]  /*5fd0*/  FSEL R20, R20, RZ, P2 ;  /* 0x000000ff14147208 */ /* 0x000fe20001000000 */
[----:B--2---:R-:W-:Y:S02]  /*5fe0*/  @!P4 IMAD R238, R238, R15, RZ ;  /* 0x0000000feeeec224 */ /* 0x004fe400078e02ff */
[----:B----4-:R-:W-:-:S02]  /*5ff0*/  @!P3 IMAD R239, R239, R14, RZ ;  /* 0x0000000eefefb224 */ /* 0x010fc400078e02ff */
[----:B------:R-:W0:Y:S01]  /*6000*/  @!P4 LDC.64 R14, c[0x0][0x248] ;  /* 0x00009200ff0ecb82 */ /* 0x000e220000000a00 */
[----:B------:R-:W-:-:S04]  /*6010*/  @!P4 IMAD R238, R238, 0xa0, RZ ;  /* 0x000000a0eeeec824 */ /* 0x000fc800078e02ff */
[-C--:B------:R-:W-:Y:S02]  /*6020*/  @!P4 IMAD R244, R238, R11.reuse, R13 ;  /* 0x0000000beef4c224 */ /* 0x080fe400078e020d */
[----:B------:R-:W-:Y:S02]  /*6030*/  @!P3 IMAD R13, R239, 0xa0, RZ ;  /* 0x000000a0ef0db824 */ /* 0x000fe400078e02ff */
[----:B------:R-:W1:Y:S02]  /*6040*/  @!P3 LDC.64 R238, c[0x0][0x248] ;  /* 0x00009200ffeebb82 */ /* 0x000e640000000a00 */
[----:B------:R-:W-:Y:S01]  /*6050*/  @!P3 IMAD R10, R13, R11, R10 ;  /* 0x0000000b0d0ab224 */ /* 0x000fe200078e020a */
[----:B------:R-:W-:-:S04]  /*6060*/  @!P4 IADD3 R13, P1, R2, R244, RZ ;  /* 0x000000f4020dc210 */ /* 0x000fc80007f3e0ff */
[----:B------:R-:W-:Y:S02]  /*6070*/  @!P4 LEA.HI.X.SX32 R244, R244, R5, 0x1, P1 ;  /* 0x00000005f4f4c211 */ /* 0x000fe400008f0eff */
[----:B0-----:R-:W-:-:S04]  /*6080*/  @!P4 LEA R14, P1, R13, R14, 0x2 ;  /* 0x0000000e0d0ec211 */ /* 0x001fc800078210ff */
[----:B------:R-:W-:Y:S02]  /*6090*/  @!P4 LEA.HI.X R15, R13, R15, R244, 0x2, P1 ;  /* 0x0000000f0d0fc211 */ /* 0x000fe400008f14f4 */
[----:B------:R-:W3:Y:S01]  /*60a0*/  @!P5 LDC R13, c[0x0][0x288] ;  /* 0x0000a200ff0ddb82 */ /* 0x000ee20000000800 */
[----:B------:R-:W-:Y:S02]  /*60b0*/  @!P3 IADD3 R244, P1, R2, R10, RZ ;  /* 0x0000000a02f4b210 */ /* 0x000fe40007f3e0ff */
[----:B------:R0:W2:Y:S02]  /*60c0*/  @!P4 LDG.E.64 R24, desc[UR36][R14.64] ;  /* 0x000000240e18c981 */ /* 0x0000a4000c1e1b00 */
[----:B------:R-:W-:Y:S02]  /*60d0*/  @!P3 LEA.HI.X.SX32 R10, R10, R5, 0x1, P1 ;  /* 0x000000050a0ab211 */ /* 0x000fe400008f0eff */
[----:B-1----:R-:W-:-:S04]  /*60e0*/  @!P3 LEA R238, P1, R244, R238, 0x2 ;  /* 0x000000eef4eeb211 */ /* 0x002fc800078210ff */
[----:B------:R-:W-:Y:S01]  /*60f0*/  @!P3 LEA.HI.X R239, R244, R239, R10, 0x2, P1 ;  /* 0x000000eff4efb211 */ /* 0x000fe200008f140a */
[----:B0-----:R-:W0:Y:S04]  /*6100*/  @!P5 LDC.64 R14, c[0x0][0x248] ;  /* 0x00009200ff0edb82 */ /* 0x001e280000000a00 */
[----:B------:R1:W4:Y:S01]  /*6110*/  @!P3 LDG.E.64 R22, desc[UR36][R238.64] ;  /* 0x00000024ee16b981 */ /* 0x000322000c1e1b00 */
[----:B---3--:R-:W-:Y:S02]  /*6120*/  @!P5 IMAD R13, R241, R13, RZ ;  /* 0x0000000df10dd224 */ /* 0x008fe400078e02ff */
[----:B-1----:R-:W-:Y:S02]  /*6130*/  IMAD R238, R11, 0x3a, R12 ;  /* 0x0000003a0bee7824 */ /* 0x002fe400078e020c */
[----:B------:R-:W-:-:S04]  /*6140*/  @!P5 IMAD R13, R13, 0xa0, RZ ;  /* 0x000000a00d0dd824 */ /* 0x000fc800078e02ff */
[----:B------:R-:W-:Y:S02]  /*6150*/  @!P5 IMAD R240, R13, R11, R240 ;  /* 0x0000000b0df0d224 */ /* 0x000fe400078e02f0 */
[C---:B------:R-:W-:Y:S02]  /*6160*/  IMAD.IADD R13, R238.reuse, 0x1, R11 ;  /* 0x00000001ee0d7824 */ /* 0x040fe400078e020b */
[----:B------:R-:W-:Y:S02]  /*6170*/  IMAD.SHL.U32 R238, R238, 0x4, RZ ;  /* 0x00000004eeee7824 */ /* 0x000fe400078e00ff */
[----:B------:R-:W-:-:S03]  /*6180*/  IMAD.SHL.U32 R10, R13, 0x4, RZ ;  /* 0x000000040d0a7824 */ /* 0x000fc600078e00ff */
[-C--:B------:R-:W-:Y:S02]  /*6190*/  ISETP.GE.OR P4, PT, R238, R4.reuse, P0 ;  /* 0x00000004ee00720c */ /* 0x080fe40000786670 */
[----:B------:R-:W-:Y:S02]  /*61a0*/  ISETP.GE.OR P1, PT, R10, R4, P0 ;  /* 0x000000040a00720c */ /* 0x000fe40000726670 */
[----:B------:R-:W-:-:S04]  /*61b0*/  @!P5 IADD3 R239, P3, R2, R240, RZ ;  /* 0x000000f002efd210 */ /* 0x000fc80007f7e0ff */
[----:B------:R-:W-:Y:S02]  /*61c0*/  @!P5 LEA.HI.X.SX32 R240, R240, R5, 0x1, P3 ;  /* 0x00000005f0f0d211 */ /* 0x000fe400018f0eff */
[----:B0-----:R-:W-:-:S04]  /*61d0*/  @!P5 LEA R14, P3, R239, R14, 0x2 ;  /* 0x0000000eef0ed211 */ /* 0x001fc800078610ff */
[----:B------:R-:W-:Y:S01]  /*61e0*/  @!P5 LEA.HI.X R15, R239, R15, R240, 0x2, P3 ;  /* 0x0000000fef0fd211 */ /* 0x000fe200018f14f0 */
[----:B------:R-:W3:Y:S01]  /*61f0*/  @!P1 LDG.E R241, desc[UR36][R236.64] ;  /* 0x00000024ecf19981 */ /* 0x000ee2000c1e1900 */
[----:B------:R-:W0:Y:S03]  /*6200*/  @!P6 LDC R240, c[0x0][0x288] ;  /* 0x0000a200fff0eb82 */ /* 0x000e260000000800 */
[----:B------:R-:W2:Y:S04]  /*6210*/  @!P4 LDG.E R239, desc[UR36][R236.64] ;  /* 0x00000024ecefc981 */ /* 0x000ea8000c1e1900 */
[----:B------:R1:W4:Y:S02]  /*6220*/  @!P5 LDG.E.64 R20, desc[UR36][R14.64] ;  /* 0x000000240e14d981 */ /* 0x000324000c1e1b00 */
[----:B-1----:R-:W1:Y:S01]  /*6230*/  @!P6 LDC.64 R14, c[0x0][0x248] ;  /* 0x00009200ff0eeb82 */ /* 0x002e620000000a00 */
[----:B------:R-:W-:-:S02]  /*6240*/  IMAD.IADD R13, R13, 0x1, R11 ;  /* 0x000000010d0d7824 */ /* 0x000fc400078e020b */
[----:B0-----:R-:W-:-:S04]  /*6250*/  @!P6 IMAD R240, R243, R240, RZ ;  /* 0x000000f0f3f0e224 */ /* 0x001fc800078e02ff */
[----:B------:R-:W-:Y:S02]  /*6260*/  @!P6 IMAD R240, R240, 0xa0, RZ ;  /* 0x000000a0f0f0e824 */ /* 0x000fe400078e02ff */
[----:B------:R-:W-:Y:S02]  /*6270*/  IMAD.SHL.U32 R13, R13, 0x4, RZ ;  /* 0x000000040d0d7824 */ /* 0x000fe400078e00ff */
[----:B------:R-:W-:-:S03]  /*6280*/  @!P6 IMAD R242, R240, R11, R242 ;  /* 0x0000000bf0f2e224 */ /* 0x000fc600078e02f2 */
[----:B------:R-:W-:Y:S02]  /*6290*/  ISETP.GE.OR P5, PT, R13, R4, P0 ;  /* 0x000000040d00720c */ /* 0x000fe400007a6670 */
[----:B------:R-:W-:Y:S02]  /*62a0*/  @!P6 IADD3 R240, P3, R2, R242, RZ ;  /* 0x000000f202f0e210 */ /* 0x000fe40007f7e0ff */
[----:B------:R-:W-:Y:S02]  /*62b0*/  SHF.L.U32 R244, R12, 0x2, RZ ;  /* 0x000000020cf47819 */ /* 0x000fe400000006ff */
[----:B------:R-:W-:Y:S02]  /*62c0*/  @!P6 LEA.HI.X.SX32 R242, R242, R5, 0x1, P3 ;  /* 0x00000005f2f2e211 */ /* 0x000fe400018f0eff */
[----:B-1----:R-:W-:-:S04]  /*62d0*/  @!P6 LEA R14, P3, R240, R14, 0x2 ;  /* 0x0000000ef00ee211 */ /* 0x002fc800078610ff */
[----:B------:R-:W-:Y:S02]  /*62e0*/  @!P6 LEA.HI.X R15, R240, R15, R242, 0x2, P3 ;  /* 0x0000000ff00fe211 */ /* 0x000fe400018f14f2 */
[----:B------:R-:W-:Y:S01]  /*62f0*/  ISETP.GE.OR P3, PT, R244, R4, P0 ;  /* 0x00000004f400720c */ /* 0x000fe20000766670 */
[----:B------:R-:W4:-:S12]  /*6300*/  @!P5 LDG.E R240, desc[UR36][R236.64] ;  /* 0x00000024ecf0d981 */ /* 0x000f18000c1e1900 */
[----:B------:R-:W4:Y:S01]  /*6310*/  @!P3 LDG.E R242, desc[UR36][R236.64] ;  /* 0x00000024ecf2b981 */ /* 0x000f22000c1e1900 */
[----:B------:R-:W-:Y:S02]  /*6320*/  FSEL R19, R19, RZ, P2 ;  /* 0x000000ff13137208 */ /* 0x000fe40001000000 */
[----:B------:R-:W-:-:S06]  /*6330*/  FSEL R18, R18, RZ, P2 ;  /* 0x000000ff12127208 */ /* 0x000fcc0001000000 */
[----:B------:R0:W4:Y:S02]  /*6340*/  @!P6 LDG.E.64 R18, desc[UR36][R14.64] ;  /* 0x000000240e12e981 */ /* 0x000124000c1e1b00 */
[----:B0-----:R-:W2:Y:S08]  /*6350*/  @!P4 LDC R15, c[0x0][0x288] ;  /* 0x0000a200ff0fcb82 */ /* 0x001eb00000000800 */
[----:B------:R-:W3:Y:S01]  /*6360*/  @!P1 LDC R14, c[0x0][0x288] ;  /* 0x0000a200ff0e9b82 */ /* 0x000ee20000000800 */
[----:B------:R-:W-:-:S02]  /*6370*/  FSEL R17, R17, RZ, P2 ;  /* 0x000000ff11117208 */ /* 0x000fc40001000000 */
[----:B------:R-:W-:Y:S02]  /*6380*/  FSEL R16, R16, RZ, P2 ;  /* 0x000000ff10107208 */ /* 0x000fe40001000000 */
[----:B------:R-:W-:Y:S02]  /*6390*/  FSEL R9, R9, RZ, P2 ;  /* 0x000000ff09097208 */ /* 0x000fe40001000000 */
[----:B------:R-:W-:Y:S02]  /*63a0*/  FSEL R8, R8, RZ, P2 ;  /* 0x000000ff08087208 */ /* 0x000fe40001000000 */
[----:B------:R-:W-:Y:S02]  /*63b0*/  FSEL R7, R7, RZ, P2 ;  /* 0x000000ff07077208 */ /* 0x000fe40001000000 */
[----:B------:R-:W-:Y:S02]  /*63c0*/  FSEL R6, R6, RZ, P2 ;  /* 0x000000ff06067208 */ /* 0x000fe40001000000 */
[----:B------:R-:W-:-:S02]  /*63d0*/  FSEL R229, R229, RZ, P2 ;  /* 0x000000ffe5e57208 */ /* 0x000fc40001000000 */
[----:B------:R-:W-:Y:S01]  /*63e0*/  FSEL R228, R228, RZ, P2 ;  /* 0x000000ffe4e47208 */ /* 0x000fe20001000000 */
[----:B---3--:R-:W-:Y:S02]  /*63f0*/  @!P1 IMAD R241, R241, R14, RZ ;  /* 0x0000000ef1f19224 */ /* 0x008fe400078e02ff */
[----:B--2---:R-:W-:Y:S02]  /*6400*/  @!P4 IMAD R239, R239, R15, RZ ;  /* 0x0000000fefefc224 */ /* 0x004fe400078e02ff */
[----:B------:R-:W0:Y:S02]  /*6410*/  @!P4 LDC.64 R14, c[0x0][0x248] ;  /* 0x00009200ff0ecb82 */ /* 0x000e240000000a00 */
[----:B------:R-:W-:-:S04]  /*6420*/  @!P4 IMAD R239, R239, 0xa0, RZ ;  /* 0x000000a0efefc824 */ /* 0x000fc800078e02ff */
[----:B------:R-:W-:Y:S02]  /*6430*/  @!P4 IMAD R243, R239, R11, R238 ;  /* 0x0000000beff3c224 */ /* 0x000fe400078e02ee */
[----:B------:R-:W1:Y:S01]  /*6440*/  @!P1 LDC.64 R238, c[0x0][0x248] ;  /* 0x00009200ffee9b82 */ /* 0x000e620000000a00 */
[----:B------:R-:W-:-:S04]  /*6450*/  @!P1 IMAD R241, R241, 0xa0, RZ ;  /* 0x000000a0f1f19824 */ /* 0x000fc800078e02ff */
[----:B------:R-:W-:Y:S01]  /*6460*/  @!P1 IMAD R10, R241, R11, R10 ;  /* 0x0000000bf10a9224 */ /* 0x000fe200078e020a */
[----:B------:R-:W-:-:S04]  /*6470*/  @!P4 IADD3 R241, P6, R2, R243, RZ ;  /* 0x000000f302f1c210 */ /* 0x000fc80007fde0ff */
[----:B------:R-:W-:Y:S02]  /*6480*/  @!P4 LEA.HI.X.SX32 R243, R243, R5, 0x1, P6 ;  /* 0x00000005f3f3c211 */ /* 0x000fe400030f0eff */
[----:B0-----:R-:W-:-:S04]  /*6490*/  @!P4 LEA R14, P6, R241, R14, 0x2 ;  /* 0x0000000ef10ec211 */ /* 0x001fc800078c10ff */
[----:B------:R-:W-:Y:S02]  /*64a0*/  @!P4 LEA.HI.X R15, R241, R15, R243, 0x2, P6 ;  /* 0x0000000ff10fc211 */ /* 0x000fe400030f14f3 */
[----:B------:R-:W4:Y:S01]  /*64b0*/  @!P5 LDC R241, c[0x0][0x288] ;  /* 0x0000a200fff1db82 */ /* 0x000f220000000800 */
[----:B------:R-:W-:Y:S02]  /*64c0*/  @!P1 IADD3 R243, P6, R2, R10, RZ ;  /* 0x0000000a02f39210 */ /* 0x000fe40007fde0ff */
[----:B------:R0:W2:Y:S02]  /*64d0*/  @!P4 LDG.E.64 R16, desc[UR36][R14.64] ;  /* 0x000000240e10c981 */ /* 0x0000a4000c1e1b00 */
[----:B------:R-:W-:Y:S02]  /*64e0*/  @!P1 LEA.HI.X.SX32 R10, R10, R5, 0x1, P6 ;  /* 0x000000050a0a9211 */ /* 0x000fe400030f0eff */
[----:B-1----:R-:W-:-:S04]  /*64f0*/  @!P1 LEA R238, P6, R243, R238, 0x2 ;  /* 0x000000eef3ee9211 */ /* 0x002fc800078c10ff */
[----:B------:R-:W-:Y:S02]  /*6500*/  @!P1 LEA.HI.X R239, R243, R239, R10, 0x2, P6 ;  /* 0x000000eff3ef9211 */ /* 0x000fe400030f140a */
[----:B------:R-:W1:Y:S03]  /*6510*/  @!P3 LDC R10, c[0x0][0x288] ;  /* 0x0000a200ff0abb82 */ /* 0x000e660000000800 */
[----:B------:R3:W2:Y:S01]  /*6520*/  @!P1 LDG.E.64 R8, desc[UR36][R238.64] ;  /* 0x00000024ee089981 */ /* 0x0006a2000c1e1b00 */
[----:B----4-:R-:W-:-:S04]  /*6530*/  @!P5 IMAD R243, R240, R241, RZ ;  /* 0x000000f1f0f3d224 */ /* 0x010fc800078e02ff */
[----:B------:R-:W4:Y:S01]  /*6540*/  @!P5 LDC.64 R240, c[0x0][0x248] ;  /* 0x00009200fff0db82 */ /* 0x000f220000000a00 */
[----:B------:R-:W-:-:S04]  /*6550*/  @!P5 IMAD R243, R243, 0xa0, RZ ;  /* 0x000000a0f3f3d824 */ /* 0x000fc800078e02ff */
[----:B------:R-:W-:Y:S02]  /*6560*/  @!P5 IMAD R13, R243, R11, R13 ;  /* 0x0000000bf30dd224 */ /* 0x000fe400078e020d */
[----:B-1----:R-:W-:Y:S02]  /*6570*/  @!P3 IMAD R10, R242, R10, RZ ;  /* 0x0000000af20ab224 */ /* 0x002fe400078e02ff */
[----:B------:R-:W1:Y:S02]  /*6580*/  @!P3 LDC.64 R242, c[0x0][0x248] ;  /* 0x00009200fff2bb82 */ /* 0x000e640000000a00 */
[----:B------:R-:W-:-:S04]  /*6590*/  @!P3 IMAD R10, R10, 0xa0, RZ ;  /* 0x000000a00a0ab824 */ /* 0x000fc800078e02ff */
[----:B------:R-:W-:Y:S01]  /*65a0*/  @!P3 IMAD R244, R10, R11, R244 ;  /* 0x0000000b0af4b224 */ /* 0x000fe200078e02f4 */
[----:B------:R-:W-:-:S04]  /*65b0*/  @!P5 IADD3 R10, P6, R2, R13, RZ ;  /* 0x0000000d020ad210 */ /* 0x000fc80007fde0ff */
[----:B------:R-:W-:Y:S02]  /*65c0*/  @!P5 LEA.HI.X.SX32 R13, R13, R5, 0x1, P6 ;  /* 0x000000050d0dd211 */ /* 0x000fe400030f0eff */
[----:B----4-:R-:W-:-:S04]  /*65d0*/  @!P5 LEA R240, P6, R10, R240, 0x2 ;  /* 0x000000f00af0d211 */ /* 0x010fc800078c10ff */
[----:B------:R-:W-:Y:S02]  /*65e0*/  @!P5 LEA.HI.X R241, R10, R241, R13, 0x2, P6 ;  /* 0x000000f10af1d211 */ /* 0x000fe400030f140d */
[----:B------:R-:W-:Y:S02]  /*65f0*/  @!P3 IADD3 R10, P6, R2, R244, RZ ;  /* 0x000000f4020ab210 */ /* 0x000fe40007fde0ff */
[----:B------:R-:W-:Y:S01]  /*6600*/  ISETP.NE.U32.AND P1, PT, RZ, UR14, PT ;  /* 0x0000000eff007c0c */ /* 0x000fe2000bf25070 */
[----:B------:R4:W2:Y:S01]  /*6610*/  @!P5 LDG.E.64 R6, desc[UR36][R240.64] ;  /* 0x00000024f006d981 */ /* 0x0008a2000c1e1b00 */
[----:B------:R-:W-:Y:S02]  /*6620*/  @!P3 LEA.HI.X.SX32 R244, R244, R5, 0x1, P6 ;  /* 0x00000005f4f4b211 */ /* 0x000fe400030f0eff */
[----:B-1----:R-:W-:-:S04]  /*6630*/  @!P3 LEA R242, P6, R10, R242, 0x2 ;  /* 0x000000f20af2b211 */ /* 0x002fc800078c10ff */
[----:B------:R-:W-:Y:S01]  /*6640*/  @!P3 LEA.HI.X R243, R10, R243, R244, 0x2, P6 ;  /* 0x000000f30af3b211 */ /* 0x000fe200030f14f4 */
[----:B------:R-:W-:Y:S01]  /*6650*/  IMAD R10, R11, 0x3d, R12 ;  /* 0x0000003d0b0a7824 */ /* 0x000fe200078e020c */
[----:B------:R-:W-:Y:S01]  /*6660*/  ISETP.NE.AND.EX P1, PT, RZ, UR15, PT, P1 ;  /* 0x0000000fff007c0c */ /* 0x000fe2000bf25310 */
[----:B------:R-:W2:Y:S02]  /*6670*/  LDL R244, [R1+0x4] ;  /* 0x0000040001f47983 */ /* 0x000ea40000100800 */
[C---:B0-----:R-:W-:Y:S02]  /*6680*/  IMAD.SHL.U32 R15, R10.reuse, 0x4, RZ ;  /* 0x000000040a0f7824 */ /* 0x041fe400078e00ff */
[----:B------:R-:W2:Y:S03]  /*6690*/  @!P3 LDG.E.64 R228, desc[UR36][R242.64] ;  /* 0x00000024f2e4b981 */ /* 0x000ea6000c1e1b00 */
[----:B------:R-:W-:Y:S01]  /*66a0*/  ISETP.GE.OR P4, PT, R15, R4, P0 ;  /* 0x000000040f00720c */ /* 0x000fe20000786670 */
[----:B------:R-:W-:-:S04]  /*66b0*/  IMAD.IADD R10, R10, 0x1, R11 ;  /* 0x000000010a0a7824 */ /* 0x000fc800078e020b */
[C---:B---3--:R-:W-:Y:S01]  /*66c0*/  IMAD.IADD R238, R10.reuse, 0x1, R11 ;  /* 0x000000010aee7824 */ /* 0x048fe200078e020b */
[--C-:B------:R-:W-:Y:S01]  /*66d0*/  @P1 SHF.R.S32.HI R13, RZ, 0x1f, R0.reuse ;  /* 0x0000001fff0d1819 */ /* 0x100fe20000011400 */
[----:B------:R-:W3:Y:S01]  /*66e0*/  LDL R243, [R1+0x30] ;  /* 0x0000300001f37983 */ /* 0x000ee20000100800 */
[----:B------:R-:W-:Y:S02]  /*66f0*/  @P1 IADD3 R12, P5, P6, R3, UR14, R0 ;  /* 0x0000000e030c1c10 */ /* 0x000fe4000febe000 */
[----:B------:R-:W-:Y:S01]  /*6700*/  @P1 SHF.R.S32.HI R14, RZ, 0x1f, R3 ;  /* 0x0000001fff0e1819 */ /* 0x000fe20000011403 */
[----:B------:R-:W3:Y:S02]  /*6710*/  LDL R242, [R1+0x34] ;  /* 0x0000340001f27983 */ /* 0x000ee40000100800 */
[----:B----4-:R-:W0:Y:S02]  /*6720*/  @!P4 LDC R241, c[0x0][0x288] ;  /* 0x0000a200fff1cb82 */ /* 0x010e240000000800 */
[----:B------:R-:W0:Y:S01]  /*6730*/  @!P4 LDG.E R239, desc[UR36][R236.64] ;  /* 0x00000024ecefc981 */ /* 0x000e22000c1e1900 */
[----:B------:R-:W-:-:S02]  /*6740*/  IMAD.SHL.U32 R10, R10, 0x4, RZ ;  /* 0x000000040a0a7824 */ /* 0x000fc400078e00ff */
[----:B------:R-:W-:Y:S01]  /*6750*/  IMAD.SHL.U32 R238, R238, 0x4, RZ ;  /* 0x00000004eeee7824 */ /* 0x000fe200078e00ff */
[----:B------:R-:W-:Y:S01]  /*6760*/  @P1 IADD3.X R13, R14, UR15, R13, P5, P6 ;  /* 0x0000000f0e0d1c10 */ /* 0x000fe2000afec40d */
[----:B------:R-:W4:Y:S01]  /*6770*/  LDL R0, [R1+0x6c] ;  /* 0x00006c0001007983 */ /* 0x000f220000100800 */
[-C--:B------:R-:W-:Y:S02]  /*6780*/  ISETP.GE.OR P6, PT, R10, R4.reuse, P0 ;  /* 0x000000040a00720c */ /* 0x080fe400007c6670 */
[----:B------:R-:W-:-:S11]  /*6790*/  ISETP.GE.OR P5, PT, R238, R4, P0 ;  /* 0x00000004ee00720c */ /* 0x000fd600007a6670 */
[----:B------:R-:W2:Y:S02]  /*67a0*/  @!P6 LDG.E R14, desc[UR36][R236.64] ;  /* 0x00000024ec0ee981 */ /* 0x000ea4000c1e1900 */
[----:B------:R-:W1:Y:S02]  /*67b0*/  @!P5 LDC R240, c[0x0][0x288] ;  /* 0x0000a200fff0db82 */ /* 0x000e640000000800 */
[----:B------:R-:W1:Y:S04]  /*67c0*/  @!P5 LDG.E R237, desc[UR36][R236.64] ;  /* 0x00000024ecedd981 */ /* 0x000e68000c1e1900 */
[----:B------:R3:W4:Y:S02]  /*67d0*/  @P1 LDG.E.U8 R236, desc[UR36][R12.64] ;  /* 0x000000240cec1981 */ /* 0x000724000c1e1100 */
[----:B---3--:R-:W3:Y:S01]  /*67e0*/  @!P4 LDC.64 R12, c[0x0][0x248] ;  /* 0x00009200ff0ccb82 */ /* 0x008ee20000000a00 */
[----:B------:R-:W-:-:S02]  /*67f0*/  FSEL R231, R231, RZ, P2 ;  /* 0x000000ffe7e77208 */ /* 0x000fc40001000000 */
[----:B------:R-:W-:Y:S02]  /*6800*/  FSEL R230, R230, RZ, P2 ;  /* 0x000000ffe6e67208 */ /* 0x000fe40001000000 */
[----:B------:R-:W-:Y:S02]  /*6810*/  FSEL R233, R233, RZ, P2 ;  /* 0x000000ffe9e97208 */ /* 0x000fe40001000000 */
[----:B------:R-:W-:Y:S02]  /*6820*/  FSEL R232, R232, RZ, P2 ;  /* 0x000000ffe8e87208 */ /* 0x000fe40001000000 */
[----:B------:R-:W-:Y:S02]  /*6830*/  FSEL R235, R235, RZ, P2 ;  /* 0x000000ffebeb7208 */ /* 0x000fe40001000000 */
[----:B------:R-:W-:Y:S01]  /*6840*/  FSEL R234, R234, RZ, P2 ;  /* 0x000000ffeaea7208 */ /* 0x000fe20001000000 */
[----:B0-----:R-:W-:Y:S02]  /*6850*/  @!P4 IMAD R241, R239, R241, RZ ;  /* 0x000000f1eff1c224 */ /* 0x001fe400078e02ff */
[----:B------:R-:W2:Y:S02]  /*6860*/  @!P6 LDC R239, c[0x0][0x288] ;  /* 0x0000a200ffefeb82 */ /* 0x000ea40000000800 */
[----:B------:R-:W-:-:S04]  /*6870*/  @!P4 IMAD R241, R241, 0xa0, RZ ;  /* 0x000000a0f1f1c824 */ /* 0x000fc800078e02ff */
[----:B------:R-:W-:-:S05]  /*6880*/  @!P4 IMAD R241, R241, R11, R15 ;  /* 0x0000000bf1f1c224 */ /* 0x000fca00078e020f */
[----:B------:R-:W-:-:S04]  /*6890*/  @!P4 IADD3 R15, P3, R2, R241, RZ ;  /* 0x000000f1020fc210 */ /* 0x000fc80007f7e0ff */
[----:B------:R-:W-:Y:S02]  /*68a0*/  @!P4 LEA.HI.X.SX32 R241, R241, R5, 0x1, P3 ;  /* 0x00000005f1f1c211 */ /* 0x000fe400018f0eff */
[----:B---3--:R-:W-:-:S04]  /*68b0*/  @!P4 LEA R12, P3, R15, R12, 0x2 ;  /* 0x0000000c0f0cc211 */ /* 0x008fc800078610ff */
[----:B------:R-:W-:Y:S02]  /*68c0*/  @!P4 LEA.HI.X R13, R15, R13, R241, 0x2, P3 ;  /* 0x0000000d0f0dc211 */ /* 0x000fe400018f14f1 */
[----:B------:R-:W3:Y:S01]  /*68d0*/  LDL R241, [R1+0x28] ;  /* 0x0000280001f17983 */ /* 0x000ee20000100800 */
[----:B--2---:R-:W-:Y:S02]  /*68e0*/  @!P6 IMAD R239, R14, R239, RZ ;  /* 0x000000ef0eefe224 */ /* 0x004fe400078e02ff */
[----:B------:R-:W0:Y:S01]  /*68f0*/  @!P6 LDC.64 R14, c[0x0][0x248] ;  /* 0x00009200ff0eeb82 */ /* 0x000e220000000a00 */
[----:B-1----:R-:W-:Y:S01]  /*6900*/  @!P5 IMAD R237, R237, R240, RZ ;  /* 0x000000f0ededd224 */ /* 0x002fe200078e02ff */
[----:B------:R-:W2:Y:S01]  /*6910*/  @!P4 LDG.E.64 R234, desc[UR36][R12.64] ;  /* 0x000000240ceac981 */ /* 0x000ea2000c1e1b00 */
[----:B------:R-:W-:Y:S02]  /*6920*/  @!P6 IMAD R239, R239, 0xa0, RZ ;  /* 0x000000a0efefe824 */ /* 0x000fe400078e02ff */
[----:B------:R-:W-:Y:S01]  /*6930*/  @!P5 IMAD R237, R237, 0xa0, RZ ;  /* 0x000000a0ededd824 */ /* 0x000fe200078e02ff */
[----:B------:R-:W2:Y:S01]  /*6940*/  LDL R240, [R1+0x2c] ;  /* 0x00002c0001f07983 */ /* 0x000ea20000100800 */
[----:B------:R-:W-:-:S02]  /*6950*/  @!P6 IMAD R239, R239, R11, R10 ;  /* 0x0000000befefe224 */ /* 0x000fc400078e020a */
[----:B------:R-:W-:Y:S02]  /*6960*/  @!P5 IMAD R238, R237, R11, R238 ;  /* 0x0000000bedeed224 */ /* 0x000fe400078e02ee */
[----:B------:R-:W1:Y:S01]  /*6970*/  @!P5 LDC.64 R10, c[0x0][0x248] ;  /* 0x00009200ff0adb82 */ /* 0x000e620000000a00 */
[----:B------:R-:W-:Y:S01]  /*6980*/  @!P6 IADD3 R237, P3, R2, R239, RZ ;  /* 0x000000ef02ede210 */ /* 0x000fe20007f7e0ff */
[----:B------:R-:W2:Y:S03]  /*6990*/  LDL R13, [R1+0x8] ;  /* 0x00000800010d7983 */ /* 0x000ea60000100800 */
[----:B------:R-:W-:Y:S01]  /*69a0*/  @!P6 LEA.HI.X.SX32 R239, R239, R5, 0x1, P3 ;  /* 0x00000005efefe211 */ /* 0x000fe200018f0eff */
[----:B------:R-:W2:Y:S01]  /*69b0*/  LDL R12, [R1+0xc] ;  /* 0x00000c00010c7983 */ /* 0x000ea20000100800 */
[----:B0-----:R-:W-:-:S04]  /*69c0*/  @!P6 LEA R14, P3, R237, R14, 0x2 ;  /* 0x0000000eed0ee211 */ /* 0x001fc800078610ff */
[----:B------:R-:W-:Y:S02]  /*69d0*/  @!P6 LEA.HI.X R15, R237, R15, R239, 0x2, P3 ;  /* 0x0000000fed0fe211 */ /* 0x000fe400018f14ef */
[----:B------:R-:W-:Y:S01]  /*69e0*/  @!P5 IADD3 R237, P3, R2, R238, RZ ;  /* 0x000000ee02edd210 */ /* 0x000fe20007f7e0ff */
[----:B------:R-:W2:Y:S03]  /*69f0*/  LDL R239, [R1+0x20] ;  /* 0x0000200001ef7983 */ /* 0x000ea60000100800 */
[----:B------:R-:W-:Y:S01]  /*6a00*/  @!P5 LEA.HI.X.SX32 R238, R238, R5, 0x1, P3 ;  /* 0x00000005eeeed211 */ /* 0x000fe200018f0eff */
[----:B------:R-:W2:Y:S01]  /*6a10*/  @!P6 LDG.E.64 R232, desc[UR36][R14.64] ;  /* 0x000000240ee8e981 */ /* 0x000ea2000c1e1b00 */
[----:B-1----:R-:W-:-:S04]  /*6a20*/  @!P5 LEA R10, P3, R237, R10, 0x2 ;  /* 0x0000000aed0ad211 */ /* 0x002fc800078610ff */
[----:B------:R-:W-:Y:S02]  /*6a30*/  @!P5 LEA.HI.X R11, R237, R11, R238, 0x2, P3 ;  /* 0x0000000bed0bd211 */ /* 0x000fe400018f14ee */
[----:B------:R-:W2:Y:S04]  /*6a40*/  LDL R238, [R1+0x24] ;  /* 0x0000240001ee7983 */ /* 0x000ea80000100800 */
[----:B------:R0:W2:Y:S01]  /*6a50*/  @!P5 LDG.E.64 R230, desc[UR36][R10.64] ;  /* 0x000000240ae6d981 */ /* 0x0000a2000c1e1b00 */
[----:B----4-:R-:W-:-:S03]  /*6a60*/  ISETP.NE.AND P1, PT, R236, RZ, P1 ;  /* 0x000000ffec00720c */ /* 0x010fc60000f25270 */
[----:B------:R-:W4:Y:S04]  /*6a70*/  LDL R237, [R1+0x18] ;  /* 0x0000180001ed7983 */ /* 0x000f280000100800 */
[----:B------:R-:W4:Y:S01]  /*6a80*/  LDL R236, [R1+0x1c] ;  /* 0x00001c0001ec7983 */ /* 0x000f220000100800 */
[----:B0-----:R-:W-:Y:S01]  /*6a90*/  FMUL.FTZ R11, R223, R130 ;  /* 0x00000082df0b7220 */ /* 0x001fe20000410000 */
[----:B------:R-:W-:Y:S02]  /*6aa0*/  FMUL.FTZ R10, R222, R131 ;  /* 0x00000083de0a7220 */ /* 0x000fe40000410000 */
[----:B------:R-:W3:Y:S01]  /*6ab0*/  LDL R223, [R1+0x50] ;  /* 0x0000500001df7983 */ /* 0x000ee20000100800 */
[----:B------:R-:W-:-:S03]  /*6ac0*/  FFMA.FTZ R11, R221, R228, R11 ;  /* 0x000000e4dd0b7223 */ /* 0x000fc6000001000b */
[----:B------:R-:W2:Y:S04]  /*6ad0*/  LDL R221, [R1+0x58] ;  /* 0x0000580001dd7983 */ /* 0x000ea80000100800 */
[----:B------:R-:W4:Y:S01]  /*6ae0*/  LDL R222, [R1+0x5c] ;  /* 0x00005c0001de7983 */ /* 0x000f220000100800 */
[----:B------:R-:W-:-:S03]  /*6af0*/  FFMA.FTZ R10, R0, R229, R10 ;  /* 0x000000e5000a7223 */ /* 0x000fc6000001000a */
[----:B------:R-:W3:Y:S04]  /*6b00*/  LDL R0, [R1+0x38] ;  /* 0x0000380001007983 */ /* 0x000ee80000100800 */
[----:B------:R-:W3:Y:S04]  /*6b10*/  LDL R15, [R1+0x10] ;  /* 0x00001000010f7983 */ /* 0x000ee80000100800 */
[----:B------:R-:W3:Y:S01]  /*6b20*/  LDL R14, [R1+0x14] ;  /* 0x00001400010e7983 */ /* 0x000ee20000100800 */
[----:B--2---:R-:W-:-:S03]  /*6b30*/  FFMA.FTZ R11, R221, R128, R11 ;  /* 0x00000080dd0b7223 */ /* 0x004fc6000001000b */
[----:B------:R-:W2:Y:S01]  /*6b40*/  LDL.LU R221, [R1+0x94] ;  /* 0x0000940001dd7983 */ /* 0x000ea20000300800 */
[----:B----4-:R-:W-:Y:S01]  /*6b50*/  FFMA.FTZ R10, R222, R129, R10 ;  /* 0x00000081de0a7223 */ /* 0x010fe2000001000a */
[----:B---3--:R-:W-:Y:S02]  /*6b60*/  FFMA.FTZ R11, R223, R126, R11 ;  /* 0x0000007edf0b7223 */ /* 0x008fe4000001000b */
[----:B------:R-:W3:Y:S01]  /*6b70*/  LDL.LU R222, [R1+0x90] ;  /* 0x0000900001de7983 */ /* 0x000ee20000300800 */
        /* <DEDUP_REMOVED lines=9> */
[----:B------:R-:W-:Y:S01]  /*6c10*/  FFMA.FTZ R10, R251, R123, R10 ;  /* 0x0000007bfb0a7223 */ /* 0x000fe2000001000a */
[----:B------:R-:W-:Y:S02]  /*6c20*/  FFMA.FTZ R11, R0, R120, R11 ;  /* 0x00000078000b7223 */ /* 0x000fe4000001000b */
[----:B------:R0:W5:Y:S04]  /*6c30*/  LDL.LU R251, [R1+0x78] ;  /* 0x0000780001fb7983 */ /* 0x0001680000300800 */
[----:B------:R0:W5:Y:S01]  /*6c40*/  LDL.LU R0, [R1+0x74] ;  /* 0x0000740001007983 */ /* 0x0001620000300800 */
[----:B------:R-:W-:Y:S01]  /*6c50*/  FFMA.FTZ R10, R250, R121, R10 ;  /* 0x00000079fa0a7223 */ /* 0x000fe2000001000a */
[----:B------:R-:W-:-:S03]  /*6c60*/  FFMA.FTZ R11, R243, R118, R11 ;  /* 0x00000076f30b7223 */ /* 0x000fc6000001000b */
        /* <DEDUP_REMOVED lines=97> */
[----:B------:R-:W-:Y:S01]  /*7280*/  FFMA.FTZ R11, R212, R20, R11 ;  /* 0x00000014d40b7223 */ /* 0x000fe2000001000b */
[----:B------:R-:W1:Y:S02]  /*7290*/  S2R R236, SR_TID.X ;  /* 0x0000000000ec7919 */ /* 0x000e640000002100 */
        /* <DEDUP_REMOVED lines=8> */
[----:B------:R-:W-:Y:S01]  /*7320*/  UMOV UR4, 0xffffffff ;  /* 0xffffffff00047882 */ /* 0x000fe20000000000 */
[----:B-1----:R-:W-:Y:S01]  /*7330*/  LOP3.LUT R236, R236, 0x1, RZ, 0xc0, !PT ;  /* 0x00000001ecec7812 */ /* 0x002fe200078ec0ff */
[----:B--2---:R-:W-:Y:S01]  /*7340*/  FFMA.FTZ R10, R221, R7, R10 ;  /* 0x00000007dd0a7223 */ /* 0x004fe2000001000a */
[----:B---3--:R-:W-:-:S03]  /*7350*/  FFMA.FTZ R11, R222, R234, R11 ;  /* 0x000000eade0b7223 */ /* 0x008fc6000001000b */
[----:B----4-:R-:W-:Y:S01]  /*7360*/  FFMA.FTZ R10, R223, R235, R10 ;  /* 0x000000ebdf0a7223 */ /* 0x010fe2000001000a */
[----:B------:R-:W-:-:S03]  /*7370*/  FFMA.FTZ R11, R224, R232, R11 ;  /* 0x000000e8e00b7223 */ /* 0x000fc6000001000b */
[----:B------:R-:W-:Y:S01]  /*7380*/  FFMA.FTZ R10, R225, R233, R10 ;  /* 0x000000e9e10a7223 */ /* 0x000fe2000001000a */
[----:B------:R-:W-:-:S03]  /*7390*/  FFMA.FTZ R11, R226, R230, R11 ;  /* 0x000000e6e20b7223 */ /* 0x000fc6000001000b */
[----:B------:R-:W-:-:S04]  /*73a0*/  FFMA.FTZ R10, R227, R231, R10 ;  /* 0x000000e7e30a7223 */ /* 0x000fc8000001000a */
[----:B------:R-:W-:Y:S01]  /*73b0*/  FADD.FTZ R10, R11, R10 ;  /* 0x0000000a0b0a7221 */ /* 0x000fe20000010000 */
[----:B0-----:R-:W-:Y:S06]  /*73c0*/  BRA.DIV UR4, `(.L_x_3772) ;  /* 0x0000002e04dc7947 */ /* 0x001fec000b800000 */
[----:B------:R0:W1:Y:S02]  /*73d0*/  SHFL.BFLY PT, R14, R10, 0x1, 0x1f ;  /* 0x0c201f000a0e7f89 */ /* 0x00006400000e0000 */
.L_x_3815:
[----:B------:R-:W-:Y:S01]  /*73e0*/  ISETP.EQ.U32.OR P0, PT, R236, 0x1, P0 ;  /* 0x00000001ec00780c */ /* 0x000fe20000702470 */
[----:B-1----:R-:W-:Y:S01]  /*73f0*/  FADD.FTZ R12, R10, R14 ;  /* 0x0000000e0a0c7221 */ /* 0x002fe20000010000 */
[----:B------:R-:W-:Y:S03]  /*7400*/  BSSY B1, `(.L_x_3773) ;  /* 0x0000026000017945 */ /* 0x000fe60003800000 */
[----:B------:R-:W-:-:S08]  /*7410*/  FMUL.FTZ R12, R12, UR20 ;  /* 0x000000140c0c7c20 */ /* 0x000fd00008410000 */
[----:B------:R-:W-:Y:S05]  /*7420*/  @P0 BRA `(.L_x_3774) ;  /* 0x00000000008c0947 */ /* 0x000fea0003800000 */
[----:B------:R-:W-:Y:S01]  /*7430*/  UISETP.NE.U32.AND UP0, UPT, UR16, URZ, UPT ;  /* 0x0000003f1000728c */ /* 0x000fe2000bf05070 */
[----:B------:R-:W-:Y:S01]  /*7440*/  HFMA2.MMA R11, -RZ, RZ, 0, 2.384185791015625e-07 ;  /* 0x00000004ff0b7435 */ /* 0x000fe200000001ff */
[----:B------:R-:W1:Y:S01]  /*7450*/  LDC R13, c[0x0][0x2c0] ;  /* 0x0000b000ff0d7b82 */ /* 0x000e620000000800 */
[----:B------:R-:W-:Y:S01]  /*7460*/  ULDC UR22, c[0x0][0x298] ;  /* 0x0000a60000167ab9 */ /* 0x000fe20000000800 */
[----:B------:R-:W-:-:S06]  /*7470*/  UISETP.NE.AND.EX UP0, UPT, UR17, URZ, UPT, UP0 ;  /* 0x0000003f1100728c */ /* 0x000fcc000bf05300 */
[----:B------:R-:W-:-:S05]  /*7480*/  PLOP3.LUT P0, PT, PT, PT, UP0, 0x80, 0x0 ;  /* 0x000000000000781c */ /* 0x000fca0003f0f008 */
[----:B------:R-:W-:Y:S02]  /*7490*/  @UP0 ULDC UR8, c[0x0][0x2d0] ;  /* 0x0000b40000080ab9 */ /* 0x000fe40000000800 */
[----:B------:R-:W-:-:S06]  /*74a0*/  @UP0 UIMAD UR4, UR46, UR8, UR40 ;  /* 0x000000082e0402a4 */ /* 0x000fcc000f8e0228 */
[----:B0-----:R-:W-:-:S04]  /*74b0*/  IMAD.U32 R10, RZ, RZ, UR4 ;  /* 0x00000004ff0a7e24 */ /* 0x001fc8000f8e00ff */
[----:B------:R-:W-:Y:S01]  /*74c0*/  @P0 IMAD R10, R10, UR8, R3 ;  /* 0x000000080a0a0c24 */ /* 0x000fe2000f8e0203 */
[----:B------:R-:W-:-:S03]  /*74d0*/  @UP0 ULDC.64 UR8, c[0x0][0x2c8] ;  /* 0x0000b20000080ab9 */ /* 0x000fc60000000a00 */
[----:B------:R-:W-:-:S06]  /*74e0*/  @P0 IMAD.WIDE R10, R10, R11, UR8 ;  /* 0x000000080a0a0e25 */ /* 0x000fcc000f8e020b */
[----:B------:R0:W2:Y:S01]  /*74f0*/  @P0 LDG.E R10, desc[UR36][R10.64] ;  /* 0x000000240a0a0981 */ /* 0x0000a2000c1e1900 */
[----:B------:R-:W-:Y:S01]  /*7500*/  UISETP.NE.U32.AND UP0, UPT, UR18, URZ, UPT ;  /* 0x0000003f1200728c */ /* 0x000fe2000bf05070 */
[----:B-1----:R-:W-:-:S03]  /*7510*/  VIADD R13, R13, UR22 ;  /* 0x000000160d0d7c36 */ /* 0x002fc60008000000 */
[----:B------:R-:W-:-:S06]  /*7520*/  UISETP.NE.AND.EX UP0, UPT, UR19, URZ, UPT, UP0 ;  /* 0x0000003f1300728c */ /* 0x000fcc000bf05300 */
[----:B------:R-:W-:-:S05]  /*7530*/  PLOP3.LUT P2, PT, PT, PT, UP0, 0x80, 0x0 ;  /* 0x000000000000781c */ /* 0x000fca0003f4f008 */
[----:B------:R-:W-:Y:S02]  /*7540*/  @UP0 ULDC.64 UR8, c[0x0][0x2d8] ;  /* 0x0000b60000080ab9 */ /* 0x000fe40000000a00 */
[----:B------:R-:W-:-:S06]  /*7550*/  @UP0 UIMAD.WIDE UR8, UR46, 0x4, UR8 ;  /* 0x000000042e0808a5 */ /* 0x000fcc000f8e0208 */
[----:B0-----:R-:W-:Y:S02]  /*7560*/  IMAD.U32 R11, RZ, RZ, UR9 ;  /* 0x00000009ff0b7e24 */ /* 0x001fe4000f8e00ff */
[----:B--2---:R-:W-:Y:S01]  /*7570*/  @P0 FADD.FTZ R12, R12, R10 ;  /* 0x0000000a0c0c0221 */ /* 0x004fe20000010000 */
[----:B------:R-:W-:-:S06]  /*7580*/  IMAD.U32 R10, RZ, RZ, UR8 ;  /* 0x00000008ff0a7e24 */ /* 0x000fcc000f8e00ff */
[----:B------:R0:W2:Y:S01]  /*7590*/  @P2 LDG.E R10, desc[UR36][R10.64] ;  /* 0x000000240a0a2981 */ /* 0x0000a2000c1e1900 */
[----:B------:R-:W-:Y:S01]  /*75a0*/  @P2 ISETP.GE.AND P0, PT, R3, R13, PT ;  /* 0x0000000d0300220c */ /* 0x000fe20003f06270 */
[----:B------:R-:W-:-:S04]  /*75b0*/  UIADD3 UR4, UR40, 0x1, -UR21 ;  /* 0x0000000128047890 */ /* 0x000fc8000fffe815 */
[----:B------:R-:W-:Y:S01]  /*75c0*/  UISETP.LT.AND UP0, UPT, URZ, UR4, UPT ;  /* 0x000000043f00728c */ /* 0x000fe2000bf01270 */
[----:B0-----:R-:W-:-:S03]  /*75d0*/  @P2 SEL R11, RZ, UR39, P0 ;  /* 0x00000027ff0b2c07 */ /* 0x001fc60008000000 */
[----:B------:R-:W-:Y:S01]  /*75e0*/  USEL UR4, URZ, UR4, !UP0 ;  /* 0x000000043f047287 */ /* 0x000fe2000c000000 */
[----:B------:R-:W-:-:S04]  /*75f0*/  @P2 IADD3 R11, R11, -UR40, R3 ;  /* 0x800000280b0b2c10 */ /* 0x000fc8000fffe003 */
[----:B------:R-:W-:-:S05]  /*7600*/  @P2 I2FP.F32.S32 R11, R11 ;  /* 0x0000000b000b2245 */ /* 0x000fca0000201400 */
[----:B--2---:R-:W-:Y:S01]  /*7610*/  @P2 FFMA.FTZ R12, R11, R10, R12 ;  /* 0x0000000a0b0c2223 */ /* 0x004fe2000001000c */
[----:B------:R-:W-:-:S04]  /*7620*/  VIADD R10, R3, -UR4 ;  /* 0x80000004030a7c36 */ /* 0x000fc80008000000 */
[----:B-----5:R-:W-:Y:S01]  /*7630*/  IMAD R10, R10, 0x4, R0 ;  /* 0x000000040a0a7824 */ /* 0x020fe200078e0200 */
[----:B------:R-:W-:-:S04]  /*7640*/  @!P1 FMNMX.FTZ R251, R251, R12, !PT ;  /* 0x0000000cfbfb9209 */ /* 0x000fc80007810000 */
[----:B------:R1:W-:Y:S03]  /*7650*/  STS [R10], R12 ;  /* 0x0000000c0a007388 */ /* 0x0003e60000000800 */
.L_x_3774:
[----:B------:R-:W-:Y:S05]  /*7660*/  BSYNC B1 ;  /* 0x0000000000017941 */ /* 0x000fea0003800000 */
.L_x_3773:
[----:B------:R-:W-:-:S05]  /*7670*/  VIADD R3, R3, 0x40 ;  /* 0x0000004003037836 */ /* 0x000fca0000000000 */
[----:B------:R-:W-:-:S13]  /*7680*/  ISETP.GE.AND P0, PT, R3, UR7, PT ;  /* 0x0000000703007c0c */ /* 0x000fda000bf06270 */
[----:B------:R-:W-:Y:S05]  /*7690*/  @!P0 BRA `(.L_x_3775) ;  /* 0xffffffb000088947 */ /* 0x000fea000383ffff */
.L_x_3771:
[----:B------:R-:W-:Y:S05]  /*76a0*/  BSYNC B0 ;  /* 0x0000000000007941 */ /* 0x000fea0003800000 */
.L_x_3770:
[----:B-1----:R-:W1:Y:S01]  /*76b0*/  S2R R16, SR_TID.X ;  /* 0x0000000000107919 */ /* 0x002e620000002100 */
[----:B------:R-:W-:Y:S02]  /*76c0*/  ULDC UR4, c[0x0][0x284] ;  /* 0x0000a10000047ab9 */ /* 0x000fe40000000800 */
[----:B------:R-:W-:-:S06]  /*76d0*/  UIADD3 UR4, UR40, 0x1, -UR4 ;  /* 0x0000000128047890 */ /* 0x000fcc000fffe804 */
[----:B------:R-:W-:Y:S01]  /*76e0*/  VIMNMX R17, RZ, UR4, !PT ;  /* 0x00000004ff117c48 */ /* 0x000fe2000ffe0100 */
[----:B------:R-:W-:-:S03]  /*76f0*/  UMOV UR4, 0xffffffff ;  /* 0xffffffff00047882 */ /* 0x000fc60000000000 */
[----:B------:R-:W-:Y:S05]  /*7700*/  BRA.DIV UR4, `(.L_x_3776) ;  /* 0x0000002e04347947 */ /* 0x000fea000b800000 */
[----:B0----5:R-:W0:Y:S02]  /*7710*/  SHFL.BFLY PT, R14, R251, 0x10, 0x1f ;  /* 0x0e001f00fb0e7f89 */ /* 0x021e2400000e0000 */
[----:B0-----:R-:W-:-:S05]  /*7720*/  FMNMX.FTZ R13, R14, R251, !PT ;  /* 0x000000fb0e0d7209 */ /* 0x001fca0007810000 */
[----:B------:R-:W0:Y:S02]  /*7730*/  SHFL.BFLY PT, R14, R13, 0x8, 0x1f ;  /* 0x0d001f000d0e7f89 */ /* 0x000e2400000e0000 */
[----:B0-----:R-:W-:-:S05]  /*7740*/  FMNMX.FTZ R2, R13, R14, !PT ;  /* 0x0000000e0d027209 */ /* 0x001fca0007810000 */
[----:B------:R-:W0:Y:S02]  /*7750*/  SHFL.BFLY PT, R14, R2, 0x4, 0x1f ;  /* 0x0c801f00020e7f89 */ /* 0x000e2400000e0000 */
[----:B0-----:R-:W-:-:S05]  /*7760*/  FMNMX.FTZ R3, R2, R14, !PT ;  /* 0x0000000e02037209 */ /* 0x001fca0007810000 */
[----:B------:R0:W3:Y:S02]  /*7770*/  SHFL.BFLY PT, R14, R3, 0x2, 0x1f ;  /* 0x0c401f00030e7f89 */ /* 0x0000e400000e0000 */
.L_x_3821:
[----:B-1----:R-:W-:Y:S01]  /*7780*/  SHF.R.S32.HI R5, RZ, 0x1f, R16 ;  /* 0x0000001fff057819 */ /* 0x002fe20000011410 */
[----:B------:R-:W-:Y:S05]  /*7790*/  WARPSYNC.ALL ;  /* 0x0000000000007948 */ /* 0x000fea0003800000 */
[----:B------:R-:W-:Y:S02]  /*77a0*/  LEA.HI R2, R5, R16, RZ, 0x5 ;  /* 0x0000001005027211 */ /* 0x000fe400078f28ff */
[----:B0--3--:R-:W-:Y:S02]  /*77b0*/  FMNMX.FTZ R3, R3, R14, !PT ;  /* 0x0000000e03037209 */ /* 0x009fe40007810000 */
        /* <DEDUP_REMOVED lines=11> */
[----:B------:R-:W-:Y:S02]  /*7870*/  IMAD.IADD R6, R17, 0x1, R16 ;  /* 0x0000000111067824 */ /* 0x000fe400078e0210 */
[----:B------:R-:W-:Y:S02]  /*7880*/  IMAD.MOV.U32 R8, RZ, RZ, RZ ;  /* 0x000000ffff087224 */ /* 0x000fe400078e00ff */
[----:B------:R-:W-:Y:S01]  /*7890*/  ULDC UR7, c[0x0][0x284] ;  /* 0x0000a10000077ab9 */ /* 0x000fe20000000800 */
[----:B------:R-:W-:Y:S01]  /*78a0*/  ISETP.GT.AND P1, PT, R6, UR40, PT ;  /* 0x0000002806007c0c */ /* 0x000fe2000bf24270 */
[----:B------:R-:W-:Y:S01]  /*78b0*/  ULDC.64 UR8, c[0x0][0x2b0] ;  /* 0x0000ac0000087ab9 */ /* 0x000fe20000000a00 */
[----:B------:R-:W-:Y:S05]  /*78c0*/  BSSY B0, `(.L_x_3777) ;  /* 0x000002b000007945 */ /* 0x000fea0003800000 */
[----:B0-----:R-:W0:Y:S01]  /*78d0*/  @!P0 S2R R3, SR_CgaCtaId ;  /* 0x0000000000038919 */ /* 0x001e220000008800 */
[----:B------:R-:W-:-:S04]  /*78e0*/  @!P0 MOV R2, 0x400 ;  /* 0x0000040000028802 */ /* 0x000fc80000000f00 */
        /* <DEDUP_REMOVED lines=10> */
[----:B------:R-:W-:Y:S01]  /*7990*/  ULDC.64 UR4, c[0x0][0x2b0] ;  /* 0x0000ac0000047ab9 */ /* 0x000fe20000000a00 */
[----:B------:R-:W-:Y:S01]  /*79a0*/  IMAD.MOV.U32 R8, RZ, RZ, RZ ;  /* 0x000000ffff087224 */ /* 0x000fe200078e00ff */
[----:B------:R-:W-:Y:S02]  /*79b0*/  ISETP.NE.U32.AND P0, PT, RZ, UR4, PT ;  /* 0x00000004ff007c0c */ /* 0x000fe4000bf05070 */
[----:B0-----:R-:W-:Y:S02]  /*79c0*/  MOV R4, R6 ;  /* 0x0000000600047202 */ /* 0x001fe40000000f00 */
[----:B------:R-:W-:-:S13]  /*79d0*/  ISETP.NE.AND.EX P0, PT, RZ, UR5, PT, P0 ;  /* 0x00000005ff007c0c */ /* 0x000fda000bf05300 */
.L_x_3782:
[----:B------:R-:W-:Y:S01]  /*79e0*/  IMAD.IADD R3, R4, 0x1, -R17 ;  /* 0x0000000104037824 */ /* 0x000fe200078e0a11 */
[----:B------:R-:W-:Y:S03]  /*79f0*/  BSSY B1, `(.L_x_3779) ;  /* 0x0000012000017945 */ /* 0x000fe60003800000 */
[----:B------:R-:W-:Y:S01]  /*7a00*/  IMAD R10, R3, 0x4, R0 ;  /* 0x00000004030a7824 */ /* 0x000fe200078e0200 */
[----:B0-----:R-:W-:Y:S06]  /*7a10*/  @!P0 BRA `(.L_x_3780) ;  /* 0x00000000002c8947 */ /* 0x001fec0003800000 */
[----:B------:R-:W-:Y:S01]  /*7a20*/  UIMAD UR4, UR45, UR7, URZ ;  /* 0x000000072d0472a4 */ /* 0x000fe2000f8e023f */
[----:B------:R-:W-:-:S03]  /*7a30*/  SHF.R.S32.HI R3, RZ, 0x1f, R4 ;  /* 0x0000001fff037819 */ /* 0x000fc60000011404 */
[----:B------:R-:W-:Y:S02]  /*7a40*/  USHF.R.S32.HI UR5, URZ, 0x1f, UR4 ;  /* 0x0000001f3f057899 */ /* 0x000fe40008011404 */
[----:B------:R-:W-:-:S04]  /*7a50*/  IMAD.U32 R7, RZ, RZ, UR4 ;  /* 0x00000004ff077e24 */ /* 0x000fc8000f8e00ff */
[----:B------:R-:W-:Y:S01]  /*7a60*/  IMAD.U32 R12, RZ, RZ, UR5 ;  /* 0x00000005ff0c7e24 */ /* 0x000fe2000f8e00ff */
[----:B------:R-:W-:-:S04]  /*7a70*/  IADD3 R2, P2, P3, R4, UR8, R7 ;  /* 0x0000000804027c10 */ /* 0x000fc8000fb5e007 */
[----:B------:R-:W-:-:S05]  /*7a80*/  IADD3.X R3, R3, UR9, R12, P2, P3 ;  /* 0x0000000903037c10 */ /* 0x000fca00097e640c */
[----:B------:R-:W3:Y:S02]  /*7a90*/  LDG.E.U8 R2, desc[UR36][R2.64] ;  /* 0x0000002402027981 */ /* 0x000ee4000c1e1100 */
[----:B---3--:R-:W-:-:S13]  /*7aa0*/  ISETP.NE.AND P2, PT, R2, RZ, PT ;  /* 0x000000ff0200720c */ /* 0x008fda0003f45270 */
[----:B------:R-:W-:Y:S01]  /*7ab0*/  @P2 IMAD.MOV.U32 R7, RZ, RZ, RZ ;  /* 0x000000ffff072224 */ /* 0x000fe200078e00ff */
[----:B------:R-:W-:Y:S06]  /*7ac0*/  @P2 BRA `(.L_x_3781) ;  /* 0x0000000000102947 */ /* 0x000fec0003800000 */
.L_x_3780:
[----:B------:R-:W1:Y:S02]  /*7ad0*/  LDS R2, [R10] ;  /* 0x000000000a027984 */ /* 0x000e640000000800 */
[----:B-1----:R-:W-:-:S04]  /*7ae0*/  FADD.FTZ R2, -R9, R2 ;  /* 0x0000000209027221 */ /* 0x002fc80000010100 */
[----:B------:R-:W-:-:S04]  /*7af0*/  FMUL.FTZ R2, R2, 1.4426950216293334961 ;  /* 0x3fb8aa3b02027820 */ /* 0x000fc80000410000 */
[----:B------:R0:W3:Y:S03]  /*7b00*/  MUFU.EX2 R7, R2 ;  /* 0x0000000200077308 */ /* 0x0000e60000000800 */
.L_x_3781:
[----:B------:R-:W-:Y:S05]  /*7b10*/  BSYNC B1 ;  /* 0x0000000000017941 */ /* 0x000fea0003800000 */
.L_x_3779:
[----:B---3--:R3:W-:Y:S01]  /*7b20*/  STS [R10], R7 ;  /* 0x000000070a007388 */ /* 0x0087e20000000800 */
[----:B------:R-:W-:Y:S02]  /*7b30*/  VIADD R4, R4, 0x80 ;  /* 0x0000008004047836 */ /* 0x000fe40000000000 */
[----:B------:R-:W-:-:S03]  /*7b40*/  FADD.FTZ R8, R7, R8 ;  /* 0x0000000807087221 */ /* 0x000fc60000010000 */
[----:B------:R-:W-:-:S13]  /*7b50*/  ISETP.GT.AND P2, PT, R4, UR40, PT ;  /* 0x0000002804007c0c */ /* 0x000fda000bf44270 */
[----:B---3--:R-:W-:Y:S05]  /*7b60*/  @!P2 BRA `(.L_x_3782) ;  /* 0xfffffffc009ca947 */ /* 0x008fea000383ffff */
.L_x_3778:
[----:B------:R-:W-:Y:S05]  /*7b70*/  BSYNC B0 ;  /* 0x0000000000007941 */ /* 0x000fea0003800000 */
.L_x_3777:
[----:B------:R-:W3:Y:S01]  /*7b80*/  SHFL.BFLY PT, R3, R8, 0x10, 0x1f ;  /* 0x0e001f0008037f89 */ /* 0x000ee200000e0000 */
[C---:B------:R-:W-:Y:S01]  /*7b90*/  LOP3.LUT P0, RZ, R16.reuse, 0x1f, RZ, 0xc0, !PT ;  /* 0x0000001f10ff7812 */ /* 0x040fe2000780c0ff */
[----:B------:R-:W-:Y:S01]  /*7ba0*/  ULDC.U8 UR4, c[0x0][0x31c] ;  /* 0x0000c70000047ab9 */ /* 0x000fe20000000000 */
[----:B-1----:R-:W-:Y:S01]  /*7bb0*/  LOP3.LUT R9, R16, 0x1f, RZ, 0xc0, !PT ;  /* 0x0000001f10097812 */ /* 0x002fe200078ec0ff */
[----:B------:R-:W-:Y:S01]  /*7bc0*/  ULDC UR7, c[0x0][0x288] ;  /* 0x0000a20000077ab9 */ /* 0x000fe20000000800 */
[----:B------:R-:W-:Y:S01]  /*7bd0*/  UMOV UR5, URZ ;  /* 0x0000003f00057c82 */ /* 0x000fe20008000000 */
[----:B------:R-:W-:Y:S01]  /*7be0*/  UIMAD UR7, UR45, UR7, UR46 ;  /* 0x000000072d0772a4 */ /* 0x000fe2000f8e022e */
[----:B------:R-:W-:-:S07]  /*7bf0*/  ISETP.GT.U32.AND P2, PT, R9, 0x3, PT ;  /* 0x000000030900780c */ /* 0x000fce0003f44070 */
[----:B------:R-:W1:Y:S06]  /*7c00*/  @!P0 S2R R9, SR_CgaCtaId ;  /* 0x0000000000098919 */ /* 0x000e6c0000008800 */
[----:B------:R-:W4:Y:S01]  /*7c10*/  @!P2 S2R R11, SR_CgaCtaId ;  /* 0x00000000000ba919 */ /* 0x000f220000008800 */
[----:B------:R-:W-:Y:S01]  /*7c20*/  @!P2 MOV R10, 0x400 ;  /* 0x00000400000aa802 */ /* 0x000fe20000000f00 */
[----:B---3--:R-:W-:Y:S01]  /*7c30*/  FADD.FTZ R3, R3, R8 ;  /* 0x0000000803037221 */ /* 0x008fe20000010000 */
[----:B------:R-:W-:-:S04]  /*7c40*/  @!P0 MOV R8, 0x400 ;  /* 0x0000040000088802 */ /* 0x000fc80000000f00 */
[----:B0-----:R-:W0:Y:S01]  /*7c50*/  SHFL.BFLY PT, R2, R3, 0x8, 0x1f ;  /* 0x0d001f0003027f89 */ /* 0x001e2200000e0000 */
[----:B-1----:R-:W-:Y:S02]  /*7c60*/  @!P0 LEA R8, R9, R8, 0x18 ;  /* 0x0000000809088211 */ /* 0x002fe400078ec0ff */
[----:B------:R-:W-:Y:S02]  /*7c70*/  @!P2 SHF.L.U32 R9, R16, 0x2, RZ ;  /* 0x000000021009a819 */ /* 0x000fe400000006ff */
[----:B----4-:R-:W-:Y:S01]  /*7c80*/  @!P2 LEA R11, R11, R10, 0x18 ;  /* 0x0000000a0b0ba211 */ /* 0x010fe200078ec0ff */
[----:B0-----:R-:W-:-:S05]  /*7c90*/  FADD.FTZ R2, R3, R2 ;  /* 0x0000000203027221 */ /* 0x001fca0000010000 */
[----:B------:R-:W0:Y:S02]  /*7ca0*/  SHFL.BFLY PT, R7, R2, 0x4, 0x1f ;  /* 0x0c801f0002077f89 */ /* 0x000e2400000e0000 */
[----:B0-----:R-:W-:Y:S01]  /*7cb0*/  FADD.FTZ R7, R2, R7 ;  /* 0x0000000702077221 */ /* 0x001fe20000010000 */
[----:B------:R-:W-:-:S04]  /*7cc0*/  @!P0 SHF.R.U32.HI R2, RZ, 0x3, R16 ;  /* 0x00000003ff028819 */ /* 0x000fc80000011610 */
[----:B------:R-:W0:Y:S02]  /*7cd0*/  SHFL.BFLY PT, R4, R7, 0x2, 0x1f ;  /* 0x0c401f0007047f89 */ /* 0x000e2400000e0000 */
[----:B0-----:R-:W-:Y:S01]  /*7ce0*/  FADD.FTZ R4, R7, R4 ;  /* 0x0000000407047221 */ /* 0x001fe20000010000 */
[----:B------:R-:W-:Y:S02]  /*7cf0*/  @!P0 LOP3.LUT R7, R2, 0x1ffffffc, RZ, 0xc0, !PT ;  /* 0x1ffffffc02078812 */ /* 0x000fe400078ec0ff */
[----:B------:R-:W-:Y:S02]  /*7d00*/  @!P2 LOP3.LUT R2, R9, 0x7c, RZ, 0xc0, !PT ;  /* 0x0000007c0902a812 */ /* 0x000fe400078ec0ff */
[----:B------:R-:W0:Y:S01]  /*7d10*/  SHFL.BFLY PT, R3, R4, 0x1, 0x1f ;  /* 0x0c201f0004037f89 */ /* 0x000e2200000e0000 */
[----:B------:R-:W-:Y:S02]  /*7d20*/  @!P0 IMAD.IADD R8, R7, 0x1, R8 ;  /* 0x0000000107088824 */ /* 0x000fe400078e0208 */
[----:B------:R-:W-:-:S02]  /*7d30*/  @!P2 IMAD.IADD R2, R11, 0x1, R2 ;  /* 0x000000010b02a824 */ /* 0x000fc400078e0202 */
        /* <DEDUP_REMOVED lines=18> */
.L_x_3783:
[----:B------:R-:W-:Y:S01]  /*7e60*/  ULDC.64 UR8, c[0x0][0x310] ;  /* 0x0000c40000087ab9 */ /* 0x000fe20000000a00 */
[----:B------:R-:W-:Y:S04]  /*7e70*/  BSSY B0, `(.L_x_3784) ;  /* 0x0000012000007945 */ /* 0x000fe80003800000 */
[----:B------:R-:W-:Y:S05]  /*7e80*/  @P1 BRA `(.L_x_3785) ;  /* 0x0000000000401947 */ /* 0x000fea0003800000 */
[----:B0-----:R-:W-:-:S04]  /*7e90*/  FADD.FTZ R2, R7, 9.9999999747524270788e-07 ;  /* 0x358637bd07027421 */ /* 0x001fc80000010000 */
[----:B------:R0:W1:Y:S03]  /*7ea0*/  MUFU.RCP R7, R2 ;  /* 0x0000000200077308 */ /* 0x0000660000001000 */
.L_x_3787:
[----:B01----:R-:W-:-:S04]  /*7eb0*/  IMAD.IADD R3, R6, 0x1, -R17 ;  /* 0x0000000106037824 */ /* 0x003fc800078e0a11 */
[----:B------:R-:W-:-:S05]  /*7ec0*/  IMAD R3, R3, 0x4, R0 ;  /* 0x0000000403037824 */ /* 0x000fca00078e0200 */
[----:B0-----:R-:W1:Y:S02]  /*7ed0*/  LDS R2, [R3] ;  /* 0x0000000003027984 */ /* 0x001e640000000800 */
[----:B-1----:R-:W-:-:S05]  /*7ee0*/  FMUL.FTZ R8, R2, R7 ;  /* 0x0000000702087220 */ /* 0x002fca0000410000 */
[----:B------:R0:W-:Y:S01]  /*7ef0*/  STS [R3], R8 ;  /* 0x0000000803007388 */ /* 0x0001e20000000800 */
[----:B------:R-:W-:Y:S05]  /*7f00*/  @!P0 BRA `(.L_x_3786) ;  /* 0x0000000000148947 */ /* 0x000fea0003800000 */
[----:B0-----:R-:W-:-:S04]  /*7f10*/  IADD3 R3, P1, R6, UR4, RZ ;  /* 0x0000000406037c10 */ /* 0x001fc8000ff3e0ff */
[----:B------:R-:W-:Y:S02]  /*7f20*/  LEA.HI.X.SX32 R4, R6, UR5, 0x1, P1 ;  /* 0x0000000506047c11 */ /* 0x000fe400088f0eff */
[----:B------:R-:W-:-:S04]  /*7f30*/  LEA R2, P1, R3, UR8, 0x2 ;  /* 0x0000000803027c11 */ /* 0x000fc8000f8210ff */
[----:B------:R-:W-:-:S05]  /*7f40*/  LEA.HI.X R3, R3, UR9, R4, 0x2, P1 ;  /* 0x0000000903037c11 */ /* 0x000fca00088f1404 */
[----:B------:R1:W-:Y:S04]  /*7f50*/  STG.E desc[UR36][R2.64], R8 ;  /* 0x0000000802007986 */ /* 0x0003e8000c101924 */
.L_x_3786:
[----:B------:R-:W-:-:S05]  /*7f60*/  VIADD R6, R6, 0x80 ;  /* 0x0000008006067836 */ /* 0x000fca0000000000 */
[----:B------:R-:W-:-:S13]  /*7f70*/  ISETP.GT.AND P1, PT, R6, UR40, PT ;  /* 0x0000002806007c0c */ /* 0x000fda000bf24270 */
[----:B------:R-:W-:Y:S05]  /*7f80*/  @!P1 BRA `(.L_x_3787) ;  /* 0xfffffffc00c89947 */ /* 0x000fea000383ffff */
.L_x_3785:
[----:B------:R-:W-:Y:S05]  /*7f90*/  BSYNC B0 ;  /* 0x0000000000007941 */ /* 0x000fea0003800000 */
.L_x_3784:
[----:B01----:R-:W-:Y:S01]  /*7fa0*/  LEA.HI R3, R5, R16, RZ, 0x6 ;  /* 0x0000001005037211 */ /* 0x003fe200078f30ff */
[----:B------:R-:W-:Y:S01]  /*7fb0*/  ULEA.HI UR4, UR40, UR40, URZ, 0x1 ;  /* 0x0000002828047291 */ /* 0x000fe2000f8f083f */
[----:B------:R-:W-:Y:S01]  /*7fc0*/  MOV R7, UR46 ;  /* 0x0000002e00077c02 */ /* 0x000fe20008000f00 */
[----:B------:R-:W-:Y:S01]  /*7fd0*/  ULDC.64 UR8, c[0x0][0x240] ;  /* 0x0000900000087ab9 */ /* 0x000fe20000000a00 */
[----:B------:R-:W-:Y:S01]  /*7fe0*/  LOP3.LUT R5, R3, 0xffffffc0, RZ, 0xc0, !PT ;  /* 0xffffffc003057812 */ /* 0x000fe200078ec0ff */
[----:B------:R-:W-:Y:S01]  /*7ff0*/  ULOP3.LUT UR4, UR4, 0xfffffffe, URZ, 0xc0, !UPT ;  /* 0xfffffffe04047892 */ /* 0x000fe2000f8ec03f */
[----:B------:R-:W-:Y:S01]  /*8000*/  SHF.R.S32.HI R3, RZ, 0x6, R3 ;  /* 0x00000006ff037819 */ /* 0x000fe20000011403 */
[----:B------:R-:W-:Y:S01]  /*8010*/  ULDC UR17, c[0x0][0x284] ;  /* 0x0000a10000117ab9 */ /* 0x000fe20000000800 */
[----:B------:R-:W-:Y:S01]  /*8020*/  ISETP.EQ.U32.AND P0, PT, RZ, UR8, PT ;  /* 0x00000008ff007c0c */ /* 0x000fe2000bf02070 */
[----:B------:R-:W-:Y:S01]  /*8030*/  IMAD.IADD R5, R16, 0x1, -R5 ;  /* 0x0000000110057824 */ /* 0x000fe200078e0a05 */
[----:B------:R-:W-:Y:S01]  /*8040*/  UIADD3 UR4, -UR4, UR40, URZ ;  /* 0x0000002804047290 */ /* 0x000fe2000fffe13f */
[----:B------:R-:W-:-:S02]  /*8050*/  ULDC UR18, c[0x0][0x288] ;  /* 0x0000a20000127ab9 */ /* 0x000fc40000000800 */
[C---:B------:R-:W-:Y:S01]  /*8060*/  IMAD.SHL.U32 R2, R5.reuse, 0x4, RZ ;  /* 0x0000000405027824 */ /* 0x040fe200078e00ff */
[----:B------:R-:W-:Y:S01]  /*8070*/  ISETP.GT.AND P2, PT, R5, 0x27, PT ;  /* 0x000000270500780c */ /* 0x000fe20003f44270 */
[----:B------:R-:W-:Y:S01]  /*8080*/  ULDC UR22, c[0x0][0x288] ;  /* 0x0000a20000167ab9 */ /* 0x000fe20000000800 */
[----:B------:R-:W-:Y:S01]  /*8090*/  ULDC.64 UR10, c[0x0][0x250] ;  /* 0x00009400000a7ab9 */ /* 0x000fe20000000a00 */
[----:B------:R-:W-:Y:S01]  /*80a0*/  ULDC.64 UR12, c[0x0][0x250] ;  /* 0x00009400000c7ab9 */ /* 0x000fe20000000a00 */
[----:B------:R-:W-:Y:S01]  /*80b0*/  ISETP.NE.OR P1, PT, R3, UR4, P2 ;  /* 0x0000000403007c0c */ /* 0x000fe20009725670 */
[----:B------:R-:W-:Y:S01]  /*80c0*/  ULDC.64 UR4, c[0x0][0x258] ;  /* 0x0000960000047ab9 */ /* 0x000fe20000000a00 */
[----:B------:R-:W-:Y:S02]  /*80d0*/  ULDC.64 UR14, c[0x0][0x250] ;  /* 0x00009400000e7ab9 */ /* 0x000fe40000000a00 */
[----:B------:R-:W-:Y:S01]  /*80e0*/  ISETP.EQ.OR.EX P0, PT, RZ, UR9, P1, P0 ;  /* 0x00000009ff007c0c */ /* 0x000fe20008f02700 */
[----:B------:R-:W-:-:S12]  /*80f0*/  ULDC.64 UR8, c[0x0][0x258] ;  /* 0x0000960000087ab9 */ /* 0x000fd80000000a00 */
[----:B------:R-:W0:Y:S01]  /*8100*/  @!P0 LDC.64 R8, c[0x0][0x240] ;  /* 0x00009000ff088b82 */ /* 0x000e220000000a00 */
[----:B------:R-:W-:Y:S01]  /*8110*/  @!P0 IMAD R5, R7, 0xa0, R2 ;  /* 0x000000a007058824 */ /* 0x000fe200078e0202 */
[----:B------:R-:W-:Y:S01]  /*8120*/  CS2R R6, SRZ ;  /* 0x0000000000067805 */ /* 0x000fe2000001ff00 */
        /* <DEDUP_REMOVED lines=9> */
[----:B--2---:R-:W-:Y:S01]  /*81c0*/  IMAD.U32 R27, RZ, RZ, UR17 ;  /* 0x00000011ff1b7e24 */ /* 0x004fe2000f8e00ff */
[----:B------:R-:W-:Y:S01]  /*81d0*/  BSSY B1, `(.L_x_3790) ;  /* 0x000007d000017945 */ /* 0x000fe20003800000 */
[----:B------:R-:W-:Y:S01]  /*81e0*/  IMAD.IADD R14, R17, 0x1, R3 ;  /* 0x00000001110e7824 */ /* 0x000fe200078e0203 */
[----:B------:R-:W-:Y:S01]  /*81f0*/  CS2R R10, SRZ ;  /* 0x00000000000a7805 */ /* 0x000fe2000001ff00 */
[C---:B------:R-:W-:Y:S01]  /*8200*/  IMAD R13, R27.reuse, UR6, R2 ;  /* 0x000000061b0d7c24 */ /* 0x040fe2000f8e0202 */
[----:B------:R-:W-:Y:S02]  /*8210*/  VIMNMX R43, R27, UR40, PT ;  /* 0x000000281b2b7c48 */ /* 0x000fe4000bfe0100 */
        /* <DEDUP_REMOVED lines=8> */
[----:B------:R-:W-:-:S03]  /*82a0*/  CS2R R10, SRZ ;  /* 0x00000000000a7805 */ /* 0x000fc6000001ff00 */
[----:B------:R-:W-:-:S05]  /*82b0*/  IMAD.IADD R9, R8, 0x1, -R9 ;  /* 0x0000000108097824 */ /* 0x000fca00078e0a09 */
[C---:B------:R-:W-:Y:S02]  /*82c0*/  LEA.HI R8, R9.reuse, 0x1, RZ, 0x1f ;  /* 0x0000000109087811 */ /* 0x040fe400078ff8ff */
[----:B------:R-:W-:Y:S02]  /*82d0*/  ISETP.GE.U32.AND P0, PT, R9, 0x6, PT ;  /* 0x000000060900780c */ /* 0x000fe40003f06070 */
[----:B------:R-:W-:Y:S02]  /*82e0*/  LOP3.LUT P3, R15, R8, 0x3, RZ, 0xc0, !PT ;  /* 0x00000003080f7812 */ /* 0x000fe4000786c0ff */
[----:B------:R-:W-:-:S11]  /*82f0*/  CS2R R8, SRZ ;  /* 0x0000000000087805 */ /* 0x000fd6000001ff00 */
[----:B------:R-:W-:Y:S05]  /*8300*/  @!P3 BRA `(.L_x_3793) ;  /* 0x000000000070b947 */ /* 0x000fea0003800000 */
[----:B------:R-:W-:Y:S01]  /*8310*/  HFMA2.MMA R8, -RZ, RZ, 0, 0 ;  /* 0x00000000ff087435 */ /* 0x000fe200000001ff */
[----:B------:R-:W-:Y:S02]  /*8320*/  IMAD R27, R27, UR45, RZ ;  /* 0x0000002d1b1b7c24 */ /* 0x000fe4000f8e02ff */
[----:B------:R-:W-:-:S08]  /*8330*/  IMAD.MOV.U32 R28, RZ, RZ, R14 ;  /* 0x000000ffff1c7224 */ /* 0x000fd000078e000e */
.L_x_3794:
[----:B------:R-:W-:Y:S02]  /*8340*/  SHF.R.S32.HI R18, RZ, 0x1f, R28 ;  /* 0x0000001fff127819 */ /* 0x000fe4000001141c */
[----:B------:R-:W-:-:S04]  /*8350*/  IADD3 R19, P3, R27, R28, RZ ;  /* 0x0000001c1b137210 */ /* 0x000fc80007f7e0ff */
[----:B------:R-:W-:Y:S02]  /*8360*/  LEA.HI.X.SX32 R20, R27, R18, 0x1, P3 ;  /* 0x000000121b147211 */ /* 0x000fe400018f0eff */
[----:B------:R-:W-:-:S04]  /*8370*/  LEA R18, P3, R19, UR4, 0x2 ;  /* 0x0000000413127c11 */ /* 0x000fc8000f8610ff */
[----:B------:R-:W-:-:S05]  /*8380*/  LEA.HI.X R19, R19, UR5, R20, 0x2, P3 ;  /* 0x0000000513137c11 */ /* 0x000fca00098f1414 */
[----:B------:R-:W2:Y:S01]  /*8390*/  LDG.E R18, desc[UR36][R18.64] ;  /* 0x0000002412127981 */ /* 0x000ea2000c1e1900 */
[----:B------:R-:W-:-:S04]  /*83a0*/  IMAD.IADD R25, R28, 0x1, -R17 ;  /* 0x000000011c197824 */ /* 0x000fc800078e0a11 */
[----:B------:R-:W-:-:S06]  /*83b0*/  IMAD R25, R25, 0x4, R0 ;  /* 0x0000000419197824 */ /* 0x000fcc00078e0200 */
[----:B------:R-:W0:Y:S01]  /*83c0*/  LDS R25, [R25] ;  /* 0x0000000019197984 */ /* 0x000e220000000800 */
[----:B--2---:R-:W-:-:S04]  /*83d0*/  IMAD R21, R18, UR18, RZ ;  /* 0x0000001212157c24 */ /* 0x004fc8000f8e02ff */
[----:B------:R-:W-:-:S04]  /*83e0*/  IMAD R21, R21, UR17, R28 ;  /* 0x0000001115157c24 */ /* 0x000fc8000f8e021c */
[----:B------:R-:W-:-:S05]  /*83f0*/  IMAD R21, R21, 0xa0, RZ ;  /* 0x000000a015157824 */ /* 0x000fca00078e02ff */
[----:B------:R-:W-:-:S04]  /*8400*/  IADD3 R22, P3, R13, R21, RZ ;  /* 0x000000150d167210 */ /* 0x000fc80007f7e0ff */
[----:B------:R-:W-:Y:S02]  /*8410*/  LEA.HI.X.SX32 R21, R21, R12, 0x1, P3 ;  /* 0x0000000c15157211 */ /* 0x000fe400018f0eff */
[----:B------:R-:W-:-:S04]  /*8420*/  LEA R20, P3, R22, UR10, 0x2 ;  /* 0x0000000a16147c11 */ /* 0x000fc8000f8610ff */
[----:B------:R-:W-:-:S06]  /*8430*/  LEA.HI.X R21, R22, UR11, R21, 0x2, P3 ;  /* 0x0000000b16157c11 */ /* 0x000fcc00098f1415 */
[----:B------:R-:W0:Y:S01]  /*8440*/  LDG.E.128 R20, desc[UR36][R20.64] ;  /* 0x0000002414147981 */ /* 0x000e22000c1e1d00 */
[----:B------:R-:W-:Y:S02]  /*8450*/  VIADD R15, R15, 0xffffffff ;  /* 0xffffffff0f0f7836 */ /* 0x000fe40000000000 */
[----:B------:R-:W-:-:S03]  /*8460*/  VIADD R28, R28, 0x2 ;  /* 0x000000021c1c7836 */ /* 0x000fc60000000000 */
[----:B------:R-:W-:Y:S01]  /*8470*/  ISETP.NE.AND P3, PT, R15, RZ, PT ;  /* 0x000000ff0f00720c */ /* 0x000fe20003f65270 */
[-C--:B0-----:R-:W-:Y:S01]  /*8480*/  FFMA.FTZ R8, R20, R25.reuse, R8 ;  /* 0x0000001914087223 */ /* 0x081fe20000010008 */
[-C--:B------:R-:W-:Y:S01]  /*8490*/  FFMA.FTZ R9, R21, R25.reuse, R9 ;  /* 0x0000001915097223 */ /* 0x080fe20000010009 */
[-C--:B------:R-:W-:Y:S01]  /*84a0*/  FFMA.FTZ R10, R22, R25.reuse, R10 ;  /* 0x00000019160a7223 */ /* 0x080fe2000001000a */
[----:B------:R-:W-:-:S09]  /*84b0*/  FFMA.FTZ R11, R23, R25, R11 ;  /* 0x00000019170b7223 */ /* 0x000fd2000001000b */
[----:B------:R-:W-:Y:S05]  /*84c0*/  @P3 BRA `(.L_x_3794) ;  /* 0xfffffffc009c3947 */ /* 0x000fea000383ffff */
.L_x_3793:
[----:B------:R-:W-:Y:S05]  /*84d0*/  BSYNC B2 ;  /* 0x0000000000027941 */ /* 0x000fea0003800000 */
.L_x_3792:
[----:B------:R-:W-:Y:S05]  /*84e0*/  @!P0 BRA `(.L_x_3791) ;  /* 0x00000004002c8947 */ /* 0x000fea0003800000 */
[----:B------:R-:W0:Y:S01]  /*84f0*/  LDC R20, c[0x0][0x288] ;  /* 0x0000a200ff147b82 */ /* 0x000e220000000800 */
[----:B------:R-:W-:Y:S01]  /*8500*/  UIMAD UR19, UR45, UR17, URZ ;  /* 0x000000112d1372a4 */ /* 0x000fe2000f8e023f */
[----:B------:R-:W-:Y:S01]  /*8510*/  SHF.R.S32.HI R15, RZ, 0x1f, R28 ;  /* 0x0000001fff0f7819 */ /* 0x000fe2000001141c */
[----:B------:R-:W-:Y:S01]  /*8520*/  ULDC.64 UR20, c[0x0][0x258] ;  /* 0x0000960000147ab9 */ /* 0x000fe20000000a00 */
[C---:B------:R-:W-:Y:S01]  /*8530*/  LEA R18, R28.reuse, 0x10, 0x2 ;  /* 0x000000101c127811 */ /* 0x040fe200078e10ff */
[C---:B------:R-:W-:Y:S02]  /*8540*/  IMAD R30, R28.reuse, 0xa0, RZ ;  /* 0x000000a01c1e7824 */ /* 0x040fe400078e02ff */
[----:B------:R-:W-:Y:S01]  /*8550*/  IMAD.U32 R22, RZ, RZ, UR19 ;  /* 0x00000013ff167e24 */ /* 0x000fe2000f8e00ff */
[----:B------:R-:W-:Y:S01]  /*8560*/  IADD3 R52, P0, R28, UR19, RZ ;  /* 0x000000131c347c10 */ /* 0x000fe2000ff1e0ff */
[----:B------:R-:W-:-:S03]  /*8570*/  IMAD R19, R17, -0x4, R18 ;  /* 0xfffffffc11137824 */ /* 0x000fc600078e0212 */
[----:B------:R-:W-:Y:S01]  /*8580*/  LEA.HI.X.SX32 R23, R22, R15, 0x1, P0 ;  /* 0x0000000f16177211 */ /* 0x000fe200000f0eff */
[----:B------:R-:W-:Y:S01]  /*8590*/  IMAD.IADD R29, R0, 0x1, R19 ;  /* 0x00000001001d7824 */ /* 0x000fe200078e0213 */
[----:B------:R-:W-:-:S04]  /*85a0*/  LEA R21, P0, R52, UR20, 0x2 ;  /* 0x0000001434157c11 */ /* 0x000fc8000f8010ff */
[----:B------:R-:W-:Y:S01]  /*85b0*/  LEA.HI.X R52, R52, UR21, R23, 0x2, P0 ;  /* 0x0000001534347c11 */ /* 0x000fe200080f1417 */
[----:B0-----:R-:W-:-:S04]  /*85c0*/  IMAD R15, R20, UR17, RZ ;  /* 0x00000011140f7c24 */ /* 0x001fc8000f8e02ff */
[----:B------:R-:W-:-:S07]  /*85d0*/  IMAD R15, R15, 0xa0, RZ ;  /* 0x000000a00f0f7824 */ /* 0x000fce00078e02ff */
.L_x_3795:
[----:B------:R-:W-:Y:S01]  /*85e0*/  MOV R18, R21 ;  /* 0x0000001500127202 */ /* 0x000fe20000000f00 */
[----:B------:R-:W-:Y:S01]  /*85f0*/  IMAD.MOV.U32 R19, RZ, RZ, R52 ;  /* 0x000000ffff137224 */ /* 0x000fe200078e0034 */
[----:B------:R-:W0:Y:S04]  /*8600*/  LDS R31, [R29+-0x10] ;  /* 0xfffff0001d1f7984 */ /* 0x000e280000000800 */
[----:B------:R-:W2:Y:S04]  /*8610*/  LDG.E R20, desc[UR36][R18.64] ;  /* 0x0000002412147981 */ /* 0x000ea8000c1e1900 */
[----:B------:R-:W3:Y:S04]  /*8620*/  LDG.E R21, desc[UR36][R18.64+0x8] ;  /* 0x0000082412157981 */ /* 0x000ee8000c1e1900 */
[----:B------:R-:W4:Y:S04]  /*8630*/  LDG.E R22, desc[UR36][R18.64+0x10] ;  /* 0x0000102412167981 */ /* 0x000f28000c1e1900 */
[----:B------:R-:W4:Y:S04]  /*8640*/  LDG.E R24, desc[UR36][R18.64+0x18] ;  /* 0x0000182412187981 */ /* 0x000f28000c1e1900 */
[----:B------:R-:W-:Y:S04]  /*8650*/  LDS R41, [R29] ;  /* 0x000000001d297984 */ /* 0x000fe80000000800 */
[----:B------:R-:W-:Y:S01]  /*8660*/  LDS R42, [R29+0x8] ;  /* 0x000008001d2a7984 */ /* 0x000fe20000000800 */
[----:B--2---:R-:W-:-:S02]  /*8670*/  IMAD R20, R15, R20, R30 ;  /* 0x000000140f147224 */ /* 0x004fc400078e021e */
[----:B---3--:R-:W-:-:S03]  /*8680*/  IMAD R21, R15, R21, R30 ;  /* 0x000000150f157224 */ /* 0x008fc600078e021e */
[----:B------:R-:W-:Y:S01]  /*8690*/  IADD3 R25, P0, R13, R20, RZ ;  /* 0x000000140d197210 */ /* 0x000fe20007f1e0ff */
[----:B----4-:R-:W-:-:S03]  /*86a0*/  IMAD R23, R15, R22, R30 ;  /* 0x000000160f177224 */ /* 0x010fc600078e021e */
[----:B------:R-:W-:Y:S01]  /*86b0*/  LEA.HI.X.SX32 R26, R20, R12, 0x1, P0 ;  /* 0x0000000c141a7211 */ /* 0x000fe200000f0eff */
[----:B------:R-:W-:Y:S01]  /*86c0*/  VIADD R22, R21, 0x140 ;  /* 0x0000014015167836 */ /* 0x000fe20000000000 */
[----:B------:R-:W-:Y:S01]  /*86d0*/  LEA R20, P0, R25, UR12, 0x2 ;  /* 0x0000000c19147c11 */ /* 0x000fe2000f8010ff */
[----:B------:R-:W-:Y:S02]  /*86e0*/  VIADD R23, R23, 0x280 ;  /* 0x0000028017177836 */ /* 0x000fe40000000000 */
[----:B------:R-:W-:Y:S01]  /*86f0*/  IMAD R24, R15, R24, R30 ;  /* 0x000000180f187224 */ /* 0x000fe200078e021e */
[----:B------:R-:W-:Y:S02]  /*8700*/  LEA.HI.X R21, R25, UR13, R26, 0x2, P0 ;  /* 0x0000000d19157c11 */ /* 0x000fe400080f141a */
[C---:B------:R-:W-:Y:S01]  /*8710*/  IADD3 R27, P3, R13.reuse, R22, RZ ;  /* 0x000000160d1b7210 */ /* 0x040fe20007f7e0ff */
[----:B------:R-:W-:Y:S01]  /*8720*/  VIADD R26, R24, 0x3c0 ;  /* 0x000003c0181a7836 */ /* 0x000fe20000000000 */
[----:B------:R-:W-:-:S02]  /*8730*/  IADD3 R25, P4, R13, R23, RZ ;  /* 0x000000170d197210 */ /* 0x000fc40007f9e0ff */
[-C--:B------:R-:W-:Y:S02]  /*8740*/  LEA.HI.X.SX32 R34, R22, R12.reuse, 0x1, P3 ;  /* 0x0000000c16227211 */ /* 0x080fe400018f0eff */
[----:B------:R-:W-:Y:S02]  /*8750*/  LEA.HI.X.SX32 R32, R23, R12, 0x1, P4 ;  /* 0x0000000c17207211 */ /* 0x000fe400020f0eff */
[----:B------:R-:W-:Y:S02]  /*8760*/  LEA R22, P0, R27, UR12, 0x2 ;  /* 0x0000000c1b167c11 */ /* 0x000fe4000f8010ff */
[----:B------:R-:W-:Y:S02]  /*8770*/  LEA R24, P3, R25, UR12, 0x2 ;  /* 0x0000000c19187c11 */ /* 0x000fe4000f8610ff */
[----:B------:R-:W-:Y:S02]  /*8780*/  LEA.HI.X R23, R27, UR13, R34, 0x2, P0 ;  /* 0x0000000d1b177c11 */ /* 0x000fe400080f1422 */
[----:B------:R-:W-:-:S02]  /*8790*/  LEA.HI.X R25, R25, UR13, R32, 0x2, P3 ;  /* 0x0000000d19197c11 */ /* 0x000fc400098f1420 */
[----:B------:R-:W-:Y:S01]  /*87a0*/  IADD3 R27, P0, R13, R26, RZ ;  /* 0x0000001a0d1b7210 */ /* 0x000fe20007f1e0ff */
[----:B------:R1:W0:Y:S03]  /*87b0*/  LDG.E.128 R32, desc[UR36][R20.64] ;  /* 0x0000002414207981 */ /* 0x000226000c1e1d00 */
[----:B------:R-:W-:Y:S01]  /*87c0*/  LEA.HI.X.SX32 R40, R26, R12, 0x1, P0 ;  /* 0x0000000c1a287211 */ /* 0x000fe200000f0eff */
[----:B------:R-:W2:Y:S01]  /*87d0*/  LDG.E.128 R36, desc[UR36][R22.64] ;  /* 0x0000002416247981 */ /* 0x000ea2000c1e1d00 */
[----:B------:R-:W-:-:S03]  /*87e0*/  LEA R26, P0, R27, UR12, 0x2 ;  /* 0x0000000c1b1a7c11 */ /* 0x000fc6000f8010ff */
[----:B------:R-:W3:Y:S01]  /*87f0*/  LDG.E.128 R44, desc[UR36][R24.64] ;  /* 0x00000024182c7981 */ /* 0x000ee2000c1e1d00 */
[----:B------:R-:W-:-:S03]  /*8800*/  LEA.HI.X R27, R27, UR13, R40, 0x2, P0 ;  /* 0x0000000d1b1b7c11 */ /* 0x000fc600080f1428 */
[----:B------:R4:W2:Y:S04]  /*8810*/  LDS R40, [R29+-0x8] ;  /* 0xfffff8001d287984 */ /* 0x0008a80000000800 */
[----:B------:R-:W3:Y:S01]  /*8820*/  LDG.E.128 R48, desc[UR36][R26.64] ;  /* 0x000000241a307981 */ /* 0x000ee2000c1e1d00 */
[----:B-1----:R-:W-:Y:S01]  /*8830*/  IADD3 R21, P0, R18, 0x20, RZ ;  /* 0x0000002012157810 */ /* 0x002fe20007f1e0ff */
[----:B------:R-:W-:-:S04]  /*8840*/  VIADD R28, R28, 0x8 ;  /* 0x000000081c1c7836 */ /* 0x000fc80000000000 */
[----:B------:R-:W-:Y:S01]  /*8850*/  IMAD.X R52, RZ, RZ, R19, P0 ;  /* 0x000000ffff347224 */ /* 0x000fe200000e0613 */
[----:B------:R-:W-:Y:S01]  /*8860*/  ISETP.GE.AND P0, PT, R28, R43, PT ;  /* 0x0000002b1c00720c */ /* 0x000fe20003f06270 */
[----:B------:R-:W-:Y:S01]  /*8870*/  VIADD R30, R30, 0x500 ;  /* 0x000005001e1e7836 */ /* 0x000fe20000000000 */
[----:B----4-:R-:W-:Y:S01]  /*8880*/  IADD3 R29, R29, 0x20, RZ ;  /* 0x000000201d1d7810 */ /* 0x010fe20007ffe0ff */
        /* <DEDUP_REMOVED lines=17> */
.L_x_3791:
[----:B------:R-:W-:Y:S05]  /*89a0*/  BSYNC B1 ;  /* 0x0000000000017941 */ /* 0x000fea0003800000 */
.L_x_3790:
        /* <DEDUP_REMOVED lines=8> */
[----:B------:R-:W-:-:S07]  /*8a30*/  IMAD R22, R3, 0x4, R0 ;  /* 0x0000000403167824 */ /* 0x000fce00078e0200 */
.L_x_3800:
[----:B------:R-:W0:Y:S01]  /*8a40*/  LDC R23, c[0x0][0x284] ;  /* 0x0000a100ff177b82 */ /* 0x000e220000000800 */
[----:B------:R-:W-:Y:S01]  /*8a50*/  VIADD R15, R15, 0xffffffff ;  /* 0xffffffff0f0f7836 */ /* 0x000fe20000000000 */
[----:B------:R-:W-:Y:S04]  /*8a60*/  BSSY B2, `(.L_x_3798) ;  /* 0x000002f000027945 */ /* 0x000fe80003800000 */
        /* <DEDUP_REMOVED lines=22> */
[----:B------:R-:W-:Y:S02]  /*8bd0*/  @!P3 IMAD.IADD R18, R18, 0x1, -R21 ;  /* 0x000000011212b824 */ /* 0x000fe400078e0a15 */
[----:B------:R-:W-:Y:S02]  /*8be0*/  IMAD R21, R23, UR45, RZ ;  /* 0x0000002d17157c24 */ /* 0x000fe4000f8e02ff */
[----:B------:R-:W-:-:S04]  /*8bf0*/  IMAD.MOV.U32 R20, RZ, RZ, R18 ;  /* 0x000000ffff147224 */ /* 0x000fc800078e0012 */
        /* <DEDUP_REMOVED lines=21> */
.L_x_3799:
[----:B------:R-:W-:Y:S05]  /*8d50*/  BSYNC B2 ;  /* 0x0000000000027941 */ /* 0x000fea0003800000 */
.L_x_3798:
[----:B------:R-:W-:Y:S01]  /*8d60*/  VIADD R14, R14, 0x2 ;  /* 0x000000020e0e7836 */ /* 0x000fe20000000000 */
[----:B------:R-:W-:Y:S01]  /*8d70*/  IADD3 R22, R22, 0x8, RZ ;  /* 0x0000000816167810 */ /* 0x000fe20007ffe0ff */
[----:B------:R-:W-:Y:S06]  /*8d80*/  @P0 BRA `(.L_x_3800) ;  /* 0xfffffffc002c0947 */ /* 0x000fec000383ffff */
.L_x_3797:
[----:B------:R-:W-:Y:S05]  /*8d90*/  BSYNC B1 ;  /* 0x0000000000017941 */ /* 0x000fea0003800000 */
.L_x_3796:
[----:B------:R-:W-:-:S13]  /*8da0*/  ISETP.GE.U32.AND P0, PT, R28, 0x6, PT ;  /* 0x000000061c00780c */ /* 0x000fda0003f06070 */
[----:B------:R-:W-:Y:S05]  /*8db0*/  @!P0 BRA `(.L_x_3789) ;  /* 0x0000000c004c8947 */ /* 0x000fea0003800000 */
[----:B------:R-:W-:-:S05]  /*8dc0*/  LEA R18, R14, 0x10, 0x2 ;  /* 0x000000100e127811 */ /* 0x000fca00078e10ff */
[----:B------:R-:W-:-:S04]  /*8dd0*/  IMAD R15, R17, -0x4, R18 ;  /* 0xfffffffc110f7824 */ /* 0x000fc800078e0212 */
[----:B------:R-:W-:-:S07]  /*8de0*/  IMAD.IADD R15, R0, 0x1, R15 ;  /* 0x00000001000f7824 */ /* 0x000fce00078e020f */
.L_x_3809:
[----:B------:R-:W0:Y:S01]  /*8df0*/  LDC R27, c[0x0][0x284] ;  /* 0x0000a100ff1b7b82 */ /* 0x000e220000000800 */
[C---:B------:R-:W-:Y:S01]  /*8e00*/  VIADD R24, R14.reuse, 0x2 ;  /* 0x000000020e187836 */ /* 0x040fe20000000000 */
[----:B------:R-:W-:Y:S01]  /*8e10*/  BSSY B1, `(.L_x_3801) ;  /* 0x0000036000017945 */ /* 0x000fe20003800000 */
[C---:B------:R-:W-:Y:S02]  /*8e20*/  VIADD R25, R14.reuse, 0x4 ;  /* 0x000000040e197836 */ /* 0x040fe40000000000 */
[C---:B------:R-:W-:Y:S01]  /*8e30*/  VIADD R26, R14.reuse, 0x6 ;  /* 0x000000060e1a7836 */ /* 0x040fe20000000000 */
[-C--:B0-----:R-:W-:Y:S02]  /*8e40*/  ISETP.GE.AND P5, PT, R14, R27.reuse, PT ;  /* 0x0000001b0e00720c */ /* 0x081fe40003fa6270 */
[-C--:B------:R-:W-:Y:S02]  /*8e50*/  ISETP.GE.AND P0, PT, R24, R27.reuse, PT ;  /* 0x0000001b1800720c */ /* 0x080fe40003f06270 */
[----:B------:R-:W-:-:S02]  /*8e60*/  ISETP.GE.AND P3, PT, R25, R27, PT ;  /* 0x0000001b1900720c */ /* 0x000fc40003f66270 */
[----:B------:R-:W-:-:S07]  /*8e70*/  ISETP.GE.AND P4, PT, R26, R27, PT ;  /* 0x0000001b1a00720c */ /* 0x000fce0003f86270 */
[----:B------:R-:W-:Y:S06]  /*8e80*/  @!P5 BRA `(.L_x_3802) ;  /* 0x0000000000b8d947 */ /* 0x000fec0003800000 */
[----:B------:R-:W-:Y:S01]  /*8e90*/  IABS R21, R27 ;  /* 0x0000001b00157213 */ /* 0x000fe20000000000 */
[----:B------:R-:W-:Y:S01]  /*8ea0*/  ULDC.64 UR20, c[0x0][0x258] ;  /* 0x0000960000147ab9 */ /* 0x000fe20000000a00 */
[----:B------:R-:W-:Y:S01]  /*8eb0*/  IABS R28, R14 ;  /* 0x0000000e001c7213 */ /* 0x000fe20000000000 */
[----:B------:R-:W-:Y:S01]  /*8ec0*/  ULDC UR19, c[0x0][0x288] ;  /* 0x0000a20000137ab9 */ /* 0x000fe20000000800 */
[----:B------:R-:W0:Y:S08]  /*8ed0*/  I2F.RP R20, R21 ;  /* 0x0000001500147306 */ /* 0x000e300000209400 */
        /* <DEDUP_REMOVED lines=12> */
[----:B------:R-:W-:Y:S01]  /*8fa0*/  @!P5 IMAD.IADD R18, R18, 0x1, -R21 ;  /* 0x000000011212d824 */ /* 0x000fe200078e0a15 */
[----:B------:R-:W-:-:S04]  /*8fb0*/  ISETP.GE.AND P5, PT, R14, RZ, PT ;  /* 0x000000ff0e00720c */ /* 0x000fc80003fa6270 */
[----:B------:R-:W-:-:S13]  /*8fc0*/  ISETP.GT.U32.AND P6, PT, R21, R18, PT ;  /* 0x000000121500720c */ /* 0x000fda0003fc4070 */
[----:B------:R-:W-:Y:S01]  /*8fd0*/  @!P6 IMAD.IADD R18, R18, 0x1, -R21 ;  /* 0x000000011212e824 */ /* 0x000fe200078e0a15 */
[C---:B------:R-:W-:Y:S01]  /*8fe0*/  ISETP.NE.AND P6, PT, R27.reuse, RZ, PT ;  /* 0x000000ff1b00720c */ /* 0x040fe20003fc5270 */
[----:B------:R-:W-:Y:S02]  /*8ff0*/  IMAD R21, R27, UR45, RZ ;  /* 0x0000002d1b157c24 */ /* 0x000fe4000f8e02ff */
[----:B------:R-:W-:-:S04]  /*9000*/  IMAD.MOV.U32 R20, RZ, RZ, R18 ;  /* 0x000000ffff147224 */ /* 0x000fc800078e0012 */
[----:B------:R-:W-:-:S06]  /*9010*/  @!P5 IMAD.MOV R20, RZ, RZ, -R20 ;  /* 0x000000ffff14d224 */ /* 0x000fcc00078e0a14 */
        /* <DEDUP_REMOVED lines=15> */
[----:B------:R-:W-:-:S06]  /*9110*/  LEA.HI.X R21, R22, UR21, R21, 0x2, P5 ;  /* 0x0000001516157c11 */ /* 0x000fcc000a8f1415 */
[----:B------:R-:W0:Y:S02]  /*9120*/  LDG.E.128 R20, desc[UR36][R20.64] ;  /* 0x0000002414147981 */ /* 0x000e24000c1e1d00 */
[-C--:B0-----:R-:W-:Y:S01]  /*9130*/  FFMA.FTZ R8, R20, R18.reuse, R8 ;  /* 0x0000001214087223 */ /* 0x081fe20000010008 */
[-C--:B------:R-:W-:Y:S01]  /*9140*/  FFMA.FTZ R9, R21, R18.reuse, R9 ;  /* 0x0000001215097223 */ /* 0x080fe20000010009 */
[-C--:B------:R-:W-:Y:S01]  /*9150*/  FFMA.FTZ R10, R22, R18.reuse, R10 ;  /* 0x00000012160a7223 */ /* 0x080fe2000001000a */
[----:B------:R-:W-:-:S07]  /*9160*/  FFMA.FTZ R11, R23, R18, R11 ;  /* 0x00000012170b7223 */ /* 0x000fce000001000b */
.L_x_3802:
[----:B------:R-:W-:Y:S05]  /*9170*/  BSYNC B1 ;  /* 0x0000000000017941 */ /* 0x000fea0003800000 */
.L_x_3801:
        /* <DEDUP_REMOVED lines=13> */
[----:B------:R-:W-:Y:S02]  /*9250*/  IMAD R23, R18, R21, RZ ;  /* 0x0000001512177224 */ /* 0x000fe400078e02ff */
[----:B------:R-:W-:-:S04]  /*9260*/  IMAD.MOV.U32 R18, RZ, RZ, RZ ;  /* 0x000000ffff127224 */ /* 0x000fc800078e00ff */
        /* <DEDUP_REMOVED lines=33> */
.L_x_3804:
[----:B------:R-:W-:Y:S05]  /*9480*/  BSYNC B1 ;  /* 0x0000000000017941 */ /* 0x000fea0003800000 */
.L_x_3803:
        /* <DEDUP_REMOVED lines=48> */
.L_x_3806:
[----:B------:R-:W-:Y:S05]  /*9790*/  BSYNC B1 ;  /* 0x0000000000017941 */ /* 0x000fea0003800000 */
.L_x_3805:
        /* <DEDUP_REMOVED lines=48> */
.L_x_3808:
[----:B------:R-:W-:Y:S05]  /*9aa0*/  BSYNC B1 ;  /* 0x0000000000017941 */ /* 0x000fea0003800000 */
.L_x_3807:
[----:B------:R-:W-:Y:S01]  /*9ab0*/  VIADD R14, R14, 0x8 ;  /* 0x000000080e0e7836 */ /* 0x000fe20000000000 */
[----:B------:R-:W-:-:S04]  /*9ac0*/  IADD3 R15, R15, 0x20, RZ ;  /* 0x000000200f0f7810 */ /* 0x000fc80007ffe0ff */
[----:B------:R-:W-:-:S13]  /*9ad0*/  ISETP.GE.AND P0, PT, R14, UR40, PT ;  /* 0x000000280e007c0c */ /* 0x000fda000bf06270 */
[----:B------:R-:W-:Y:S05]  /*9ae0*/  @!P0 BRA `(.L_x_3809) ;  /* 0xfffffff000c08947 */ /* 0x000fea000383ffff */
.L_x_3789:
[----:B------:R-:W-:Y:S05]  /*9af0*/  BSYNC B0 ;  /* 0x0000000000007941 */ /* 0x000fea0003800000 */
.L_x_3788:
[----:B------:R-:W-:Y:S01]  /*9b00*/  VIADD R12, R16, 0x3f ;  /* 0x0000003f100c7836 */ /* 0x000fe20000000000 */
[----:B------:R-:W-:Y:S04]  /*9b10*/  BSSY B0, `(.L_x_3810) ;  /* 0x000004d000007945 */ /* 0x000fe80003800000 */
[----:B------:R-:W-:Y:S01]  /*9b20*/  ISETP.GT.U32.OR P0, PT, R12, 0x7e, P2 ;  /* 0x0000007e0c00780c */ /* 0x000fe20001704470 */
[----:B------:R-:W-:-:S12]  /*9b30*/  @P1 BRA `(.L_x_3811) ;  /* 0x0000000400281947 */ /* 0x000fd80003800000 */
[----:B------:R-:W0:Y:S01]  /*9b40*/  LDC R0, c[0x0][0x308] ;  /* 0x0000c200ff007b82 */ /* 0x000e220000000800 */
[----:B------:R-:W-:Y:S01]  /*9b50*/  UIMAD UR5, UR46, 0xa0, URZ ;  /* 0x000000a02e0578a4 */ /* 0x000fe2000f8e023f */
[----:B------:R-:W-:Y:S01]  /*9b60*/  ULDC UR6, c[0x0][0x278] ;  /* 0x00009e0000067ab9 */ /* 0x000fe20000000800 */
[----:B------:R-:W-:Y:S02]  /*9b70*/  UIMAD UR4, UR7, 0xa0, URZ ;  /* 0x000000a0070478a4 */ /* 0x000fe4000f8e023f */
[----:B------:R-:W-:Y:S02]  /*9b80*/  UIMAD UR5, UR45, UR6, UR5 ;  /* 0x000000062d0572a4 */ /* 0x000fe4000f8e0205 */
[----:B------:R-:W-:-:S04]  /*9b90*/  UISETP.NE.AND UP0, UPT, UR6, URZ, UPT ;  /* 0x0000003f0600728c */ /* 0x000fc8000bf05270 */
[----:B------:R-:W-:-:S06]  /*9ba0*/  USEL UR4, UR4, UR5, !UP0 ;  /* 0x0000000504047287 */ /* 0x000fcc000c000000 */
[----:B------:R-:W-:Y:S01]  /*9bb0*/  VIADD R21, R2, UR4 ;  /* 0x0000000402157c36 */ /* 0x000fe20008000000 */
[----:B------:R-:W-:Y:S01]  /*9bc0*/  ULDC.64 UR4, c[0x0][0x2f0] ;  /* 0x0000bc0000047ab9 */ /* 0x000fe20000000a00 */
[----:B0-----:R-:W-:-:S13]  /*9bd0*/  ISETP.NE.AND P3, PT, R0, 0x2, PT ;  /* 0x000000020000780c */ /* 0x001fda0003f65270 */
[----:B------:R-:W0:Y:S01]  /*9be0*/  @!P3 LDC.64 R14, c[0x0][0x238] ;  /* 0x00008e00ff0ebb82 */ /* 0x000e220000000a00 */
[----:B------:R-:W-:-:S07]  /*9bf0*/  UISETP.NE.U32.AND UP0, UPT, UR4, URZ, UPT ;  /* 0x0000003f0400728c */ /* 0x000fce000bf05070 */
[----:B------:R-:W1:Y:S01]  /*9c00*/  @P3 LDC.64 R12, c[0x0][0x238] ;  /* 0x00008e00ff0c3b82 */ /* 0x000e620000000a00 */
[----:B------:R-:W-:Y:S01]  /*9c10*/  UISETP.NE.AND.EX UP0, UPT, UR5, URZ, UPT, UP0 ;  /* 0x0000003f0500728c */ /* 0x000fe2000bf05300 */
[----:B0-----:R-:W-:-:S06]  /*9c20*/  @!P3 IADD3 R14, P1, R21, R14, RZ ;  /* 0x0000000e150eb210 */ /* 0x001fcc0007f3e0ff */
[----:B------:R-:W0:Y:S01]  /*9c30*/  @!P3 LDC.64 R18, c[0x0][0x2f8] ;  /* 0x0000be00ff12bb82 */ /* 0x000e220000000a00 */
[----:B------:R-:W-:-:S03]  /*9c40*/  PLOP3.LUT P4, PT, PT, PT, UP0, 0x80, 0x0 ;  /* 0x000000000000781c */ /* 0x000fc60003f8f008 */
[----:B------:R-:W-:Y:S01]  /*9c50*/  @UP0 ULDC UR4, c[0x0][0x288] ;  /* 0x0000a20000040ab9 */ /* 0x000fe20000000800 */
[----:B------:R-:W-:-:S05]  /*9c60*/  @!P3 LEA.HI.X.SX32 R15, R21, R15, 0x1, P1 ;  /* 0x0000000f150fb211 */ /* 0x000fca00008f0eff */
[----:B------:R3:W4:Y:S01]  /*9c70*/  @!P3 LDG.E R0, desc[UR36][R14.64] ;  /* 0x000000240e00b981 */ /* 0x000722000c1e1900 */
[----:B------:R-:W-:Y:S01]  /*9c80*/  @UP0 UIMAD UR4, UR38, UR4, UR46 ;  /* 0x00000004260402a4 */ /* 0x000fe2000f8e022e */
[----:B-1----:R-:W-:-:S05]  /*9c90*/  @P3 IMAD.WIDE R12, R21, 0x4, R12 ;  /* 0x00000004150c3825 */ /* 0x002fca00078e020c */
[----:B------:R-:W-:Y:S01]  /*9ca0*/  IMAD.U32 R23, RZ, RZ, UR4 ;  /* 0x00000004ff177e24 */ /* 0x000fe2000f8e00ff */
[----:B------:R-:W-:Y:S01]  /*9cb0*/  @UP0 ULDC.64 UR4, c[0x0][0x2e8] ;  /* 0x0000ba0000040ab9 */ /* 0x000fe20000000a00 */
[----:B--2---:R1:W2:Y:S01]  /*9cc0*/  @P3 LDG.E.128 R24, desc[UR36][R12.64] ;  /* 0x000000240c183981 */ /* 0x0042a2000c1e1d00 */
[----:B---3--:R-:W-:Y:S02]  /*9cd0*/  IMAD.U32 R14, RZ, RZ, UR4 ;  /* 0x00000004ff0e7e24 */ /* 0x008fe4000f8e00ff */
[----:B------:R-:W-:Y:S02]  /*9ce0*/  IMAD.U32 R15, RZ, RZ, UR5 ;  /* 0x00000005ff0f7e24 */ /* 0x000fe4000f8e00ff */
[----:B------:R-:W-:Y:S01]  /*9cf0*/  @P4 IMAD R21, R23, 0xa0, R2 ;  /* 0x000000a017154824 */ /* 0x000fe200078e0202 */
[----:B0-----:R0:W3:Y:S03]  /*9d00*/  @!P3 LDG.E R18, desc[UR36][R18.64+0x8] ;  /* 0x000008241212b981 */ /* 0x0010e6000c1e1900 */
[----:B------:R-:W-:-:S05]  /*9d10*/  @P4 IMAD.WIDE R14, R21, 0x4, R14 ;  /* 0x00000004150e4825 */ /* 0x000fca00078e020e */
[----:B------:R4:W2:Y:S01]  /*9d20*/  @P4 LDG.E.128 R28, desc[UR36][R14.64] ;  /* 0x000000240e1c4981 */ /* 0x0008a2000c1e1d00 */
[----:B------:R-:W0:Y:S01]  /*9d30*/  S2UR UR5, SR_CgaCtaId ;  /* 0x00000000000579c3 */ /* 0x000e220000008800 */
[----:B------:R-:W-:Y:S02]  /*9d40*/  UMOV UR4, 0x400 ;  /* 0x0000040000047882 */ /* 0x000fe40000000000 */
[----:B------:R-:W-:Y:S01]  /*9d50*/  UIADD3 UR4, UR4, 0x420, URZ ;  /* 0x0000042004047890 */ /* 0x000fe2000fffe03f */
[----:B------:R-:W-:Y:S01]  /*9d60*/  IADD3 R17, -R17, UR40, RZ ;  /* 0x0000002811117c10 */ /* 0x000fe2000fffe1ff */
[----:B-1----:R-:W-:Y:S02]  /*9d70*/  IMAD.U32 R13, RZ, RZ, UR16 ;  /* 0x00000010ff0d7e24 */ /* 0x002fe4000f8e00ff */
[----:B0-----:R-:W-:Y:S02]  /*9d80*/  ULEA UR4, UR5, UR4, 0x18 ;  /* 0x0000000405047291 */ /* 0x001fe4000f8ec03f */
[----:B------:R-:W-:Y:S01]  /*9d90*/  IMAD R13, R13, 0xa0, R2 ;  /* 0x000000a00d0d7824 */ /* 0x000fe200078e0202 */
[----:B------:R-:W-:-:S04]  /*9da0*/  UIMAD UR5, UR41, 0xa0, URZ ;  /* 0x000000a0290578a4 */ /* 0x000fc8000f8e023f */
[----:B------:R-:W-:Y:S02]  /*9db0*/  SHF.R.S32.HI R19, RZ, 0x1f, R13 ;  /* 0x0000001fff137819 */ /* 0x000fe4000001140d */
[----:B------:R-:W-:Y:S01]  /*9dc0*/  IMAD.U32 R22, RZ, RZ, UR5 ;  /* 0x00000005ff167e24 */ /* 0x000fe2000f8e00ff */
[----:B------:R-:W-:-:S04]  /*9dd0*/  IADD3 R13, P1, R13, UR5, RZ ;  /* 0x000000050d0d7c10 */ /* 0x000fc8000ff3e0ff */
[----:B------:R-:W-:Y:S02]  /*9de0*/  LEA.HI.X.SX32 R22, R22, R19, 0x1, P1 ;  /* 0x0000001316167211 */ /* 0x000fe400008f0eff */
[----:B----4-:R-:W-:Y:S02]  /*9df0*/  @!P3 PRMT R14, R0, 0x9910, RZ ;  /* 0x00009910000eb816 */ /* 0x010fe400000000ff */
[----:B------:R-:W-:Y:S02]  /*9e00*/  @!P3 SHF.R.U32.HI R20, RZ, 0x10, R0 ;  /* 0x00000010ff14b819 */ /* 0x000fe40000011600 */
[----:B------:R-:W-:Y:S01]  /*9e10*/  @!P3 SHF.R.S32.HI R14, RZ, 0x8, R14 ;  /* 0x00000008ff0eb819 */ /* 0x000fe2000001140e */
[----:B------:R0:W3:Y:S01]  /*9e20*/  @!P3 I2F.S8 R21, R0 ;  /* 0x000000000015b306 */ /* 0x0000e20000001400 */
[----:B------:R-:W-:Y:S02]  /*9e30*/  @!P3 SHF.R.U32.HI R12, RZ, 0x18, R0 ;  /* 0x00000018ff0cb819 */ /* 0x000fe40000011600 */
[----:B0-----:R-:W-:-:S05]  /*9e40*/  MOV R0, UR4 ;  /* 0x0000000400007c02 */ /* 0x001fca0008000f00 */
[----:B------:R-:W0:Y:S01]  /*9e50*/  @!P3 I2F.S8 R20, R20 ;  /* 0x000000140014b306 */ /* 0x000e220000001400 */
[----:B------:R-:W-:Y:S01]  /*9e60*/  ULDC.64 UR4, c[0x0][0x250] ;  /* 0x0000940000047ab9 */ /* 0x000fe20000000a00 */
[----:B------:R-:W-:-:S06]  /*9e70*/  IMAD R17, R17, 0x4, R0 ;  /* 0x0000000411117824 */ /* 0x000fcc00078e0200 */
[----:B------:R1:W4:Y:S01]  /*9e80*/  @!P3 I2F.S8 R15, R12 ;  /* 0x0000000c000fb306 */ /* 0x0003220000001400 */
[----:B------:R-:W2:Y:S07]  /*9e90*/  LDS R17, [R17] ;  /* 0x0000000011117984 */ /* 0x000eae0000000800 */
[----:B------:R-:W2:Y:S01]  /*9ea0*/  @!P3 I2F.S16 R14, R14 ;  /* 0x0000000e000eb306 */ /* 0x000ea20000101400 */
[-C--:B---3--:R-:W-:Y:S01]  /*9eb0*/  @!P3 FMUL.FTZ R24, R21, R18.reuse ;  /* 0x000000121518b220 */ /* 0x088fe20000410000 */
[-C--:B0-----:R-:W-:Y:S01]  /*9ec0*/  @!P3 FMUL.FTZ R26, R20, R18.reuse ;  /* 0x00000012141ab220 */ /* 0x081fe20000410000 */
[----:B-1----:R-:W-:Y:S01]  /*9ed0*/  LEA R12, P1, R13, UR4, 0x2 ;  /* 0x000000040d0c7c11 */ /* 0x002fe2000f8210ff */
[----:B----4-:R-:W-:Y:S01]  /*9ee0*/  @!P3 FMUL.FTZ R27, R15, R18 ;  /* 0x000000120f1bb220 */ /* 0x010fe20000410000 */
[----:B--2--5:R-:W-:Y:S01]  /*9ef0*/  FADD.FTZ R4, R24, R4 ;  /* 0x0000000418047221 */ /* 0x024fe20000010000 */
        /* <DEDUP_REMOVED lines=14> */
.L_x_3811:
[----:B------:R-:W-:Y:S05]  /*9fe0*/  BSYNC B0 ;  /* 0x0000000000007941 */ /* 0x000fea0003800000 */
.L_x_3810:
[----:B------:R-:W-:Y:S06]  /*9ff0*/  BAR.SYNC.DEFER_BLOCKING 0x0 ;  /* 0x0000000000007b1d */ /* 0x000fec0000010000 */
[----:B------:R-:W-:Y:S05]  /*a000*/  @P2 BRA `(.L_x_3812) ;  /* 0x0000000000382947 */ /* 0x000fea0003800000 */
[----:B0----5:R-:W-:Y:S01]  /*a010*/  LOP3.LUT R4, R16, 0xffffffc0, RZ, 0xc0, !PT ;  /* 0xffffffc010047812 */ /* 0x021fe200078ec0ff */
[----:B------:R-:W-:Y:S01]  /*a020*/  IMAD R3, R3, 0xa0, R2 ;  /* 0x000000a003037824 */ /* 0x000fe200078e0202 */
[----:B------:R-:W-:Y:S05]  /*a030*/  WARPSYNC.ALL ;  /* 0x0000000000007948 */ /* 0x000fea0003800000 */
[----:B------:R-:W-:Y:S01]  /*a040*/  ISETP.NE.AND P1, PT, R4, 0x40, PT ;  /* 0x000000400400780c */ /* 0x000fe20003f25270 */
[----:B------:R-:W-:Y:S01]  /*a050*/  IMAD R3, R3, 0x4, R0 ;  /* 0x0000000403037824 */ /* 0x000fe200078e0200 */
[----:B------:R-:W-:-:S11]  /*a060*/  ISETP.GT.AND P2, PT, R16, 0x3f, PT ;  /* 0x0000003f1000780c */ /* 0x000fd60003f44270 */
[----:B------:R-:W-:Y:S01]  /*a070*/  @!P1 STS.128 [R3+-0x280], R8 ;  /* 0xfffd800803009388 */ /* 0x000fe20000000c00 */
[----:B------:R-:W-:Y:S06]  /*a080*/  BAR.SYNC.DEFER_BLOCKING 0x0 ;  /* 0x0000000000007b1d */ /* 0x000fec0000010000 */
[----:B------:R-:W0:Y:S02]  /*a090*/  @!P2 LDS.128 R4, [R3] ;  /* 0x000000000304a984 */ /* 0x000e240000000c00 */
[----:B0-----:R-:W-:Y:S01]  /*a0a0*/  @!P2 FADD.FTZ R8, R8, R4 ;  /* 0x000000040808a221 */ /* 0x001fe20000010000 */
[----:B------:R-:W-:Y:S01]  /*a0b0*/  @!P2 FADD.FTZ R9, R9, R5 ;  /* 0x000000050909a221 */ /* 0x000fe20000010000 */
[----:B------:R-:W-:Y:S01]  /*a0c0*/  @!P2 FADD.FTZ R10, R10, R6 ;  /* 0x000000060a0aa221 */ /* 0x000fe20000010000 */
[----:B------:R-:W-:Y:S01]  /*a0d0*/  @!P2 FADD.FTZ R11, R11, R7 ;  /* 0x000000070b0ba221 */ /* 0x000fe20000010000 */
[----:B------:R-:W-:Y:S06]  /*a0e0*/  BAR.SYNC.DEFER_BLOCKING 0x0 ;  /* 0x0000000000007b1d */ /* 0x000fec0000010000 */
.L_x_3812:
[----:B------:R-:W-:Y:S05]  /*a0f0*/  @P0 EXIT ;  /* 0x000000000000094d */ /* 0x000fea0003800000 */
[----:B------:R-:W1:Y:S01]  /*a100*/  LDC R0, c[0x0][0x308] ;  /* 0x0000c200ff007b82 */ /* 0x000e620000000800 */
[----:B0----5:R-:W-:Y:S01]  /*a110*/  IMAD.U32 R7, RZ, RZ, UR7 ;  /* 0x00000007ff077e24 */ /* 0x021fe2000f8e00ff */
[----:B-1----:R-:W-:-:S13]  /*a120*/  ISETP.NE.AND P0, PT, R0, 0x2, PT ;  /* 0x000000020000780c */ /* 0x002fda0003f05270 */
        /* <DEDUP_REMOVED lines=8> */
[----:B0-----:R-:W3:Y:S02]  /*a1b0*/  LDG.E R4, desc[UR36][R4.64] ;  /* 0x0000002404047981 */ /* 0x001ee4000c1e1900 */
[C---:B---3--:R-:W-:Y:S01]  /*a1c0*/  FMUL.FTZ R8, R4.reuse, R8 ;  /* 0x0000000804087220 */ /* 0x048fe20000410000 */
        /* <DEDUP_REMOVED lines=23> */
.L_x_3772:
[----:B------:R-:W-:Y:S01]  /*a340*/  HFMA2.MMA R11, -RZ, RZ, 0, 1.847743988037109375e-06 ;  /* 0x0000001fff0b7435 */ /* 0x000fe200000001ff */
[----:B------:R-:W-:Y:S01]  /*a350*/  BSSY B1, `(.L_x_3813) ;  /* 0x0000007000017945 */ /* 0x000fe20003800000 */
[----:B------:R-:W-:Y:S02]  /*a360*/  IMAD.MOV.U32 R13, RZ, RZ, R10 ;  /* 0x000000ffff0d7224 */ /* 0x000fe400078e000a */
[----:B------:R-:W-:Y:S02]  /*a370*/  IMAD.MOV.U32 R12, RZ, RZ, 0x1 ;  /* 0x00000001ff0c7424 */ /* 0x000fe400078e00ff */
[----:B------:R-:W-:-:S07]  /*a380*/  IMAD.MOV.U32 R15, RZ, RZ, -0x1 ;  /* 0xffffffffff0f7424 */ /* 0x000fce00078e00ff */
[----:B-----5:R-:W-:Y:S05]  /*a390*/  WARPSYNC.COLLECTIVE R15, `(.L_x_3814) ;  /* 0x000000000f087348 */ /* 0x020fea0003c00000 */
[----:B------:R0:W1:Y:S02]  /*a3a0*/  SHFL.BFLY P6, R14, R13, R12, R11 ;  /* 0x0c00000c0d0e7389 */ /* 0x00006400000c000b */
[----:B01---5:R-:W-:Y:S01]  /*a3b0*/  ENDCOLLECTIVE ;  /* 0x000000000000791b */ /* 0x023fe20003800000 */
.L_x_3814:
[----:B------:R-:W-:Y:S05]  /*a3c0*/  BSYNC B1 ;  /* 0x0000000000017941 */ /* 0x000fea0003800000 */
.L_x_3813:
[----:B------:R-:W-:Y:S05]  /*a3d0*/  BRA `(.L_x_3815) ;  /* 0xffffffd000007947 */ /* 0x000fea000383ffff */
.L_x_3776:
[----:B------:R-:W-:Y:S01]  /*a3e0*/  BSSY B0, `(.L_x_3816) ;  /* 0x0000008000007945 */ /* 0x000fe20003800000 */
[----:B0----5:R-:W-:Y:S02]  /*a3f0*/  IMAD.MOV.U32 R13, RZ, RZ, R251 ;  /* 0x000000ffff0d7224 */ /* 0x021fe400078e00fb */
[----:B------:R-:W-:Y:S02]  /*a400*/  IMAD.MOV.U32 R12, RZ, RZ, 0x10 ;  /* 0x00000010ff0c7424 */ /* 0x000fe400078e00ff */
[----:B------:R-:W-:Y:S02]  /*a410*/  IMAD.MOV.U32 R11, RZ, RZ, 0x1f ;  /* 0x0000001fff0b7424 */ /* 0x000fe400078e00ff */
[----:B------:R-:W-:-:S07]  /*a420*/  IMAD.MOV.U32 R15, RZ, RZ, -0x1 ;  /* 0xffffffffff0f7424 */ /* 0x000fce00078e00ff */
[----:B-12---:R-:W-:Y:S05]  /*a430*/  WARPSYNC.COLLECTIVE R15, `(.L_x_3817) ;  /* 0x000000000f087348 */ /* 0x006fea0003c00000 */
[----:B------:R0:W3:Y:S02]  /*a440*/  SHFL.BFLY P6, R14, R13, R12, R11 ;  /* 0x0c00000c0d0e7389 */ /* 0x0000e400000c000b */
[----:B0123--:R-:W-:Y:S01]  /*a450*/  ENDCOLLECTIVE ;  /* 0x000000000000791b */ /* 0x00ffe20003800000 */
.L_x_3817:
[----:B------:R-:W-:Y:S05]  /*a460*/  BSYNC B0 ;  /* 0x0000000000007941 */ /* 0x000fea0003800000 */
.L_x_3816:
[----:B------:R-:W-:Y:S01]  /*a470*/  FMNMX.FTZ R13, R14, R251, !PT ;  /* 0x000000fb0e0d7209 */ /* 0x000fe20007810000 */
[----:B------:R-:W-:Y:S01]  /*a480*/  IMAD.MOV.U32 R12, RZ, RZ, 0x8 ;  /* 0x00000008ff0c7424 */ /* 0x000fe200078e00ff */
[----:B------:R-:W-:Y:S01]  /*a490*/  MOV R11, 0x1f ;  /* 0x0000001f000b7802 */ /* 0x000fe20000000f00 */
[----:B------:R-:W-:-:S07]  /*a4a0*/  IMAD.MOV.U32 R15, RZ, RZ, -0x1 ;  /* 0xffffffffff0f7424 */ /* 0x000fce00078e00ff */
[----:B------:R-:W-:Y:S05]  /*a4b0*/  WARPSYNC.COLLECTIVE R15, `(.L_x_3818) ;  /* 0x000000000f087348 */ /* 0x000fea0003c00000 */
[----:B------:R0:W1:Y:S02]  /*a4c0*/  SHFL.BFLY P6, R14, R13, R12, R11 ;  /* 0x0c00000c0d0e7389 */ /* 0x00006400000c000b */
[----:B01----:R-:W-:Y:S01]  /*a4d0*/  ENDCOLLECTIVE ;  /* 0x000000000000791b */ /* 0x003fe20003800000 */
.L_x_3818:
[----:B------:R-:W-:Y:S01]  /*a4e0*/  IMAD.MOV.U32 R12, RZ, RZ, 0x4 ;  /* 0x00000004ff0c7424 */ /* 0x000fe200078e00ff */
[----:B------:R-:W-:-:S05]  /*a4f0*/  FMNMX.FTZ R2, R13, R14, !PT ;  /* 0x0000000e0d027209 */ /* 0x000fca0007810000 */
[----:B------:R-:W-:-:S07]  /*a500*/  IMAD.MOV.U32 R13, RZ, RZ, R2 ;  /* 0x000000ffff0d7224 */ /* 0x000fce00078e0002 */
[----:B------:R-:W-:Y:S05]  /*a510*/  WARPSYNC.COLLECTIVE R15, `(.L_x_3819) ;  /* 0x000000000f087348 */ /* 0x000fea0003c00000 */
[----:B------:R0:W1:Y:S02]  /*a520*/  SHFL.BFLY P6, R14, R13, R12, R11 ;  /* 0x0c00000c0d0e7389 */ /* 0x00006400000c000b */
[----:B01----:R-:W-:Y:S01]  /*a530*/  ENDCOLLECTIVE ;  /* 0x000000000000791b */ /* 0x003fe20003800000 */
.L_x_3819:
[----:B------:R-:W-:Y:S01]  /*a540*/  IMAD.MOV.U32 R12, RZ, RZ, 0x2 ;  /* 0x00000002ff0c7424 */ /* 0x000fe200078e00ff */
[----:B------:R-:W-:-:S05]  /*a550*/  FMNMX.FTZ R3, R2, R14, !PT ;  /* 0x0000000e02037209 */ /* 0x000fca0007810000 */
[----:B------:R-:W-:-:S07]  /*a560*/  IMAD.MOV.U32 R13, RZ, RZ, R3 ;  /* 0x000000ffff0d7224 */ /* 0x000fce00078e0003 */
[----:B------:R-:W-:Y:S05]  /*a570*/  WARPSYNC.COLLECTIVE R15, `(.L_x_3820) ;  /* 0x000000000f087348 */ /* 0x000fea0003c00000 */
[----:B------:R0:W1:Y:S02]  /*a580*/  SHFL.BFLY P6, R14, R13, R12, R11 ;  /* 0x0c00000c0d0e7389 */ /* 0x00006400000c000b */
[----:B01----:R-:W-:Y:S01]  /*a590*/  ENDCOLLECTIVE ;  /* 0x000000000000791b */ /* 0x003fe20003800000 */
.L_x_3820:
[----:B------:R-:W-:Y:S05]  /*a5a0*/  BRA `(.L_x_3821) ;  /* 0xffffffd000747947 */ /* 0x000fea000383ffff */
.L_x_3822:
        /* <DEDUP_REMOVED lines=13> */
.L_x_4257:


//--------------------- .text._ZN4mmha33masked_multihead_attention_kernelIfLi160ELi256ELi4ELi64ELi64ELb0ELb1EEEv26Multihead_attention_paramsIT_XT5_EE --------------------------
	.section	.text._ZN4mmha33masked_multihead_attention_kernelIfLi160ELi256ELi4ELi64ELi64ELb0ELb1EEEv26Multihead_attention_paramsIT_XT5_EE,"ax",@progbits
	.align	128
        .global         _ZN4mmha33masked_multihead_attention_kernelIfLi160ELi256ELi4ELi64ELi64ELb0ELb1EEEv26Multihead_attention_paramsIT_XT5_EE
        .type           _ZN4mmha33masked_multihead_attention_kernelIfLi160ELi256ELi4ELi64ELi64ELb0ELb1EEEv26Multihead_attention_paramsIT_XT5_EE,@function
        .size           _ZN4mmha33masked_multihead_attention_kernelIfLi160ELi256ELi4ELi64ELi64ELb0ELb1EEEv26Multihead_attention_paramsIT_XT5_EE,(.L_x_4258 - _ZN4mmha33masked_multihead_attention_kernelIfLi160ELi256ELi4ELi64ELi64ELb0ELb1EEEv26Multihead_attention_paramsIT_XT5_EE)
        .other          _ZN4mmha33masked_multihead_attention_kernelIfLi160ELi256ELi4ELi64ELi64ELb0ELb1EEEv26Multihead_attention_paramsIT_XT5_EE,@"STO_CUDA_ENTRY STV_DEFAULT"
_ZN4mmha33masked_multihead_attention_kernelIfLi160ELi256ELi4ELi64ELi64ELb0ELb1EEEv26Multihead_attention_paramsIT_XT5_EE:
.text._ZN4mmha33masked_multihead_attention_kernelIfLi160ELi256ELi4ELi64ELi64ELb0ELb1EEEv26Multihead_attention_paramsIT_XT5_EE:
        /* <DEDUP_REMOVED lines=12> */
.L_x_3823:
[----:B------:R-:W0:Y:S08]  /*00c0*/  LDC.64 R4, c[0x0][0x330] ;  /* 0x0000cc00ff047b82 */ /* 0x000e300000000a00 */
[----:B------:R-:W1:Y:S08]  /*00d0*/  LDC R11, c[0x0][0x280] ;  /* 0x0000a000ff0b7b82 */ /* 0x000e700000000800 */
[----:B------:R-:W2:Y:S01]  /*00e0*/  LDC R26, c[0x0][0x284] ;  /* 0x0000a100ff1a7b82 */ /* 0x000ea20000000800 */
[----:B------:R-:W3:Y:S01]  /*00f0*/  S2R R18, SR_TID.X ;  /* 0x0000000000127919 */ /* 0x000ee20000002100 */
[----:B------:R-:W-:Y:S01]  /*0100*/  HFMA2.MMA R16, -RZ, RZ, 0, 0 ;  /* 0x00000000ff107435 */ /* 0x000fe200000001ff */
        /* <DEDUP_REMOVED lines=34> */
[----:B------:R-:W-:-:S04]  /*0330*/  @P2 VIADD R7, R7, 0x1 ;  /* 0x0000000107072836 */ /* 0x000fc80000000000 */
[----:B------:R-:W-:-:S04]  /*0340*/  IMAD.MOV.U32 R27, RZ, RZ, R7 ;  /* 0x000000ffff1b7224 */ /* 0x000fc800078e0007 */
[----:B------:R-:W-:Y:S01]  /*0350*/  @!P4 IMAD.MOV R27, RZ, RZ, -R27 ;  /* 0x000000ffff1bc224 */ /* 0x000fe200078e0a1b */
[----:B------:R-:W-:Y:S01]  /*0360*/  @!P3 LOP3.LUT R27, RZ, R11, RZ, 0x33, !PT ;  /* 0x0000000bff1bb212 */ /* 0x000fe200078e33ff */
[----:B----4-:R-:W4:Y:S01]  /*0370*/  MUFU.RCP R0, R0 ;  /* 0x0000000000007308 */ /* 0x010f220000001000 */
[----:B---3--:R-:W-:-:S03]  /*0380*/  ISETP.GE.AND P4, PT, R18, 0x28, PT ;  /* 0x000000281200780c */ /* 0x008fc60003f86270 */
[----:B-1----:R-:W-:-:S04]  /*0390*/  @P1 IMAD.WIDE R4, R27, 0x4, R4 ;  /* 0x000000041b041825 */ /* 0x002fc800078e0204 */
[----:B0-----:R-:W-:Y:S01]  /*03a0*/  IMAD R22, R2, UR4, R19 ;  /* 0x0000000402167c24 */ /* 0x001fe2000f8e0213 */
[----:B------:R0:W5:Y:S01]  /*03b0*/  @P1 LDG.E R16, desc[UR36][R4.64] ;  /* 0x0000002404101981 */ /* 0x000162000c1e1900 */
[----:B------:R-:W-:Y:S01]  /*03c0*/  ISETP.NE.AND P1, PT, R26, RZ, PT ;  /* 0x000000ff1a00720c */ /* 0x000fe20003f25270 */
[----:B------:R-:W-:Y:S01]  /*03d0*/  IMAD.SHL.U32 R25, R18, 0x4, RZ ;  /* 0x0000000412197824 */ /* 0x000fe200078e00ff */
[----:B------:R-:W-:Y:S01]  /*03e0*/  BSSY B0, `(.L_x_3824) ;  /* 0x0000039000007945 */ /* 0x000fe20003800000 */
[----:B------:R-:W-:Y:S02]  /*03f0*/  IMAD R30, R22, 0xa0, RZ ;  /* 0x000000a0161e7824 */ /* 0x000fe400078e02ff */
[----:B----4-:R-:W-:Y:S02]  /*0400*/  VIADD R6, R0, 0xffffffe ;  /* 0x0ffffffe00067836 */ /* 0x010fe40000000000 */
[----:B------:R-:W1:Y:S02]  /*0410*/  LDC R0, c[0x0][0x308] ;  /* 0x0000c200ff007b82 */ /* 0x000e640000000800 */
[----:B------:R3:W4:Y:S01]  /*0420*/  F2I.FTZ.U32.TRUNC.NTZ R7, R6 ;  /* 0x0000000600077305 */ /* 0x000722000021f000 */
[----:B0-----:R-:W-:Y:S01]  /*0430*/  @P4 CS2R R4, SRZ ;  /* 0x0000000000044805 */ /* 0x001fe2000001ff00 */
[----:B---3--:R-:W-:-:S02]  /*0440*/  IMAD.MOV.U32 R6, RZ, RZ, RZ ;  /* 0x000000ffff067224 */ /* 0x008fc400078e00ff */
[----:B----4-:R-:W-:-:S04]  /*0450*/  IMAD.MOV R3, RZ, RZ, -R7 ;  /* 0x000000ffff037224 */ /* 0x010fc800078e0a07 */
[----:B------:R-:W-:-:S04]  /*0460*/  IMAD R3, R3, R12, RZ ;  /* 0x0000000c03037224 */ /* 0x000fc800078e02ff */
[----:B------:R-:W-:Y:S02]  /*0470*/  IMAD.HI.U32 R7, R7, R3, R6 ;  /* 0x0000000307077227 */ /* 0x000fe400078e0006 */
[----:B------:R-:W0:Y:S02]  /*0480*/  LDC R3, c[0x0][0x278] ;  /* 0x00009e00ff037b82 */ /* 0x000e240000000800 */
[----:B0-----:R-:W-:Y:S01]  /*0490*/  ISETP.NE.AND P3, PT, R3, RZ, PT ;  /* 0x000000ff0300720c */ /* 0x001fe20003f65270 */
[----:B--2---:R-:W-:-:S06]  /*04a0*/  @P0 IMAD.IADD R17, R17, 0x1, R10 ;  /* 0x0000000111110824 */ /* 0x004fcc00078e020a */
[----:B------:R-:W0:Y:S02]  /*04b0*/  @!P0 LDC R17, c[0x0][0x29c] ;  /* 0x0000a700ff118b82 */ /* 0x000e240000000800 */
[----:B0-----:R-:W-:Y:S02]  /*04c0*/  IABS R23, R17 ;  /* 0x0000001100177213 */ /* 0x001fe40000000000 */
[----:B------:R-:W-:-:S03]  /*04d0*/  ISETP.GE.AND P2, PT, R17, RZ, PT ;  /* 0x000000ff1100720c */ /* 0x000fc60003f46270 */
[----:B------:R-:W-:-:S04]  /*04e0*/  IMAD.HI.U32 R7, R7, R23, RZ ;  /* 0x0000001707077227 */ /* 0x000fc800078e00ff */
[----:B------:R-:W-:-:S04]  /*04f0*/  IMAD.MOV R7, RZ, RZ, -R7 ;  /* 0x000000ffff077224 */ /* 0x000fc800078e0a07 */
[----:B------:R-:W-:Y:S01]  /*0500*/  IMAD R23, R12, R7, R23 ;  /* 0x000000070c177224 */ /* 0x000fe200078e0217 */
[----:B------:R-:W-:-:S04]  /*0510*/  @P4 CS2R R6, SRZ ;  /* 0x0000000000064805 */ /* 0x000fc8000001ff00 */
[----:B------:R-:W-:-:S13]  /*0520*/  ISETP.GT.U32.AND P0, PT, R12, R23, PT ;  /* 0x000000170c00720c */ /* 0x000fda0003f04070 */
[----:B------:R-:W-:-:S05]  /*0530*/  @!P0 IMAD.IADD R23, R23, 0x1, -R12 ;  /* 0x0000000117178824 */ /* 0x000fca00078e0a0c */
[----:B------:R-:W-:-:S13]  /*0540*/  ISETP.GT.U32.AND P0, PT, R12, R23, PT ;  /* 0x000000170c00720c */ /* 0x000fda0003f04070 */
[----:B------:R-:W-:Y:S01]  /*0550*/  @!P0 IMAD.IADD R23, R23, 0x1, -R12 ;  /* 0x0000000117178824 */ /* 0x000fe200078e0a0c */
[----:B-1----:R-:W-:Y:S01]  /*0560*/  ISETP.NE.AND P0, PT, R0, 0x2, PT ;  /* 0x000000020000780c */ /* 0x002fe20003f05270 */
[----:B------:R-:W-:-:S03]  /*0570*/  IMAD R0, R19, 0xa0, RZ ;  /* 0x000000a013007824 */ /* 0x000fc600078e02ff */
[----:B------:R-:W-:Y:S01]  /*0580*/  @!P2 IADD3 R23, -R23, RZ, RZ ;  /* 0x000000ff1717a210 */ /* 0x000fe20007ffe1ff */
[----:B------:R-:W-:Y:S01]  /*0590*/  IMAD R3, R2, R3, R0 ;  /* 0x0000000302037224 */ /* 0x000fe200078e0200 */
[----:B------:R-:W-:Y:S01]  /*05a0*/  @!P1 LOP3.LUT R23, RZ, R26, RZ, 0x33, !PT ;  /* 0x0000001aff179212 */ /* 0x000fe200078e33ff */
[----:B------:R-:W-:Y:S01]  /*05b0*/  IMAD.IADD R21, R0, 0x1, R25 ;  /* 0x0000000100157824 */ /* 0x000fe200078e0219 */
[----:B------:R-:W-:Y:S02]  /*05c0*/  IADD3 R26, R17, 0x1, -R26 ;  /* 0x00000001111a7810 */ /* 0x000fe40007ffe81a */
[----:B------:R-:W-:-:S05]  /*05d0*/  SEL R24, R30, R3, !P3 ;  /* 0x000000031e187207 */ /* 0x000fca0005800000 */
[----:B------:R-:W-:Y:S01]  /*05e0*/  IMAD.IADD R3, R25, 0x1, R24 ;  /* 0x0000000119037824 */ /* 0x000fe200078e0218 */
[----:B------:R-:W-:Y:S06]  /*05f0*/  @P4 BRA `(.L_x_3825) ;  /* 0x00000000005c4947 */ /* 0x000fec0003800000 */
        /* <DEDUP_REMOVED lines=23> */
.L_x_3825:
[----:B------:R-:W-:Y:S05]  /*0770*/  BSYNC B0 ;  /* 0x0000000000007941 */ /* 0x000fea0003800000 */
.L_x_3824:
        /* <DEDUP_REMOVED lines=12> */
.L_x_3827:
        /* <DEDUP_REMOVED lines=18> */
.L_x_3828:
[----:B------:R-:W-:Y:S05]  /*0960*/  BSYNC B0 ;  /* 0x0000000000007941 */ /* 0x000fea0003800000 */
.L_x_3826:
[----:B------:R-:W1:Y:S01]  /*0970*/  LDC.64 R14, c[0x0][0x2a8] ;  /* 0x0000aa00ff0e7b82 */ /* 0x000e620000000a00 */
        /* <DEDUP_REMOVED lines=10> */
[----:B------:R-:W-:Y:S02]  /*0a20*/  P2R R0, PR, RZ, 0x1 ;  /* 0x00000001ff007803 */ /* 0x000fe40000000000 */
[----:B------:R-:W-:Y:S02]  /*0a30*/  ISETP.EQ.OR.EX P2, PT, RZ, UR9, P0, P2 ;  /* 0x00000009ff007c0c */ /* 0x000fe40008742720 */
[----:B------:R-:W-:-:S02]  /*0a40*/  ISETP.EQ.U32.AND P0, PT, R8, RZ, PT ;  /* 0x000000ff0800720c */ /* 0x000fc40003f02070 */
[----:B------:R-:W-:-:S04]  /*0a50*/  ISETP.GT.AND P3, PT, R18, 0x3f, PT ;  /* 0x0000003f1200780c */ /* 0x000fc80003f64270 */
[----:B------:R-:W-:Y:S01]  /*0a60*/  ISETP.EQ.OR.EX P0, PT, R9, RZ, P3, P0 ;  /* 0x000000ff0900720c */ /* 0x000fe20001f02700 */
[----:B0-----:R-:W0:Y:S01]  /*0a70*/  @!P1 LDC.64 R10, c[0x0][0x220] ;  /* 0x00008800ff0a9b82 */ /* 0x001e220000000a00 */
[----:B------:R-:W-:Y:S02]  /*0a80*/  P2R R0, PR, RZ, 0x8 ;  /* 0x00000008ff007803 */ /* 0x000fe40000000000 */
[----:B-1----:R-:W-:-:S04]  /*0a90*/  ISETP.NE.U32.AND P3, PT, R14, RZ, PT ;  /* 0x000000ff0e00720c */ /* 0x002fc80003f65070 */
[----:B------:R-:W-:Y:S01]  /*0aa0*/  ISETP.NE.AND.EX P3, PT, R15, RZ, PT, P3 ;  /* 0x000000ff0f00720c */ /* 0x000fe20003f65330 */
[----:B------:R-:W1:Y:S04]  /*0ab0*/  @!P2 LDC.64 R12, c[0x0][0x230] ;  /* 0x00008c00ff0cab82 */ /* 0x000e680000000a00 */
[----:B-----5:R-:W-:Y:S01]  /*0ac0*/  @!P0 IMAD R0, R16, UR4, R19 ;  /* 0x0000000410008c24 */ /* 0x020fe2000f8e0213 */
[----:B------:R-:W-:-:S03]  /*0ad0*/  ULDC.U8 UR4, c[0x0][0x294] ;  /* 0x0000a50000047ab9 */ /* 0x000fc60000000000 */
[----:B------:R-:W2:Y:S01]  /*0ae0*/  @!P0 LDC.64 R14, c[0x0][0x2e0] ;  /* 0x0000b800ff0e8b82 */ /* 0x000ea20000000a00 */
[----:B0-----:R-:W-:-:S05]  /*0af0*/  @!P1 IMAD.WIDE R8, R21, 0x4, R10 ;  /* 0x0000000415089825 */ /* 0x001fca00078e020a */
[----:B------:R-:W3:Y:S01]  /*0b00*/  @!P1 LDG.E.128 R32, desc[UR36][R8.64] ;  /* 0x0000002408209981 */ /* 0x000ee2000c1e1d00 */
[----:B-1----:R-:W-:Y:S02]  /*0b10*/  @!P2 IMAD.WIDE R10, R21, 0x4, R12 ;  /* 0x00000004150aa825 */ /* 0x002fe400078e020c */
[----:B------:R-:W0:Y:S02]  /*0b20*/  @P3 LDC.64 R20, c[0x0][0x2a8] ;  /* 0x0000aa00ff143b82 */ /* 0x000e240000000a00 */
[----:B------:R-:W-:Y:S01]  /*0b30*/  @!P0 IMAD R13, R0, 0xa0, R25 ;  /* 0x000000a0000d8824 */ /* 0x000fe200078e0219 */
[----:B------:R-:W4:Y:S03]  /*0b40*/  @!P2 LDG.E.128 R40, desc[UR36][R10.64] ;  /* 0x000000240a28a981 */ /* 0x000f26000c1e1d00 */
[----:B--2---:R-:W-:-:S05]  /*0b50*/  @!P0 IMAD.WIDE R12, R13, 0x4, R14 ;  /* 0x000000040d0c8825 */ /* 0x004fca00078e020e */
[----:B------:R-:W2:Y:S01]  /*0b60*/  @!P0 LDG.E.128 R44, desc[UR36][R12.64] ;  /* 0x000000240c2c8981 */ /* 0x000ea2000c1e1d00 */
[----:B0-----:R-:W-:Y:S02]  /*0b70*/  @P3 IMAD.WIDE R14, R2, 0x4, R20 ;  /* 0x00000004020e3825 */ /* 0x001fe400078e0214 */
[----:B------:R-:W0:Y:S02]  /*0b80*/  LDC R20, c[0x0][0x290] ;  /* 0x0000a400ff147b82 */ /* 0x000e240000000800 */
[----:B------:R-:W-:Y:S01]  /*0b90*/  IMAD.MOV.U32 R28, RZ, RZ, RZ ;  /* 0x000000ffff1c7224 */ /* 0x000fe200078e00ff */
[----:B------:R-:W-:-:S05]  /*0ba0*/  ISETP.NE.AND P2, PT, RZ, UR4, PT ;  /* 0x00000004ff007c0c */ /* 0x000fca000bf45270 */
[----:B------:R1:W5:Y:S01]  /*0bb0*/  @P3 LDG.E R28, desc[UR36][R14.64] ;  /* 0x000000240e1c3981 */ /* 0x000362000c1e1900 */
[----:B------:R-:W-:Y:S02]  /*0bc0*/  ISETP.GE.AND P1, PT, R18, 0x40, PT ;  /* 0x000000401200780c */ /* 0x000fe40003f26270 */
[----:B0-----:R-:W-:Y:S01]  /*0bd0*/  ISETP.GT.AND P3, PT, R20, RZ, PT ;  /* 0x000000ff1400720c */ /* 0x001fe20003f64270 */
[----:B---3--:R-:W-:Y:S01]  /*0be0*/  FADD.FTZ R32, R32, R4 ;  /* 0x0000000420207221 */ /* 0x008fe20000010000 */
[----:B------:R-:W-:Y:S01]  /*0bf0*/  FADD.FTZ R33, R33, R5 ;  /* 0x0000000521217221 */ /* 0x000fe20000010000 */
[----:B------:R-:W-:Y:S01]  /*0c00*/  FADD.FTZ R34, R34, R6 ;  /* 0x0000000622227221 */ /* 0x000fe20000010000 */
[----:B------:R-:W-:Y:S01]  /*0c10*/  FADD.FTZ R35, R35, R7 ;  /* 0x0000000723237221 */ /* 0x000fe20000010000 */
[----:B----4-:R-:W-:Y:S01]  /*0c20*/  FADD.FTZ R36, R40, R36 ;  /* 0x0000002428247221 */ /* 0x010fe20000010000 */
[----:B------:R-:W-:Y:S01]  /*0c30*/  FADD.FTZ R37, R41, R37 ;  /* 0x0000002529257221 */ /* 0x000fe20000010000 */
[----:B------:R-:W-:Y:S01]  /*0c40*/  FADD.FTZ R38, R42, R38 ;  /* 0x000000262a267221 */ /* 0x000fe20000010000 */
[----:B------:R-:W-:Y:S01]  /*0c50*/  FADD.FTZ R39, R43, R39 ;  /* 0x000000272b277221 */ /* 0x000fe20000010000 */
[----:B--2---:R-:W-:Y:S01]  /*0c60*/  @!P0 FMUL.FTZ R36, R36, R44 ;  /* 0x0000002c24248220 */ /* 0x004fe20000410000 */
[----:B------:R-:W-:Y:S01]  /*0c70*/  @!P0 FMUL.FTZ R37, R37, R45 ;  /* 0x0000002d25258220 */ /* 0x000fe20000410000 */
[----:B------:R-:W-:Y:S01]  /*0c80*/  @!P0 FMUL.FTZ R38, R38, R46 ;  /* 0x0000002e26268220 */ /* 0x000fe20000410000 */
[----:B------:R-:W-:Y:S01]  /*0c90*/  @!P0 FMUL.FTZ R39, R39, R47 ;  /* 0x0000002f27278220 */ /* 0x000fe20000410000 */
        /* <DEDUP_REMOVED lines=45> */
[----:B------:R-:W-:Y:S02]  /*0f70*/  IMAD.U32 R6, RZ, RZ, UR4 ;  /* 0x00000004ff067e24 */ /* 0x000fe4000f8e00ff */
[----:B------:R-:W-:-:S02]  /*0f80*/  IMAD.U32 R7, RZ, RZ, UR5 ;  /* 0x00000005ff077e24 */ /* 0x000fc4000f8e00ff */
[----:B------:R-:W-:Y:S02]  /*0f90*/  IMAD.U32 R10, RZ, RZ, UR6 ;  /* 0x00000006ff0a7e24 */ /* 0x000fe4000f8e00ff */
[----:B------:R-:W-:Y:S02]  /*0fa0*/  IMAD.U32 R11, RZ, RZ, UR7 ;  /* 0x00000007ff0b7e24 */ /* 0x000fe4000f8e00ff */
[----:B------:R-:W-:Y:S02]  /*0fb0*/  IMAD.MOV.U32 R12, RZ, RZ, 0x1 ;  /* 0x00000001ff0c7424 */ /* 0x000fe400078e00ff */
[----:B0-----:R-:W-:-:S07]  /*0fc0*/  IMAD.MOV.U32 R13, RZ, RZ, RZ ;  /* 0x000000ffff0d7224 */ /* 0x001fce00078e00ff */
[----:B------:R-:W-:-:S07]  /*0fd0*/  LEPC R20, `(.L_x_3831) ;  /* 0x000000001014794e */ /* 0x000fce0000000000 */
[----:B-1---5:R-:W-:Y:S05]  /*0fe0*/  CALL.ABS.NOINC R14 ;  /* 0x000000000e007343 */ /* 0x022fea0003c00000 */
.L_x_3831:
        /* <DEDUP_REMOVED lines=28> */
[----:B------:R-:W-:Y:S01]  /*11b0*/  IMAD.SHL.U32 R0, R0, 0x2, RZ ;  /* 0x0000000200007824 */ /* 0x000fe200078e00ff */
[----:B------:R-:W-:Y:S01]  /*11c0*/  LEA R20, R7, R40, 0x2 ;  /* 0x0000002807147211 */ /* 0x000fe200078e10ff */
[----:B------:R0:W2:Y:S03]  /*11d0*/  LDS R34, [R21+0x4] ;  /* 0x0000040015227984 */ /* 0x0000a60000000800 */
[----:B------:R-:W-:Y:S01]  /*11e0*/  LOP3.LUT R5, R0, 0xfffffffc, RZ, 0xc0, !PT ;  /* 0xfffffffc00057812 */ /* 0x000fe200078ec0ff */
[----:B------:R0:W3:Y:S03]  /*11f0*/  LDS R33, [R40] ;  /* 0x0000000028217984 */ /* 0x0000e60000000800 */
[----:B------:R-:W-:Y:S01]  /*1200*/  ISETP.GE.AND P0, PT, R5, R7, PT ;  /* 0x000000070500720c */ /* 0x000fe20003f06270 */
        /* <DEDUP_REMOVED lines=8> */
[----:B------:R-:W-:-:S04]  /*1290*/  ULDC UR4, c[0x0][0x29c] ;  /* 0x0000a70000047ab9 */ /* 0x000fc80000000800 */
[----:B------:R-:W1:Y:S01]  /*12a0*/  MUFU.RCP R3, R3 ;  /* 0x0000000300037308 */ /* 0x000e620000001000 */
[----:B------:R-:W-:-:S05]  /*12b0*/  I2FP.F32.S32 R0, R0 ;  /* 0x0000000000007245 */ /* 0x000fca0000201400 */
[----:B-1----:R-:W-:Y:S01]  /*12c0*/  FMUL.FTZ R4, R0, R3 ;  /* 0x0000000300047220 */ /* 0x002fe20000410000 */
[----:B------:R-:W-:-:S03]  /*12d0*/  I2FP.F32.S32 R0, R5 ;  /* 0x0000000500007245 */ /* 0x000fc60000201400 */
[----:B------:R-:W-:Y:S02]  /*12e0*/  FMUL.FTZ R5, R4, 13.28771209716796875 ;  /* 0x41549a7804057820 */ /* 0x000fe40000410000 */
[----:B------:R-:W-:-:S04]  /*12f0*/  FMUL.FTZ R0, R0, R3 ;  /* 0x0000000300007220 */ /* 0x000fc80000410000 */
[----:B------:R-:W1:Y:S01]  /*1300*/  MUFU.EX2 R5, -R5 ;  /* 0x8000000500057308 */ /* 0x000e620000000800 */
[----:B------:R-:W-:Y:S01]  /*1310*/  FMUL.FTZ R4, R0, 13.28771209716796875 ;  /* 0x41549a7800047820 */ /* 0x000fe20000410000 */
[----:B-----5:R-:W-:-:S04]  /*1320*/  IADD3 R0, -R28, UR4, RZ ;  /* 0x000000041c007c10 */ /* 0x020fc8000fffe1ff */
[----:B------:R-:W-:Y:S02]  /*1330*/  I2FP.F32.S32 R0, R0 ;  /* 0x0000000000007245 */ /* 0x000fe40000201400 */
[----:B------:R-:W2:Y:S03]  /*1340*/  MUFU.EX2 R7, -R4 ;  /* 0x8000000400077308 */ /* 0x000ea60000000800 */
[----:B-1----:R-:W-:-:S04]  /*1350*/  FMUL.FTZ R3, R0, R5 ;  /* 0x0000000500037220 */ /* 0x002fc80000410000 */
[----:B------:R-:W-:Y:S01]  /*1360*/  FMUL.RZ R13, R3, 0.15915493667125701904 ;  /* 0x3e22f983030d7820 */ /* 0x000fe2000040c000 */
[----:B--2---:R-:W-:-:S03]  /*1370*/  FMUL.FTZ R0, R0, R7 ;  /* 0x0000000700007220 */ /* 0x004fc60000410000 */
[----:B------:R-:W4:Y:S01]  /*1380*/  MUFU.SIN R6, R13 ;  /* 0x0000000d00067308 */ /* 0x000f220000000400 */
[----:B------:R-:W-:-:S07]  /*1390*/  FMUL.RZ R11, R0, 0.15915493667125701904 ;  /* 0x3e22f983000b7820 */ /* 0x000fce000040c000 */
[----:B------:R-:W1:Y:S08]  /*13a0*/  MUFU.COS R8, R13 ;  /* 0x0000000d00087308 */ /* 0x000e700000000000 */
[----:B------:R-:W3:Y:S01]  /*13b0*/  MUFU.SIN R3, R11 ;  /* 0x0000000b00037308 */ /* 0x000ee20000000400 */
[-C--:B----4-:R-:W-:Y:S01]  /*13c0*/  FMUL.FTZ R5, R35, R6.reuse ;  /* 0x0000000623057220 */ /* 0x090fe20000410000 */
[-C--:B0-----:R-:W-:Y:S01]  /*13d0*/  FMUL.FTZ R7, R39, R6.reuse ;  /* 0x0000000627077220 */ /* 0x081fe20000410000 */
        /* <DEDUP_REMOVED lines=17> */
.L_x_3835:
[----:B------:R-:W-:Y:S05]  /*14f0*/  BSYNC B1 ;  /* 0x0000000000017941 */ /* 0x000fea0003800000 */
.L_x_3834:
        /* <DEDUP_REMOVED lines=8> */
.L_x_3833:
[----:B------:R-:W-:Y:S05]  /*1580*/  BSYNC B0 ;  /* 0x0000000000007941 */ /* 0x000fea0003800000 */
.L_x_3832:
[----:B------:R-:W-:Y:S06]  /*1590*/  BAR.SYNC.DEFER_BLOCKING 0x0 ;  /* 0x0000000000007b1d */ /* 0x000fec0000010000 */
[----:B0-----:R0:W1:Y:S04]  /*15a0*/  @P6 LDS.128 R32, [R14] ;  /* 0x000000000e206984 */ /* 0x0010680000000c00 */
[----:B------:R0:W2:Y:S01]  /*15b0*/  @P6 LDS.128 R36, [R15] ;  /* 0x000000000f246984 */ /* 0x0000a20000000c00 */
[----:B------:R-:W-:Y:S06]  /*15c0*/  BAR.SYNC.DEFER_BLOCKING 0x0 ;  /* 0x0000000000007b1d */ /* 0x000fec0000010000 */
[----:B------:R-:W-:Y:S05]  /*15d0*/  BRA `(.L_x_3830) ;  /* 0x0000000000b07947 */ /* 0x000fea0003800000 */
.L_x_3829:
[----:B------:R-:W-:Y:S01]  /*15e0*/  ISETP.GE.AND P0, PT, R25, R20, PT ;  /* 0x000000141900720c */ /* 0x000fe20003f06270 */
[----:B------:R-:W-:-:S12]  /*15f0*/  BSSY B0, `(.L_x_3830) ;  /* 0x000002a000007945 */ /* 0x000fd80003800000 */
[----:B------:R-:W-:Y:S05]  /*1600*/  @P0 BRA `(.L_x_3836) ;  /* 0x0000000000a00947 */ /* 0x000fea0003800000 */
[----:B------:R-:W-:Y:S01]  /*1610*/  I2FP.F32.S32 R20, R20 ;  /* 0x0000001400147245 */ /* 0x000fe20000201400 */
[----:B------:R-:W-:Y:S01]  /*1620*/  VIADD R0, R25, 0x2 ;  /* 0x0000000219007836 */ /* 0x000fe20000000000 */
[----:B------:R-:W-:Y:S02]  /*1630*/  ULDC UR4, c[0x0][0x29c] ;  /* 0x0000a70000047ab9 */ /* 0x000fe40000000800 */
[----:B------:R-:W0:Y:S02]  /*1640*/  MUFU.RCP R5, R20 ;  /* 0x0000001400057308 */ /* 0x000e240000001000 */
[----:B------:R-:W-:-:S05]  /*1650*/  I2FP.F32.S32 R0, R0 ;  /* 0x0000000000007245 */ /* 0x000fca0000201400 */
[----:B0-----:R-:W-:Y:S01]  /*1660*/  FMUL.FTZ R3, R0, R5 ;  /* 0x0000000500037220 */ /* 0x001fe20000410000 */
[----:B------:R-:W-:-:S03]  /*1670*/  I2FP.F32.S32 R0, R25 ;  /* 0x0000001900007245 */ /* 0x000fc60000201400 */
[----:B------:R-:W-:Y:S02]  /*1680*/  FMUL.FTZ R4, R3, 13.28771209716796875 ;  /* 0x41549a7803047820 */ /* 0x000fe40000410000 */
[----:B------:R-:W-:Y:S01]  /*1690*/  FMUL.FTZ R0, R0, R5 ;  /* 0x0000000500007220 */ /* 0x000fe20000410000 */
[----:B-----5:R-:W-:Y:S01]  /*16a0*/  IADD3 R5, -R28, UR4, RZ ;  /* 0x000000041c057c10 */ /* 0x020fe2000fffe1ff */
[----:B------:R-:W0:Y:S02]  /*16b0*/  MUFU.EX2 R3, -R4 ;  /* 0x8000000400037308 */ /* 0x000e240000000800 */
[----:B------:R-:W-:Y:S01]  /*16c0*/  FMUL.FTZ R0, R0, 13.28771209716796875 ;  /* 0x41549a7800007820 */ /* 0x000fe20000410000 */
[----:B------:R-:W-:-:S05]  /*16d0*/  I2FP.F32.S32 R5, R5 ;  /* 0x0000000500057245 */ /* 0x000fca0000201400 */
        /* <DEDUP_REMOVED lines=27> */
.L_x_3836:
[----:B------:R-:W-:Y:S05]  /*1890*/  BSYNC B0 ;  /* 0x0000000000007941 */ /* 0x000fea0003800000 */
.L_x_3830:
[----:B------:R-:W-:Y:S01]  /*18a0*/  ISETP.GT.AND P0, PT, R18, 0x3f, PT ;  /* 0x0000003f1200780c */ /* 0x000fe20003f04270 */
[----:B------:R-:W-:Y:S01]  /*18b0*/  BSSY B0, `(.L_x_3837) ;  /* 0x0000015000007945 */ /* 0x000fe20003800000 */
[----:B------:R-:W-:-:S11]  /*18c0*/  IMAD.MOV.U32 R0, RZ, RZ, RZ ;  /* 0x000000ffff007224 */ /* 0x000fd600078e00ff */
[----:B------:R-:W-:Y:S05]  /*18d0*/  @P0 BRA `(.L_x_3838) ;  /* 0x0000000000480947 */ /* 0x000fea0003800000 */
[----:B------:R-:W-:Y:S01]  /*18e0*/  ISETP.GT.AND P0, PT, R18, 0x27, PT ;  /* 0x000000271200780c */ /* 0x000fe20003f04270 */
[----:B------:R-:W3:Y:S01]  /*18f0*/  S2UR UR5, SR_CgaCtaId ;  /* 0x00000000000579c3 */ /* 0x000ee20000008800 */
[----:B------:R-:W-:Y:S01]  /*1900*/  UMOV UR4, 0x400 ;  /* 0x0000040000047882 */ /* 0x000fe20000000000 */
[----:B------:R-:W-:Y:S01]  /*1910*/  IMAD.IADD R25, R30, 0x1, R25 ;  /* 0x000000011e197824 */ /* 0x000fe200078e0219 */
[----:B------:R-:W-:-:S09]  /*1920*/  UIADD3 UR4, UR4, 0x10, URZ ;  /* 0x0000001004047890 */ /* 0x000fd2000fffe03f */
[----:B------:R-:W4:Y:S01]  /*1930*/  @!P0 LDC R3, c[0x0][0x284] ;  /* 0x0000a100ff038b82 */ /* 0x000f220000000800 */
[----:B------:R-:W-:-:S07]  /*1940*/  @!P0 IMAD.SHL.U32 R0, R23, 0x4, RZ ;  /* 0x0000000417008824 */ /* 0x000fce00078e00ff */
[----:B------:R-:W0:Y:S01]  /*1950*/  @!P0 LDC.64 R4, c[0x0][0x248] ;  /* 0x00009200ff048b82 */ /* 0x000e220000000a00 */
[----:B---3--:R-:W-:Y:S01]  /*1960*/  ULEA UR4, UR5, UR4, 0x18 ;  /* 0x0000000405047291 */ /* 0x008fe2000f8ec03f */
[----:B----4-:R-:W-:-:S05]  /*1970*/  @!P0 IMAD R25, R25, R3, R0 ;  /* 0x0000000319198224 */ /* 0x010fca00078e0200 */
[----:B------:R-:W-:Y:S01]  /*1980*/  LEA R3, R18, UR4, 0x4 ;  /* 0x0000000412037c11 */ /* 0x000fe2000f8e20ff */
[----:B-12---:R-:W-:-:S04]  /*1990*/  FMUL.FTZ R0, R36, R32 ;  /* 0x0000002024007220 */ /* 0x006fc80000410000 */
[----:B------:R3:W-:Y:S01]  /*19a0*/  STS.128 [R3], R32 ;  /* 0x0000002003007388 */ /* 0x0007e20000000c00 */
[----:B------:R-:W-:Y:S01]  /*19b0*/  FFMA.FTZ R7, R37, R33, R0 ;  /* 0x0000002125077223 */ /* 0x000fe20000010000 */
[----:B0-----:R-:W-:-:S04]  /*19c0*/  @!P0 IMAD.WIDE R4, R25, 0x4, R4 ;  /* 0x0000000419048825 */ /* 0x001fc800078e0204 */
[----:B------:R-:W-:Y:S01]  /*19d0*/  FFMA.FTZ R0, R38, R34, R7 ;  /* 0x0000002226007223 */ /* 0x000fe20000010007 */
[----:B------:R3:W-:Y:S03]  /*19e0*/  @!P0 STG.E.128 desc[UR36][R4.64], R36 ;  /* 0x0000002404008986 */ /* 0x0007e6000c101d24 */
[----:B------:R-:W-:-:S07]  /*19f0*/  FFMA.FTZ R0, R39, R35, R0 ;  /* 0x0000002327007223 */ /* 0x000fce0000010000 */
.L_x_3838:
[----:B------:R-:W-:Y:S05]  /*1a00*/  BSYNC B0 ;  /* 0x0000000000007941 */ /* 0x000fea0003800000 */
.L_x_3837:
[----:B---3--:R-:W3:Y:S01]  /*1a10*/  SHFL.BFLY PT, R3, R0, 0x10, 0x1f ;  /* 0x0e001f0000037f89 */ /* 0x008ee200000e0000 */
[----:B------:R-:W-:Y:S01]  /*1a20*/  LOP3.LUT P0, R8, R18, 0x1f, RZ, 0xc0, !PT ;  /* 0x0000001f12087812 */ /* 0x000fe2000780c0ff */
[----:B------:R-:W4:Y:S01]  /*1a30*/  S2UR UR11, SR_CgaCtaId ;  /* 0x00000000000b79c3 */ /* 0x000f220000008800 */
[----:B------:R-:W-:Y:S01]  /*1a40*/  UMOV UR10, 0x400 ;  /* 0x00000400000a7882 */ /* 0x000fe20000000000 */
[----:B------:R-:W-:Y:S01]  /*1a50*/  BSSY B0, `(.L_x_3839) ;  /* 0x000002f000007945 */ /* 0x000fe20003800000 */
[----:B------:R-:W-:-:S09]  /*1a60*/  ISETP.GT.U32.AND P1, PT, R8, 0x1, PT ;  /* 0x000000010800780c */ /* 0x000fd20003f24070 */
[----:B------:R-:W-:-:S04]  /*1a70*/  VOTEU.ALL UP0, P0 ;  /* 0x00000000003f7886 */ /* 0x000fc80000000000 */
[----:B------:R-:W0:Y:S01]  /*1a80*/  @!P1 S2R R10, SR_CgaCtaId ;  /* 0x00000000000a9919 */ /* 0x000e220000008800 */
[----:B---3--:R-:W-:Y:S01]  /*1a90*/  FADD.FTZ R3, R3, R0 ;  /* 0x0000000003037221 */ /* 0x008fe20000010000 */
[----:B------:R-:W-:Y:S01]  /*1aa0*/  @!P0 SHF.R.U32.HI R0, RZ, 0x3, R18 ;  /* 0x00000003ff008819 */ /* 0x000fe20000011612 */
[----:B----4-:R-:W-:-:S03]  /*1ab0*/  @!UP0 ULEA UR4, UR11, UR10, 0x18 ;  /* 0x0000000a0b048291 */ /* 0x010fc6000f8ec03f */
[----:B------:R-:W3:Y:S01]  /*1ac0*/  SHFL.BFLY PT, R4, R3, 0x8, 0x1f ;  /* 0x0d001f0003047f89 */ /* 0x000ee200000e0000 */
[----:B------:R-:W-:Y:S01]  /*1ad0*/  @!P0 LOP3.LUT R0, R0, 0x1ffffffc, RZ, 0xc0, !PT ;  /* 0x1ffffffc00008812 */ /* 0x000fe200078ec0ff */
[----:B---3--:R-:W-:Y:S01]  /*1ae0*/  FADD.FTZ R4, R3, R4 ;  /* 0x0000000403047221 */ /* 0x008fe20000010000 */
[----:B------:R-:W-:-:S04]  /*1af0*/  @!P1 MOV R3, 0x400 ;  /* 0x0000040000039802 */ /* 0x000fc80000000f00 */
[----:B------:R-:W3:Y:S01]  /*1b00*/  SHFL.BFLY PT, R5, R4, 0x4, 0x1f ;  /* 0x0c801f0004057f89 */ /* 0x000ee200000e0000 */
[----:B0-----:R-:W-:-:S04]  /*1b10*/  @!P1 LEA R3, R10, R3, 0x18 ;  /* 0x000000030a039211 */ /* 0x001fc800078ec0ff */
[----:B------:R-:W-:Y:S01]  /*1b20*/  @!P1 LEA R8, R8, R3, 0x2 ;  /* 0x0000000308089211 */ /* 0x000fe200078e10ff */
[----:B---3--:R-:W-:-:S05]  /*1b30*/  FADD.FTZ R5, R4, R5 ;  /* 0x0000000504057221 */ /* 0x008fca0000010000 */
[----:B------:R-:W0:Y:S02]  /*1b40*/  SHFL.BFLY PT, R6, R5, 0x2, 0x1f ;  /* 0x0c401f0005067f89 */ /* 0x000e2400000e0000 */
[----:B0-----:R-:W-:-:S05]  /*1b50*/  FADD.FTZ R6, R5, R6 ;  /* 0x0000000605067221 */ /* 0x001fca0000010000 */
[----:B------:R-:W0:Y:S02]  /*1b60*/  SHFL.BFLY PT, R7, R6, 0x1, 0x1f ;  /* 0x0c201f0006077f89 */ /* 0x000e2400000e0000 */
[----:B0-----:R-:W-:Y:S01]  /*1b70*/  FADD.FTZ R7, R6, R7 ;  /* 0x0000000706077221 */ /* 0x001fe20000010000 */
[----:B------:R-:W-:-:S04]  /*1b80*/  IMAD.IADD R6, R17, 0x1, -R26 ;  /* 0x0000000111067824 */ /* 0x000fc800078e0a1a */
[----:B------:R-:W-:Y:S01]  /*1b90*/  @!P0 STS [R0+UR4+0x8], R7 ;  /* 0x0000080700008988 */ /* 0x000fe20008000804 */
[----:B------:R-:W-:Y:S01]  /*1ba0*/  BAR.SYNC.DEFER_BLOCKING 0x0 ;  /* 0x0000000000007b1d */ /* 0x000fe20000010000 */
[----:B------:R-:W-:Y:S01]  /*1bb0*/  ISETP.NE.AND P0, PT, R18, RZ, PT ;  /* 0x000000ff1200720c */ /* 0x000fe20003f05270 */
[----:B------:R-:W-:-:S04]  /*1bc0*/  UIADD3 UR4, UR10, 0x410, URZ ;  /* 0x000004100a047890 */ /* 0x000fc8000fffe03f */
[----:B------:R-:W-:-:S08]  /*1bd0*/  ULEA UR4, UR11, UR4, 0x18 ;  /* 0x000000040b047291 */ /* 0x000fd0000f8ec03f */
[----:B------:R-:W-:Y:S01]  /*1be0*/  @P0 IMAD.MOV.U32 R151, RZ, RZ, -0x800001 ;  /* 0xff7fffffff970424 */ /* 0x000fe200078e00ff */
        /* <DEDUP_REMOVED lines=13> */
[----:B-----5:R-:W-:Y:S01]  /*1cc0*/  IMAD.IADD R0, R17, 0x1, -R28 ;  /* 0x0000000111007824 */ /* 0x020fe200078e0a1c */
[----:B------:R-:W-:-:S03]  /*1cd0*/  ULDC UR5, c[0x0][0x2d0] ;  /* 0x0000b40000057ab9 */ /* 0x000fc60000000800 */
[----:B------:R-:W-:-:S04]  /*1ce0*/  IMAD R3, R19, UR5, R0 ;  /* 0x0000000513037c24 */ /* 0x000fc8000f8e0200 */
[----:B------:R-:W-:-:S04]  /*1cf0*/  IMAD R3, R3, UR5, R0 ;  /* 0x0000000503037c24 */ /* 0x000fc8000f8e0200 */
[----:B0-----:R-:W-:-:S06]  /*1d00*/  IMAD.WIDE R4, R3, 0x4, R4 ;  /* 0x0000000403047825 */ /* 0x001fcc00078e0204 */
[----:B------:R-:W3:Y:S02]  /*1d10*/  LDG.E R4, desc[UR36][R4.64] ;  /* 0x0000002404047981 */ /* 0x000ee4000c1e1900 */
[----:B---3--:R-:W-:-:S07]  /*1d20*/  FADD.FTZ R151, R151, R4 ;  /* 0x0000000497977221 */ /* 0x008fce0000010000 */
.L_x_3841:
[----:B------:R3:W-:Y:S02]  /*1d30*/  STS [R8], R151 ;  /* 0x0000009708007388 */ /* 0x0007e40000000800 */
.L_x_3840:
[----:B------:R-:W-:Y:S05]  /*1d40*/  BSYNC B0 ;  /* 0x0000000000007941 */ /* 0x000fea0003800000 */
.L_x_3839:
[----:B------:R-:W-:Y:S01]  /*1d50*/  VIADD R0, R6, 0x7 ;  /* 0x0000000706007836 */ /* 0x000fe20000000000 */
[----:B------:R-:W-:Y:S01]  /*1d60*/  SHF.R.S32.HI R3, RZ, 0x1f, R18 ;  /* 0x0000001fff037819 */ /* 0x000fe20000011412 */
[----:B------:R-:W0:Y:S01]  /*1d70*/  LDC.64 R86, c[0x0][0x280] ;  /* 0x0000a000ff567b82 */ /* 0x000e220000000a00 */
[----:B------:R-:W-:Y:S01]  /*1d80*/  ULDC UR12, c[0x0][0x2a0] ;  /* 0x0000a800000c7ab9 */ /* 0x000fe20000000800 */
[----:B------:R-:W-:Y:S01]  /*1d90*/  ULDC.64 UR8, c[0x0][0x258] ;  /* 0x0000960000087ab9 */ /* 0x000fe20000000a00 */
[----:B------:R-:W-:Y:S01]  /*1da0*/  SHF.R.S32.HI R5, RZ, 0x1f, R0 ;  /* 0x0000001fff057819 */ /* 0x000fe20000011400 */
[----:B------:R-:W-:Y:S01]  /*1db0*/  ULDC.64 UR6, c[0x0][0x2b0] ;  /* 0x0000ac0000067ab9 */ /* 0x000fe20000000a00 */
[----:B------:R-:W-:Y:S01]  /*1dc0*/  ULDC.64 UR14, c[0x0][0x2c8] ;  /* 0x0000b200000e7ab9 */ /* 0x000fe20000000a00 */
[----:B------:R-:W-:Y:S01]  /*1dd0*/  BSSY B0, `(.L_x_3842) ;  /* 0x00004a3000007945 */ /* 0x000fe20003800000 */
[----:B------:R-:W-:Y:S02]  /*1de0*/  LEA.HI R0, R5, R0, RZ, 0x3 ;  /* 0x0000000005007211 */ /* 0x000fe400078f18ff */
[----:B------:R-:W-:-:S02]  /*1df0*/  LEA.HI R5, R3, R18, RZ, 0x2 ;  /* 0x0000001203057211 */ /* 0x000fc400078f10ff */
[----:B------:R-:W-:Y:S02]  /*1e00*/  LOP3.LUT R3, R0, 0xfffffff8, RZ, 0xc0, !PT ;  /* 0xfffffff800037812 */ /* 0x000fe400078ec0ff */
[----:B------:R-:W-:-:S03]  /*1e10*/  LEA.HI.SX32 R154, R5, R26, 0x1e ;  /* 0x0000001a059a7211 */ /* 0x000fc600078ff2ff */
[----:B------:R-:W-:Y:S01]  /*1e20*/  IMAD.IADD R0, R26, 0x1, R3 ;  /* 0x000000011a007824 */ /* 0x000fe200078e0203 */
[----:B------:R-:W-:Y:S04]  /*1e30*/  BAR.SYNC.DEFER_BLOCKING 0x0 ;  /* 0x0000000000007b1d */ /* 0x000fe80000010000 */
[----:B------:R-:W-:Y:S01]  /*1e40*/  ISETP.GE.AND P0, PT, R154, R0, PT ;  /* 0x000000009a00720c */ /* 0x000fe20003f06270 */
[----:B0-----:R-:W-:-:S04]  /*1e50*/  IMAD R4, R27, R86, R19 ;  /* 0x000000561b047224 */ /* 0x001fc800078e0213 */
[----:B------:R-:W-:-:S08]  /*1e60*/  IMAD R4, R4, 0xa0, RZ ;  /* 0x000000a004047824 */ /* 0x000fd000078e02ff */
[----:B------:R-:W-:Y:S05]  /*1e70*/  @P0 BRA `(.L_x_3843) ;  /* 0x0000004800600947 */ /* 0x000fea0003800000 */
[----:B------:R-:W-:Y:S01]  /*1e80*/  IABS R3, R87 ;  /* 0x0000005700037213 */ /* 0x000fe20000000000 */
[----:B------:R-:W-:Y:S01]  /*1e90*/  UIADD3 UR5, UR10, 0x10, URZ ;  /* 0x000000100a057890 */ /* 0x000fe2000fffe03f */
[----:B------:R-:W-:Y:S01]  /*1ea0*/  LOP3.LUT R5, R5, 0xfffffffc, RZ, 0xc0, !PT ;  /* 0xfffffffc05057812 */ /* 0x000fe200078ec0ff */
[----:B------:R-:W0:Y:S01]  /*1eb0*/  LDC R10, c[0x0][0x2c0] ;  /* 0x0000b000ff0a7b82 */ /* 0x000e220000000800 */
[----:B------:R-:W4:Y:S01]  /*1ec0*/  I2F.RP R6, R3 ;  /* 0x0000000300067306 */ /* 0x000f220000209400 */
[----:B------:R-:W-:Y:S02]  /*1ed0*/  ULEA UR5, UR11, UR5, 0x18 ;  /* 0x000000050b057291 */ /* 0x000fe4000f8ec03f */
[----:B---3--:R-:W-:-:S05]  /*1ee0*/  IMAD.IADD R8, R18, 0x1, -R5 ;  /* 0x0000000112087824 */ /* 0x008fca00078e0a05 */
[----:B------:R-:W-:Y:S01]  /*1ef0*/  LEA R9, R8, UR5, 0x2 ;  /* 0x0000000508097c11 */ /* 0x000fe2000f8e10ff */
[----:B------:R-:W-:-:S04]  /*1f00*/  ULDC UR5, c[0x0][0x298] ;  /* 0x0000a60000057ab9 */ /* 0x000fc80000000800 */
[----:B------:R3:W0:Y:S01]  /*1f10*/  LDS R152, [R9] ;  /* 0x0000000009987984 */ /* 0x0006220000000800 */
[----:B----4-:R-:W4:Y:S03]  /*1f20*/  MUFU.RCP R6, R6 ;  /* 0x0000000600067308 */ /* 0x010f260000001000 */
[----:B------:R3:W0:Y:S04]  /*1f30*/  LDS R150, [R9+0x10] ;  /* 0x0000100009967984 */ /* 0x0006280000000800 */
[----:B------:R3:W0:Y:S04]  /*1f40*/  LDS R149, [R9+0x20] ;  /* 0x0000200009957984 */ /* 0x0006280000000800 */
[----:B------:R3:W0:Y:S04]  /*1f50*/  LDS R147, [R9+0x30] ;  /* 0x0000300009937984 */ /* 0x0006280000000800 */
[----:B------:R3:W0:Y:S01]  /*1f60*/  LDS R148, [R9+0x40] ;  /* 0x0000400009947984 */ /* 0x0006220000000800 */
[----:B----4-:R-:W-:-:S03]  /*1f70*/  VIADD R7, R6, 0xffffffe ;  /* 0x0ffffffe06077836 */ /* 0x010fc60000000000 */
[----:B------:R3:W4:Y:S04]  /*1f80*/  LDS R146, [R9+0x50] ;  /* 0x0000500009927984 */ /* 0x0007280000000800 */
[----:B------:R3:W1:Y:S01]  /*1f90*/  LDS R144, [R9+0x60] ;  /* 0x0000600009907984 */ /* 0x0006620000000800 */
[----:B------:R-:W2:Y:S03]  /*1fa0*/  F2I.FTZ.U32.TRUNC.NTZ R7, R7 ;  /* 0x0000000700077305 */ /* 0x000ea6000021f000 */
[----:B------:R3:W1:Y:S04]  /*1fb0*/  LDS R142, [R9+0x70] ;  /* 0x00007000098e7984 */ /* 0x0006680000000800 */
[----:B------:R3:W1:Y:S04]  /*1fc0*/  LDS R145, [R9+0x80] ;  /* 0x0000800009917984 */ /* 0x0006680000000800 */
[----:B------:R3:W1:Y:S04]  /*1fd0*/  LDS R140, [R9+0x90] ;  /* 0x00009000098c7984 */ /* 0x0006680000000800 */
[----:B------:R3:W1:Y:S01]  /*1fe0*/  LDS R143, [R9+0xa0] ;  /* 0x0000a000098f7984 */ /* 0x0006620000000800 */
[----:B--2---:R-:W-:-:S03]  /*1ff0*/  IMAD.MOV R6, RZ, RZ, -R7 ;  /* 0x000000ffff067224 */ /* 0x004fc600078e0a07 */
[----:B------:R3:W2:Y:S01]  /*2000*/  LDS R138, [R9+0xb0] ;  /* 0x0000b000098a7984 */ /* 0x0006a20000000800 */
[----:B------:R-:W-:Y:S01]  /*2010*/  IMAD R5, R6, R3, RZ ;  /* 0x0000000306057224 */ /* 0x000fe200078e02ff */
[----:B------:R-:W-:Y:S02]  /*2020*/  MOV R6, RZ ;  /* 0x000000ff00067202 */ /* 0x000fe40000000f00 */
[----:B------:R3:W1:Y:S03]  /*2030*/  LDS R141, [R9+0xc0] ;  /* 0x0000c000098d7984 */ /* 0x0006660000000800 */
[----:B------:R-:W-:Y:S01]  /*2040*/  IMAD.HI.U32 R5, R7, R5, R6 ;  /* 0x0000000507057227 */ /* 0x000fe200078e0006 */
[----:B------:R3:W1:Y:S03]  /*2050*/  LDS R136, [R9+0xd0] ;  /* 0x0000d00009887984 */ /* 0x0006660000000800 */
[----:B------:R-:W-:Y:S01]  /*2060*/  IMAD R6, R4, R87, R8 ;  /* 0x0000005704067224 */ /* 0x000fe200078e0208 */
[----:B------:R3:W1:Y:S01]  /*2070*/  LDS R139, [R9+0xe0] ;  /* 0x0000e000098b7984 */ /* 0x0006620000000800 */
[----:B------:R-:W-:-:S02]  /*2080*/  IMAD R87, R87, 0xa0, RZ ;  /* 0x000000a057577824 */ /* 0x000fc400078e02ff */
[----:B0-----:R-:W-:Y:S01]  /*2090*/  VIADD R7, R10, UR5 ;  /* 0x000000050a077c36 */ /* 0x001fe20008000000 */
[----:B------:R3:W0:Y:S01]  /*20a0*/  LDS R134, [R9+0xf0] ;  /* 0x0000f00009867984 */ /* 0x0006220000000800 */
[----:B------:R-:W-:-:S03]  /*20b0*/  SHF.R.S32.HI R8, RZ, 0x1f, R6 ;  /* 0x0000001fff087819 */ /* 0x000fc60000011406 */
        /* <DEDUP_REMOVED lines=48> */
.L_x_3847:
[----:B01----:R-:W1:Y:S01]  /*23c0*/  LDC R13, c[0x0][0x284] ;  /* 0x0000a100ff0d7b82 */ /* 0x003e620000000800 */
[----:B------:R-:W-:Y:S02]  /*23d0*/  IABS R12, R154 ;  /* 0x0000009a000c7213 */ /* 0x000fe40000000000 */
[----:B------:R-:W-:-:S03]  /*23e0*/  ISETP.GE.AND P1, PT, R154, RZ, PT ;  /* 0x000000ff9a00720c */ /* 0x000fc60003f26270 */
[----:B------:R-:W-:-:S04]  /*23f0*/  IMAD.HI.U32 R11, R5, R12, RZ ;  /* 0x0000000c050b7227 */ /* 0x000fc800078e00ff */
[----:B------:R-:W-:Y:S01]  /*2400*/  IMAD.MOV R11, RZ, RZ, -R11 ;  /* 0x000000ffff0b7224 */ /* 0x000fe200078e0a0b */
[----:B-1----:R-:W-:-:S05]  /*2410*/  IABS R15, R13 ;  /* 0x0000000d000f7213 */ /* 0x002fca0000000000 */
[----:B------:R-:W-:Y:S02]  /*2420*/  IMAD R12, R15, R11, R12 ;  /* 0x0000000b0f0c7224 */ /* 0x000fe400078e020c */
[----:B------:R-:W-:-:S03]  /*2430*/  IMAD R11, R2, R13, RZ ;  /* 0x0000000d020b7224 */ /* 0x000fc600078e02ff */
[----:B------:R-:W-:-:S13]  /*2440*/  ISETP.GT.U32.AND P0, PT, R3, R12, PT ;  /* 0x0000000c0300720c */ /* 0x000fda0003f04070 */
[----:B------:R-:W-:-:S05]  /*2450*/  @!P0 IMAD.IADD R12, R12, 0x1, -R15 ;  /* 0x000000010c0c8824 */ /* 0x000fca00078e0a0f */
[----:B------:R-:W-:-:S13]  /*2460*/  ISETP.GT.U32.AND P0, PT, R3, R12, PT ;  /* 0x0000000c0300720c */ /* 0x000fda0003f04070 */
[----:B------:R-:W-:Y:S01]  /*2470*/  @!P0 IMAD.IADD R12, R12, 0x1, -R15 ;  /* 0x000000010c0c8824 */ /* 0x000fe200078e0a0f */
[----:B------:R-:W-:-:S03]  /*2480*/  ISETP.NE.AND P0, PT, R13, RZ, PT ;  /* 0x000000ff0d00720c */ /* 0x000fc60003f05270 */
[----:B------:R-:W-:-:S10]  /*2490*/  @!P1 IMAD.MOV R12, RZ, RZ, -R12 ;  /* 0x000000ffff0c9224 */ /* 0x000fd400078e0a0c */
[----:B------:R-:W-:Y:S02]  /*24a0*/  @!P0 LOP3.LUT R12, RZ, R13, RZ, 0x33, !PT ;  /* 0x0000000dff0c8212 */ /* 0x000fe400078e33ff */
[----:B------:R-:W-:Y:S02]  /*24b0*/  ISETP.GE.AND P0, PT, R154, R17, PT ;  /* 0x000000119a00720c */ /* 0x000fe40003f06270 */
        /* <DEDUP_REMOVED lines=9> */
[----:B------:R-:W-:Y:S01]  /*2550*/  IMAD.IADD R162, R160, 0x1, R13 ;  /* 0x00000001a0a27824 */ /* 0x000fe200078e020d */
[----:B------:R-:W2:Y:S04]  /*2560*/  @!P1 LDC R158, c[0x0][0x288] ;  /* 0x0000a200ff9e9b82 */ /* 0x000ea80000000800 */
[----:B------:R-:W-:-:S04]  /*2570*/  SHF.L.U32 R160, R162, 0x2, RZ ;  /* 0x00000002a2a07819 */ /* 0x000fc800000006ff */
[----:B------:R-:W-:-:S13]  /*2580*/  ISETP.GE.OR P4, PT, R160, R87, P0 ;  /* 0x00000057a000720c */ /* 0x000fda0000786670 */
[----:B------:R-:W4:Y:S01]  /*2590*/  @!P4 LDG.E R155, desc[UR36][R156.64] ;  /* 0x000000249c9bc981 */ /* 0x000f22000c1e1900 */
[----:B------:R-:W-:-:S04]  /*25a0*/  IMAD.IADD R162, R162, 0x1, R13 ;  /* 0x00000001a2a27824 */ /* 0x000fc800078e020d */
[----:B------:R-:W-:-:S05]  /*25b0*/  IMAD.SHL.U32 R162, R162, 0x4, RZ ;  /* 0x00000004a2a27824 */ /* 0x000fca00078e00ff */
[----:B------:R-:W-:-:S13]  /*25c0*/  ISETP.GE.OR P3, PT, R162, R87, P0 ;  /* 0x00000057a200720c */ /* 0x000fda0000766670 */
[----:B------:R-:W3:Y:S01]  /*25d0*/  @!P3 LDG.E R153, desc[UR36][R156.64] ;  /* 0x000000249c99b981 */ /* 0x000ee2000c1e1900 */
[----:B--2---:R-:W-:-:S04]  /*25e0*/  @!P1 IMAD R15, R15, R158, RZ ;  /* 0x0000009e0f0f9224 */ /* 0x004fc800078e02ff */
[----:B------:R-:W-:-:S04]  /*25f0*/  @!P1 IMAD R15, R15, 0xa0, RZ ;  /* 0x000000a00f0f9824 */ /* 0x000fc800078e02ff */
[----:B------:R-:W-:Y:S02]  /*2600*/  @!P1 IMAD R159, R15, R13, R14 ;  /* 0x0000000d0f9f9224 */ /* 0x000fe400078e020e */
[----:B------:R-:W1:Y:S03]  /*2610*/  @!P1 LDC.64 R14, c[0x0][0x248] ;  /* 0x00009200ff0e9b82 */ /* 0x000e660000000a00 */
[----:B------:R-:W-:-:S04]  /*2620*/  @!P1 IADD3 R161, P2, R6, R159, RZ ;  /* 0x0000009f06a19210 */ /* 0x000fc80007f5e0ff */
[----:B------:R-:W-:Y:S02]  /*2630*/  @!P1 LEA.HI.X.SX32 R164, R159, R8, 0x1, P2 ;  /* 0x000000089fa49211 */ /* 0x000fe400010f0eff */
[C---:B-1----:R-:W-:Y:S02]  /*2640*/  @!P1 LEA R158, P2, R161.reuse, R14, 0x2 ;  /* 0x0000000ea19e9211 */ /* 0x042fe400078410ff */
[----:B------:R-:W4:Y:S02]  /*2650*/  @!P4 LDC R14, c[0x0][0x288] ;  /* 0x0000a200ff0ecb82 */ /* 0x000f240000000800 */
[----:B------:R-:W-:Y:S01]  /*2660*/  @!P1 LEA.HI.X R159, R161, R15, R164, 0x2, P2 ;  /* 0x0000000fa19f9211 */ /* 0x000fe200010f14a4 */
[----:B----4-:R-:W-:-:S04]  /*2670*/  @!P4 IMAD R14, R155, R14, RZ ;  /* 0x0000000e9b0ec224 */ /* 0x010fc800078e02ff */
[----:B------:R-:W-:-:S04]  /*2680*/  @!P4 IMAD R14, R14, 0xa0, RZ ;  /* 0x000000a00e0ec824 */ /* 0x000fc800078e02ff */
[----:B------:R-:W-:Y:S02]  /*2690*/  @!P4 IMAD R155, R14, R13, R160 ;  /* 0x0000000d0e9bc224 */ /* 0x000fe400078e02a0 */
[----:B------:R-:W1:Y:S03]  /*26a0*/  @!P4 LDC.64 R14, c[0x0][0x248] ;  /* 0x00009200ff0ecb82 */ /* 0x000e660000000a00 */
[----:B------:R-:W-:-:S04]  /*26b0*/  @!P4 IADD3 R161, P2, R6, R155, RZ ;  /* 0x0000009b06a1c210 */ /* 0x000fc80007f5e0ff */
[----:B------:R-:W-:Y:S01]  /*26c0*/  @!P4 LEA.HI.X.SX32 R164, R155, R8, 0x1, P2 ;  /* 0x000000089ba4c211 */ /* 0x000fe200010f0eff */
[----:B------:R-:W-:Y:S01]  /*26d0*/  IMAD R155, R13, 0x4, R12 ;  /* 0x000000040d9b7824 */ /* 0x000fe200078e020c */
[C---:B-1----:R-:W-:Y:S02]  /*26e0*/  @!P4 LEA R160, P2, R161.reuse, R14, 0x2 ;  /* 0x0000000ea1a0c211 */ /* 0x042fe400078410ff */
[----:B------:R-:W1:Y:S02]  /*26f0*/  @!P3 LDC R14, c[0x0][0x288] ;  /* 0x0000a200ff0ebb82 */ /* 0x000e640000000800 */
[----:B------:R-:W-:Y:S01]  /*2700*/  @!P4 LEA.HI.X R161, R161, R15, R164, 0x2, P2 ;  /* 0x0000000fa1a1c211 */ /* 0x000fe200010f14a4 */
[----:B------:R-:W-:Y:S01]  /*2710*/  IMAD.SHL.U32 R164, R155, 0x4, RZ ;  /* 0x000000049ba47824 */ /* 0x000fe200078e00ff */
[----:B------:R-:W-:-:S04]  /*2720*/  ISETP.GE.AND P2, PT, R154, R17, PT ;  /* 0x000000119a00720c */ /* 0x000fc80003f46270 */
[----:B------:R-:W-:Y:S02]  /*2730*/  ISETP.GE.OR P5, PT, R164, R87, P0 ;  /* 0x00000057a400720c */ /* 0x000fe400007a6670 */
[----:B---3--:R-:W-:-:S06]  /*2740*/  FSEL R9, R9, RZ, P2 ;  /* 0x000000ff09097208 */ /* 0x008fcc0001000000 */
[----:B------:R2:W3:Y:S01]  /*2750*/  @!P1 LDG.E R9, desc[UR36][R158.64] ;  /* 0x000000249e099981 */ /* 0x0004e2000c1e1900 */
[----:B------:R-:W-:-:S06]  /*2760*/  FSEL R10, R10, RZ, P2 ;  /* 0x000000ff0a0a7208 */ /* 0x000fcc0001000000 */
[----:B------:R4:W3:Y:S01]  /*2770*/  @!P4 LDG.E R10, desc[UR36][R160.64] ;  /* 0x00000024a00ac981 */ /* 0x0008e2000c1e1900 */
[----:B-1----:R-:W-:Y:S02]  /*2780*/  @!P3 IMAD R163, R153, R14, RZ ;  /* 0x0000000e99a3b224 */ /* 0x002fe400078e02ff */
[----:B------:R-:W1:Y:S01]  /*2790*/  @!P3 LDC.64 R14, c[0x0][0x248] ;  /* 0x00009200ff0ebb82 */ /* 0x000e620000000a00 */
[----:B------:R-:W3:Y:S01]  /*27a0*/  @!P5 LDG.E R153, desc[UR36][R156.64] ;  /* 0x000000249c99d981 */ /* 0x000ee2000c1e1900 */
[----:B------:R-:W-:-:S04]  /*27b0*/  @!P3 IMAD R163, R163, 0xa0, RZ ;  /* 0x000000a0a3a3b824 */ /* 0x000fc800078e02ff */
[----:B--2---:R-:W-:-:S05]  /*27c0*/  @!P3 IMAD R159, R163, R13, R162 ;  /* 0x0000000da39fb224 */ /* 0x004fca00078e02a2 */
[----:B------:R-:W-:-:S04]  /*27d0*/  @!P3 IADD3 R162, P1, R6, R159, RZ ;  /* 0x0000009f06a2b210 */ /* 0x000fc80007f3e0ff */
[----:B------:R-:W-:Y:S02]  /*27e0*/  @!P3 LEA.HI.X.SX32 R159, R159, R8, 0x1, P1 ;  /* 0x000000089f9fb211 */ /* 0x000fe400008f0eff */
[C---:B-1----:R-:W-:Y:S02]  /*27f0*/  @!P3 LEA R158, P1, R162.reuse, R14, 0x2 ;  /* 0x0000000ea29eb211 */ /* 0x042fe400078210ff */
[----:B------:R-:W3:Y:S02]  /*2800*/  @!P5 LDC R14, c[0x0][0x288] ;  /* 0x0000a200ff0edb82 */ /* 0x000ee40000000800 */
[----:B------:R-:W-:Y:S01]  /*2810*/  @!P3 LEA.HI.X R159, R162, R15, R159, 0x2, P1 ;  /* 0x0000000fa29fb211 */ /* 0x000fe200008f149f */
[----:B------:R-:W-:-:S04]  /*2820*/  IMAD.IADD R162, R155, 0x1, R13 ;  /* 0x000000019ba27824 */ /* 0x000fc800078e020d */
[----:B----4-:R-:W-:-:S05]  /*2830*/  IMAD.SHL.U32 R160, R162, 0x4, RZ ;  /* 0x00000004a2a07824 */ /* 0x010fca00078e00ff */
[----:B------:R-:W-:-:S13]  /*2840*/  ISETP.GE.OR P1, PT, R160, R87, P0 ;  /* 0x00000057a000720c */ /* 0x000fda0000726670 */
[----:B------:R-:W2:Y:S01]  /*2850*/  @!P1 LDG.E R155, desc[UR36][R156.64] ;  /* 0x000000249c9b9981 */ /* 0x000ea2000c1e1900 */
[----:B------:R-:W-:Y:S01]  /*2860*/  IMAD.IADD R162, R162, 0x1, R13 ;  /* 0x00000001a2a27824 */ /* 0x000fe200078e020d */
[----:B------:R-:W-:-:S03]  /*2870*/  FSEL R20, R20, RZ, P2 ;  /* 0x000000ff14147208 */ /* 0x000fc60001000000 */
[----:B------:R-:W-:-:S03]  /*2880*/  IMAD.SHL.U32 R162, R162, 0x4, RZ ;  /* 0x00000004a2a27824 */ /* 0x000fc600078e00ff */
[----:B------:R1:W4:Y:S02]  /*2890*/  @!P3 LDG.E R20, desc[UR36][R158.64] ;  /* 0x000000249e14b981 */ /* 0x000324000c1e1900 */
[----:B------:R-:W-:Y:S01]  /*28a0*/  ISETP.GE.OR P4, PT, R162, R87, P0 ;  /* 0x00000057a200720c */ /* 0x000fe20000786670 */
[----:B------:R-:W-:Y:S02]  /*28b0*/  IMAD R163, R13, 0x7, R12 ;  /* 0x000000070da37824 */ /* 0x000fe400078e020c */
[----:B---3--:R-:W-:Y:S02]  /*28c0*/  @!P5 IMAD R153, R153, R14, RZ ;  /* 0x0000000e9999d224 */ /* 0x008fe400078e02ff */
[----:B------:R-:W1:Y:S02]  /*28d0*/  @!P5 LDC.64 R14, c[0x0][0x248] ;  /* 0x00009200ff0edb82 */ /* 0x000e640000000a00 */
[----:B------:R-:W-:-:S04]  /*28e0*/  @!P5 IMAD R153, R153, 0xa0, RZ ;  /* 0x000000a09999d824 */ /* 0x000fc800078e02ff */
[----:B------:R-:W-:-:S05]  /*28f0*/  @!P5 IMAD R153, R153, R13, R164 ;  /* 0x0000000d9999d224 */ /* 0x000fca00078e02a4 */
[----:B------:R-:W-:-:S04]  /*2900*/  @!P5 IADD3 R161, P3, R6, R153, RZ ;  /* 0x0000009906a1d210 */ /* 0x000fc80007f7e0ff */
[----:B------:R-:W-:Y:S02]  /*2910*/  @!P5 LEA.HI.X.SX32 R164, R153, R8, 0x1, P3 ;  /* 0x0000000899a4d211 */ /* 0x000fe400018f0eff */
[----:B------:R-:W3:Y:S01]  /*2920*/  @!P4 LDG.E R153, desc[UR36][R156.64] ;  /* 0x000000249c99c981 */ /* 0x000ee2000c1e1900 */
[C---:B-1----:R-:W-:Y:S02]  /*2930*/  @!P5 LEA R158, P3, R161.reuse, R14, 0x2 ;  /* 0x0000000ea19ed211 */ /* 0x042fe400078610ff */
[----:B------:R-:W2:Y:S02]  /*2940*/  @!P1 LDC R14, c[0x0][0x288] ;  /* 0x0000a200ff0e9b82 */ /* 0x000ea40000000800 */
[----:B------:R-:W-:Y:S01]  /*2950*/  @!P5 LEA.HI.X R159, R161, R15, R164, 0x2, P3 ;  /* 0x0000000fa19fd211 */ /* 0x000fe200018f14a4 */
[----:B--2---:R-:W-:-:S04]  /*2960*/  @!P1 IMAD R14, R155, R14, RZ ;  /* 0x0000000e9b0e9224 */ /* 0x004fc800078e02ff */
[----:B------:R-:W-:-:S04]  /*2970*/  @!P1 IMAD R14, R14, 0xa0, RZ ;  /* 0x000000a00e0e9824 */ /* 0x000fc800078e02ff */
[----:B------:R-:W-:Y:S02]  /*2980*/  @!P1 IMAD R155, R14, R13, R160 ;  /* 0x0000000d0e9b9224 */ /* 0x000fe400078e02a0 */
[----:B------:R-:W1:Y:S03]  /*2990*/  @!P1 LDC.64 R14, c[0x0][0x248] ;  /* 0x00009200ff0e9b82 */ /* 0x000e660000000a00 */
[----:B------:R-:W-:-:S04]  /*29a0*/  @!P1 IADD3 R161, P3, R6, R155, RZ ;  /* 0x0000009b06a19210 */ /* 0x000fc80007f7e0ff */
[----:B------:R-:W-:Y:S02]  /*29b0*/  @!P1 LEA.HI.X.SX32 R164, R155, R8, 0x1, P3 ;  /* 0x000000089ba49211 */ /* 0x000fe400018f0eff */
[C---:B-1----:R-:W-:Y:S02]  /*29c0*/  @!P1 LEA R160, P3, R161.reuse, R14, 0x2 ;  /* 0x0000000ea1a09211 */ /* 0x042fe400078610ff */
[----:B------:R-:W3:Y:S02]  /*29d0*/  @!P4 LDC R14, c[0x0][0x288] ;  /* 0x0000a200ff0ecb82 */ /* 0x000ee40000000800 */
[----:B------:R-:W-:Y:S02]  /*29e0*/  @!P1 LEA.HI.X R161, R161, R15, R164, 0x2, P3 ;  /* 0x0000000fa1a19211 */ /* 0x000fe400018f14a4 */
[----:B------:R-:W-:-:S04]  /*29f0*/  SHF.L.U32 R164, R163, 0x2, RZ ;  /* 0x00000002a3a47819 */ /* 0x000fc800000006ff */
[----:B------:R-:W-:-:S13]  /*2a00*/  ISETP.GE.OR P3, PT, R164, R87, P0 ;  /* 0x00000057a400720c */ /* 0x000fda0000766670 */
[----:B------:R-:W2:Y:S01]  /*2a10*/  @!P3 LDG.E R155, desc[UR36][R156.64] ;  /* 0x000000249c9bb981 */ /* 0x000ea2000c1e1900 */
[----:B------:R-:W-:Y:S02]  /*2a20*/  FSEL R21, R21, RZ, P2 ;  /* 0x000000ff15157208 */ /* 0x000fe40001000000 */
[----:B------:R-:W-:-:S04]  /*2a30*/  FSEL R25, R25, RZ, P2 ;  /* 0x000000ff19197208 */ /* 0x000fc80001000000 */
[----:B------:R1:W4:Y:S04]  /*2a40*/  @!P5 LDG.E R21, desc[UR36][R158.64] ;  /* 0x000000249e15d981 */ /* 0x000328000c1e1900 */
[----:B------:R0:W4:Y:S01]  /*2a50*/  @!P1 LDG.E R25, desc[UR36][R160.64] ;  /* 0x00000024a0199981 */ /* 0x000122000c1e1900 */
[----:B------:R-:W-:Y:S01]  /*2a60*/  FSEL R27, R27, RZ, P2 ;  /* 0x000000ff1b1b7208 */ /* 0x000fe20001000000 */
[----:B---3--:R-:W-:Y:S02]  /*2a70*/  @!P4 IMAD R153, R153, R14, RZ ;  /* 0x0000000e9999c224 */ /* 0x008fe400078e02ff */
[----:B------:R-:W3:Y:S02]  /*2a80*/  @!P4 LDC.64 R14, c[0x0][0x248] ;  /* 0x00009200ff0ecb82 */ /* 0x000ee40000000a00 */
[----:B------:R-:W-:-:S04]  /*2a90*/  @!P4 IMAD R153, R153, 0xa0, RZ ;  /* 0x000000a09999c824 */ /* 0x000fc800078e02ff */
[----:B------:R-:W-:-:S05]  /*2aa0*/  @!P4 IMAD R153, R153, R13, R162 ;  /* 0x0000000d9999c224 */ /* 0x000fca00078e02a2 */
[----:B-1----:R-:W-:-:S04]  /*2ab0*/  @!P4 IADD3 R159, P1, R6, R153, RZ ;  /* 0x00000099069fc210 */ /* 0x002fc80007f3e0ff */
[----:B------:R-:W-:Y:S02]  /*2ac0*/  @!P4 LEA.HI.X.SX32 R162, R153, R8, 0x1, P1 ;  /* 0x0000000899a2c211 */ /* 0x000fe400008f0eff */
[C---:B---3--:R-:W-:Y:S02]  /*2ad0*/  @!P4 LEA R158, P1, R159.reuse, R14, 0x2 ;  /* 0x0000000e9f9ec211 */ /* 0x048fe400078210ff */
[----:B------:R-:W2:Y:S02]  /*2ae0*/  @!P3 LDC R14, c[0x0][0x288] ;  /* 0x0000a200ff0ebb82 */ /* 0x000ea40000000800 */
[----:B------:R-:W-:Y:S01]  /*2af0*/  @!P4 LEA.HI.X R159, R159, R15, R162, 0x2, P1 ;  /* 0x0000000f9f9fc211 */ /* 0x000fe200008f14a2 */
[----:B------:R-:W-:-:S04]  /*2b00*/  IMAD.IADD R162, R163, 0x1, R13 ;  /* 0x00000001a3a27824 */ /* 0x000fc800078e020d */
[----:B0-----:R-:W-:Y:S01]  /*2b10*/  IMAD.SHL.U32 R160, R162, 0x4, RZ ;  /* 0x00000004a2a07824 */ /* 0x001fe200078e00ff */
[----:B------:R0:W3:Y:S04]  /*2b20*/  @!P4 LDG.E R27, desc[UR36][R158.64] ;  /* 0x000000249e1bc981 */ /* 0x0000e8000c1e1900 */
[----:B------:R-:W-:-:S13]  /*2b30*/  ISETP.GE.OR P5, PT, R160, R87, P0 ;  /* 0x00000057a000720c */ /* 0x000fda00007a6670 */
[----:B------:R-:W4:Y:S01]  /*2b40*/  @!P5 LDG.E R153, desc[UR36][R156.64] ;  /* 0x000000249c99d981 */ /* 0x000f22000c1e1900 */
[----:B------:R-:W-:-:S04]  /*2b50*/  IMAD.IADD R162, R162, 0x1, R13 ;  /* 0x00000001a2a27824 */ /* 0x000fc800078e020d */
[----:B------:R-:W-:-:S05]  /*2b60*/  IMAD.SHL.U32 R162, R162, 0x4, RZ ;  /* 0x00000004a2a27824 */ /* 0x000fca00078e00ff */
[----:B------:R-:W-:Y:S01]  /*2b70*/  ISETP.GE.OR P1, PT, R162, R87, P0 ;  /* 0x00000057a200720c */ /* 0x000fe20000726670 */
[----:B--2---:R-:W-:Y:S02]  /*2b80*/  @!P3 IMAD R155, R155, R14, RZ ;  /* 0x0000000e9b9bb224 */ /* 0x004fe400078e02ff */
[----:B------:R-:W0:Y:S02]  /*2b90*/  @!P3 LDC.64 R14, c[0x0][0x248] ;  /* 0x00009200ff0ebb82 */ /* 0x000e240000000a00 */
[----:B------:R-:W-:-:S04]  /*2ba0*/  @!P3 IMAD R155, R155, 0xa0, RZ ;  /* 0x000000a09b9bb824 */ /* 0x000fc800078e02ff */
[----:B------:R-:W-:-:S05]  /*2bb0*/  @!P3 IMAD R155, R155, R13, R164 ;  /* 0x0000000d9b9bb224 */ /* 0x000fca00078e02a4 */
[----:B------:R-:W-:-:S04]  /*2bc0*/  @!P3 IADD3 R161, P4, R6, R155, RZ ;  /* 0x0000009b06a1b210 */ /* 0x000fc80007f9e0ff */
[----:B------:R-:W-:Y:S02]  /*2bd0*/  @!P3 LEA.HI.X.SX32 R164, R155, R8, 0x1, P4 ;  /* 0x000000089ba4b211 */ /* 0x000fe400020f0eff */
[----:B------:R-:W2:Y:S01]  /*2be0*/  @!P1 LDG.E R155, desc[UR36][R156.64] ;  /* 0x000000249c9b9981 */ /* 0x000ea2000c1e1900 */
[C---:B0-----:R-:W-:Y:S02]  /*2bf0*/  @!P3 LEA R158, P4, R161.reuse, R14, 0x2 ;  /* 0x0000000ea19eb211 */ /* 0x041fe400078810ff */
[----:B------:R-:W4:Y:S02]  /*2c00*/  @!P5 LDC R14, c[0x0][0x288] ;  /* 0x0000a200ff0edb82 */ /* 0x000f240000000800 */
[----:B------:R-:W-:Y:S02]  /*2c10*/  @!P3 LEA.HI.X R159, R161, R15, R164, 0x2, P4 ;  /* 0x0000000fa19fb211 */ /* 0x000fe400020f14a4 */
[----:B------:R-:W-:-:S06]  /*2c20*/  FSEL R29, R29, RZ, P2 ;  /* 0x000000ff1d1d7208 */ /* 0x000fcc0001000000 */
[----:B------:R0:W3:Y:S01]  /*2c30*/  @!P3 LDG.E R29, desc[UR36][R158.64] ;  /* 0x000000249e1db981 */ /* 0x0000e2000c1e1900 */
[----:B------:R-:W-:Y:S01]  /*2c40*/  FSEL R30, R30, RZ, P2 ;  /* 0x000000ff1e1e7208 */ /* 0x000fe20001000000 */
        /* <DEDUP_REMOVED lines=8> */
[----:B------:R-:W2:Y:S02]  /*2cd0*/  @!P1 LDC R14, c[0x0][0x288] ;  /* 0x0000a200ff0e9b82 */ /* 0x000ea40000000800 */
[----:B------:R-:W-:Y:S01]  /*2ce0*/  @!P5 LEA.HI.X R161, R161, R15, R164, 0x2, P3 ;  /* 0x0000000fa1a1d211 */ /* 0x000fe200018f14a4 */
[----:B------:R-:W-:-:S04]  /*2cf0*/  IMAD.SHL.U32 R164, R153, 0x4, RZ ;  /* 0x0000000499a47824 */ /* 0x000fc800078e00ff */
[----:B------:R1:W4:Y:S01]  /*2d00*/  @!P5 LDG.E R30, desc[UR36][R160.64] ;  /* 0x00000024a01ed981 */ /* 0x000322000c1e1900 */
[----:B------:R-:W-:-:S13]  /*2d10*/  ISETP.GE.OR P4, PT, R164, R87, P0 ;  /* 0x00000057a400720c */ /* 0x000fda0000786670 */
[----:B------:R-:W3:Y:S01]  /*2d20*/  @!P4 LDG.E R163, desc[UR36][R156.64] ;  /* 0x000000249ca3c981 */ /* 0x000ee2000c1e1900 */
[----:B--2---:R-:W-:Y:S02]  /*2d30*/  @!P1 IMAD R155, R155, R14, RZ ;  /* 0x0000000e9b9b9224 */ /* 0x004fe400078e02ff */
[----:B------:R-:W2:Y:S02]  /*2d40*/  @!P1 LDC.64 R14, c[0x0][0x248] ;  /* 0x00009200ff0e9b82 */ /* 0x000ea40000000a00 */
[----:B------:R-:W-:-:S04]  /*2d50*/  @!P1 IMAD R155, R155, 0xa0, RZ ;  /* 0x000000a09b9b9824 */ /* 0x000fc800078e02ff */
[----:B------:R-:W-:-:S05]  /*2d60*/  @!P1 IMAD R155, R155, R13, R162 ;  /* 0x0000000d9b9b9224 */ /* 0x000fca00078e02a2 */
[----:B0-----:R-:W-:-:S04]  /*2d70*/  @!P1 IADD3 R159, P3, R6, R155, RZ ;  /* 0x0000009b069f9210 */ /* 0x001fc80007f7e0ff */
[----:B------:R-:W-:Y:S02]  /*2d80*/  @!P1 LEA.HI.X.SX32 R162, R155, R8, 0x1, P3 ;  /* 0x000000089ba29211 */ /* 0x000fe400018f0eff */
[C---:B--2---:R-:W-:Y:S02]  /*2d90*/  @!P1 LEA R158, P3, R159.reuse, R14, 0x2 ;  /* 0x0000000e9f9e9211 */ /* 0x044fe400078610ff */
[----:B------:R-:W3:Y:S02]  /*2da0*/  @!P4 LDC R14, c[0x0][0x288] ;  /* 0x0000a200ff0ecb82 */ /* 0x000ee40000000800 */
[----:B------:R-:W-:Y:S01]  /*2db0*/  @!P1 LEA.HI.X R159, R159, R15, R162, 0x2, P3 ;  /* 0x0000000f9f9f9211 */ /* 0x000fe200018f14a2 */
[----:B------:R-:W-:-:S04]  /*2dc0*/  IMAD.IADD R162, R153, 0x1, R13 ;  /* 0x0000000199a27824 */ /* 0x000fc800078e020d */
[----:B-1----:R-:W-:-:S05]  /*2dd0*/  IMAD.SHL.U32 R160, R162, 0x4, RZ ;  /* 0x00000004a2a07824 */ /* 0x002fca00078e00ff */
[----:B------:R-:W-:-:S13]  /*2de0*/  ISETP.GE.OR P3, PT, R160, R87, P0 ;  /* 0x00000057a000720c */ /* 0x000fda0000766670 */
[----:B------:R-:W2:Y:S01]  /*2df0*/  @!P3 LDG.E R155, desc[UR36][R156.64] ;  /* 0x000000249c9bb981 */ /* 0x000ea2000c1e1900 */
[----:B------:R-:W-:-:S05]  /*2e00*/  IMAD.IADD R162, R162, 0x1, R13 ;  /* 0x00000001a2a27824 */ /* 0x000fca00078e020d */
[----:B------:R-:W-:Y:S02]  /*2e10*/  SHF.L.U32 R162, R162, 0x2, RZ ;  /* 0x00000002a2a27819 */ /* 0x000fe400000006ff */
[----:B------:R-:W-:Y:S02]  /*2e20*/  FSEL R31, R31, RZ, P2 ;  /* 0x000000ff1f1f7208 */ /* 0x000fe40001000000 */
[----:B------:R-:W-:-:S04]  /*2e30*/  ISETP.GE.OR P5, PT, R162, R87, P0 ;  /* 0x00000057a200720c */ /* 0x000fc800007a6670 */
[----:B------:R0:W4:Y:S01]  /*2e40*/  @!P1 LDG.E R31, desc[UR36][R158.64] ;  /* 0x000000249e1f9981 */ /* 0x000122000c1e1900 */
[----:B---3--:R-:W-:Y:S02]  /*2e50*/  @!P4 IMAD R163, R163, R14, RZ ;  /* 0x0000000ea3a3c224 */ /* 0x008fe400078e02ff */
[----:B------:R-:W0:Y:S02]  /*2e60*/  @!P4 LDC.64 R14, c[0x0][0x248] ;  /* 0x00009200ff0ecb82 */ /* 0x000e240000000a00 */
[----:B------:R-:W-:-:S04]  /*2e70*/  @!P4 IMAD R153, R163, 0xa0, RZ ;  /* 0x000000a0a399c824 */ /* 0x000fc800078e02ff */
[----:B------:R-:W-:-:S05]  /*2e80*/  @!P4 IMAD R153, R153, R13, R164 ;  /* 0x0000000d9999c224 */ /* 0x000fca00078e02a4 */
[----:B------:R-:W-:-:S04]  /*2e90*/  @!P4 IADD3 R161, P1, R6, R153, RZ ;  /* 0x0000009906a1c210 */ /* 0x000fc80007f3e0ff */
[----:B------:R-:W-:Y:S02]  /*2ea0*/  @!P4 LEA.HI.X.SX32 R164, R153, R8, 0x1, P1 ;  /* 0x0000000899a4c211 */ /* 0x000fe400008f0eff */
[----:B------:R-:W3:Y:S01]  /*2eb0*/  @!P5 LDG.E R153, desc[UR36][R156.64] ;  /* 0x000000249c99d981 */ /* 0x000ee2000c1e1900 */
[C---:B0-----:R-:W-:Y:S02]  /*2ec0*/  @!P4 LEA R158, P1, R161.reuse, R14, 0x2 ;  /* 0x0000000ea19ec211 */ /* 0x041fe400078210ff */
[----:B------:R-:W2:Y:S02]  /*2ed0*/  @!P3 LDC R14, c[0x0][0x288] ;  /* 0x0000a200ff0ebb82 */ /* 0x000ea40000000800 */
[----:B------:R-:W-:Y:S01]  /*2ee0*/  @!P4 LEA.HI.X R159, R161, R15, R164, 0x2, P1 ;  /* 0x0000000fa19fc211 */ /* 0x000fe200008f14a4 */
[----:B--2---:R-:W-:-:S04]  /*2ef0*/  @!P3 IMAD R14, R155, R14, RZ ;  /* 0x0000000e9b0eb224 */ /* 0x004fc800078e02ff */
[----:B------:R-:W-:-:S04]  /*2f00*/  @!P3 IMAD R14, R14, 0xa0, RZ ;  /* 0x000000a00e0eb824 */ /* 0x000fc800078e02ff */
[----:B------:R-:W-:Y:S02]  /*2f10*/  @!P3 IMAD R155, R14, R13, R160 ;  /* 0x0000000d0e9bb224 */ /* 0x000fe400078e02a0 */
[----:B------:R-:W0:Y:S03]  /*2f20*/  @!P3 LDC.64 R14, c[0x0][0x248] ;  /* 0x00009200ff0ebb82 */ /* 0x000e260000000a00 */
[----:B------:R-:W-:Y:S01]  /*2f30*/  @!P3 IADD3 R161, P1, R6, R155, RZ ;  /* 0x0000009b06a1b210 */ /* 0x000fe20007f3e0ff */
[----:B------:R-:W-:-:S03]  /*2f40*/  IMAD R163, R13, 0xd, R12 ;  /* 0x0000000d0da37824 */ /* 0x000fc600078e020c */
[----:B------:R-:W-:Y:S02]  /*2f50*/  @!P3 LEA.HI.X.SX32 R164, R155, R8, 0x1, P1 ;  /* 0x000000089ba4b211 */ /* 0x000fe400008f0eff */
[C---:B0-----:R-:W-:Y:S02]  /*2f60*/  @!P3 LEA R160, P1, R161.reuse, R14, 0x2 ;  /* 0x0000000ea1a0b211 */ /* 0x041fe400078210ff */
[----:B------:R-:W3:Y:S02]  /*2f70*/  @!P5 LDC R14, c[0x0][0x288] ;  /* 0x0000a200ff0edb82 */ /* 0x000ee40000000800 */
[----:B------:R-:W-:Y:S01]  /*2f80*/  @!P3 LEA.HI.X R161, R161, R15, R164, 0x2, P1 ;  /* 0x0000000fa1a1b211 */ /* 0x000fe200008f14a4 */
[----:B------:R-:W-:-:S05]  /*2f90*/  IMAD.SHL.U32 R164, R163, 0x4, RZ ;  /* 0x00000004a3a47824 */ /* 0x000fca00078e00ff */
        /* <DEDUP_REMOVED lines=11> */
[----:B0-----:R-:W-:-:S04]  /*3050*/  @!P5 IADD3 R159, P3, R6, R153, RZ ;  /* 0x00000099069fd210 */ /* 0x001fc80007f7e0ff */
[----:B------:R-:W-:Y:S02]  /*3060*/  @!P5 LEA.HI.X.SX32 R162, R153, R8, 0x1, P3 ;  /* 0x0000000899a2d211 */ /* 0x000fe400018f0eff */
[C---:B---3--:R-:W-:Y:S02]  /*3070*/  @!P5 LEA R158, P3, R159.reuse, R14, 0x2 ;  /* 0x0000000e9f9ed211 */ /* 0x048fe400078610ff */
[----:B------:R-:W2:Y:S02]  /*3080*/  @!P1 LDC R14, c[0x0][0x288] ;  /* 0x0000a200ff0e9b82 */ /* 0x000ea40000000800 */
[----:B------:R-:W-:Y:S01]  /*3090*/  @!P5 LEA.HI.X R159, R159, R15, R162, 0x2, P3 ;  /* 0x0000000f9f9fd211 */ /* 0x000fe200018f14a2 */
[----:B------:R-:W-:-:S04]  /*30a0*/  IMAD.IADD R162, R163, 0x1, R13 ;  /* 0x00000001a3a27824 */ /* 0x000fc800078e020d */
[----:B-1----:R-:W-:Y:S01]  /*30b0*/  IMAD.SHL.U32 R160, R162, 0x4, RZ ;  /* 0x00000004a2a07824 */ /* 0x002fe200078e00ff */
        /* <DEDUP_REMOVED lines=42> */
[----:B------:R-:W-:-:S05]  /*3360*/  IMAD.IADD R162, R153, 0x1, R13 ;  /* 0x0000000199a27824 */ /* 0x000fca00078e020d */
[----:B-1----:R-:W-:-:S04]  /*3370*/  SHF.L.U32 R160, R162, 0x2, RZ ;  /* 0x00000002a2a07819 */ /* 0x002fc800000006ff */
[----:B------:R-:W-:-:S13]  /*3380*/  ISETP.GE.OR P1, PT, R160, R87, P0 ;  /* 0x00000057a000720c */ /* 0x000fda0000726670 */
[----:B------:R-:W2:Y:S01]  /*3390*/  @!P1 LDG.E R155, desc[UR36][R156.64] ;  /* 0x000000249c9b9981 */ /* 0x000ea2000c1e1900 */
[----:B------:R-:W-:-:S04]  /*33a0*/  IMAD.IADD R162, R162, 0x1, R13 ;  /* 0x00000001a2a27824 */ /* 0x000fc800078e020d */
[----:B------:R-:W-:Y:S01]  /*33b0*/  IMAD.SHL.U32 R162, R162, 0x4, RZ ;  /* 0x00000004a2a27824 */ /* 0x000fe200078e00ff */
[----:B------:R-:W-:-:S04]  /*33c0*/  FSEL R37, R37, RZ, P2 ;  /* 0x000000ff25257208 */ /* 0x000fc80001000000 */
[----:B------:R-:W-:Y:S02]  /*33d0*/  ISETP.GE.OR P4, PT, R162, R87, P0 ;  /* 0x00000057a200720c */ /* 0x000fe40000786670 */
        /* <DEDUP_REMOVED lines=81> */
[----:B------:R-:W-:Y:S02]  /*38f0*/  @!P1 LEA.HI.X R159, R159, R15, R162, 0x2, P3 ;  /* 0x0000000f9f9f9211 */ /* 0x000fe400018f14a2 */
[----:B------:R-:W-:-:S05]  /*3900*/  IADD3 R162, R153, R13, RZ ;  /* 0x0000000d99a27210 */ /* 0x000fca0007ffe0ff */
[----:B-1----:R-:W-:-:S05]  /*3910*/  IMAD.SHL.U32 R160, R162, 0x4, RZ ;  /* 0x00000004a2a07824 */ /* 0x002fca00078e00ff */
        /* <DEDUP_REMOVED lines=74> */
[----:B------:R-:W-:Y:S02]  /*3dc0*/  @!P4 LEA.HI.X R161, R161, R15, R164, 0x2, P1 ;  /* 0x0000000fa1a1c211 */ /* 0x000fe400008f14a4 */
[----:B------:R-:W-:-:S03]  /*3dd0*/  SHF.L.U32 R164, R153, 0x2, RZ ;  /* 0x0000000299a47819 */ /* 0x000fc600000006ff */
        /* <DEDUP_REMOVED lines=63> */
[----:B------:R-:W-:-:S05]  /*41d0*/  IMAD.IADD R162, R162, 0x1, R13 ;  /* 0x00000001a2a27824 */ /* 0x000fca00078e020d */
[----:B------:R-:W-:-:S04]  /*41e0*/  SHF.L.U32 R162, R162, 0x2, RZ ;  /* 0x00000002a2a27819 */ /* 0x000fc800000006ff */
        /* <DEDUP_REMOVED lines=88> */
[----:B------:R-:W-:-:S05]  /*4770*/  IADD3 R162, R162, R13, RZ ;  /* 0x0000000da2a27210 */ /* 0x000fca0007ffe0ff */
        /* <DEDUP_REMOVED lines=85> */
[----:B------:R0:W3:Y:S01]  /*4cd0*/  @!P4 LDG.E R64, desc[UR36][R158.64] ;  /* 0x000000249e40c981 */ /* 0x0000e2000c1e1900 */
[----:B-1----:R-:W-:-:S04]  /*4ce0*/  SHF.L.U32 R160, R162, 0x2, RZ ;  /* 0x00000002a2a07819 */ /* 0x002fc800000006ff */
        /* <DEDUP_REMOVED lines=86> */
[----:B------:R-:W-:Y:S02]  /*5250*/  @!P5 LEA.HI.X R159, R159, R15, R162, 0x2, P3 ;  /* 0x0000000f9f9fd211 */ /* 0x000fe400018f14a2 */
[----:B------:R-:W-:-:S03]  /*5260*/  IADD3 R162, R163, R13, RZ ;  /* 0x0000000da3a27210 */ /* 0x000fc60007ffe0ff */
[----:B------:R0:W3:Y:S02]  /*5270*/  @!P5 LDG.E R70, desc[UR36][R158.64] ;  /* 0x000000249e46d981 */ /* 0x0000e4000c1e1900 */
[----:B-1----:R-:W-:-:S05]  /*5280*/  IMAD.SHL.U32 R160, R162, 0x4, RZ ;  /* 0x00000004a2a07824 */ /* 0x002fca00078e00ff */
        /* <DEDUP_REMOVED lines=69> */
[----:B------:R-:W-:Y:S02]  /*56e0*/  @!P1 LEA.HI.X R161, R161, R15, R164, 0x2, P3 ;  /* 0x0000000fa1a19211 */ /* 0x000fe400018f14a4 */
[----:B------:R-:W-:-:S04]  /*56f0*/  SHF.L.U32 R164, R163, 0x2, RZ ;  /* 0x00000002a3a47819 */ /* 0x000fc800000006ff */
[----:B------:R-:W-:-:S13]  /*5700*/  ISETP.GE.OR P3, PT, R164, R87, P0 ;  /* 0x00000057a400720c */ /* 0x000fda0000766670 */
[----:B------:R-:W2:Y:S01]  /*5710*/  @!P3 LDG.E R155, desc[UR36][R156.64] ;  /* 0x000000249c9bb981 */ /* 0x000ea2000c1e1900 */
[----:B------:R-:W-:Y:S02]  /*5720*/  FSEL R72, R72, RZ, P2 ;  /* 0x000000ff48487208 */ /* 0x000fe40001000000 */
[----:B------:R-:W-:-:S04]  /*5730*/  FSEL R80, R80, RZ, P2 ;  /* 0x000000ff50507208 */ /* 0x000fc80001000000 */
[----:B------:R-:W4:Y:S04]  /*5740*/  @!P5 LDG.E R72, desc[UR36][R158.64] ;  /* 0x000000249e48d981 */ /* 0x000f28000c1e1900 */
[----:B------:R0:W4:Y:S01]  /*5750*/  @!P1 LDG.E R80, desc[UR36][R160.64] ;  /* 0x00000024a0509981 */ /* 0x000122000c1e1900 */
[----:B------:R-:W-:-:S04]  /*5760*/  IMAD.IADD R163, R163, 0x1, R13 ;  /* 0x00000001a3a37824 */ /* 0x000fc800078e020d */
[----:B0-----:R-:W-:-:S04]  /*5770*/  IMAD.IADD R160, R163, 0x1, R13 ;  /* 0x00000001a3a07824 */ /* 0x001fc800078e020d */
[----:B------:R-:W-:Y:S01]  /*5780*/  IMAD.SHL.U32 R160, R160, 0x4, RZ ;  /* 0x00000004a0a07824 */ /* 0x000fe200078e00ff */
[----:B------:R-:W-:Y:S01]  /*5790*/  FSEL R76, R76, RZ, P2 ;  /* 0x000000ff4c4c7208 */ /* 0x000fe20001000000 */
[----:B---3--:R-:W-:Y:S02]  /*57a0*/  @!P4 IMAD R153, R153, R14, RZ ;  /* 0x0000000e9999c224 */ /* 0x008fe400078e02ff */
[----:B------:R-:W0:Y:S02]  /*57b0*/  @!P4 LDC.64 R14, c[0x0][0x248] ;  /* 0x00009200ff0ecb82 */ /* 0x000e240000000a00 */
[----:B------:R-:W-:-:S04]  /*57c0*/  @!P4 IMAD R153, R153, 0xa0, RZ ;  /* 0x000000a09999c824 */ /* 0x000fc800078e02ff */
[----:B------:R-:W-:-:S05]  /*57d0*/  @!P4 IMAD R153, R153, R13, R162 ;  /* 0x0000000d9999c224 */ /* 0x000fca00078e02a2 */
[----:B------:R-:W-:-:S04]  /*57e0*/  @!P4 IADD3 R159, P1, R6, R153, RZ ;  /* 0x00000099069fc210 */ /* 0x000fc80007f3e0ff */
[----:B------:R-:W-:Y:S02]  /*57f0*/  @!P4 LEA.HI.X.SX32 R162, R153, R8, 0x1, P1 ;  /* 0x0000000899a2c211 */ /* 0x000fe400008f0eff */
[C---:B0-----:R-:W-:Y:S02]  /*5800*/  @!P4 LEA R158, P1, R159.reuse, R14, 0x2 ;  /* 0x0000000e9f9ec211 */ /* 0x041fe400078210ff */
[----:B------:R-:W2:Y:S02]  /*5810*/  @!P3 LDC R14, c[0x0][0x288] ;  /* 0x0000a200ff0ebb82 */ /* 0x000ea40000000800 */
[----:B------:R-:W-:Y:S01]  /*5820*/  @!P4 LEA.HI.X R159, R159, R15, R162, 0x2, P1 ;  /* 0x0000000f9f9fc211 */ /* 0x000fe200008f14a2 */
[----:B------:R-:W-:Y:S01]  /*5830*/  IMAD.SHL.U32 R162, R163, 0x4, RZ ;  /* 0x00000004a3a27824 */ /* 0x000fe200078e00ff */
[----:B------:R-:W-:-:S03]  /*5840*/  ISETP.GE.OR P1, PT, R160, R87, P0 ;  /* 0x00000057a000720c */ /* 0x000fc60000726670 */
[----:B------:R0:W3:Y:S01]  /*5850*/  @!P4 LDG.E R76, desc[UR36][R158.64] ;  /* 0x000000249e4cc981 */ /* 0x0000e2000c1e1900 */
        /* <DEDUP_REMOVED lines=14> */
[----:B------:R-:W-:Y:S02]  /*5940*/  IMAD R165, R13, 0x3a, R12 ;  /* 0x0000003a0da57824 */ /* 0x000fe400078e020c */
[----:B----4-:R-:W-:-:S04]  /*5950*/  @!P5 IMAD R14, R153, R14, RZ ;  /* 0x0000000e990ed224 */ /* 0x010fc800078e02ff */
[----:B------:R-:W-:-:S04]  /*5960*/  @!P5 IMAD R14, R14, 0xa0, RZ ;  /* 0x000000a00e0ed824 */ /* 0x000fc800078e02ff */
[----:B------:R-:W-:Y:S02]  /*5970*/  @!P5 IMAD R153, R14, R13, R162 ;  /* 0x0000000d0e99d224 */ /* 0x000fe400078e02a2 */
[----:B------:R-:W1:Y:S03]  /*5980*/  @!P5 LDC.64 R14, c[0x0][0x248] ;  /* 0x00009200ff0edb82 */ /* 0x000e660000000a00 */
[----:B------:R-:W-:-:S04]  /*5990*/  @!P5 IADD3 R161, P3, R6, R153, RZ ;  /* 0x0000009906a1d210 */ /* 0x000fc80007f7e0ff */
[----:B------:R-:W-:Y:S02]  /*59a0*/  @!P5 LEA.HI.X.SX32 R164, R153, R8, 0x1, P3 ;  /* 0x0000000899a4d211 */ /* 0x000fe400018f0eff */
[C---:B-1----:R-:W-:Y:S02]  /*59b0*/  @!P5 LEA R162, P3, R161.reuse, R14, 0x2 ;  /* 0x0000000ea1a2d211 */ /* 0x042fe400078610ff */
[----:B------:R-:W2:Y:S02]  /*59c0*/  @!P1 LDC R14, c[0x0][0x288] ;  /* 0x0000a200ff0e9b82 */ /* 0x000ea40000000800 */
[----:B------:R-:W-:Y:S01]  /*59d0*/  @!P5 LEA.HI.X R163, R161, R15, R164, 0x2, P3 ;  /* 0x0000000fa1a3d211 */ /* 0x000fe200018f14a4 */
[----:B------:R-:W-:-:S05]  /*59e0*/  IMAD.SHL.U32 R164, R165, 0x4, RZ ;  /* 0x00000004a5a47824 */ /* 0x000fca00078e00ff */
[----:B------:R-:W-:-:S13]  /*59f0*/  ISETP.GE.OR P4, PT, R164, R87, P0 ;  /* 0x00000057a400720c */ /* 0x000fda0000786670 */
[----:B------:R-:W0:Y:S01]  /*5a00*/  @!P4 LDG.E R158, desc[UR36][R156.64] ;  /* 0x000000249c9ec981 */ /* 0x000e22000c1e1900 */
[----:B--2---:R-:W-:Y:S02]  /*5a10*/  @!P1 IMAD R155, R155, R14, RZ ;  /* 0x0000000e9b9b9224 */ /* 0x004fe400078e02ff */
[----:B------:R-:W1:Y:S02]  /*5a20*/  @!P1 LDC.64 R14, c[0x0][0x248] ;  /* 0x00009200ff0e9b82 */ /* 0x000e640000000a00 */
[----:B------:R-:W-:-:S04]  /*5a30*/  @!P1 IMAD R153, R155, 0xa0, RZ ;  /* 0x000000a09b999824 */ /* 0x000fc800078e02ff */
[----:B------:R-:W-:-:S05]  /*5a40*/  @!P1 IMAD R153, R153, R13, R160 ;  /* 0x0000000d99999224 */ /* 0x000fca00078e02a0 */
[----:B------:R-:W-:Y:S01]  /*5a50*/  @!P1 IADD3 R155, P3, R6, R153, RZ ;  /* 0x00000099069b9210 */ /* 0x000fe20007f7e0ff */
[----:B------:R-:W-:-:S03]  /*5a60*/  IMAD.IADD R165, R165, 0x1, R13 ;  /* 0x00000001a5a57824 */ /* 0x000fc600078e020d */
[----:B------:R-:W-:Y:S02]  /*5a70*/  @!P1 LEA.HI.X.SX32 R153, R153, R8, 0x1, P3 ;  /* 0x0000000899999211 */ /* 0x000fe400018f0eff */
[----:B-1----:R-:W-:-:S04]  /*5a80*/  @!P1 LEA R160, P3, R155, R14, 0x2 ;  /* 0x0000000e9ba09211 */ /* 0x002fc800078610ff */
[----:B------:R-:W-:Y:S01]  /*5a90*/  @!P1 LEA.HI.X R161, R155, R15, R153, 0x2, P3 ;  /* 0x0000000f9ba19211 */ /* 0x000fe200018f1499 */
[----:B------:R-:W-:Y:S01]  /*5aa0*/  IMAD.SHL.U32 R153, R165, 0x4, RZ ;  /* 0x00000004a5997824 */ /* 0x000fe200078e00ff */
[----:B------:R-:W0:Y:S04]  /*5ab0*/  @!P4 LDC R15, c[0x0][0x288] ;  /* 0x0000a200ff0fcb82 */ /* 0x000e280000000800 */
[----:B------:R-:W-:-:S13]  /*5ac0*/  ISETP.GE.OR P3, PT, R153, R87, P0 ;  /* 0x000000579900720c */ /* 0x000fda0000766670 */
[----:B------:R-:W2:Y:S01]  /*5ad0*/  @!P3 LDG.E R155, desc[UR36][R156.64] ;  /* 0x000000249c9bb981 */ /* 0x000ea2000c1e1900 */
[----:B------:R-:W-:Y:S02]  /*5ae0*/  FSEL R77, R77, RZ, P2 ;  /* 0x000000ff4d4d7208 */ /* 0x000fe40001000000 */
[----:B------:R-:W-:-:S04]  /*5af0*/  FSEL R86, R86, RZ, P2 ;  /* 0x000000ff56567208 */ /* 0x000fc80001000000 */
[----:B------:R1:W4:Y:S04]  /*5b00*/  @!P5 LDG.E R77, desc[UR36][R162.64] ;  /* 0x00000024a24dd981 */ /* 0x000328000c1e1900 */
[----:B------:R2:W4:Y:S01]  /*5b10*/  @!P1 LDG.E R86, desc[UR36][R160.64] ;  /* 0x00000024a0569981 */ /* 0x000522000c1e1900 */
[----:B------:R-:W-:Y:S01]  /*5b20*/  FSEL R79, R79, RZ, P2 ;  /* 0x000000ff4f4f7208 */ /* 0x000fe20001000000 */
[----:B0-----:R-:W-:Y:S02]  /*5b30*/  @!P4 IMAD R158, R158, R15, RZ ;  /* 0x0000000f9e9ec224 */ /* 0x001fe400078e02ff */
[----:B------:R-:W0:Y:S02]  /*5b40*/  @!P4 LDC.64 R14, c[0x0][0x248] ;  /* 0x00009200ff0ecb82 */ /* 0x000e240000000a00 */
[----:B------:R-:W-:-:S04]  /*5b50*/  @!P4 IMAD R158, R158, 0xa0, RZ ;  /* 0x000000a09e9ec824 */ /* 0x000fc800078e02ff */
[----:B------:R-:W-:-:S05]  /*5b60*/  @!P4 IMAD R159, R158, R13, R164 ;  /* 0x0000000d9e9fc224 */ /* 0x000fca00078e02a4 */
[----:B-1----:R-:W-:-:S04]  /*5b70*/  @!P4 IADD3 R162, P1, R6, R159, RZ ;  /* 0x0000009f06a2c210 */ /* 0x002fc80007f3e0ff */
[----:B------:R-:W-:Y:S02]  /*5b80*/  @!P4 LEA.HI.X.SX32 R159, R159, R8, 0x1, P1 ;  /* 0x000000089f9fc211 */ /* 0x000fe400008f0eff */
[C---:B0-----:R-:W-:Y:S02]  /*5b90*/  @!P4 LEA R158, P1, R162.reuse, R14, 0x2 ;  /* 0x0000000ea29ec211 */ /* 0x041fe400078210ff */
[----:B------:R-:W2:Y:S02]  /*5ba0*/  @!P3 LDC R14, c[0x0][0x288] ;  /* 0x0000a200ff0ebb82 */ /* 0x000ea40000000800 */
[----:B------:R-:W-:Y:S01]  /*5bb0*/  @!P4 LEA.HI.X R159, R162, R15, R159, 0x2, P1 ;  /* 0x0000000fa29fc211 */ /* 0x000fe200008f149f */
[----:B------:R-:W-:Y:S02]  /*5bc0*/  IMAD.IADD R162, R165, 0x1, R13 ;  /* 0x00000001a5a27824 */ /* 0x000fe400078e020d */
[----:B------:R-:W-:Y:S02]  /*5bd0*/  IMAD.SHL.U32 R164, R12, 0x4, RZ ;  /* 0x000000040ca47824 */ /* 0x000fe400078e00ff */
[----:B------:R-:W4:Y:S01]  /*5be0*/  @!P4 LDG.E R79, desc[UR36][R158.64] ;  /* 0x000000249e4fc981 */ /* 0x000f22000c1e1900 */
[----:B------:R-:W-:-:S04]  /*5bf0*/  SHF.L.U32 R162, R162, 0x2, RZ ;  /* 0x00000002a2a27819 */ /* 0x000fc800000006ff */
[----:B------:R-:W-:Y:S01]  /*5c00*/  ISETP.GE.OR P1, PT, R162, R87, P0 ;  /* 0x00000057a200720c */ /* 0x000fe20000726670 */
[----:B--2---:R-:W-:-:S12]  /*5c10*/  @!P3 IMAD R160, R155, R14, RZ ;  /* 0x0000000e9ba0b224 */ /* 0x004fd800078e02ff */
[----:B------:R-:W2:Y:S01]  /*5c20*/  @!P1 LDG.E R155, desc[UR36][R156.64] ;  /* 0x000000249c9b9981 */ /* 0x000ea2000c1e1900 */
[----:B------:R-:W0:Y:S01]  /*5c30*/  @!P3 LDC.64 R14, c[0x0][0x248] ;  /* 0x00009200ff0ebb82 */ /* 0x000e220000000a00 */
[----:B------:R-:W-:Y:S01]  /*5c40*/  @!P3 IMAD R160, R160, 0xa0, RZ ;  /* 0x000000a0a0a0b824 */ /* 0x000fe200078e02ff */
[----:B------:R-:W-:-:S03]  /*5c50*/  ISETP.GE.OR P5, PT, R164, R87, P0 ;  /* 0x00000057a400720c */ /* 0x000fc600007a6670 */
[----:B------:R-:W-:-:S05]  /*5c60*/  @!P3 IMAD R153, R160, R13, R153 ;  /* 0x0000000da099b224 */ /* 0x000fca00078e0299 */
[----:B------:R-:W-:-:S04]  /*5c70*/  @!P3 IADD3 R161, P4, R6, R153, RZ ;  /* 0x0000009906a1b210 */ /* 0x000fc80007f9e0ff */
[----:B------:R-:W-:Y:S02]  /*5c80*/  @!P3 LEA.HI.X.SX32 R153, R153, R8, 0x1, P4 ;  /* 0x000000089999b211 */ /* 0x000fe400020f0eff */
[C---:B0-----:R-:W-:Y:S02]  /*5c90*/  @!P3 LEA R160, P4, R161.reuse, R14, 0x2 ;  /* 0x0000000ea1a0b211 */ /* 0x041fe400078810ff */
[----:B------:R-:W2:Y:S02]  /*5ca0*/  @!P1 LDC R14, c[0x0][0x288] ;  /* 0x0000a200ff0e9b82 */ /* 0x000ea40000000800 */
[----:B------:R-:W-:Y:S02]  /*5cb0*/  @!P3 LEA.HI.X R161, R161, R15, R153, 0x2, P4 ;  /* 0x0000000fa1a1b211 */ /* 0x000fe400020f1499 */
[----:B------:R-:W3:Y:S01]  /*5cc0*/  @!P5 LDG.E R153, desc[UR36][R156.64] ;  /* 0x000000249c99d981 */ /* 0x000ee2000c1e1900 */
[----:B------:R-:W-:-:S06]  /*5cd0*/  FSEL R78, R78, RZ, P2 ;  /* 0x000000ff4e4e7208 */ /* 0x000fcc0001000000 */
[----:B------:R0:W4:Y:S01]  /*5ce0*/  @!P3 LDG.E R78, desc[UR36][R160.64] ;  /* 0x00000024a04eb981 */ /* 0x000122000c1e1900 */
[----:B------:R-:W-:-:S04]  /*5cf0*/  IMAD R12, R13, 0x3d, R12 ;  /* 0x0000003d0d0c7824 */ /* 0x000fc800078e020c */
[----:B0-----:R-:W-:-:S05]  /*5d00*/  IMAD.SHL.U32 R160, R12, 0x4, RZ ;  /* 0x000000040ca07824 */ /* 0x001fca00078e00ff */
[----:B------:R-:W-:-:S13]  /*5d10*/  ISETP.GE.OR P4, PT, R160, R87, P0 ;  /* 0x00000057a000720c */ /* 0x000fda0000786670 */
[----:B------:R-:W4:Y:S01]  /*5d20*/  @!P4 LDG.E R161, desc[UR36][R156.64] ;  /* 0x000000249ca1c981 */ /* 0x000f22000c1e1900 */
[----:B------:R-:W-:Y:S01]  /*5d30*/  FSEL R81, R81, RZ, P2 ;  /* 0x000000ff51517208 */ /* 0x000fe20001000000 */
[----:B--2---:R-:W-:Y:S02]  /*5d40*/  @!P1 IMAD R158, R155, R14, RZ ;  /* 0x0000000e9b9e9224 */ /* 0x004fe400078e02ff */
[----:B------:R-:W0:Y:S02]  /*5d50*/  @!P1 LDC.64 R14, c[0x0][0x248] ;  /* 0x00009200ff0e9b82 */ /* 0x000e240000000a00 */
[----:B------:R-:W-:-:S06]  /*5d60*/  @!P1 IMAD R158, R158, 0xa0, RZ ;  /* 0x000000a09e9e9824 */ /* 0x000fcc00078e02ff */
[----:B------:R-:W3:Y:S01]  /*5d70*/  @!P5 LDC R155, c[0x0][0x288] ;  /* 0x0000a200ff9bdb82 */ /* 0x000ee20000000800 */
[----:B------:R-:W-:-:S05]  /*5d80*/  @!P1 IMAD R159, R158, R13, R162 ;  /* 0x0000000d9e9f9224 */ /* 0x000fca00078e02a2 */
[----:B------:R-:W-:-:S04]  /*5d90*/  @!P1 IADD3 R162, P3, R6, R159, RZ ;  /* 0x0000009f06a29210 */ /* 0x000fc80007f7e0ff */
[----:B------:R-:W-:Y:S02]  /*5da0*/  @!P1 LEA.HI.X.SX32 R159, R159, R8, 0x1, P3 ;  /* 0x000000089f9f9211 */ /* 0x000fe400018f0eff */
[----:B0-----:R-:W-:-:S04]  /*5db0*/  @!P1 LEA R158, P3, R162, R14, 0x2 ;  /* 0x0000000ea29e9211 */ /* 0x001fc800078610ff */
[----:B------:R-:W-:Y:S02]  /*5dc0*/  @!P1 LEA.HI.X R159, R162, R15, R159, 0x2, P3 ;  /* 0x0000000fa29f9211 */ /* 0x000fe400018f149f */
[----:B------:R-:W0:Y:S01]  /*5dd0*/  @!P5 LDC.64 R14, c[0x0][0x248] ;  /* 0x00009200ff0edb82 */ /* 0x000e220000000a00 */
[----:B---3--:R-:W-:-:S04]  /*5de0*/  @!P5 IMAD R153, R153, R155, RZ ;  /* 0x0000009b9999d224 */ /* 0x008fc800078e02ff */
[----:B------:R-:W-:-:S04]  /*5df0*/  @!P5 IMAD R153, R153, 0xa0, RZ ;  /* 0x000000a09999d824 */ /* 0x000fc800078e02ff */
[----:B------:R-:W-:Y:S02]  /*5e00*/  @!P5 IMAD R153, R153, R13, R164 ;  /* 0x0000000d9999d224 */ /* 0x000fe400078e02a4 */
[----:B------:R-:W4:Y:S03]  /*5e10*/  @!P4 LDC R164, c[0x0][0x288] ;  /* 0x0000a200ffa4cb82 */ /* 0x000f260000000800 */
[----:B------:R-:W-:-:S04]  /*5e20*/  @!P5 IADD3 R155, P3, R6, R153, RZ ;  /* 0x00000099069bd210 */ /* 0x000fc80007f7e0ff */
[----:B------:R-:W-:Y:S02]  /*5e30*/  @!P5 LEA.HI.X.SX32 R162, R153, R8, 0x1, P3 ;  /* 0x0000000899a2d211 */ /* 0x000fe400018f0eff */
[----:B0-----:R-:W-:-:S04]  /*5e40*/  @!P5 LEA R14, P3, R155, R14, 0x2 ;  /* 0x0000000e9b0ed211 */ /* 0x001fc800078610ff */
[----:B------:R-:W-:Y:S01]  /*5e50*/  @!P5 LEA.HI.X R15, R155, R15, R162, 0x2, P3 ;  /* 0x0000000f9b0fd211 */ /* 0x000fe200018f14a2 */
[----:B------:R-:W-:-:S04]  /*5e60*/  IMAD.IADD R162, R12, 0x1, R13 ;  /* 0x000000010ca27824 */ /* 0x000fc800078e020d */
[----:B------:R-:W-:Y:S01]  /*5e70*/  IMAD.SHL.U32 R12, R162, 0x4, RZ ;  /* 0x00000004a20c7824 */ /* 0x000fe200078e00ff */
[----:B------:R0:W2:Y:S04]  /*5e80*/  @!P5 LDG.E R81, desc[UR36][R14.64] ;  /* 0x000000240e51d981 */ /* 0x0000a8000c1e1900 */
[-C--:B------:R-:W-:Y:S01]  /*5e90*/  ISETP.GE.OR P3, PT, R12, R87.reuse, P0 ;  /* 0x000000570c00720c */ /* 0x080fe20000766670 */
[----:B------:R-:W-:Y:S01]  /*5ea0*/  IMAD.IADD R162, R162, 0x1, R13 ;  /* 0x00000001a2a27824 */ /* 0x000fe200078e020d */
[----:B0-----:R-:W0:Y:S11]  /*5eb0*/  @!P4 LDC.64 R14, c[0x0][0x248] ;  /* 0x00009200ff0ecb82 */ /* 0x001e360000000a00 */
[----:B------:R-:W3:Y:S01]  /*5ec0*/  @!P3 LDG.E R155, desc[UR36][R156.64] ;  /* 0x000000249c9bb981 */ /* 0x000ee2000c1e1900 */
[----:B------:R-:W-:Y:S01]  /*5ed0*/  IMAD.SHL.U32 R162, R162, 0x4, RZ ;  /* 0x00000004a2a27824 */ /* 0x000fe200078e00ff */
[----:B------:R-:W3:Y:S04]  /*5ee0*/  @!P3 LDC R163, c[0x0][0x288] ;  /* 0x0000a200ffa3bb82 */ /* 0x000ee80000000800 */
[----:B------:R-:W-:-:S13]  /*5ef0*/  ISETP.GE.OR P0, PT, R162, R87, P0 ;  /* 0x00000057a200720c */ /* 0x000fda0000706670 */
[----:B------:R-:W2:Y:S01]  /*5f00*/  @!P0 LDG.E R153, desc[UR36][R156.64] ;  /* 0x000000249c998981 */ /* 0x000ea2000c1e1900 */
[----:B----4-:R-:W-:Y:S01]  /*5f10*/  @!P4 IMAD R161, R161, R164, RZ ;  /* 0x000000a4a1a1c224 */ /* 0x010fe200078e02ff */
[----:B------:R-:W-:-:S03]  /*5f20*/  FSEL R84, R84, RZ, P2 ;  /* 0x000000ff54547208 */ /* 0x000fc60001000000 */
[----:B------:R-:W-:-:S03]  /*5f30*/  @!P4 IMAD R161, R161, 0xa0, RZ ;  /* 0x000000a0a1a1c824 */ /* 0x000fc600078e02ff */
[----:B------:R1:W4:Y:S01]  /*5f40*/  @!P1 LDG.E R84, desc[UR36][R158.64] ;  /* 0x000000249e549981 */ /* 0x000322000c1e1900 */
[----:B------:R-:W-:Y:S01]  /*5f50*/  @!P4 IMAD R161, R161, R13, R160 ;  /* 0x0000000da1a1c224 */ /* 0x000fe200078e02a0 */
[----:B-1----:R-:W2:Y:S01]  /*5f60*/  @!P0 LDC R158, c[0x0][0x288] ;  /* 0x0000a200ff9e8b82 */ /* 0x002ea20000000800 */
[----:B------:R-:W-:Y:S02]  /*5f70*/  FSEL R85, R85, RZ, P2 ;  /* 0x000000ff55557208 */ /* 0x000fe40001000000 */
[----:B------:R-:W-:Y:S02]  /*5f80*/  FSEL R82, R82, RZ, P2 ;  /* 0x000000ff52527208 */ /* 0x000fe40001000000 */
[----:B------:R-:W-:Y:S01]  /*5f90*/  FSEL R83, R83, RZ, P2 ;  /* 0x000000ff53537208 */ /* 0x000fe20001000000 */
[----:B---3--:R-:W-:Y:S01]  /*5fa0*/  @!P3 IMAD R163, R155, R163, RZ ;  /* 0x000000a39ba3b224 */ /* 0x008fe200078e02ff */
[----:B------:R-:W-:-:S04]  /*5fb0*/  @!P4 IADD3 R155, P1, R6, R161, RZ ;  /* 0x000000a1069bc210 */ /* 0x000fc80007f3e0ff */
[----:B------:R-:W-:Y:S02]  /*5fc0*/  @!P4 LEA.HI.X.SX32 R156, R161, R8, 0x1, P1 ;  /* 0x00000008a19cc211 */ /* 0x000fe400008f0eff */
[----:B0-----:R-:W-:-:S04]  /*5fd0*/  @!P4 LEA R160, P1, R155, R14, 0x2 ;  /* 0x0000000e9ba0c211 */ /* 0x001fc800078210ff */
[----:B------:R-:W-:Y:S02]  /*5fe0*/  @!P4 LEA.HI.X R161, R155, R15, R156, 0x2, P1 ;  /* 0x0000000f9ba1c211 */ /* 0x000fe400008f149c */
[----:B------:R-:W0:Y:S01]  /*5ff0*/  @!P3 LDC.64 R14, c[0x0][0x248] ;  /* 0x00009200ff0ebb82 */ /* 0x000e220000000a00 */
[----:B------:R-:W-:Y:S02]  /*6000*/  @!P3 IMAD R155, R163, 0xa0, RZ ;  /* 0x000000a0a39bb824 */ /* 0x000fe400078e02ff */
[----:B------:R-:W3:Y:S02]  /*6010*/  @!P4 LDG.E R85, desc[UR36][R160.64] ;  /* 0x00000024a055c981 */ /* 0x000ee4000c1e1900 */
[----:B------:R-:W-:-:S05]  /*6020*/  @!P3 IMAD R155, R155, R13, R12 ;  /* 0x0000000d9b9bb224 */ /* 0x000fca00078e020c */
[----:B------:R-:W-:-:S04]  /*6030*/  @!P3 IADD3 R12, P1, R6, R155, RZ ;  /* 0x0000009b060cb210 */ /* 0x000fc80007f3e0ff */
[----:B------:R-:W-:Y:S02]  /*6040*/  @!P3 LEA.HI.X.SX32 R155, R155, R8, 0x1, P1 ;  /* 0x000000089b9bb211 */ /* 0x000fe400008f0eff */
[----:B0-----:R-:W-:-:S04]  /*6050*/  @!P3 LEA R156, P1, R12, R14, 0x2 ;  /* 0x0000000e0c9cb211 */ /* 0x001fc800078210ff */
[----:B------:R-:W-:Y:S02]  /*6060*/  @!P3 LEA.HI.X R157, R12, R15, R155, 0x2, P1 ;  /* 0x0000000f0c9db211 */ /* 0x000fe400008f149b */
[----:B------:R-:W-:Y:S01]  /*6070*/  ISETP.NE.U32.AND P1, PT, RZ, UR6, PT ;  /* 0x00000006ff007c0c */ /* 0x000fe2000bf25070 */
[----:B------:R-:W0:Y:S01]  /*6080*/  @!P0 LDC.64 R14, c[0x0][0x248] ;  /* 0x00009200ff0e8b82 */ /* 0x000e220000000a00 */
[----:B--2---:R-:W-:Y:S01]  /*6090*/  @!P0 IMAD R153, R153, R158, RZ ;  /* 0x0000009e99998224 */ /* 0x004fe200078e02ff */
[----:B------:R1:W2:Y:S01]  /*60a0*/  @!P3 LDG.E R82, desc[UR36][R156.64] ;  /* 0x000000249c52b981 */ /* 0x0002a2000c1e1900 */
[----:B------:R-:W-:Y:S02]  /*60b0*/  ISETP.NE.AND.EX P1, PT, RZ, UR7, PT, P1 ;  /* 0x00000007ff007c0c */ /* 0x000fe4000bf25310 */
[----:B------:R-:W-:-:S04]  /*60c0*/  @!P0 IMAD R153, R153, 0xa0, RZ ;  /* 0x000000a099998824 */ /* 0x000fc800078e02ff */
[----:B------:R-:W-:-:S07]  /*60d0*/  @!P0 IMAD R153, R153, R13, R162 ;  /* 0x0000000d99998224 */ /* 0x000fce00078e02a2 */
[--C-:B------:R-:W-:Y:S02]  /*60e0*/  @P1 SHF.R.S32.HI R158, RZ, 0x1f, R11.reuse ;  /* 0x0000001fff9e1819 */ /* 0x100fe4000001140b */
[----:B------:R-:W-:Y:S02]  /*60f0*/  @P1 IADD3 R12, P4, P5, R154, UR6, R11 ;  /* 0x000000069a0c1c10 */ /* 0x000fe4000fd9e00b */
[----:B------:R-:W-:-:S04]  /*6100*/  @P1 SHF.R.S32.HI R11, RZ, 0x1f, R154 ;  /* 0x0000001fff0b1819 */ /* 0x000fc8000001149a */
[----:B------:R-:W-:Y:S02]  /*6110*/  @P1 IADD3.X R13, R11, UR7, R158, P4, P5 ;  /* 0x000000070b0d1c10 */ /* 0x000fe4000a7ea49e */
[----:B------:R-:W-:-:S03]  /*6120*/  @!P0 IADD3 R11, P3, R6, R153, RZ ;  /* 0x00000099060b8210 */ /* 0x000fc60007f7e0ff */
[----:B------:R-:W3:Y:S01]  /*6130*/  @P1 LDG.E.U8 R12, desc[UR36][R12.64] ;  /* 0x000000240c0c1981 */ /* 0x000ee2000c1e1100 */
[----:B------:R-:W-:Y:S02]  /*6140*/  @!P0 LEA.HI.X.SX32 R158, R153, R8, 0x1, P3 ;  /* 0x00000008999e8211 */ /* 0x000fe400018f0eff */
[----:B0-----:R-:W-:-:S04]  /*6150*/  @!P0 LEA R14, P3, R11, R14, 0x2 ;  /* 0x0000000e0b0e8211 */ /* 0x001fc800078610ff */
[----:B------:R-:W-:-:S05]  /*6160*/  @!P0 LEA.HI.X R15, R11, R15, R158, 0x2, P3 ;  /* 0x0000000f0b0f8211 */ /* 0x000fca00018f149e */
[----:B------:R0:W2:Y:S01]  /*6170*/  @!P0 LDG.E R83, desc[UR36][R14.64] ;  /* 0x000000240e538981 */ /* 0x0000a2000c1e1900 */
[----:B------:R-:W-:-:S04]  /*6180*/  FMUL.FTZ R11, R150, R9 ;  /* 0x00000009960b7220 */ /* 0x000fc80000410000 */
[----:B------:R-:W-:-:S04]  /*6190*/  FFMA.FTZ R158, R152, R81, R11 ;  /* 0x00000051989e7223 */ /* 0x000fc8000001000b */
[----:B------:R-:W-:-:S04]  /*61a0*/  FFMA.FTZ R158, R149, R10, R158 ;  /* 0x0000000a959e7223 */ /* 0x000fc8000001009e */
[----:B------:R-:W-:-:S04]  /*61b0*/  FFMA.FTZ R11, R147, R20, R158 ;  /* 0x00000014930b7223 */ /* 0x000fc8000001009e */
[----:B------:R-:W-:-:S04]  /*61c0*/  FFMA.FTZ R11, R148, R21, R11 ;  /* 0x00000015940b7223 */ /* 0x000fc8000001000b */
[----:B------:R-:W-:-:S04]  /*61d0*/  FFMA.FTZ R11, R146, R25, R11 ;  /* 0x00000019920b7223 */ /* 0x000fc8000001000b */
[----:B------:R-:W-:-:S04]  /*61e0*/  FFMA.FTZ R11, R144, R27, R11 ;  /* 0x0000001b900b7223 */ /* 0x000fc8000001000b */
[----:B-1----:R-:W-:-:S04]  /*61f0*/  FFMA.FTZ R156, R142, R29, R11 ;  /* 0x0000001d8e9c7223 */ /* 0x002fc8000001000b */
[----:B------:R-:W-:-:S04]  /*6200*/  FFMA.FTZ R11, R145, R30, R156 ;  /* 0x0000001e910b7223 */ /* 0x000fc8000001009c */
[----:B------:R-:W-:-:S04]  /*6210*/  FFMA.FTZ R156, R140, R31, R11 ;  /* 0x0000001f8c9c7223 */ /* 0x000fc8000001000b */
[----:B------:R-:W-:-:S04]  /*6220*/  FFMA.FTZ R11, R143, R32, R156 ;  /* 0x000000208f0b7223 */ /* 0x000fc8000001009c */
[----:B0-----:R-:W-:-:S04]  /*6230*/  FFMA.FTZ R14, R138, R33, R11 ;  /* 0x000000218a0e7223 */ /* 0x001fc8000001000b */
        /* <DEDUP_REMOVED lines=48> */
[----:B----4-:R-:W-:Y:S01]  /*6540*/  FFMA.FTZ R11, R91, R84, R14 ;  /* 0x000000545b0b7223 */ /* 0x010fe2000001000e */
[----:B------:R-:W-:Y:S01]  /*6550*/  UMOV UR5, 0xffffffff ;  /* 0xffffffff00057882 */ /* 0x000fe20000000000 */
[----:B---3--:R-:W-:Y:S02]  /*6560*/  ISETP.NE.AND P0, PT, R12, RZ, P1 ;  /* 0x000000ff0c00720c */ /* 0x008fe40000f05270 */
[----:B------:R-:W-:-:S04]  /*6570*/  FFMA.FTZ R12, R90, R85, R11 ;  /* 0x000000555a0c7223 */ /* 0x000fc8000001000b */
[----:B--2---:R-:W-:Y:S01]  /*6580*/  FFMA.FTZ R13, R89, R82, R12 ;  /* 0x00000052590d7223 */ /* 0x004fe2000001000c */
[----:B------:R-:W-:-:S03]  /*6590*/  LOP3.LUT P1, RZ, R18, 0x3, RZ, 0xc0, !PT ;  /* 0x0000000312ff7812 */ /* 0x000fc6000782c0ff */
[----:B------:R-:W-:Y:S01]  /*65a0*/  FFMA.FTZ R13, R88, R83, R13 ;  /* 0x00000053580d7223 */ /* 0x000fe2000001000d */
[----:B------:R-:W-:Y:S09]  /*65b0*/  BRA.DIV UR5, `(.L_x_3844) ;  /* 0x0000002a05f07947 */ /* 0x000ff2000b800000 */
[----:B------:R-:W0:Y:S02]  /*65c0*/  SHFL.BFLY PT, R14, R13, 0x2, 0x1f ;  /* 0x0c401f000d0e7f89 */ /* 0x000e2400000e0000 */
[----:B0-----:R-:W-:-:S05]  /*65d0*/  FADD.FTZ R13, R13, R14 ;  /* 0x0000000e0d0d7221 */ /* 0x001fca0000010000 */
[----:B------:R0:W1:Y:S02]  /*65e0*/  SHFL.BFLY PT, R14, R13, 0x1, 0x1f ;  /* 0x0c201f000d0e7f89 */ /* 0x00006400000e0000 */
.L_x_3887:
        /* <DEDUP_REMOVED lines=16> */
[----:B------:R-:W2:Y:S01]  /*66f0*/  @P2 LDG.E R12, desc[UR36][R12.64] ;  /* 0x000000240c0c2981 */ /* 0x000ea2000c1e1900 */
[----:B-1----:R-:W-:-:S06]  /*6700*/  @P1 IMAD.WIDE R14, R19, 0x4, R14 ;  /* 0x00000004130e1825 */ /* 0x002fcc00078e020e */
[----:B------:R-:W3:Y:S01]  /*6710*/  @P1 LDG.E R14, desc[UR36][R14.64] ;  /* 0x000000240e0e1981 */ /* 0x000ee2000c1e1900 */
[----:B------:R-:W-:-:S04]  /*6720*/  @P1 ISETP.GE.AND P3, PT, R154, R7, PT ;  /* 0x000000079a00120c */ /* 0x000fc80003f66270 */
[----:B-----5:R-:W-:-:S04]  /*6730*/  @P1 SEL R153, R28, RZ, !P3 ;  /* 0x000000ff1c991207 */ /* 0x020fc80005800000 */
[----:B------:R-:W-:-:S04]  /*6740*/  @P1 IADD3 R153, R153, R154, -R17 ;  /* 0x0000009a99991210 */ /* 0x000fc80007ffe811 */
[----:B------:R-:W-:Y:S01]  /*6750*/  @P1 I2FP.F32.S32 R156, R153 ;  /* 0x00000099009c1245 */ /* 0x000fe20000201400 */
[----:B------:R-:W-:Y:S02]  /*6760*/  IMAD.IADD R153, R154, 0x1, -R26 ;  /* 0x000000019a997824 */ /* 0x000fe400078e0a1a */
[----:B--2---:R-:W-:-:S03]  /*6770*/  @P2 FADD.FTZ R11, R11, R12 ;  /* 0x0000000c0b0b2221 */ /* 0x004fc60000010000 */
[----:B------:R-:W-:Y:S01]  /*6780*/  LEA R12, R153, UR4, 0x2 ;  /* 0x00000004990c7c11 */ /* 0x000fe2000f8e10ff */
[----:B---3--:R-:W-:-:S05]  /*6790*/  @P1 FFMA.FTZ R11, R156, R14, R11 ;  /* 0x0000000e9c0b1223 */ /* 0x008fca000001000b */
[----:B------:R1:W-:Y:S01]  /*67a0*/  STS [R12], R11 ;  /* 0x0000000b0c007388 */ /* 0x0003e20000000800 */
[----:B------:R-:W-:-:S07]  /*67b0*/  @!P0 FMNMX.FTZ R151, R151, R11, !PT ;  /* 0x0000000b97978209 */ /* 0x000fce0007810000 */
.L_x_3846:
[----:B------:R-:W-:Y:S05]  /*67c0*/  BSYNC B1 ;  /* 0x0000000000017941 */ /* 0x000fea0003800000 */
.L_x_3845:
[----:B------:R-:W-:-:S05]  /*67d0*/  VIADD R154, R154, 0x10 ;  /* 0x000000109a9a7836 */ /* 0x000fca0000000000 */
[----:B------:R-:W-:-:S13]  /*67e0*/  ISETP.GE.AND P0, PT, R154, R0, PT ;  /* 0x000000009a00720c */ /* 0x000fda0003f06270 */
[----:B------:R-:W-:Y:S05]  /*67f0*/  @!P0 BRA `(.L_x_3847) ;  /* 0xffffffb800f08947 */ /* 0x000fea000383ffff */
.L_x_3843:
[----:B------:R-:W-:Y:S05]  /*6800*/  BSYNC B0 ;  /* 0x0000000000007941 */ /* 0x000fea0003800000 */
.L_x_3842:
[----:B------:R-:W-:Y:S01]  /*6810*/  UMOV UR5, 0xffffffff ;  /* 0xffffffff00057882 */ /* 0x000fe20000000000 */
[----:B------:R-:W-:Y:S02]  /*6820*/  SHF.R.S32.HI R3, RZ, 0x1f, R18 ;  /* 0x0000001fff037819 */ /* 0x000fe40000011412 */
[----:B------:R-:W-:Y:S05]  /*6830*/  BRA.DIV UR5, `(.L_x_3848) ;  /* 0x0000002a05907947 */ /* 0x000fea000b800000 */
[----:B------:R-:W0:Y:S02]  /*6840*/  SHFL.BFLY PT, R14, R151, 0x10, 0x1f ;  /* 0x0e001f00970e7f89 */ /* 0x000e2400000e0000 */
[----:B0-----:R-:W-:-:S05]  /*6850*/  FMNMX.FTZ R13, R14, R151, !PT ;  /* 0x000000970e0d7209 */ /* 0x001fca0007810000 */
[----:B------:R-:W0:Y:S02]  /*6860*/  SHFL.BFLY PT, R14, R13, 0x8, 0x1f ;  /* 0x0d001f000d0e7f89 */ /* 0x000e2400000e0000 */
[----:B0-----:R-:W-:-:S05]  /*6870*/  FMNMX.FTZ R0, R13, R14, !PT ;  /* 0x0000000e0d007209 */ /* 0x001fca0007810000 */
[----:B------:R0:W4:Y:S02]  /*6880*/  SHFL.BFLY PT, R14, R0, 0x4, 0x1f ;  /* 0x0c801f00000e7f89 */ /* 0x00012400000e0000 */
.L_x_3892:
[----:B------:R-:W-:Y:S01]  /*6890*/  LEA.HI R3, R3, R18, RZ, 0x5 ;  /* 0x0000001203037211 */ /* 0x000fe200078f28ff */
[----:B------:R-:W-:Y:S05]  /*68a0*/  WARPSYNC.ALL ;  /* 0x0000000000007948 */ /* 0x000fea0003800000 */
[----:B------:R-:W-:Y:S02]  /*68b0*/  LOP3.LUT R5, R3, 0xffffffe0, RZ, 0xc0, !PT ;  /* 0xffffffe003057812 */ /* 0x000fe400078ec0ff */
[----:B----4-:R-:W-:Y:S02]  /*68c0*/  FMNMX.FTZ R14, R0, R14, !PT ;  /* 0x0000000e000e7209 */ /* 0x010fe40007810000 */
[----:B------:R-:W-:-:S04]  /*68d0*/  IADD3 R5, -R5, R18, RZ ;  /* 0x0000001205057210 */ /* 0x000fc80007ffe1ff */
[----:B------:R-:W-:-:S13]  /*68e0*/  ISETP.NE.AND P0, PT, R5, RZ, PT ;  /* 0x000000ff0500720c */ /* 0x000fda0003f05270 */
[----:B------:R-:W4:Y:S01]  /*68f0*/  @!P0 S2R R7, SR_CgaCtaId ;  /* 0x0000000000078919 */ /* 0x000f220000008800 */
[----:B------:R-:W-:Y:S02]  /*6900*/  @!P0 MOV R6, 0x400 ;  /* 0x0000040000068802 */ /* 0x000fe40000000f00 */
[----:B------:R-:W-:Y:S02]  /*6910*/  @!P0 SHF.R.S32.HI R3, RZ, 0x5, R3 ;  /* 0x00000005ff038819 */ /* 0x000fe40000011403 */
[----:B----4-:R-:W-:-:S05]  /*6920*/  @!P0 LEA R6, R7, R6, 0x18 ;  /* 0x0000000607068211 */ /* 0x010fca00078ec0ff */
[----:B------:R-:W-:-:S05]  /*6930*/  @!P0 IMAD R3, R3, 0x4, R6 ;  /* 0x0000000403038824 */ /* 0x000fca00078e0206 */
[----:B------:R4:W-:Y:S01]  /*6940*/  @!P0 STS [R3], R14 ;  /* 0x0000000e03008388 */ /* 0x0009e20000000800 */
[----:B------:R-:W-:Y:S01]  /*6950*/  BAR.SYNC.DEFER_BLOCKING 0x0 ;  /* 0x0000000000007b1d */ /* 0x000fe20000010000 */
[----:B------:R-:W-:Y:S01]  /*6960*/  ISETP.GT.AND P0, PT, R5, 0x1, PT ;  /* 0x000000010500780c */ /* 0x000fe20003f04270 */
[----:B-1----:R-:W-:Y:S02]  /*6970*/  IMAD.IADD R11, R26, 0x1, R18 ;  /* 0x000000011a0b7824 */ /* 0x002fe400078e0212 */
[----:B---3--:R-:W-:Y:S02]  /*6980*/  IMAD.MOV.U32 R8, RZ, RZ, RZ ;  /* 0x000000ffff087224 */ /* 0x008fe400078e00ff */
[----:B------:R-:W-:Y:S01]  /*6990*/  ULDC UR5, c[0x0][0x284] ;  /* 0x0000a10000057ab9 */ /* 0x000fe20000000800 */
[----:B------:R-:W-:Y:S01]  /*69a0*/  ISETP.GT.AND P1, PT, R11, R17, PT ;  /* 0x000000110b00720c */ /* 0x000fe20003f24270 */
[----:B------:R-:W-:Y:S01]  /*69b0*/  ULDC.64 UR8, c[0x0][0x2b0] ;  /* 0x0000ac0000087ab9 */ /* 0x000fe20000000a00 */
[----:B------:R-:W-:Y:S05]  /*69c0*/  BSSY B0, `(.L_x_3849) ;  /* 0x0000027000007945 */ /* 0x000fea0003800000 */
[----:B----4-:R-:W1:Y:S01]  /*69d0*/  @!P0 S2R R3, SR_CgaCtaId ;  /* 0x0000000000038919 */ /* 0x010e620000008800 */
        /* <DEDUP_REMOVED lines=9> */
[----:B------:R-:W-:Y:S01]  /*6a70*/  ULDC.64 UR6, c[0x0][0x2b0] ;  /* 0x0000ac0000067ab9 */ /* 0x000fe20000000a00 */
[----:B------:R-:W-:Y:S01]  /*6a80*/  IMAD.MOV.U32 R8, RZ, RZ, RZ ;  /* 0x000000ffff087224 */ /* 0x000fe200078e00ff */
[----:B------:R-:W-:Y:S01]  /*6a90*/  ISETP.NE.U32.AND P0, PT, RZ, UR6, PT ;  /* 0x00000006ff007c0c */ /* 0x000fe2000bf05070 */
[----:B------:R-:W-:-:S03]  /*6aa0*/  IMAD.MOV.U32 R0, RZ, RZ, R11 ;  /* 0x000000ffff007224 */ /* 0x000fc600078e000b */
[----:B------:R-:W-:-:S13]  /*6ab0*/  ISETP.NE.AND.EX P0, PT, RZ, UR7, PT, P0 ;  /* 0x00000007ff007c0c */ /* 0x000fda000bf05300 */
.L_x_3854:
[----:B0-----:R-:W-:Y:S01]  /*6ac0*/  IMAD.IADD R3, R0, 0x1, -R26 ;  /* 0x0000000100037824 */ /* 0x001fe200078e0a1a */
[----:B------:R-:W-:Y:S04]  /*6ad0*/  BSSY B1, `(.L_x_3851) ;  /* 0x0000010000017945 */ /* 0x000fe80003800000 */
[----:B------:R-:W-:Y:S01]  /*6ae0*/  LEA R12, R3, UR4, 0x2 ;  /* 0x00000004030c7c11 */ /* 0x000fe2000f8e10ff */
[----:B------:R-:W-:Y:S06]  /*6af0*/  @!P0 BRA `(.L_x_3852) ;  /* 0x0000000000248947 */ /* 0x000fec0003800000 */
[----:B------:R-:W-:Y:S01]  /*6b00*/  IMAD R7, R2, UR5, RZ ;  /* 0x0000000502077c24 */ /* 0x000fe2000f8e02ff */
[----:B------:R-:W-:-:S04]  /*6b10*/  SHF.R.S32.HI R3, RZ, 0x1f, R0 ;  /* 0x0000001fff037819 */ /* 0x000fc80000011400 */
[--C-:B------:R-:W-:Y:S02]  /*6b20*/  SHF.R.S32.HI R14, RZ, 0x1f, R7.reuse ;  /* 0x0000001fff0e7819 */ /* 0x100fe40000011407 */
[----:B------:R-:W-:-:S04]  /*6b30*/  IADD3 R6, P2, P3, R0, UR8, R7 ;  /* 0x0000000800067c10 */ /* 0x000fc8000fb5e007 */
[----:B------:R-:W-:-:S05]  /*6b40*/  IADD3.X R7, R3, UR9, R14, P2, P3 ;  /* 0x0000000903077c10 */ /* 0x000fca00097e640e */
[----:B------:R-:W3:Y:S02]  /*6b50*/  LDG.E.U8 R6, desc[UR36][R6.64] ;  /* 0x0000002406067981 */ /* 0x000ee4000c1e1100 */
[----:B---3--:R-:W-:-:S13]  /*6b60*/  ISETP.NE.AND P2, PT, R6, RZ, PT ;  /* 0x000000ff0600720c */ /* 0x008fda0003f45270 */
[----:B------:R-:W-:Y:S01]  /*6b70*/  @P2 MOV R3, RZ ;  /* 0x000000ff00032202 */ /* 0x000fe20000000f00 */
[----:B------:R-:W-:Y:S06]  /*6b80*/  @P2 BRA `(.L_x_3853) ;  /* 0x0000000000102947 */ /* 0x000fec0003800000 */
.L_x_3852:
[----:B------:R-:W1:Y:S02]  /*6b90*/  LDS R3, [R12] ;  /* 0x000000000c037984 */ /* 0x000e640000000800 */
[----:B-1----:R-:W-:-:S04]  /*6ba0*/  FADD.FTZ R3, -R10, R3 ;  /* 0x000000030a037221 */ /* 0x002fc80000010100 */
[----:B------:R-:W-:-:S06]  /*6bb0*/  FMUL.FTZ R3, R3, 1.4426950216293334961 ;  /* 0x3fb8aa3b03037820 */ /* 0x000fcc0000410000 */
[----:B------:R-:W0:Y:S02]  /*6bc0*/  MUFU.EX2 R3, R3 ;  /* 0x0000000300037308 */ /* 0x000e240000000800 */
.L_x_3853:
[----:B------:R-:W-:Y:S05]  /*6bd0*/  BSYNC B1 ;  /* 0x0000000000017941 */ /* 0x000fea0003800000 */
.L_x_3851:
[----:B0-----:R3:W-:Y:S01]  /*6be0*/  STS [R12], R3 ;  /* 0x000000030c007388 */ /* 0x0017e20000000800 */
[----:B------:R-:W-:Y:S02]  /*6bf0*/  VIADD R0, R0, 0x40 ;  /* 0x0000004000007836 */ /* 0x000fe40000000000 */
[----:B------:R-:W-:-:S03]  /*6c00*/  FADD.FTZ R8, R3, R8 ;  /* 0x0000000803087221 */ /* 0x000fc60000010000 */
[----:B------:R-:W-:-:S13]  /*6c10*/  ISETP.GT.AND P2, PT, R0, R17, PT ;  /* 0x000000110000720c */ /* 0x000fda0003f44270 */
[----:B---3--:R-:W-:Y:S05]  /*6c20*/  @!P2 BRA `(.L_x_3854) ;  /* 0xfffffffc00a4a947 */ /* 0x008fea000383ffff */
.L_x_3850:
[----:B------:R-:W-:Y:S05]  /*6c30*/  BSYNC B0 ;  /* 0x0000000000007941 */ /* 0x000fea0003800000 */
.L_x_3849:
[----:B0-----:R-:W0:Y:S01]  /*6c40*/  SHFL.BFLY PT, R3, R8, 0x10, 0x1f ;  /* 0x0e001f0008037f89 */ /* 0x001e2200000e0000 */
[C---:B------:R-:W-:Y:S01]  /*6c50*/  LOP3.LUT P0, RZ, R18.reuse, 0x1f, RZ, 0xc0, !PT ;  /* 0x0000001f12ff7812 */ /* 0x040fe2000780c0ff */
[----:B------:R-:W-:Y:S01]  /*6c60*/  ULDC.U8 UR5, c[0x0][0x31c] ;  /* 0x0000c70000057ab9 */ /* 0x000fe20000000000 */
[----:B------:R-:W-:-:S04]  /*6c70*/  LOP3.LUT R7, R18, 0x1f, RZ, 0xc0, !PT ;  /* 0x0000001f12077812 */ /* 0x000fc800078ec0ff */
[----:B------:R-:W-:-:S07]  /*6c80*/  ISETP.GT.U32.AND P2, PT, R7, 0x1, PT ;  /* 0x000000010700780c */ /* 0x000fce0003f44070 */
[----:B-1----:R-:W1:Y:S01]  /*6c90*/  @!P0 S2R R10, SR_CgaCtaId ;  /* 0x00000000000a8919 */ /* 0x002e620000008800 */
[----:B------:R-:W-:-:S05]  /*6ca0*/  @!P0 MOV R7, 0x400 ;  /* 0x0000040000078802 */ /* 0x000fca0000000f00 */
[----:B------:R-:W3:Y:S01]  /*6cb0*/  @!P2 S2R R9, SR_CgaCtaId ;  /* 0x000000000009a919 */ /* 0x000ee20000008800 */
[----:B0-----:R-:W-:Y:S01]  /*6cc0*/  FADD.FTZ R3, R3, R8 ;  /* 0x0000000803037221 */ /* 0x001fe20000010000 */
[----:B------:R-:W-:-:S04]  /*6cd0*/  @!P2 MOV R8, 0x400 ;  /* 0x000004000008a802 */ /* 0x000fc80000000f00 */
[----:B------:R-:W0:Y:S01]  /*6ce0*/  SHFL.BFLY PT, R0, R3, 0x8, 0x1f ;  /* 0x0d001f0003007f89 */ /* 0x000e2200000e0000 */
[----:B-1----:R-:W-:Y:S01]  /*6cf0*/  @!P0 LEA R10, R10, R7, 0x18 ;  /* 0x000000070a0a8211 */ /* 0x002fe200078ec0ff */
[----:B------:R-:W-:Y:S01]  /*6d00*/  @!P2 IMAD.SHL.U32 R7, R18, 0x4, RZ ;  /* 0x000000041207a824 */ /* 0x000fe200078e00ff */
[----:B---3--:R-:W-:Y:S01]  /*6d10*/  @!P2 LEA R9, R9, R8, 0x18 ;  /* 0x000000080909a211 */ /* 0x008fe200078ec0ff */
        /* <DEDUP_REMOVED lines=19> */
[----:B------:R-:W0:Y:S01]  /*6e50*/  SHFL.IDX PT, R5, R5, RZ, 0x1f ;  /* 0x00001fff05057589 */ /* 0x000e2200000e0000 */
[----:B------:R-:W-:Y:S05]  /*6e60*/  @!P0 BRA `(.L_x_3855) ;  /* 0x0000000000188947 */ /* 0x000fea0003800000 */
[----:B------:R-:W1:Y:S08]  /*6e70*/  LDC R3, c[0x0][0x318] ;  /* 0x0000c600ff037b82 */ /* 0x000e700000000800 */
[----:B------:R-:W1:Y:S08]  /*6e80*/  LDC R0, c[0x0][0x29c] ;  /* 0x0000a700ff007b82 */ /* 0x000e700000000800 */
[----:B------:R-:W3:Y:S01]  /*6e90*/  LDC R7, c[0x0][0x284] ;  /* 0x0000a100ff077b82 */ /* 0x000ee20000000800 */
[----:B-1----:R-:W-:-:S04]  /*6ea0*/  IMAD R0, R22, R3, R0 ;  /* 0x0000000316007224 */ /* 0x002fc800078e0200 */
[----:B---3--:R-:W-:-:S05]  /*6eb0*/  IMAD R6, R0, R7, RZ ;  /* 0x0000000700067224 */ /* 0x008fca00078e02ff */
[----:B------:R-:W-:-:S07]  /*6ec0*/  SHF.R.S32.HI R7, RZ, 0x1f, R6 ;  /* 0x0000001fff077819 */ /* 0x000fce0000011406 */
.L_x_3855:
[----:B------:R-:W-:Y:S01]  /*6ed0*/  ULDC.64 UR6, c[0x0][0x310] ;  /* 0x0000c40000067ab9 */ /* 0x000fe20000000a00 */
[----:B------:R-:W-:Y:S04]  /*6ee0*/  BSSY B0, `(.L_x_3856) ;  /* 0x0000012000007945 */ /* 0x000fe80003800000 */
[----:B------:R-:W-:Y:S05]  /*6ef0*/  @P1 BRA `(.L_x_3857) ;  /* 0x0000000000401947 */ /* 0x000fea0003800000 */
[----:B0-----:R-:W-:-:S04]  /*6f00*/  FADD.FTZ R0, R5, 9.9999999747524270788e-07 ;  /* 0x358637bd05007421 */ /* 0x001fc80000010000 */
[----:B------:R0:W1:Y:S03]  /*6f10*/  MUFU.RCP R5, R0 ;  /* 0x0000000000057308 */ /* 0x0000660000001000 */
.L_x_3859:
[----:B0-----:R-:W-:-:S05]  /*6f20*/  IMAD.IADD R0, R11, 0x1, -R26 ;  /* 0x000000010b007824 */ /* 0x001fca00078e0a1a */
[----:B------:R-:W-:-:S05]  /*6f30*/  LEA R3, R0, UR4, 0x2 ;  /* 0x0000000400037c11 */ /* 0x000fca000f8e10ff */
[----:B-1----:R-:W1:Y:S02]  /*6f40*/  LDS R0, [R3] ;  /* 0x0000000003007984 */ /* 0x002e640000000800 */
[----:B-1----:R-:W-:-:S05]  /*6f50*/  FMUL.FTZ R10, R0, R5 ;  /* 0x00000005000a7220 */ /* 0x002fca0000410000 */
[----:B------:R0:W-:Y:S01]  /*6f60*/  STS [R3], R10 ;  /* 0x0000000a03007388 */ /* 0x0001e20000000800 */
[----:B------:R-:W-:Y:S05]  /*6f70*/  @!P0 BRA `(.L_x_3858) ;  /* 0x0000000000148947 */ /* 0x000fea0003800000 */
[----:B------:R-:W-:-:S04]  /*6f80*/  IADD3 R0, P1, R11, R6, RZ ;  /* 0x000000060b007210 */ /* 0x000fc80007f3e0ff */
[----:B0-----:R-:W-:Y:S02]  /*6f90*/  LEA.HI.X.SX32 R3, R11, R7, 0x1, P1 ;  /* 0x000000070b037211 */ /* 0x001fe400008f0eff */
[----:B------:R-:W-:-:S04]  /*6fa0*/  LEA R8, P1, R0, UR6, 0x2 ;  /* 0x0000000600087c11 */ /* 0x000fc8000f8210ff */
[----:B------:R-:W-:-:S05]  /*6fb0*/  LEA.HI.X R9, R0, UR7, R3, 0x2, P1 ;  /* 0x0000000700097c11 */ /* 0x000fca00088f1403 */
[----:B------:R1:W-:Y:S04]  /*6fc0*/  STG.E desc[UR36][R8.64], R10 ;  /* 0x0000000a08007986 */ /* 0x0003e8000c101924 */
.L_x_3858:
[----:B------:R-:W-:-:S05]  /*6fd0*/  VIADD R11, R11, 0x40 ;  /* 0x000000400b0b7836 */ /* 0x000fca0000000000 */
[----:B------:R-:W-:-:S13]  /*6fe0*/  ISETP.GT.AND P1, PT, R11, R17, PT ;  /* 0x000000110b00720c */ /* 0x000fda0003f24270 */
[----:B------:R-:W-:Y:S05]  /*6ff0*/  @!P1 BRA `(.L_x_3859) ;  /* 0xfffffffc00c89947 */ /* 0x000fea000383ffff */
.L_x_3857:
[----:B------:R-:W-:Y:S05]  /*7000*/  BSYNC B0 ;  /* 0x0000000000007941 */ /* 0x000fea0003800000 */
.L_x_3856:
[----:B------:R-:W-:Y:S01]  /*7010*/  SHF.R.S32.HI R27, RZ, 0x1f, R18 ;  /* 0x0000001fff1b7819 */ /* 0x000fe20000011412 */
[----:B------:R-:W-:Y:S01]  /*7020*/  ULDC.64 UR6, c[0x0][0x240] ;  /* 0x0000900000067ab9 */ /* 0x000fe20000000a00 */
[----:B------:R-:W-:Y:S02]  /*7030*/  CS2R R14, SRZ ;  /* 0x00000000000e7805 */ /* 0x000fe4000001ff00 */
[----:B------:R-:W-:Y:S02]  /*7040*/  ISETP.EQ.U32.AND P1, PT, RZ, UR6, PT ;  /* 0x00000006ff007c0c */ /* 0x000fe4000bf22070 */
[----:B------:R-:W-:Y:S02]  /*7050*/  CS2R R12, SRZ ;  /* 0x00000000000c7805 */ /* 0x000fe4000001ff00 */
[----:B------:R-:W-:Y:S01]  /*7060*/  LEA.HI R27, R27, R18, RZ, 0x6 ;  /* 0x000000121b1b7211 */ /* 0x000fe200078f30ff */
[----:B------:R-:W-:Y:S01]  /*7070*/  ULDC UR5, c[0x0][0x284] ;  /* 0x0000a10000057ab9 */ /* 0x000fe20000000800 */
[----:B------:R-:W-:Y:S01]  /*7080*/  ULDC UR10, c[0x0][0x288] ;  /* 0x0000a200000a7ab9 */ /* 0x000fe20000000800 */
[----:B------:R-:W-:Y:S01]  /*7090*/  ULDC UR11, c[0x0][0x288] ;  /* 0x0000a200000b7ab9 */ /* 0x000fe20000000800 */
[----:B0-----:R-:W-:Y:S01]  /*70a0*/  LOP3.LUT R3, R27, 0xffffffc0, RZ, 0xc0, !PT ;  /* 0xffffffc01b037812 */ /* 0x001fe200078ec0ff */
[----:B------:R-:W-:Y:S01]  /*70b0*/  ULDC.64 UR8, c[0x0][0x258] ;  /* 0x0000960000087ab9 */ /* 0x000fe20000000a00 */
[----:B------:R-:W-:Y:S01]  /*70c0*/  ULDC.64 UR16, c[0x0][0x258] ;  /* 0x0000960000107ab9 */ /* 0x000fe20000000a00 */
[----:B------:R-:W-:Y:S01]  /*70d0*/  ULDC.64 UR14, c[0x0][0x250] ;  /* 0x00009400000e7ab9 */ /* 0x000fe20000000a00 */
[----:B------:R-:W-:Y:S01]  /*70e0*/  ULDC.64 UR18, c[0x0][0x250] ;  /* 0x0000940000127ab9 */ /* 0x000fe20000000a00 */
[----:B------:R-:W-:-:S02]  /*70f0*/  IMAD.IADD R20, R18, 0x1, -R3 ;  /* 0x0000000112147824 */ /* 0x000fc400078e0a03 */
[----:B------:R-:W-:-:S03]  /*7100*/  VIADD R18, R18, 0x3f ;  /* 0x0000003f12127836 */ /* 0x000fc60000000000 */
[C---:B------:R-:W-:Y:S02]  /*7110*/  ISETP.GT.AND P2, PT, R20.reuse, 0x27, PT ;  /* 0x000000271400780c */ /* 0x040fe40003f44270 */
[----:B------:R-:W-:Y:S02]  /*7120*/  SHF.L.U32 R3, R20, 0x2, RZ ;  /* 0x0000000214037819 */ /* 0x000fe400000006ff */
[----:B------:R-:W-:-:S04]  /*7130*/  ISETP.GT.U32.OR P0, PT, R18, 0x7e, P2 ;  /* 0x0000007e1200780c */ /* 0x000fc80001704470 */
[----:B------:R-:W-:Y:S01]  /*7140*/  ISETP.EQ.OR.EX P0, PT, RZ, UR7, P0, P1 ;  /* 0x00000007ff007c0c */ /* 0x000fe20008702710 */
[----:B------:R-:W-:-:S12]  /*7150*/  ULDC.64 UR6, c[0x0][0x250] ;  /* 0x0000940000067ab9 */ /* 0x000fd80000000a00 */
[----:B------:R-:W0:Y:S01]  /*7160*/  @!P0 LDC.64 R6, c[0x0][0x240] ;  /* 0x00009000ff068b82 */ /* 0x000e220000000a00 */
[----:B------:R-:W-:Y:S01]  /*7170*/  @!P0 IMAD R5, R19, 0xa0, R3 ;  /* 0x000000a013058824 */ /* 0x000fe200078e0203 */
[----:B------:R-:W-:Y:S01]  /*7180*/  BSSY B0, `(.L_x_3860) ;  /* 0x0000198000007945 */ /* 0x000fe20003800000 */
[----:B-1----:R-:W-:Y:S02]  /*7190*/  CS2R R10, SRZ ;  /* 0x00000000000a7805 */ /* 0x002fe4000001ff00 */
[----:B------:R-:W-:Y:S01]  /*71a0*/  CS2R R8, SRZ ;  /* 0x0000000000087805 */ /* 0x000fe2000001ff00 */
[----:B------:R-:W-:Y:S02]  /*71b0*/  IMAD R0, R22, UR5, RZ ;  /* 0x0000000516007c24 */ /* 0x000fe4000f8e02ff */
[----:B0-----:R-:W-:-:S05]  /*71c0*/  @!P0 IMAD.WIDE R6, R5, 0x4, R6 ;  /* 0x0000000405068825 */ /* 0x001fca00078e0206 */
[----:B------:R0:W5:Y:S01]  /*71d0*/  @!P0 LDG.E.128 R12, desc[UR36][R6.64] ;  /* 0x00000024060c8981 */ /* 0x000162000c1e1d00 */
[----:B------:R-:W-:Y:S06]  /*71e0*/  BAR.SYNC.DEFER_BLOCKING 0x0 ;  /* 0x0000000000007b1d */ /* 0x000fec0000010000 */
[----:B------:R-:W-:Y:S05]  /*71f0*/  @P2 BRA `(.L_x_3861) ;  /* 0x0000001800402947 */ /* 0x000fea0003800000 */
[----:B------:R-:W-:Y:S01]  /*7200*/  SHF.R.S32.HI R27, RZ, 0x6, R27 ;  /* 0x00000006ff1b7819 */ /* 0x000fe2000001141b */
[----:B------:R-:W-:Y:S01]  /*7210*/  IMAD R21, R4, UR5, R3 ;  /* 0x0000000504157c24 */ /* 0x000fe2000f8e0203 */
[----:B------:R-:W-:Y:S01]  /*7220*/  VIMNMX R52, R17, UR5, PT ;  /* 0x0000000511347c48 */ /* 0x000fe2000bfe0100 */
[----:B------:R-:W-:Y:S01]  /*7230*/  BSSY B1, `(.L_x_3862) ;  /* 0x000007b000017945 */ /* 0x000fe20003800000 */
[----:B------:R-:W-:Y:S01]  /*7240*/  CS2R R10, SRZ ;  /* 0x00000000000a7805 */ /* 0x000fe2000001ff00 */
[----:B------:R-:W-:Y:S01]  /*7250*/  IMAD.IADD R32, R26, 0x1, R27 ;  /* 0x000000011a207824 */ /* 0x000fe200078e021b */
[----:B------:R-:W-:Y:S02]  /*7260*/  CS2R R8, SRZ ;  /* 0x0000000000087805 */ /* 0x000fe4000001ff00 */
[----:B------:R-:W-:Y:S02]  /*7270*/  SHF.R.S32.HI R25, RZ, 0x1f, R21 ;  /* 0x0000001fff197819 */ /* 0x000fe40000011415 */
[----:B------:R-:W-:-:S13]  /*7280*/  ISETP.GE.AND P0, PT, R32, R52, PT ;  /* 0x000000342000720c */ /* 0x000fda0003f06270 */
[----:B------:R-:W-:Y:S05]  /*7290*/  @P0 BRA `(.L_x_3863) ;  /* 0x0000000400d00947 */ /* 0x000fea0003800000 */
[----:B------:R-:W-:Y:S01]  /*72a0*/  LOP3.LUT R5, RZ, R27, RZ, 0x33, !PT ;  /* 0x0000001bff057212 */ /* 0x000fe200078e33ff */
[----:B------:R-:W-:Y:S01]  /*72b0*/  BSSY B2, `(.L_x_3864) ;  /* 0x0000028000027945 */ /* 0x000fe20003800000 */
[----:B------:R-:W-:Y:S01]  /*72c0*/  LOP3.LUT R4, RZ, R52, RZ, 0x33, !PT ;  /* 0x00000034ff047212 */ /* 0x000fe200078e33ff */
[----:B------:R-:W-:Y:S01]  /*72d0*/  IMAD.MOV.U32 R33, RZ, RZ, R32 ;  /* 0x000000ffff217224 */ /* 0x000fe200078e0020 */
[----:B0-----:R-:W-:Y:S02]  /*72e0*/  IADD3 R7, -R26, -0x2, -R27 ;  /* 0xfffffffe1a077810 */ /* 0x001fe40007ffe91b */
[----:B------:R-:W-:Y:S02]  /*72f0*/  CS2R R8, SRZ ;  /* 0x0000000000087805 */ /* 0x000fe4000001ff00 */
[----:B------:R-:W-:Y:S02]  /*7300*/  IADD3 R5, -R4, R5, -R26 ;  /* 0x0000000504057210 */ /* 0x000fe40007ffe91a */
[----:B------:R-:W-:Y:S01]  /*7310*/  CS2R R10, SRZ ;  /* 0x00000000000a7805 */ /* 0x000fe2000001ff00 */
[----:B------:R-:W-:Y:S01]  /*7320*/  IMAD.IADD R7, R7, 0x1, -R4 ;  /* 0x0000000107077824 */ /* 0x000fe200078e0a04 */
[----:B------:R-:W-:-:S04]  /*7330*/  LOP3.LUT P1, R5, R5, 0x3, RZ, 0xc0, !PT ;  /* 0x0000000305057812 */ /* 0x000fc8000782c0ff */
[----:B------:R-:W-:-:S09]  /*7340*/  ISETP.GE.U32.AND P0, PT, R7, 0x3, PT ;  /* 0x000000030700780c */ /* 0x000fd20003f06070 */
[----:B------:R-:W-:Y:S05]  /*7350*/  @!P1 BRA `(.L_x_3865) ;  /* 0x0000000000749947 */ /* 0x000fea0003800000 */
[----:B-----5:R-:W-:Y:S02]  /*7360*/  IMAD.MOV.U32 R28, RZ, RZ, R5 ;  /* 0x000000ffff1c7224 */ /* 0x020fe400078e0005 */
[----:B------:R-:W-:Y:S02]  /*7370*/  IMAD R31, R2, UR5, RZ ;  /* 0x00000005021f7c24 */ /* 0x000fe4000f8e02ff */
[----:B------:R-:W-:Y:S02]  /*7380*/  IMAD.MOV.U32 R33, RZ, RZ, R32 ;  /* 0x000000ffff217224 */ /* 0x000fe400078e0020 */
[----:B------:R-:W-:-:S07]  /*7390*/  IMAD.MOV.U32 R8, RZ, RZ, RZ ;  /* 0x000000ffff087224 */ /* 0x000fce00078e00ff */
.L_x_3866:
[----:B------:R-:W-:Y:S02]  /*73a0*/  SHF.R.S32.HI R4, RZ, 0x1f, R33 ;  /* 0x0000001fff047819 */ /* 0x000fe40000011421 */
[----:B------:R-:W-:-:S04]  /*73b0*/  IADD3 R5, P1, R31, R33, RZ ;  /* 0x000000211f057210 */ /* 0x000fc80007f3e0ff */
[----:B------:R-:W-:Y:S02]  /*73c0*/  LEA.HI.X.SX32 R6, R31, R4, 0x1, P1 ;  /* 0x000000041f067211 */ /* 0x000fe400008f0eff */
[----:B------:R-:W-:-:S04]  /*73d0*/  LEA R4, P1, R5, UR8, 0x2 ;  /* 0x0000000805047c11 */ /* 0x000fc8000f8210ff */
[----:B------:R-:W-:-:S05]  /*73e0*/  LEA.HI.X R5, R5, UR9, R6, 0x2, P1 ;  /* 0x0000000905057c11 */ /* 0x000fca00088f1406 */
[----:B------:R-:W3:Y:S01]  /*73f0*/  LDG.E R4, desc[UR36][R4.64] ;  /* 0x0000002404047981 */ /* 0x000ee2000c1e1900 */
[----:B------:R-:W-:-:S05]  /*7400*/  IMAD.IADD R29, R33, 0x1, -R26 ;  /* 0x00000001211d7824 */ /* 0x000fca00078e0a1a */
[----:B------:R-:W-:-:S06]  /*7410*/  LEA R29, R29, UR4, 0x2 ;  /* 0x000000041d1d7c11 */ /* 0x000fcc000f8e10ff */
[----:B------:R-:W0:Y:S01]  /*7420*/  LDS R29, [R29] ;  /* 0x000000001d1d7984 */ /* 0x000e220000000800 */
[----:B---3--:R-:W-:-:S04]  /*7430*/  IMAD R6, R4, UR10, RZ ;  /* 0x0000000a04067c24 */ /* 0x008fc8000f8e02ff */
[----:B------:R-:W-:-:S04]  /*7440*/  IMAD R6, R6, UR5, R33 ;  /* 0x0000000506067c24 */ /* 0x000fc8000f8e0221 */
[----:B------:R-:W-:-:S05]  /*7450*/  IMAD R6, R6, 0xa0, RZ ;  /* 0x000000a006067824 */ /* 0x000fca00078e02ff */
[----:B------:R-:W-:-:S04]  /*7460*/  IADD3 R7, P1, R21, R6, RZ ;  /* 0x0000000615077210 */ /* 0x000fc80007f3e0ff */
[----:B------:R-:W-:Y:S02]  /*7470*/  LEA.HI.X.SX32 R30, R6, R25, 0x1, P1 ;  /* 0x00000019061e7211 */ /* 0x000fe400008f0eff */
[----:B------:R-:W-:-:S04]  /*7480*/  LEA R6, P1, R7, UR6, 0x2 ;  /* 0x0000000607067c11 */ /* 0x000fc8000f8210ff */
[----:B------:R-:W-:-:S05]  /*7490*/  LEA.HI.X R7, R7, UR7, R30, 0x2, P1 ;  /* 0x0000000707077c11 */ /* 0x000fca00088f141e */
[----:B--2---:R-:W0:Y:S01]  /*74a0*/  LDG.E.128 R36, desc[UR36][R6.64] ;  /* 0x0000002406247981 */ /* 0x004e22000c1e1d00 */
[----:B------:R-:W-:Y:S01]  /*74b0*/  VIADD R28, R28, 0xffffffff ;  /* 0xffffffff1c1c7836 */ /* 0x000fe20000000000 */
[----:B------:R-:W-:-:S04]  /*74c0*/  IADD3 R33, R33, 0x1, RZ ;  /* 0x0000000121217810 */ /* 0x000fc80007ffe0ff */
[----:B------:R-:W-:Y:S01]  /*74d0*/  ISETP.NE.AND P1, PT, R28, RZ, PT ;  /* 0x000000ff1c00720c */ /* 0x000fe20003f25270 */
[-C--:B0-----:R-:W-:Y:S01]  /*74e0*/  FFMA.FTZ R8, R36, R29.reuse, R8 ;  /* 0x0000001d24087223 */ /* 0x081fe20000010008 */
[-C--:B------:R-:W-:Y:S01]  /*74f0*/  FFMA.FTZ R9, R37, R29.reuse, R9 ;  /* 0x0000001d25097223 */ /* 0x080fe20000010009 */
[-C--:B------:R-:W-:Y:S01]  /*7500*/  FFMA.FTZ R10, R38, R29.reuse, R10 ;  /* 0x0000001d260a7223 */ /* 0x080fe2000001000a */
[----:B------:R-:W-:-:S09]  /*7510*/  FFMA.FTZ R11, R39, R29, R11 ;  /* 0x0000001d270b7223 */ /* 0x000fd2000001000b */
[----:B------:R-:W-:Y:S05]  /*7520*/  @P1 BRA `(.L_x_3866) ;  /* 0xfffffffc009c1947 */ /* 0x000fea000383ffff */
.L_x_3865:
[----:B------:R-:W-:Y:S05]  /*7530*/  BSYNC B2 ;  /* 0x0000000000027941 */ /* 0x000fea0003800000 */
.L_x_3864:
[----:B------:R-:W-:Y:S05]  /*7540*/  @!P0 BRA `(.L_x_3863) ;  /* 0x0000000400248947 */ /* 0x000fea0003800000 */
[----:B------:R-:W0:Y:S01]  /*7550*/  LDC R7, c[0x0][0x288] ;  /* 0x0000a200ff077b82 */ /* 0x000e220000000800 */
[----:B------:R-:W-:Y:S01]  /*7560*/  IMAD R6, R2, UR5, RZ ;  /* 0x0000000502067c24 */ /* 0x000fe2000f8e02ff */
[----:B------:R-:W-:Y:S01]  /*7570*/  SHF.R.S32.HI R4, RZ, 0x1f, R33 ;  /* 0x0000001fff047819 */ /* 0x000fe20000011421 */
[----:B------:R-:W-:Y:S01]  /*7580*/  ULDC.64 UR12, c[0x0][0x258] ;  /* 0x00009600000c7ab9 */ /* 0x000fe20000000a00 */
[C---:B------:R-:W-:Y:S01]  /*7590*/  LEA R5, R33.reuse, 0x8, 0x2 ;  /* 0x0000000821057811 */ /* 0x040fe200078e10ff */
[----:B------:R-:W-:Y:S01]  /*75a0*/  IMAD R45, R33, 0xa0, RZ ;  /* 0x000000a0212d7824 */ /* 0x000fe200078e02ff */
[----:B------:R-:W-:-:S03]  /*75b0*/  IADD3 R51, P0, R6, R33, RZ ;  /* 0x0000002106337210 */ /* 0x000fc60007f1e0ff */
[----:B------:R-:W-:Y:S01]  /*75c0*/  IMAD R5, R26, -0x4, R5 ;  /* 0xfffffffc1a057824 */ /* 0x000fe200078e0205 */
[----:B------:R-:W-:Y:S02]  /*75d0*/  LEA.HI.X.SX32 R6, R6, R4, 0x1, P0 ;  /* 0x0000000406067211 */ /* 0x000fe400000f0eff */
[----:B------:R-:W-:Y:S01]  /*75e0*/  LEA R34, P0, R51, UR12, 0x2 ;  /* 0x0000000c33227c11 */ /* 0x000fe2000f8010ff */
[----:B------:R-:W-:-:S03]  /*75f0*/  VIADD R46, R5, UR4 ;  /* 0x00000004052e7c36 */ /* 0x000fc60008000000 */
[----:B------:R-:W-:Y:S01]  /*7600*/  LEA.HI.X R51, R51, UR13, R6, 0x2, P0 ;  /* 0x0000000d33337c11 */ /* 0x000fe200080f1406 */
[----:B0-----:R-:W-:-:S04]  /*7610*/  IMAD R4, R7, UR5, RZ ;  /* 0x0000000507047c24 */ /* 0x001fc8000f8e02ff */
[----:B------:R-:W-:-:S07]  /*7620*/  IMAD R44, R4, 0xa0, RZ ;  /* 0x000000a0042c7824 */ /* 0x000fce00078e02ff */
.L_x_3867:
[----:B------:R-:W-:Y:S01]  /*7630*/  IMAD.MOV.U32 R35, RZ, RZ, R51 ;  /* 0x000000ffff237224 */ /* 0x000fe200078e0033 */
[----:B------:R-:W0:Y:S04]  /*7640*/  LDS R47, [R46+-0x8] ;  /* 0xfffff8002e2f7984 */ /* 0x000e280000000800 */
[----:B------:R-:W3:Y:S04]  /*7650*/  LDG.E R4, desc[UR36][R34.64] ;  /* 0x0000002422047981 */ /* 0x000ee8000c1e1900 */
[----:B------:R-:W4:Y:S04]  /*7660*/  LDG.E R5, desc[UR36][R34.64+0x4] ;  /* 0x0000042422057981 */ /* 0x000f28000c1e1900 */
[----:B------:R-:W2:Y:S04]  /*7670*/  LDG.E R6, desc[UR36][R34.64+0x8] ;  /* 0x0000082422067981 */ /* 0x000ea8000c1e1900 */
[----:B-----5:R-:W2:Y:S04]  /*7680*/  LDG.E R28, desc[UR36][R34.64+0xc] ;  /* 0x00000c24221c7981 */ /* 0x020ea8000c1e1900 */
[----:B------:R-:W1:Y:S04]  /*7690*/  LDS R48, [R46+-0x4] ;  /* 0xfffffc002e307984 */ /* 0x000e680000000800 */
[----:B------:R-:W1:Y:S04]  /*76a0*/  LDS R49, [R46] ;  /* 0x000000002e317984 */ /* 0x000e680000000800 */
[----:B------:R0:W1:Y:S01]  /*76b0*/  LDS R50, [R46+0x4] ;  /* 0x000004002e327984 */ /* 0x0000620000000800 */
[----:B---3--:R-:W-:-:S02]  /*76c0*/  IMAD R4, R44, R4, R45 ;  /* 0x000000042c047224 */ /* 0x008fc400078e022d */
[----:B----4-:R-:W-:-:S03]  /*76d0*/  IMAD R5, R44, R5, R45 ;  /* 0x000000052c057224 */ /* 0x010fc600078e022d */
[----:B------:R-:W-:Y:S01]  /*76e0*/  IADD3 R29, P0, R21, R4, RZ ;  /* 0x00000004151d7210 */ /* 0x000fe20007f1e0ff */
[----:B--2---:R-:W-:-:S03]  /*76f0*/  IMAD R7, R44, R6, R45 ;  /* 0x000000062c077224 */ /* 0x004fc600078e022d */
[----:B------:R-:W-:Y:S01]  /*7700*/  LEA.HI.X.SX32 R30, R4, R25, 0x1, P0 ;  /* 0x00000019041e7211 */ /* 0x000fe200000f0eff */
[----:B------:R-:W-:Y:S01]  /*7710*/  VIADD R6, R5, 0xa0 ;  /* 0x000000a005067836 */ /* 0x000fe20000000000 */
[----:B------:R-:W-:Y:S01]  /*7720*/  LEA R40, P0, R29, UR14, 0x2 ;  /* 0x0000000e1d287c11 */ /* 0x000fe2000f8010ff */
[----:B------:R-:W-:Y:S02]  /*7730*/  VIADD R4, R7, 0x140 ;  /* 0x0000014007047836 */ /* 0x000fe40000000000 */
[----:B------:R-:W-:Y:S01]  /*7740*/  IMAD R28, R44, R28, R45 ;  /* 0x0000001c2c1c7224 */ /* 0x000fe200078e022d */
[----:B------:R-:W-:Y:S02]  /*7750*/  IADD3 R7, P1, R21, R6, RZ ;  /* 0x0000000615077210 */ /* 0x000fe40007f3e0ff */
[----:B------:R-:W-:Y:S01]  /*7760*/  LEA.HI.X R41, R29, UR15, R30, 0x2, P0 ;  /* 0x0000000f1d297c11 */ /* 0x000fe200080f141e */
[----:B------:R-:W-:Y:S01]  /*7770*/  VIADD R28, R28, 0x1e0 ;  /* 0x000001e01c1c7836 */ /* 0x000fe20000000000 */
[----:B------:R-:W-:-:S02]  /*7780*/  IADD3 R5, P2, R21, R4, RZ ;  /* 0x0000000415057210 */ /* 0x000fc40007f5e0ff */
[-C--:B------:R-:W-:Y:S02]  /*7790*/  LEA.HI.X.SX32 R6, R6, R25.reuse, 0x1, P1 ;  /* 0x0000001906067211 */ /* 0x080fe400008f0eff */
[C---:B------:R-:W-:Y:S01]  /*77a0*/  LEA R36, P0, R7.reuse, UR14, 0x2 ;  /* 0x0000000e07247c11 */ /* 0x040fe2000f8010ff */
[----:B------:R-:W2:Y:S01]  /*77b0*/  LDG.E.128 R40, desc[UR36][R40.64] ;  /* 0x0000002428287981 */ /* 0x000ea2000c1e1d00 */
[----:B------:R-:W-:Y:S02]  /*77c0*/  LEA.HI.X.SX32 R30, R4, R25, 0x1, P2 ;  /* 0x00000019041e7211 */ /* 0x000fe400010f0eff */
[----:B------:R-:W-:Y:S02]  /*77d0*/  LEA.HI.X R37, R7, UR15, R6, 0x2, P0 ;  /* 0x0000000f07257c11 */ /* 0x000fe400080f1406 */
[----:B------:R-:W-:Y:S02]  /*77e0*/  LEA R4, P1, R5, UR14, 0x2 ;  /* 0x0000000e05047c11 */ /* 0x000fe4000f8210ff */
[----:B------:R-:W-:-:S02]  /*77f0*/  IADD3 R6, P0, R21, R28, RZ ;  /* 0x0000001c15067210 */ /* 0x000fc40007f1e0ff */
[----:B------:R-:W-:Y:S01]  /*7800*/  LEA.HI.X R5, R5, UR15, R30, 0x2, P1 ;  /* 0x0000000f05057c11 */ /* 0x000fe200088f141e */
[----:B------:R-:W1:Y:S01]  /*7810*/  LDG.E.128 R36, desc[UR36][R36.64] ;  /* 0x0000002424247981 */ /* 0x000e62000c1e1d00 */
[----:B------:R-:W-:Y:S02]  /*7820*/  LEA.HI.X.SX32 R7, R28, R25, 0x1, P0 ;  /* 0x000000191c077211 */ /* 0x000fe400000f0eff */
[----:B------:R-:W-:-:S04]  /*7830*/  LEA R28, P0, R6, UR14, 0x2 ;  /* 0x0000000e061c7c11 */ /* 0x000fc8000f8010ff */
[----:B------:R-:W-:Y:S02]  /*7840*/  LEA.HI.X R29, R6, UR15, R7, 0x2, P0 ;  /* 0x0000000f061d7c11 */ /* 0x000fe400080f1407 */
[----:B------:R-:W3:Y:S04]  /*7850*/  LDG.E.128 R4, desc[UR36][R4.64] ;  /* 0x0000002404047981 */ /* 0x000ee8000c1e1d00 */
[----:B------:R-:W4:Y:S01]  /*7860*/  LDG.E.128 R28, desc[UR36][R28.64] ;  /* 0x000000241c1c7981 */ /* 0x000f22000c1e1d00 */
[----:B------:R-:W-:Y:S01]  /*7870*/  IADD3 R34, P0, R34, 0x10, RZ ;  /* 0x0000001022227810 */ /* 0x000fe20007f1e0ff */
[----:B------:R-:W-:-:S04]  /*7880*/  VIADD R33, R33, 0x4 ;  /* 0x0000000421217836 */ /* 0x000fc80000000000 */
[----:B------:R-:W-:Y:S01]  /*7890*/  IMAD.X R51, RZ, RZ, R35, P0 ;  /* 0x000000ffff337224 */ /* 0x000fe200000e0623 */
[----:B------:R-:W-:Y:S01]  /*78a0*/  ISETP.GE.AND P0, PT, R33, R52, PT ;  /* 0x000000342100720c */ /* 0x000fe20003f06270 */
[----:B0-----:R-:W-:Y:S01]  /*78b0*/  VIADD R46, R46, 0x10 ;  /* 0x000000102e2e7836 */ /* 0x001fe20000000000 */
[----:B------:R-:W-:Y:S01]  /*78c0*/  IADD3 R45, R45, 0x280, RZ ;  /* 0x000002802d2d7810 */ /* 0x000fe20007ffe0ff */
[-C--:B--2---:R-:W-:Y:S01]  /*78d0*/  FFMA.FTZ R35, R40, R47.reuse, R8 ;  /* 0x0000002f28237223 */ /* 0x084fe20000010008 */
[-C--:B------:R-:W-:Y:S01]  /*78e0*/  FFMA.FTZ R8, R41, R47.reuse, R9 ;  /* 0x0000002f29087223 */ /* 0x080fe20000010009 */
[-C--:B------:R-:W-:Y:S01]  /*78f0*/  FFMA.FTZ R9, R42, R47.reuse, R10 ;  /* 0x0000002f2a097223 */ /* 0x080fe2000001000a */
[----:B------:R-:W-:Y:S01]  /*7900*/  FFMA.FTZ R10, R43, R47, R11 ;  /* 0x0000002f2b0a7223 */ /* 0x000fe2000001000b */
[-C--:B-1----:R-:W-:Y:S01]  /*7910*/  FFMA.FTZ R35, R36, R48.reuse, R35 ;  /* 0x0000003024237223 */ /* 0x082fe20000010023 */
[-C--:B------:R-:W-:Y:S01]  /*7920*/  FFMA.FTZ R8, R37, R48.reuse, R8 ;  /* 0x0000003025087223 */ /* 0x080fe20000010008 */
[-C--:B------:R-:W-:Y:S01]  /*7930*/  FFMA.FTZ R9, R38, R48.reuse, R9 ;  /* 0x0000003026097223 */ /* 0x080fe20000010009 */
[----:B------:R-:W-:Y:S01]  /*7940*/  FFMA.FTZ R10, R39, R48, R10 ;  /* 0x00000030270a7223 */ /* 0x000fe2000001000a */
[-C--:B---3--:R-:W-:Y:S01]  /*7950*/  FFMA.FTZ R35, R4, R49.reuse, R35 ;  /* 0x0000003104237223 */ /* 0x088fe20000010023 */
[-C--:B------:R-:W-:Y:S01]  /*7960*/  FFMA.FTZ R4, R5, R49.reuse, R8 ;  /* 0x0000003105047223 */ /* 0x080fe20000010008 */
[-C--:B------:R-:W-:Y:S01]  /*7970*/  FFMA.FTZ R5, R6, R49.reuse, R9 ;  /* 0x0000003106057223 */ /* 0x080fe20000010009 */
[----:B------:R-:W-:Y:S01]  /*7980*/  FFMA.FTZ R6, R7, R49, R10 ;  /* 0x0000003107067223 */ /* 0x000fe2000001000a */
[-C--:B----4-:R-:W-:Y:S01]  /*7990*/  FFMA.FTZ R8, R28, R50.reuse, R35 ;  /* 0x000000321c087223 */ /* 0x090fe20000010023 */
[-C--:B------:R-:W-:Y:S01]  /*79a0*/  FFMA.FTZ R9, R29, R50.reuse, R4 ;  /* 0x000000321d097223 */ /* 0x080fe20000010004 */
[-C--:B------:R-:W-:Y:S01]  /*79b0*/  FFMA.FTZ R10, R30, R50.reuse, R5 ;  /* 0x000000321e0a7223 */ /* 0x080fe20000010005 */
[----:B------:R-:W-:Y:S01]  /*79c0*/  FFMA.FTZ R11, R31, R50, R6 ;  /* 0x000000321f0b7223 */ /* 0x000fe20000010006 */
[----:B------:R-:W-:Y:S06]  /*79d0*/  @!P0 BRA `(.L_x_3867) ;  /* 0xfffffffc00148947 */ /* 0x000fec000383ffff */
.L_x_3863:
[----:B------:R-:W-:Y:S05]  /*79e0*/  BSYNC B1 ;  /* 0x0000000000017941 */ /* 0x000fea0003800000 */
.L_x_3862:
[----:B------:R-:W-:-:S13]  /*79f0*/  ISETP.GE.AND P0, PT, R32, R17, PT ;  /* 0x000000112000720c */ /* 0x000fda0003f06270 */
[----:B------:R-:W-:Y:S05]  /*7a00*/  @P0 BRA `(.L_x_3861) ;  /* 0x00000010003c0947 */ /* 0x000fea0003800000 */
[----:B------:R-:W-:Y:S01]  /*7a10*/  IADD3 R4, -R26, R17, -R27 ;  /* 0x000000111a047210 */ /* 0x000fe20007ffe91b */
[----:B------:R-:W-:Y:S03]  /*7a20*/  BSSY B1, `(.L_x_3868) ;  /* 0x000003a000017945 */ /* 0x000fe60003800000 */
[----:B------:R-:W-:-:S13]  /*7a30*/  LOP3.LUT P0, R4, R4, 0x3, RZ, 0xc0, !PT ;  /* 0x0000000304047812 */ /* 0x000fda000780c0ff */
[----:B------:R-:W-:Y:S05]  /*7a40*/  @!P0 BRA `(.L_x_3869) ;  /* 0x0000000000dc8947 */ /* 0x000fea0003800000 */
[----:B-----5:R-:W-:Y:S01]  /*7a50*/  IMAD.MOV.U32 R28, RZ, RZ, R4 ;  /* 0x000000ffff1c7224 */ /* 0x020fe200078e0004 */
[----:B------:R-:W-:-:S07]  /*7a60*/  LEA R29, R27, UR4, 0x2 ;  /* 0x000000041b1d7c11 */ /* 0x000fce000f8e10ff */
.L_x_3872:
[----:B------:R-:W1:Y:S01]  /*7a70*/  LDC R31, c[0x0][0x284] ;  /* 0x0000a100ff1f7b82 */ /* 0x000e620000000800 */
[----:B------:R-:W-:Y:S01]  /*7a80*/  VIADD R28, R28, 0xffffffff ;  /* 0xffffffff1c1c7836 */ /* 0x000fe20000000000 */
[----:B------:R-:W-:Y:S04]  /*7a90*/  BSSY B2, `(.L_x_3870) ;  /* 0x000002f000027945 */ /* 0x000fe80003800000 */
[----:B------:R-:W-:Y:S02]  /*7aa0*/  ISETP.NE.AND P0, PT, R28, RZ, PT ;  /* 0x000000ff1c00720c */ /* 0x000fe40003f05270 */
[----:B-1----:R-:W-:-:S13]  /*7ab0*/  ISETP.GE.AND P1, PT, R32, R31, PT ;  /* 0x0000001f2000720c */ /* 0x002fda0003f26270 */
[----:B------:R-:W-:Y:S05]  /*7ac0*/  @!P1 BRA `(.L_x_3871) ;  /* 0x0000000000ac9947 */ /* 0x000fea0003800000 */
[----:B0-----:R-:W-:Y:S02]  /*7ad0*/  IABS R7, R31 ;  /* 0x0000001f00077213 */ /* 0x001fe40000000000 */
        /* <DEDUP_REMOVED lines=18> */
[----:B------:R-:W-:Y:S01]  /*7c00*/  @!P1 IADD3 R4, R4, -R7, RZ ;  /* 0x8000000704049210 */ /* 0x000fe20007ffe0ff */
[----:B------:R-:W-:-:S04]  /*7c10*/  IMAD R7, R2, R31, RZ ;  /* 0x0000001f02077224 */ /* 0x000fc800078e02ff */
        /* <DEDUP_REMOVED lines=8> */
[----:B------:R-:W3:Y:S02]  /*7ca0*/  LDG.E R4, desc[UR36][R4.64] ;  /* 0x0000002404047981 */ /* 0x000ee4000c1e1900 */
[----:B---3--:R-:W-:-:S04]  /*7cb0*/  IMAD R7, R4, UR11, RZ ;  /* 0x0000000b04077c24 */ /* 0x008fc8000f8e02ff */
[----:B------:R-:W-:-:S04]  /*7cc0*/  IMAD R7, R7, R31, R6 ;  /* 0x0000001f07077224 */ /* 0x000fc800078e0206 */
[----:B------:R-:W-:-:S05]  /*7cd0*/  IMAD R6, R7, 0xa0, RZ ;  /* 0x000000a007067824 */ /* 0x000fca00078e02ff */
[----:B------:R-:W-:-:S04]  /*7ce0*/  IADD3 R7, P1, R21, R6, RZ ;  /* 0x0000000615077210 */ /* 0x000fc80007f3e0ff */
[----:B------:R-:W-:Y:S02]  /*7cf0*/  LEA.HI.X.SX32 R30, R6, R25, 0x1, P1 ;  /* 0x00000019061e7211 */ /* 0x000fe400008f0eff */
[----:B------:R-:W-:-:S04]  /*7d00*/  LEA R6, P1, R7, UR18, 0x2 ;  /* 0x0000001207067c11 */ /* 0x000fc8000f8210ff */
[----:B------:R-:W-:Y:S02]  /*7d10*/  LEA.HI.X R7, R7, UR19, R30, 0x2, P1 ;  /* 0x0000001307077c11 */ /* 0x000fe400088f141e */
[----:B------:R-:W0:Y:S04]  /*7d20*/  LDS R30, [R29] ;  /* 0x000000001d1e7984 */ /* 0x000e280000000800 */
[----:B--2---:R-:W0:Y:S02]  /*7d30*/  LDG.E.128 R36, desc[UR36][R6.64] ;  /* 0x0000002406247981 */ /* 0x004e24000c1e1d00 */
[-C--:B0-----:R-:W-:Y:S01]  /*7d40*/  FFMA.FTZ R8, R36, R30.reuse, R8 ;  /* 0x0000001e24087223 */ /* 0x081fe20000010008 */
[-C--:B------:R-:W-:Y:S01]  /*7d50*/  FFMA.FTZ R9, R37, R30.reuse, R9 ;  /* 0x0000001e25097223 */ /* 0x080fe20000010009 */
[-C--:B------:R-:W-:Y:S01]  /*7d60*/  FFMA.FTZ R10, R38, R30.reuse, R10 ;  /* 0x0000001e260a7223 */ /* 0x080fe2000001000a */
[----:B------:R-:W-:-:S07]  /*7d70*/  FFMA.FTZ R11, R39, R30, R11 ;  /* 0x0000001e270b7223 */ /* 0x000fce000001000b */
.L_x_3871:
[----:B------:R-:W-:Y:S05]  /*7d80*/  BSYNC B2 ;  /* 0x0000000000027941 */ /* 0x000fea0003800000 */
.L_x_3870:
[----:B------:R-:W-:Y:S02]  /*7d90*/  VIADD R32, R32, 0x1 ;  /* 0x0000000120207836 */ /* 0x000fe40000000000 */
[----:B------:R-:W-:Y:S01]  /*7da0*/  VIADD R29, R29, 0x4 ;  /* 0x000000041d1d7836 */ /* 0x000fe20000000000 */
[----:B------:R-:W-:Y:S06]  /*7db0*/  @P0 BRA `(.L_x_3872) ;  /* 0xfffffffc002c0947 */ /* 0x000fec000383ffff */
.L_x_3869:
[----:B------:R-:W-:Y:S05]  /*7dc0*/  BSYNC B1 ;  /* 0x0000000000017941 */ /* 0x000fea0003800000 */
.L_x_3868:
[----:B------:R-:W-:-:S04]  /*7dd0*/  LOP3.LUT R4, RZ, R27, RZ, 0x33, !PT ;  /* 0x0000001bff047212 */ /* 0x000fc800078e33ff */
[----:B------:R-:W-:-:S04]  /*7de0*/  IADD3 R4, -R26, R17, R4 ;  /* 0x000000111a047210 */ /* 0x000fc80007ffe104 */
[----:B------:R-:W-:-:S13]  /*7df0*/  ISETP.GE.U32.AND P0, PT, R4, 0x3, PT ;  /* 0x000000030400780c */ /* 0x000fda0003f06070 */
[----:B------:R-:W-:Y:S05]  /*7e00*/  @!P0 BRA `(.L_x_3861) ;  /* 0x0000000c003c8947 */ /* 0x000fea0003800000 */
[----:B------:R-:W-:-:S05]  /*7e10*/  LEA R5, R32, 0x8, 0x2 ;  /* 0x0000000820057811 */ /* 0x000fca00078e10ff */
[----:B------:R-:W-:-:S04]  /*7e20*/  IMAD R5, R26, -0x4, R5 ;  /* 0xfffffffc1a057824 */ /* 0x000fc800078e0205 */
[----:B------:R-:W-:-:S07]  /*7e30*/  VIADD R4, R5, UR4 ;  /* 0x0000000405047c36 */ /* 0x000fce0008000000 */
.L_x_3881:
[----:B------:R-:W1:Y:S01]  /*7e40*/  LDC R35, c[0x0][0x284] ;  /* 0x0000a100ff237b82 */ /* 0x000e620000000800 */
[C---:B------:R-:W-:Y:S01]  /*7e50*/  VIADD R27, R32.reuse, 0x1 ;  /* 0x00000001201b7836 */ /* 0x040fe20000000000 */
[----:B------:R-:W-:Y:S01]  /*7e60*/  BSSY B1, `(.L_x_3873) ;  /* 0x0000035000017945 */ /* 0x000fe20003800000 */
[C---:B------:R-:W-:Y:S02]  /*7e70*/  VIADD R33, R32.reuse, 0x2 ;  /* 0x0000000220217836 */ /* 0x040fe40000000000 */
[C---:B------:R-:W-:Y:S01]  /*7e80*/  VIADD R34, R32.reuse, 0x3 ;  /* 0x0000000320227836 */ /* 0x040fe20000000000 */
[-C--:B-1----:R-:W-:Y:S02]  /*7e90*/  ISETP.GE.AND P3, PT, R32, R35.reuse, PT ;  /* 0x000000232000720c */ /* 0x082fe40003f66270 */
[-C--:B------:R-:W-:Y:S02]  /*7ea0*/  ISETP.GE.AND P0, PT, R27, R35.reuse, PT ;  /* 0x000000231b00720c */ /* 0x080fe40003f06270 */
[----:B------:R-:W-:-:S02]  /*7eb0*/  ISETP.GE.AND P1, PT, R33, R35, PT ;  /* 0x000000232100720c */ /* 0x000fc40003f26270 */
[----:B------:R-:W-:-:S07]  /*7ec0*/  ISETP.GE.AND P2, PT, R34, R35, PT ;  /* 0x000000232200720c */ /* 0x000fce0003f46270 */
[----:B------:R-:W-:Y:S06]  /*7ed0*/  @!P3 BRA `(.L_x_3874) ;  /* 0x0000000000b4b947 */ /* 0x000fec0003800000 */
[----:B-----5:R-:W-:Y:S01]  /*7ee0*/  IABS R28, R35 ;  /* 0x00000023001c7213 */ /* 0x020fe20000000000 */
[----:B0-----:R-:W-:Y:S01]  /*7ef0*/  IMAD.MOV.U32 R6, RZ, RZ, RZ ;  /* 0x000000ffff067224 */ /* 0x001fe200078e00ff */
        /* <DEDUP_REMOVED lines=8> */
[----:B0-----:R-:W-:-:S04]  /*7f80*/  IMAD.MOV R5, RZ, RZ, -R7 ;  /* 0x000000ffff057224 */ /* 0x001fc800078e0a07 */
        /* <DEDUP_REMOVED lines=21> */
[----:B------:R-:W-:-:S03]  /*80e0*/  ULDC.64 UR12, c[0x0][0x250] ;  /* 0x00009400000c7ab9 */ /* 0x000fc60000000a00 */
[----:B------:R-:W-:-:S04]  /*80f0*/  IMAD R28, R28, R35, R5 ;  /* 0x000000231c1c7224 */ /* 0x000fc800078e0205 */
[----:B------:R-:W-:-:S05]  /*8100*/  IMAD R28, R28, 0xa0, RZ ;  /* 0x000000a01c1c7824 */ /* 0x000fca00078e02ff */
[----:B------:R-:W-:-:S04]  /*8110*/  IADD3 R5, P3, R21, R28, RZ ;  /* 0x0000001c15057210 */ /* 0x000fc80007f7e0ff */
[----:B------:R-:W-:Y:S02]  /*8120*/  LEA.HI.X.SX32 R30, R28, R25, 0x1, P3 ;  /* 0x000000191c1e7211 */ /* 0x000fe400018f0eff */
[----:B------:R-:W-:-:S04]  /*8130*/  LEA R28, P3, R5, UR12, 0x2 ;  /* 0x0000000c051c7c11 */ /* 0x000fc8000f8610ff */
[----:B------:R-:W-:Y:S02]  /*8140*/  LEA.HI.X R29, R5, UR13, R30, 0x2, P3 ;  /* 0x0000000d051d7c11 */ /* 0x000fe400098f141e */
[----:B------:R-:W0:Y:S04]  /*8150*/  LDS R5, [R4+-0x8] ;  /* 0xfffff80004057984 */ /* 0x000e280000000800 */
[----:B------:R-:W0:Y:S02]  /*8160*/  LDG.E.128 R28, desc[UR36][R28.64] ;  /* 0x000000241c1c7981 */ /* 0x000e24000c1e1d00 */
[-C--:B0-----:R-:W-:Y:S01]  /*8170*/  FFMA.FTZ R8, R28, R5.reuse, R8 ;  /* 0x000000051c087223 */ /* 0x081fe20000010008 */
[-C--:B------:R-:W-:Y:S01]  /*8180*/  FFMA.FTZ R9, R29, R5.reuse, R9 ;  /* 0x000000051d097223 */ /* 0x080fe20000010009 */
[-C--:B------:R-:W-:Y:S01]  /*8190*/  FFMA.FTZ R10, R30, R5.reuse, R10 ;  /* 0x000000051e0a7223 */ /* 0x080fe2000001000a */
[----:B------:R-:W-:-:S07]  /*81a0*/  FFMA.FTZ R11, R31, R5, R11 ;  /* 0x000000051f0b7223 */ /* 0x000fce000001000b */
.L_x_3874:
[----:B------:R-:W-:Y:S05]  /*81b0*/  BSYNC B1 ;  /* 0x0000000000017941 */ /* 0x000fea0003800000 */
.L_x_3873:
[----:B------:R-:W-:Y:S04]  /*81c0*/  BSSY B1, `(.L_x_3875) ;  /* 0x000002f000017945 */ /* 0x000fe80003800000 */
[----:B------:R-:W-:Y:S05]  /*81d0*/  @!P0 BRA `(.L_x_3876) ;  /* 0x0000000000b48947 */ /* 0x000fea0003800000 */
        /* <DEDUP_REMOVED lines=8> */
[----:B0-----:R-:W-:-:S06]  /*8260*/  VIADD R7, R29, 0xffffffe ;  /* 0x0ffffffe1d077836 */ /* 0x001fcc0000000000 */
[----:B------:R-:W0:Y:S02]  /*8270*/  F2I.FTZ.U32.TRUNC.NTZ R7, R7 ;  /* 0x0000000700077305 */ /* 0x000e24000021f000 */
[----:B0-----:R-:W-:-:S05]  /*8280*/  IADD3 R5, RZ, -R7, RZ ;  /* 0x80000007ff057210 */ /* 0x001fca0007ffe0ff */
        /* <DEDUP_REMOVED lines=34> */
.L_x_3876:
[----:B------:R-:W-:Y:S05]  /*84b0*/  BSYNC B1 ;  /* 0x0000000000017941 */ /* 0x000fea0003800000 */
.L_x_3875:
[----:B------:R-:W-:Y:S04]  /*84c0*/  BSSY B1, `(.L_x_3877) ;  /* 0x000002f000017945 */ /* 0x000fe80003800000 */
[----:B------:R-:W-:Y:S05]  /*84d0*/  @!P1 BRA `(.L_x_3878) ;  /* 0x0000000000b49947 */ /* 0x000fea0003800000 */
[----:B-----5:R-:W-:Y:S01]  /*84e0*/  IABS R28, R35 ;  /* 0x00000023001c7213 */ /* 0x020fe20000000000 */
[----:B0-----:R-:W-:Y:S01]  /*84f0*/  HFMA2.MMA R6, -RZ, RZ, 0, 0 ;  /* 0x00000000ff067435 */ /* 0x001fe200000001ff */
        /* <DEDUP_REMOVED lines=43> */
.L_x_3878:
[----:B------:R-:W-:Y:S05]  /*87b0*/  BSYNC B1 ;  /* 0x0000000000017941 */ /* 0x000fea0003800000 */
.L_x_3877:
        /* <DEDUP_REMOVED lines=41> */
[----:B------:R-:W0:Y:S04]  /*8a50*/  LDS R5, [R4+0x4] ;  /* 0x0000040004057984 */ /* 0x000e280000000800 */
[----:B------:R-:W0:Y:S02]  /*8a60*/  LDG.E.128 R28, desc[UR36][R28.64] ;  /* 0x000000241c1c7981 */ /* 0x000e24000c1e1d00 */
[-C--:B0-----:R-:W-:Y:S01]  /*8a70*/  FFMA.FTZ R8, R28, R5.reuse, R8 ;  /* 0x000000051c087223 */ /* 0x081fe20000010008 */
[-C--:B------:R-:W-:Y:S01]  /*8a80*/  FFMA.FTZ R9, R29, R5.reuse, R9 ;  /* 0x000000051d097223 */ /* 0x080fe20000010009 */
[-C--:B------:R-:W-:Y:S01]  /*8a90*/  FFMA.FTZ R10, R30, R5.reuse, R10 ;  /* 0x000000051e0a7223 */ /* 0x080fe2000001000a */
[----:B------:R-:W-:-:S07]  /*8aa0*/  FFMA.FTZ R11, R31, R5, R11 ;  /* 0x000000051f0b7223 */ /* 0x000fce000001000b */
.L_x_3880:
[----:B------:R-:W-:Y:S05]  /*8ab0*/  BSYNC B1 ;  /* 0x0000000000017941 */ /* 0x000fea0003800000 */
.L_x_3879:
[----:B------:R-:W-:Y:S02]  /*8ac0*/  VIADD R32, R32, 0x4 ;  /* 0x0000000420207836 */ /* 0x000fe40000000000 */
[----:B------:R-:W-:-:S03]  /*8ad0*/  VIADD R4, R4, 0x10 ;  /* 0x0000001004047836 */ /* 0x000fc60000000000 */
[----:B------:R-:W-:-:S13]  /*8ae0*/  ISETP.GE.AND P0, PT, R32, R17, PT ;  /* 0x000000112000720c */ /* 0x000fda0003f06270 */
[----:B------:R-:W-:Y:S05]  /*8af0*/  @!P0 BRA `(.L_x_3881) ;  /* 0xfffffff000d08947 */ /* 0x000fea000383ffff */
.L_x_3861:
[----:B------:R-:W-:Y:S05]  /*8b00*/  BSYNC B0 ;  /* 0x0000000000007941 */ /* 0x000fea0003800000 */
.L_x_3860:
[----:B------:R-:W-:Y:S01]  /*8b10*/  ISETP.GE.AND P0, PT, R20, 0x28, PT ;  /* 0x000000281400780c */ /* 0x000fe20003f06270 */
[----:B------:R-:W-:Y:S03]  /*8b20*/  BSSY B0, `(.L_x_3882) ;  /* 0x0000040000007945 */ /* 0x000fe60003800000 */
[----:B------:R-:W-:-:S13]  /*8b30*/  ISETP.LT.U32.AND P0, PT, R18, 0x7f, !P0 ;  /* 0x0000007f1200780c */ /* 0x000fda0004701070 */
[----:B------:R-:W-:Y:S05]  /*8b40*/  @!P0 BRA `(.L_x_3883) ;  /* 0x0000000000f48947 */ /* 0x000fea0003800000 */
[----:B------:R-:W1:Y:S01]  /*8b50*/  LDC R2, c[0x0][0x308] ;  /* 0x0000c200ff027b82 */ /* 0x000e620000000800 */
[----:B------:R-:W-:Y:S01]  /*8b60*/  ULDC.64 UR4, c[0x0][0x2f0] ;  /* 0x0000bc0000047ab9 */ /* 0x000fe20000000a00 */
[----:B------:R-:W-:Y:S01]  /*8b70*/  IMAD.IADD R27, R24, 0x1, R3 ;  /* 0x00000001181b7824 */ /* 0x000fe200078e0203 */
[----:B------:R-:W-:-:S04]  /*8b80*/  ISETP.NE.U32.AND P1, PT, RZ, UR4, PT ;  /* 0x00000004ff007c0c */ /* 0x000fc8000bf25070 */
[----:B------:R-:W-:Y:S01]  /*8b90*/  ISETP.NE.AND.EX P1, PT, RZ, UR5, PT, P1 ;  /* 0x00000005ff007c0c */ /* 0x000fe2000bf25310 */
[----:B--2---:R-:W2:Y:S01]  /*8ba0*/  S2R R36, SR_CgaCtaId ;  /* 0x0000000000247919 */ /* 0x004ea20000008800 */
[----:B------:R-:W-:Y:S01]  /*8bb0*/  IADD3 R17, -R26, R17, RZ ;  /* 0x000000111a117210 */ /* 0x000fe20007ffe1ff */
[----:B------:R-:W-:Y:S01]  /*8bc0*/  IMAD R23, R23, 0xa0, RZ ;  /* 0x000000a017177824 */ /* 0x000fe200078e02ff */
[----:B------:R-:W-:-:S09]  /*8bd0*/  ULDC.64 UR4, c[0x0][0x250] ;  /* 0x0000940000047ab9 */ /* 0x000fd20000000a00 */
[----:B0-----:R-:W0:Y:S01]  /*8be0*/  @P1 LDC.64 R6, c[0x0][0x2e8] ;  /* 0x0000ba00ff061b82 */ /* 0x001e220000000a00 */
[----:B-1----:R-:W-:-:S07]  /*8bf0*/  ISETP.NE.AND P2, PT, R2, 0x2, PT ;  /* 0x000000020200780c */ /* 0x002fce0003f45270 */
[----:B------:R-:W1:Y:S08]  /*8c00*/  @P1 LDC R2, c[0x0][0x288] ;  /* 0x0000a200ff021b82 */ /* 0x000e700000000800 */
[----:B------:R-:W3:Y:S08]  /*8c10*/  @!P2 LDC.64 R20, c[0x0][0x238] ;  /* 0x00008e00ff14ab82 */ /* 0x000ef00000000a00 */
[----:B------:R-:W4:Y:S01]  /*8c20*/  @P2 LDC.64 R4, c[0x0][0x238] ;  /* 0x00008e00ff042b82 */ /* 0x000f220000000a00 */
[----:B---3--:R-:W-:-:S04]  /*8c30*/  @!P2 IADD3 R20, P3, R27, R20, RZ ;  /* 0x000000141b14a210 */ /* 0x008fc80007f7e0ff */
[----:B------:R-:W-:-:S03]  /*8c40*/  @!P2 LEA.HI.X.SX32 R21, R27, R21, 0x1, P3 ;  /* 0x000000151b15a211 */ /* 0x000fc600018f0eff */
[----:B------:R-:W3:Y:S02]  /*8c50*/  @!P2 LDC.64 R24, c[0x0][0x2f8] ;  /* 0x0000be00ff18ab82 */ /* 0x000ee40000000a00 */
[----:B------:R-:W2:Y:S01]  /*8c60*/  @!P2 LDG.E R20, desc[UR36][R20.64] ;  /* 0x000000241414a981 */ /* 0x000ea2000c1e1900 */
[----:B----4-:R-:W-:-:S04]  /*8c70*/  @P2 IMAD.WIDE R4, R27, 0x4, R4 ;  /* 0x000000041b042825 */ /* 0x010fc800078e0204 */
[----:B-1----:R-:W-:Y:S01]  /*8c80*/  @P1 IMAD R2, R16, R2, R19 ;  /* 0x0000000210021224 */ /* 0x002fe200078e0213 */
[----:B-----5:R1:W4:Y:S03]  /*8c90*/  @P2 LDG.E.128 R28, desc[UR36][R4.64] ;  /* 0x00000024041c2981 */ /* 0x020326000c1e1d00 */
[----:B------:R-:W-:-:S04]  /*8ca0*/  @P1 IMAD R19, R2, 0xa0, R3 ;  /* 0x000000a002131824 */ /* 0x000fc800078e0203 */
[----:B0-----:R-:W-:-:S05]  /*8cb0*/  @P1 IMAD.WIDE R6, R19, 0x4, R6 ;  /* 0x0000000413061825 */ /* 0x001fca00078e0206 */
[----:B------:R2:W4:Y:S04]  /*8cc0*/  @P1 LDG.E.128 R32, desc[UR36][R6.64] ;  /* 0x0000002406201981 */ /* 0x000528000c1e1d00 */
[----:B---3--:R-:W3:Y:S01]  /*8cd0*/  @!P2 LDG.E R25, desc[UR36][R24.64+0x8] ;  /* 0x000008241819a981 */ /* 0x008ee2000c1e1900 */
[----:B------:R-:W-:Y:S01]  /*8ce0*/  MOV R19, 0x400 ;  /* 0x0000040000137802 */ /* 0x000fe20000000f00 */
[----:B-1----:R-:W-:-:S04]  /*8cf0*/  IMAD R4, R0, 0xa0, R3 ;  /* 0x000000a000047824 */ /* 0x002fc800078e0203 */
[----:B------:R-:W-:-:S05]  /*8d00*/  VIADD R19, R19, 0x410 ;  /* 0x0000041013137836 */ /* 0x000fca0000000000 */
[----:B--2---:R-:W-:-:S05]  /*8d10*/  LEA R6, R36, R19, 0x18 ;  /* 0x0000001324067211 */ /* 0x004fca00078ec0ff */
[----:B------:R-:W-:-:S05]  /*8d20*/  IMAD R6, R17, 0x4, R6 ;  /* 0x0000000411067824 */ /* 0x000fca00078e0206 */
[----:B------:R-:W0:Y:S01]  /*8d30*/  LDS R7, [R6] ;  /* 0x0000000006077984 */ /* 0x000e220000000800 */
[----:B------:R-:W-:Y:S02]  /*8d40*/  @!P2 PRMT R5, R20, 0x9910, RZ ;  /* 0x000099101405a816 */ /* 0x000fe400000000ff */
[--C-:B------:R-:W-:Y:S02]  /*8d50*/  @!P2 SHF.R.U32.HI R2, RZ, 0x10, R20.reuse ;  /* 0x00000010ff02a819 */ /* 0x100fe40000011614 */
[----:B------:R-:W-:Y:S02]  /*8d60*/  @!P2 SHF.R.U32.HI R16, RZ, 0x18, R20 ;  /* 0x00000018ff10a819 */ /* 0x000fe40000011614 */
[----:B------:R-:W-:Y:S01]  /*8d70*/  @!P2 SHF.R.S32.HI R0, RZ, 0x8, R5 ;  /* 0x00000008ff00a819 */ /* 0x000fe20000011405 */
[----:B------:R1:W3:Y:S08]  /*8d80*/  @!P2 I2F.S8 R18, R20 ;  /* 0x000000140012a306 */ /* 0x0002f00000001400 */
[----:B------:R-:W2:Y:S08]  /*8d90*/  @!P2 I2F.S8 R2, R2 ;  /* 0x000000020002a306 */ /* 0x000eb00000001400 */
[----:B------:R-:W0:Y:S08]  /*8da0*/  @!P2 I2F.S8 R16, R16 ;  /* 0x000000100010a306 */ /* 0x000e300000001400 */
[----:B------:R-:W4:Y:S01]  /*8db0*/  @!P2 I2F.S16 R0, R0 ;  /* 0x000000000000a306 */ /* 0x000f220000101400 */
[----:B-1----:R-:W-:Y:S01]  /*8dc0*/  SHF.R.S32.HI R20, RZ, 0x1f, R4 ;  /* 0x0000001fff147819 */ /* 0x002fe20000011404 */
[-C--:B---3--:R-:W-:Y:S01]  /*8dd0*/  @!P2 FMUL.FTZ R28, R18, R25.reuse ;  /* 0x00000019121ca220 */ /* 0x088fe20000410000 */
[----:B------:R-:W-:Y:S01]  /*8de0*/  IADD3 R5, P3, R23, R4, RZ ;  /* 0x0000000417057210 */ /* 0x000fe20007f7e0ff */
[-C--:B--2---:R-:W-:Y:S01]  /*8df0*/  @!P2 FMUL.FTZ R30, R2, R25.reuse ;  /* 0x00000019021ea220 */ /* 0x084fe20000410000 */
[----:B0-----:R-:W-:-:S02]  /*8e00*/  @!P2 FMUL.FTZ R31, R16, R25 ;  /* 0x00000019101fa220 */ /* 0x001fc40000410000 */
[----:B------:R-:W-:Y:S01]  /*8e10*/  LEA.HI.X.SX32 R20, R23, R20, 0x1, P3 ;  /* 0x0000001417147211 */ /* 0x000fe200018f0eff */
[----:B----4-:R-:W-:Y:S01]  /*8e20*/  FADD.FTZ R12, R28, R12 ;  /* 0x0000000c1c0c7221 */ /* 0x010fe20000010000 */
[----:B------:R-:W-:Y:S01]  /*8e30*/  LEA R4, P3, R5, UR4, 0x2 ;  /* 0x0000000405047c11 */ /* 0x000fe2000f8610ff */
[----:B------:R-:W-:Y:S01]  /*8e40*/  FADD.FTZ R14, R30, R14 ;  /* 0x0000000e1e0e7221 */ /* 0x000fe20000010000 */
[----:B------:R-:W-:Y:S01]  /*8e50*/  @!P2 FMUL.FTZ R29, R0, R25 ;  /* 0x00000019001da220 */ /* 0x000fe20000410000 */
[----:B------:R-:W-:-:S03]  /*8e60*/  FADD.FTZ R15, R31, R15 ;  /* 0x0000000f1f0f7221 */ /* 0x000fc60000010000 */
        /* <DEDUP_REMOVED lines=11> */
.L_x_3883:
[----:B------:R-:W-:Y:S05]  /*8f20*/  BSYNC B0 ;  /* 0x0000000000007941 */ /* 0x000fea0003800000 */
.L_x_3882:
[----:B------:R-:W-:Y:S06]  /*8f30*/  BAR.SYNC.DEFER_BLOCKING 0x0 ;  /* 0x0000000000007b1d */ /* 0x000fec0000010000 */
[----:B------:R-:W-:Y:S05]  /*8f40*/  @!P0 EXIT ;  /* 0x000000000000894d */ /* 0x000fea0003800000 */
[----:B------:R-:W3:Y:S02]  /*8f50*/  LDC R0, c[0x0][0x308] ;  /* 0x0000c200ff007b82 */ /* 0x000ee40000000800 */
[----:B---3--:R-:W-:-:S13]  /*8f60*/  ISETP.NE.AND P0, PT, R0, 0x2, PT ;  /* 0x000000020000780c */ /* 0x008fda0003f05270 */
[----:B-1----:R-:W1:Y:S01]  /*8f70*/  @P0 LDC.64 R4, c[0x0][0x210] ;  /* 0x00008400ff040b82 */ /* 0x002e620000000a00 */
[----:B0-----:R-:W-:-:S04]  /*8f80*/  @P0 IMAD R7, R22, 0xa0, R3 ;  /* 0x000000a016070824 */ /* 0x001fc800078e0203 */
[----:B-1----:R-:W-:-:S05]  /*8f90*/  @P0 IMAD.WIDE R4, R7, 0x4, R4 ;  /* 0x0000000407040825 */ /* 0x002fca00078e0204 */
        /* <DEDUP_REMOVED lines=30> */
.L_x_3844:
[----:B------:R-:W-:Y:S01]  /*9180*/  BSSY B1, `(.L_x_3884) ;  /* 0x0000007000017945 */ /* 0x000fe20003800000 */
[----:B------:R-:W-:Y:S02]  /*9190*/  IMAD.MOV.U32 R12, RZ, RZ, 0x2 ;  /* 0x00000002ff0c7424 */ /* 0x000fe400078e00ff */
[----:B------:R-:W-:Y:S02]  /*91a0*/  IMAD.MOV.U32 R11, RZ, RZ, 0x1f ;  /* 0x0000001fff0b7424 */ /* 0x000fe400078e00ff */
[----:B------:R-:W-:-:S07]  /*91b0*/  IMAD.MOV.U32 R15, RZ, RZ, -0x1 ;  /* 0xffffffffff0f7424 */ /* 0x000fce00078e00ff */
[----:B-----5:R-:W-:Y:S05]  /*91c0*/  WARPSYNC.COLLECTIVE R15, `(.L_x_3885) ;  /* 0x000000000f087348 */ /* 0x020fea0003c00000 */
[----:B------:R0:W1:Y:S02]  /*91d0*/  SHFL.BFLY P6, R14, R13, R12, R11 ;  /* 0x0c00000c0d0e7389 */ /* 0x00006400000c000b */
[----:B01---5:R-:W-:Y:S01]  /*91e0*/  ENDCOLLECTIVE ;  /* 0x000000000000791b */ /* 0x023fe20003800000 */
.L_x_3885:
[----:B------:R-:W-:Y:S05]  /*91f0*/  BSYNC B1 ;  /* 0x0000000000017941 */ /* 0x000fea0003800000 */
.L_x_3884:
[----:B------:R-:W-:Y:S01]  /*9200*/  FADD.FTZ R13, R13, R14 ;  /* 0x0000000e0d0d7221 */ /* 0x000fe20000010000 */
[----:B------:R-:W-:Y:S02]  /*9210*/  IMAD.MOV.U32 R12, RZ, RZ, 0x1 ;  /* 0x00000001ff0c7424 */ /* 0x000fe400078e00ff */
[----:B------:R-:W-:Y:S02]  /*9220*/  IMAD.MOV.U32 R11, RZ, RZ, 0x1f ;  /* 0x0000001fff0b7424 */ /* 0x000fe400078e00ff */
[----:B------:R-:W-:-:S07]  /*9230*/  IMAD.MOV.U32 R15, RZ, RZ, -0x1 ;  /* 0xffffffffff0f7424 */ /* 0x000fce00078e00ff */
[----:B------:R-:W-:Y:S05]  /*9240*/  WARPSYNC.COLLECTIVE R15, `(.L_x_3886) ;  /* 0x000000000f087348 */ /* 0x000fea0003c00000 */
[----:B------:R0:W1:Y:S02]  /*9250*/  SHFL.BFLY P6, R14, R13, R12, R11 ;  /* 0x0c00000c0d0e7389 */ /* 0x00006400000c000b */
[----:B01----:R-:W-:Y:S01]  /*9260*/  ENDCOLLECTIVE ;  /* 0x000000000000791b */ /* 0x003fe20003800000 */
.L_x_3886:
[----:B------:R-:W-:Y:S05]  /*9270*/  BRA `(.L_x_3887) ;  /* 0xffffffd000dc7947 */ /* 0x000fea000383ffff */
.L_x_3848:
[----:B-1----:R-:W-:Y:S01]  /*9280*/  HFMA2.MMA R12, -RZ, RZ, 0, 9.5367431640625e-07 ;  /* 0x00000010ff0c7435 */ /* 0x002fe200000001ff */
[----:B------:R-:W-:Y:S01]  /*9290*/  BSSY B0, `(.L_x_3888) ;  /* 0x0000007000007945 */ /* 0x000fe20003800000 */
[----:B0-----:R-:W-:Y:S02]  /*92a0*/  IMAD.MOV.U32 R13, RZ, RZ, R151 ;  /* 0x000000ffff0d7224 */ /* 0x001fe400078e0097 */
[----:B------:R-:W-:Y:S02]  /*92b0*/  IMAD.MOV.U32 R11, RZ, RZ, 0x1f ;  /* 0x0000001fff0b7424 */ /* 0x000fe400078e00ff */
[----:B------:R-:W-:-:S07]  /*92c0*/  IMAD.MOV.U32 R15, RZ, RZ, -0x1 ;  /* 0xffffffffff0f7424 */ /* 0x000fce00078e00ff */
[----:B--23-5:R-:W-:Y:S05]  /*92d0*/  WARPSYNC.COLLECTIVE R15, `(.L_x_3889) ;  /* 0x000000000f087348 */ /* 0x02cfea0003c00000 */
[----:B------:R0:W1:Y:S02]  /*92e0*/  SHFL.BFLY P6, R14, R13, R12, R11 ;  /* 0x0c00000c0d0e7389 */ /* 0x00006400000c000b */
[----:B0123-5:R-:W-:Y:S01]  /*92f0*/  ENDCOLLECTIVE ;  /* 0x000000000000791b */ /* 0x02ffe20003800000 */
.L_x_3889:
[----:B------:R-:W-:Y:S05]  /*9300*/  BSYNC B0 ;  /* 0x0000000000007941 */ /* 0x000fea0003800000 */
.L_x_3888:
[----:B------:R-:W-:Y:S01]  /*9310*/  FMNMX.FTZ R13, R14, R151, !PT ;  /* 0x000000970e0d7209 */ /* 0x000fe20007810000 */
[----:B------:R-:W-:Y:S02]  /*9320*/  IMAD.MOV.U32 R12, RZ, RZ, 0x8 ;  /* 0x00000008ff0c7424 */ /* 0x000fe400078e00ff */
[----:B------:R-:W-:Y:S02]  /*9330*/  IMAD.MOV.U32 R11, RZ, RZ, 0x1f ;  /* 0x0000001fff0b7424 */ /* 0x000fe400078e00ff */
[----:B------:R-:W-:-:S07]  /*9340*/  IMAD.MOV.U32 R15, RZ, RZ, -0x1 ;  /* 0xffffffffff0f7424 */ /* 0x000fce00078e00ff */
[----:B------:R-:W-:Y:S05]  /*9350*/  WARPSYNC.COLLECTIVE R15, `(.L_x_3890) ;  /* 0x000000000f087348 */ /* 0x000fea0003c00000 */
[----:B------:R0:W1:Y:S02]  /*9360*/  SHFL.BFLY P6, R14, R13, R12, R11 ;  /* 0x0c00000c0d0e7389 */ /* 0x00006400000c000b */
[----:B01----:R-:W-:Y:S01]  /*9370*/  ENDCOLLECTIVE ;  /* 0x000000000000791b */ /* 0x003fe20003800000 */
.L_x_3890:
[----:B------:R-:W-:Y:S01]  /*9380*/  IMAD.MOV.U32 R12, RZ, RZ, 0x4 ;  /* 0x00000004ff0c7424 */ /* 0x000fe200078e00ff */
[----:B------:R-:W-:-:S05]  /*9390*/  FMNMX.FTZ R0, R13, R14, !PT ;  /* 0x0000000e0d007209 */ /* 0x000fca0007810000 */
[----:B------:R-:W-:-:S07]  /*93a0*/  IMAD.MOV.U32 R13, RZ, RZ, R0 ;  /* 0x000000ffff0d7224 */ /* 0x000fce00078e0000 */
[----:B------:R-:W-:Y:S05]  /*93b0*/  WARPSYNC.COLLECTIVE R15, `(.L_x_3891) ;  /* 0x000000000f087348 */ /* 0x000fea0003c00000 */
[----:B------:R0:W1:Y:S02]  /*93c0*/  SHFL.BFLY P6, R14, R13, R12, R11 ;  /* 0x0c00000c0d0e7389 */ /* 0x00006400000c000b */
[----:B01----:R-:W-:Y:S01]  /*93d0*/  ENDCOLLECTIVE ;  /* 0x000000000000791b */ /* 0x003fe20003800000 */
.L_x_3891:
[----:B------:R-:W-:Y:S05]  /*93e0*/  BRA `(.L_x_3892) ;  /* 0xffffffd400287947 */ /* 0x000fea000383ffff */
.L_x_3893:
        /* <DEDUP_REMOVED lines=9> */
.L_x_4258:


//--------------------- .text._ZN4mmha33masked_multihead_attention_kernelIfLi160ELi256ELi1ELi64ELi256ELb0ELb0EEEv26Multihead_attention_paramsIT_XT5_EE --------------------------
	.section	.text._ZN4mmha33masked_multihead_attention_kernelIfLi160ELi256ELi1ELi64ELi256ELb0ELb0EEEv26Multihead_attention_paramsIT_XT5_EE,"ax",@progbits
	.align	128
        .global         _ZN4mmha33masked_multihead_attention_kernelIfLi160ELi256ELi1ELi64ELi256ELb0ELb0EEEv26Multihead_attention_paramsIT_XT5_EE
        .type           _ZN4mmha33masked_multihead_attention_kernelIfLi160ELi256ELi1ELi64ELi256ELb0ELb0EEEv26Multihead_attention_paramsIT_XT5_EE,@function
        .size           _ZN4mmha33masked_multihead_attention_kernelIfLi160ELi256ELi1ELi64ELi256ELb0ELb0EEEv26Multihead_attention_paramsIT_XT5_EE,(.L_x_4259 - _ZN4mmha33masked_multihead_attention_kernelIfLi160ELi256ELi1ELi64ELi256ELb0ELb0EEEv26Multihead_attention_paramsIT_XT5_EE)
        .other          _ZN4mmha33masked_multihead_attention_kernelIfLi160ELi256ELi1ELi64ELi256ELb0ELb0EEEv26Multihead_attention_paramsIT_XT5_EE,@"STO_CUDA_ENTRY STV_DEFAULT"
_ZN4mmha33masked_multihead_attention_kernelIfLi160ELi256ELi1ELi64ELi256ELb0ELb0EEEv26Multihead_attention_paramsIT_XT5_EE:
.text._ZN4mmha33masked_multihead_attention_kernelIfLi160ELi256ELi1ELi64ELi256ELb0ELb0EEEv26Multihead_attention_paramsIT_XT5_EE:
        /* <DEDUP_REMOVED lines=15> */
.L_x_3894:
        /* <DEDUP_REMOVED lines=126> */
.L_x_3896:
[----:B------:R-:W-:Y:S05]  /*08d0*/  BSYNC B0 ;  /* 0x0000000000007941 */ /* 0x000fea0003800000 */
.L_x_3895:
        /* <DEDUP_REMOVED lines=10> */
.L_x_3898:
        /* <DEDUP_REMOVED lines=18> */
.L_x_3899:
[----:B------:R-:W-:Y:S05]  /*0aa0*/  BSYNC B0 ;  /* 0x0000000000007941 */ /* 0x000fea0003800000 */
.L_x_3897:
        /* <DEDUP_REMOVED lines=26> */
[----:B------:R-:W-:Y:S01]  /*0c50*/  @!UP1 UIMAD UR6, UR38, UR6, UR46 ;  /* 0x00000006260692a4 */ /* 0x000fe2000f8e022e */
[----:B------:R-:W-:Y:S01]  /*0c60*/  IMAD.U32 R9, RZ, RZ, UR5 ;  /* 0x00000005ff097e24 */ /* 0x000fe2000f8e00ff */
[----:B------:R-:W-:Y:S01]  /*0c70*/  UMOV UR39, URZ ;  /* 0x0000003f00277c82 */ /* 0x000fe20008000000 */
[----:B------:R-:W-:-:S03]  /*0c80*/  ULDC.U8 UR4, c[0x0][0x294] ;  /* 0x0000a50000047ab9 */ /* 0x000fc60000000000 */
[----:B------:R-:W4:Y:S01]  /*0c90*/  @P3 LDG.E R8, desc[UR36][R8.64] ;  /* 0x0000002408083981 */ /* 0x000f22000c1e1900 */
[----:B------:R-:W-:Y:S01]  /*0ca0*/  MOV R0, UR6 ;  /* 0x0000000600007c02 */ /* 0x000fe20008000f00 */
[----:B0-----:R-:W-:-:S05]  /*0cb0*/  @!P0 IMAD.WIDE R2, R11, 0x4, R2 ;  /* 0x000000040b028825 */ /* 0x001fca00078e0202 */
        /* <DEDUP_REMOVED lines=13> */
[----:B--2---:R-:W-:Y:S01]  /*0d90*/  FADD.FTZ R24, R12, R24 ;  /* 0x000000180c187221 */ /* 0x004fe20000010000 */
[----:B------:R-:W-:Y:S01]  /*0da0*/  FADD.FTZ R25, R13, R25 ;  /* 0x000000190d197221 */ /* 0x000fe20000010000 */
        /* <DEDUP_REMOVED lines=53> */
[----:B------:R-:W-:Y:S01]  /*1100*/  MOV R13, RZ ;  /* 0x000000ff000d7202 */ /* 0x000fe20000000f00 */
[----:B------:R-:W-:-:S02]  /*1110*/  IMAD.U32 R7, RZ, RZ, UR5 ;  /* 0x00000005ff077e24 */ /* 0x000fc4000f8e00ff */
[----:B------:R-:W-:Y:S02]  /*1120*/  IMAD.U32 R11, RZ, RZ, UR7 ;  /* 0x00000007ff0b7e24 */ /* 0x000fe4000f8e00ff */
[----:B------:R-:W-:Y:S02]  /*1130*/  IMAD.MOV.U32 R8, RZ, RZ, 0x53f ;  /* 0x0000053fff087424 */ /* 0x000fe400078e00ff */
[----:B0-----:R-:W-:-:S07]  /*1140*/  IMAD.MOV.U32 R12, RZ, RZ, 0x1 ;  /* 0x00000001ff0c7424 */ /* 0x001fce00078e00ff */
[----:B------:R-:W-:-:S07]  /*1150*/  LEPC R20, `(.L_x_3902) ;  /* 0x000000001014794e */ /* 0x000fce0000000000 */
[----:B-1----:R-:W-:Y:S05]  /*1160*/  CALL.ABS.NOINC R2 ;  /* 0x0000000002007343 */ /* 0x002fea0003c00000 */
.L_x_3902:
        /* <DEDUP_REMOVED lines=22> */
[C---:B------:R-:W-:Y:S01]  /*12d0*/  LEA R15, R2.reuse, R3, 0x2 ;  /* 0x00000003020f7211 */ /* 0x040fe200078e10ff */
[----:B------:R-:W-:Y:S01]  /*12e0*/  BSSY B1, `(.L_x_3905) ;  /* 0x0000039000017945 */ /* 0x000fe20003800000 */
[----:B------:R-:W-:-:S03]  /*12f0*/  LEA.HI R0, R2, R2, RZ, 0x1 ;  /* 0x0000000202007211 */ /* 0x000fc600078f08ff */
        /* <DEDUP_REMOVED lines=55> */
.L_x_3906:
[----:B------:R-:W-:Y:S05]  /*1670*/  BSYNC B1 ;  /* 0x0000000000017941 */ /* 0x000fea0003800000 */
.L_x_3905:
        /* <DEDUP_REMOVED lines=8> */
.L_x_3904:
[----:B------:R-:W-:Y:S05]  /*1700*/  BSYNC B0 ;  /* 0x0000000000007941 */ /* 0x000fea0003800000 */
.L_x_3903:
[----:B------:R-:W-:Y:S06]  /*1710*/  BAR.SYNC.DEFER_BLOCKING 0x0 ;  /* 0x0000000000007b1d */ /* 0x000fec0000010000 */
[----:B0-----:R0:W1:Y:S04]  /*1720*/  @P6 LDS.128 R16, [R13] ;  /* 0x000000000d106984 */ /* 0x0010680000000c00 */
[----:B------:R0:W2:Y:S01]  /*1730*/  @P6 LDS.128 R24, [R14] ;  /* 0x000000000e186984 */ /* 0x0000a20000000c00 */
[----:B------:R-:W-:Y:S06]  /*1740*/  BAR.SYNC.DEFER_BLOCKING 0x0 ;  /* 0x0000000000007b1d */ /* 0x000fec0000010000 */
[----:B------:R-:W-:Y:S05]  /*1750*/  BRA `(.L_x_3901) ;  /* 0x0000000000b07947 */ /* 0x000fea0003800000 */
.L_x_3900:
[----:B------:R-:W-:Y:S01]  /*1760*/  ISETP.GE.AND P0, PT, R23, R10, PT ;  /* 0x0000000a1700720c */ /* 0x000fe20003f06270 */
[----:B------:R-:W-:-:S12]  /*1770*/  BSSY B0, `(.L_x_3901) ;  /* 0x000002a000007945 */ /* 0x000fd80003800000 */
[----:B------:R-:W-:Y:S05]  /*1780*/  @P0 BRA `(.L_x_3907) ;  /* 0x0000000000a00947 */ /* 0x000fea0003800000 */
[----:B------:R-:W-:Y:S01]  /*1790*/  I2FP.F32.S32 R10, R10 ;  /* 0x0000000a000a7245 */ /* 0x000fe20000201400 */
[----:B------:R-:W-:Y:S01]  /*17a0*/  ULDC UR4, c[0x0][0x29c] ;  /* 0x0000a70000047ab9 */ /* 0x000fe20000000800 */
[----:B------:R-:W-:Y:S01]  /*17b0*/  IADD3 R0, R23, 0x2, RZ ;  /* 0x0000000217007810 */ /* 0x000fe20007ffe0ff */
[----:B------:R-:W-:Y:S01]  /*17c0*/  UIADD3 UR4, -UR39, UR4, URZ ;  /* 0x0000000427047290 */ /* 0x000fe2000fffe13f */
[----:B------:R-:W0:Y:S02]  /*17d0*/  MUFU.RCP R5, R10 ;  /* 0x0000000a00057308 */ /* 0x000e240000001000 */
        /* <DEDUP_REMOVED lines=35> */
.L_x_3907:
[----:B------:R-:W-:Y:S05]  /*1a10*/  BSYNC B0 ;  /* 0x0000000000007941 */ /* 0x000fea0003800000 */
.L_x_3901:
[----:B------:R-:W-:Y:S01]  /*1a20*/  ISETP.GT.AND P0, PT, R22, 0x3f, PT ;  /* 0x0000003f1600780c */ /* 0x000fe20003f04270 */
[----:B------:R-:W-:Y:S01]  /*1a30*/  BSSY B0, `(.L_x_3908) ;  /* 0x0000016000007945 */ /* 0x000fe20003800000 */
[----:B------:R-:W-:-:S11]  /*1a40*/  IMAD.MOV.U32 R0, RZ, RZ, RZ ;  /* 0x000000ffff007224 */ /* 0x000fd600078e00ff */
[----:B------:R-:W-:Y:S05]  /*1a50*/  @P0 BRA `(.L_x_3909) ;  /* 0x00000000004c0947 */ /* 0x000fea0003800000 */
[----:B------:R-:W-:Y:S01]  /*1a60*/  ISETP.GT.AND P0, PT, R22, 0x27, PT ;  /* 0x000000271600780c */ /* 0x000fe20003f04270 */
[----:B------:R-:W3:Y:S01]  /*1a70*/  S2UR UR5, SR_CgaCtaId ;  /* 0x00000000000579c3 */ /* 0x000ee20000008800 */
[----:B------:R-:W-:Y:S01]  /*1a80*/  UMOV UR4, 0x400 ;  /* 0x0000040000047882 */ /* 0x000fe20000000000 */
[----:B------:R-:W-:Y:S01]  /*1a90*/  IADD3 R23, R23, UR44, RZ ;  /* 0x0000002c17177c10 */ /* 0x000fe2000fffe0ff */
        /* <DEDUP_REMOVED lines=15> */
.L_x_3909:
[----:B------:R-:W-:Y:S05]  /*1b90*/  BSYNC B0 ;  /* 0x0000000000007941 */ /* 0x000fea0003800000 */
.L_x_3908:
        /* <DEDUP_REMOVED lines=54> */
[----:B---3--:R-:W-:Y:S01]  /*1f00*/  IMAD.U32 R2, RZ, RZ, UR4 ;  /* 0x00000004ff027e24 */ /* 0x008fe2000f8e00ff */
[----:B------:R-:W-:-:S05]  /*1f10*/  MOV R3, UR5 ;  /* 0x0000000500037c02 */ /* 0x000fca0008000f00 */
[----:B------:R-:W3:Y:S02]  /*1f20*/  LDG.E R2, desc[UR36][R2.64] ;  /* 0x0000002402027981 */ /* 0x000ee4000c1e1900 */
[----:B---3--:R-:W-:-:S05]  /*1f30*/  FADD.FTZ R4, R4, R2 ;  /* 0x0000000204047221 */ /* 0x008fca0000010000 */
[----:B------:R4:W-:Y:S02]  /*1f40*/  STL [R1+0x3c], R4 ;  /* 0x00003c0401007387 */ /* 0x0009e40000100800 */
.L_x_3912:
[----:B---3--:R-:W3:Y:S04]  /*1f50*/  LDL R2, [R1+0x3c] ;  /* 0x00003c0001027983 */ /* 0x008ee80000100800 */
[----:B---3--:R3:W-:Y:S02]  /*1f60*/  STS [R0], R2 ;  /* 0x0000000200007388 */ /* 0x0087e40000000800 */
.L_x_3911:
[----:B------:R-:W-:Y:S05]  /*1f70*/  BSYNC B0 ;  /* 0x0000000000007941 */ /* 0x000fea0003800000 */
.L_x_3910:
[----:B------:R-:W-:Y:S01]  /*1f80*/  UIADD3 UR4, UR7, 0x1f, URZ ;  /* 0x0000001f07047890 */ /* 0x000fe2000fffe03f */
[----:B---3--:R-:W-:Y:S01]  /*1f90*/  VIADD R0, R22, UR42 ;  /* 0x0000002a16007c36 */ /* 0x008fe20008000000 */
[----:B------:R-:W-:Y:S01]  /*1fa0*/  ULDC.64 UR8, c[0x0][0x280] ;  /* 0x0000a00000087ab9 */ /* 0x000fe20000000a00 */
[----:B------:R-:W-:Y:S01]  /*1fb0*/  ULDC.64 UR12, c[0x0][0x248] ;  /* 0x00009200000c7ab9 */ /* 0x000fe20000000a00 */
        /* <DEDUP_REMOVED lines=11> */
[----:B------:R-:W-:Y:S03]  /*2070*/  BAR.SYNC.DEFER_BLOCKING 0x0 ;  /* 0x0000000000007b1d */ /* 0x000fe60000010000 */
[----:B------:R-:W-:-:S13]  /*2080*/  ISETP.GE.AND P0, PT, R0, UR7, PT ;  /* 0x0000000700007c0c */ /* 0x000fda000bf06270 */
[----:B------:R-:W-:Y:S05]  /*2090*/  @P0 BRA `(.L_x_3914) ;  /* 0x0000008800480947 */ /* 0x000fea0003800000 */
[----:B------:R-:W-:Y:S01]  /*20a0*/  IMAD.U32 R3, RZ, RZ, UR9 ;  /* 0x00000009ff037e24 */ /* 0x000fe2000f8e00ff */
[----:B------:R-:W-:-:S03]  /*20b0*/  ULEA UR4, UR17, UR16, 0x18 ;  /* 0x0000001011047291 */ /* 0x000fc6000f8ec03f */
[C---:B------:R-:W-:Y:S01]  /*20c0*/  IMAD R252, R3.reuse, UR6, RZ ;  /* 0x0000000603fc7c24 */ /* 0x040fe2000f8e02ff */
[----:B------:R-:W-:Y:S01]  /*20d0*/  IABS R2, R3 ;  /* 0x0000000300027213 */ /* 0x000fe20000000000 */
[----:B------:R-:W-:-:S04]  /*20e0*/  IMAD R3, R3, 0xa0, RZ ;  /* 0x000000a003037824 */ /* 0x000fc800078e02ff */
[----:B------:R-:W-:Y:S01]  /*20f0*/  IMAD.MOV.U32 R6, RZ, RZ, R2 ;  /* 0x000000ffff067224 */ /* 0x000fe200078e0002 */
[----:B0-----:R-:W0:Y:S03]  /*2100*/  LDS.128 R12, [UR4+0x40] ;  /* 0x00004004ff0c7984 */ /* 0x001e260008000c00 */
[----:B------:R-:W3:Y:S01]  /*2110*/  I2F.RP R2, R6 ;  /* 0x0000000600027306 */ /* 0x000ee20000209400 */
[----:B------:R-:W5:Y:S07]  /*2120*/  LDS.128 R8, [UR4+0x50] ;  /* 0x00005004ff087984 */ /* 0x000f6e0008000c00 */
[----:B---3--:R-:W4:Y:S02]  /*2130*/  MUFU.RCP R2, R2 ;  /* 0x0000000200027308 */ /* 0x008f240000001000 */
[----:B----4-:R-:W-:-:S06]  /*2140*/  IADD3 R4, R2, 0xffffffe, RZ ;  /* 0x0ffffffe02047810 */ /* 0x010fcc0007ffe0ff */
[----:B------:R3:W4:Y:S01]  /*2150*/  F2I.FTZ.U32.TRUNC.NTZ R5, R4 ;  /* 0x0000000400057305 */ /* 0x000722000021f000 */
[----:B0-----:R-:W-:Y:S04]  /*2160*/  STL.64 [R1+0x430], R12 ;  /* 0x0004300c01007387 */ /* 0x001fe80000100a00 */
[----:B------:R-:W-:Y:S01]  /*2170*/  STL.64 [R1+0x438], R14 ;  /* 0x0004380e01007387 */ /* 0x000fe20000100a00 */
[----:B---3--:R-:W-:-:S03]  /*2180*/  IMAD.MOV.U32 R4, RZ, RZ, RZ ;  /* 0x000000ffff047224 */ /* 0x008fc600078e00ff */
[----:B-----5:R-:W-:Y:S04]  /*2190*/  STL.64 [R1+0x420], R8 ;  /* 0x0004200801007387 */ /* 0x020fe80000100a00 */
[----:B------:R-:W-:Y:S01]  /*21a0*/  STL.64 [R1+0x428], R10 ;  /* 0x0004280a01007387 */ /* 0x000fe20000100a00 */
[----:B----4-:R-:W-:-:S03]  /*21b0*/  IMAD.MOV R7, RZ, RZ, -R5 ;  /* 0x000000ffff077224 */ /* 0x010fc600078e0a05 */
[----:B------:R-:W0:Y:S01]  /*21c0*/  LDS.128 R8, [UR4+0x60] ;  /* 0x00006004ff087984 */ /* 0x000e220008000c00 */
[----:B------:R-:W-:-:S03]  /*21d0*/  IMAD R7, R7, R6, RZ ;  /* 0x0000000607077224 */ /* 0x000fc600078e02ff */
[----:B------:R-:W-:Y:S01]  /*21e0*/  LDS.128 R12, [UR4+0x80] ;  /* 0x00008004ff0c7984 */ /* 0x000fe20008000c00 */
[----:B------:R-:W-:-:S03]  /*21f0*/  IMAD.HI.U32 R2, R5, R7, R4 ;  /* 0x0000000705027227 */ /* 0x000fc600078e0004 */
[----:B------:R-:W3:Y:S04]  /*2200*/  LDS.128 R4, [UR4+0x70] ;  /* 0x00007004ff047984 */ /* 0x000ee80008000c00 */
[----:B------:R4:W-:Y:S02]  /*2210*/  STL [R1+0x444], R2 ;  /* 0x0004440201007387 */ /* 0x0009e40000100800 */
[----:B----4-:R-:W4:Y:S02]  /*2220*/  LDC R2, c[0x0][0x2c0] ;  /* 0x0000b000ff027b82 */ /* 0x010f240000000800 */
[----:B0-----:R-:W-:Y:S04]  /*2230*/  STL.64 [R1+0x410], R8 ;  /* 0x0004100801007387 */ /* 0x001fe80000100a00 */
[----:B------:R-:W-:Y:S04]  /*2240*/  STL.64 [R1+0x418], R10 ;  /* 0x0004180a01007387 */ /* 0x000fe80000100a00 */
[----:B------:R-:W0:Y:S04]  /*2250*/  LDS.128 R8, [UR4+0x90] ;  /* 0x00009004ff087984 */ /* 0x000e280008000c00 */
[----:B---3--:R-:W-:Y:S04]  /*2260*/  STL.64 [R1+0x400], R4 ;  /* 0x0004000401007387 */ /* 0x008fe80000100a00 */
[----:B------:R-:W-:Y:S04]  /*2270*/  STL.64 [R1+0x408], R6 ;  /* 0x0004080601007387 */ /* 0x000fe80000100a00 */
[----:B------:R-:W3:Y:S04]  /*2280*/  LDS.128 R4, [UR4+0xa0] ;  /* 0x0000a004ff047984 */ /* 0x000ee80008000c00 */
[----:B------:R-:W-:Y:S04]  /*2290*/  STL.64 [R1+0x3f0], R12 ;  /* 0x0003f00c01007387 */ /* 0x000fe80000100a00 */
[----:B------:R-:W-:Y:S04]  /*22a0*/  STL.64 [R1+0x3f8], R14 ;  /* 0x0003f80e01007387 */ /* 0x000fe80000100a00 */
[----:B------:R-:W5:Y:S04]  /*22b0*/  LDS.128 R12, [UR4+0xb0] ;  /* 0x0000b004ff0c7984 */ /* 0x000f680008000c00 */
[----:B0-----:R-:W-:Y:S04]  /*22c0*/  STL.64 [R1+0x3e0], R8 ;  /* 0x0003e00801007387 */ /* 0x001fe80000100a00 */
[----:B------:R-:W-:Y:S04]  /*22d0*/  STL.64 [R1+0x3e8], R10 ;  /* 0x0003e80a01007387 */ /* 0x000fe80000100a00 */
[----:B------:R-:W0:Y:S04]  /*22e0*/  LDS.128 R8, [UR4+0xc0] ;  /* 0x0000c004ff087984 */ /* 0x000e280008000c00 */
[----:B---3--:R-:W-:Y:S04]  /*22f0*/  STL.64 [R1+0x3d0], R4 ;  /* 0x0003d00401007387 */ /* 0x008fe80000100a00 */
[----:B------:R-:W-:Y:S04]  /*2300*/  STL.64 [R1+0x3d8], R6 ;  /* 0x0003d80601007387 */ /* 0x000fe80000100a00 */
[----:B------:R-:W3:Y:S04]  /*2310*/  LDS.128 R4, [UR4+0xd0] ;  /* 0x0000d004ff047984 */ /* 0x000ee80008000c00 */
[----:B-----5:R-:W-:Y:S04]  /*2320*/  STL.64 [R1+0x3c0], R12 ;  /* 0x0003c00c01007387 */ /* 0x020fe80000100a00 */
        /* <DEDUP_REMOVED lines=160> */
[----:B------:R-:W3:Y:S01]  /*2d30*/  LDS.128 R4, [UR4+0x430] ;  /* 0x00043004ff047984 */ /* 0x000ee20008000c00 */
[----:B------:R-:W-:-:S03]  /*2d40*/  ULDC UR4, c[0x0][0x298] ;  /* 0x0000a60000047ab9 */ /* 0x000fc60000000800 */
[----:B-----5:R-:W-:Y:S04]  /*2d50*/  STL.64 [R1+0x60], R12 ;  /* 0x0000600c01007387 */ /* 0x020fe80000100a00 */
[----:B------:R-:W-:Y:S04]  /*2d60*/  STL.64 [R1+0x68], R14 ;  /* 0x0000680e01007387 */ /* 0x000fe80000100a00 */
[----:B0-----:R-:W-:Y:S04]  /*2d70*/  STL.64 [R1+0x50], R8 ;  /* 0x0000500801007387 */ /* 0x001fe80000100a00 */
[----:B------:R-:W-:Y:S04]  /*2d80*/  STL.64 [R1+0x58], R10 ;  /* 0x0000580a01007387 */ /* 0x000fe80000100a00 */
[----:B---3--:R-:W-:Y:S04]  /*2d90*/  STL.64 [R1+0x40], R4 ;  /* 0x0000400401007387 */ /* 0x008fe80000100a00 */
[----:B------:R-:W-:Y:S04]  /*2da0*/  STL.64 [R1+0x48], R6 ;  /* 0x0000480601007387 */ /* 0x000fe80000100a00 */
[----:B------:R4:W-:Y:S02]  /*2db0*/  STL [R1+0x20], R0 ;  /* 0x0000200001007387 */ /* 0x0009e40000100800 */
[----:B----4-:R-:W-:Y:S01]  /*2dc0*/  VIADD R0, R2, UR4 ;  /* 0x0000000402007c36 */ /* 0x010fe20008000000 */
[----:B------:R-:W-:-:S07]  /*2dd0*/  SHF.R.S32.HI R2, RZ, 0x1f, R252 ;  /* 0x0000001fff027819 */ /* 0x000fce00000114fc */
.L_x_4045:
[----:B0-----:R0:W-:Y:S04]  /*2de0*/  STL [R1+0x460], R7 ;  /* 0x0004600701007387 */ /* 0x0011e80000100800 */
[----:B0--3--:R-:W3:Y:S04]  /*2df0*/  LDL R7, [R1+0x444] ;  /* 0x0004440001077983 */ /* 0x009ee80000100800 */
[----:B------:R-:W-:Y:S04]  /*2e00*/  STL [R1+0x45c], R6 ;  /* 0x00045c0601007387 */ /* 0x000fe80000100800 */
[----:B-----5:R-:W-:Y:S04]  /*2e10*/  STL [R1+0x458], R5 ;  /* 0x0004580501007387 */ /* 0x020fe80000100800 */
[----:B------:R-:W-:Y:S04]  /*2e20*/  STL [R1+0x454], R4 ;  /* 0x0004540401007387 */ /* 0x000fe80000100800 */
[----:B------:R0:W-:Y:S04]  /*2e30*/  STL [R1+0x450], R3 ;  /* 0x0004500301007387 */ /* 0x0001e80000100800 */
[----:B0---4-:R-:W4:Y:S01]  /*2e40*/  LDL R3, [R1+0x20] ;  /* 0x0000200001037983 */ /* 0x011f220000100800 */
[----:B------:R-:W-:-:S03]  /*2e50*/  ISETP.NE.U32.AND P0, PT, RZ, UR10, PT ;  /* 0x0000000aff007c0c */ /* 0x000fc6000bf05070 */
[----:B------:R0:W-:Y:S01]  /*2e60*/  STL [R1+0x44c], R2 ;  /* 0x00044c0201007387 */ /* 0x0001e20000100800 */
[----:B------:R-:W-:Y:S01]  /*2e70*/  ISETP.NE.AND.EX P0, PT, RZ, UR11, PT, P0 ;  /* 0x0000000bff007c0c */ /* 0x000fe2000bf05300 */
[----:B0-----:R-:W0:-:S12]  /*2e80*/  LDC R2, c[0x0][0x284] ;  /* 0x0000a100ff027b82 */ /* 0x001e180000000800 */
[----:B0-----:R-:W-:-:S05]  /*2e90*/  @P0 IMAD R6, R2, UR45, RZ ;  /* 0x0000002d02060c24 */ /* 0x001fca000f8e02ff */
[--C-:B------:R-:W-:Y:S02]  /*2ea0*/  @P0 SHF.R.S32.HI R0, RZ, 0x1f, R6.reuse ;  /* 0x0000001fff000819 */ /* 0x100fe40000011406 */
[----:B----4-:R-:W-:Y:S02]  /*2eb0*/  @P0 IADD3 R4, P1, P2, R3, UR10, R6 ;  /* 0x0000000a03040c10 */ /* 0x010fe4000fa3e006 */
[----:B------:R-:W-:-:S04]  /*2ec0*/  @P0 SHF.R.S32.HI R6, RZ, 0x1f, R3 ;  /* 0x0000001fff060819 */ /* 0x000fc80000011403 */
[----:B------:R-:W-:-:S05]  /*2ed0*/  @P0 IADD3.X R5, R6, UR11, R0, P1, P2 ;  /* 0x0000000b06050c10 */ /* 0x000fca0008fe4400 */
[----:B------:R0:W4:Y:S01]  /*2ee0*/  @P0 LDG.E.U8 R4, desc[UR36][R4.64] ;  /* 0x0000002404040981 */ /* 0x000122000c1e1100 */
[----:B------:R-:W-:Y:S02]  /*2ef0*/  IABS R0, R3 ;  /* 0x0000000300007213 */ /* 0x000fe40000000000 */
[----:B------:R-:W-:-:S03]  /*2f00*/  MOV R6, UR9 ;  /* 0x0000000900067c02 */ /* 0x000fc60008000f00 */
[----:B---3--:R-:W-:Y:S01]  /*2f10*/  IMAD.HI.U32 R7, R7, R0, RZ ;  /* 0x0000000007077227 */ /* 0x008fe200078e00ff */
[----:B------:R-:W-:Y:S02]  /*2f20*/  IABS R6, R6 ;  /* 0x0000000600067213 */ /* 0x000fe40000000000 */
[----:B0-----:R-:W-:Y:S01]  /*2f30*/  IABS R5, R2 ;  /* 0x0000000200057213 */ /* 0x001fe20000000000 */
[----:B------:R-:W-:-:S04]  /*2f40*/  IMAD.MOV R7, RZ, RZ, -R7 ;  /* 0x000000ffff077224 */ /* 0x000fc800078e0a07 */
[----:B------:R-:W-:Y:S01]  /*2f50*/  IMAD R0, R5, R7, R0 ;  /* 0x0000000705007224 */ /* 0x000fe200078e0200 */
[----:B------:R-:W-:Y:S01]  /*2f60*/  ISETP.GE.AND P2, PT, R3, RZ, PT ;  /* 0x000000ff0300720c */ /* 0x000fe20003f46270 */
[----:B------:R0:W5:Y:S03]  /*2f70*/  LDL.LU R7, [R1+0x460] ;  /* 0x0004600001077983 */ /* 0x0001660000300800 */
[----:B------:R-:W-:Y:S02]  /*2f80*/  ISETP.GT.U32.AND P1, PT, R6, R0, PT ;  /* 0x000000000600720c */ /* 0x000fe40003f24070 */
[----:B------:R-:W-:-:S11]  /*2f90*/  ISETP.NE.AND P3, PT, R2, RZ, PT ;  /* 0x000000ff0200720c */ /* 0x000fd60003f65270 */
[----:B------:R-:W-:-:S05]  /*2fa0*/  @!P1 IMAD.IADD R0, R0, 0x1, -R5 ;  /* 0x0000000100009824 */ /* 0x000fca00078e0a05 */
[----:B------:R-:W-:Y:S02]  /*2fb0*/  ISETP.GT.U32.AND P1, PT, R6, R0, PT ;  /* 0x000000000600720c */ /* 0x000fe40003f24070 */
[----:B------:R0:W5:Y:S11]  /*2fc0*/  LDL.LU R6, [R1+0x45c] ;  /* 0x00045c0001067983 */ /* 0x0001760000300800 */
[----:B------:R-:W-:Y:S01]  /*2fd0*/  @!P1 IMAD.IADD R0, R0, 0x1, -R5 ;  /* 0x0000000100009824 */ /* 0x000fe200078e0a05 */
[----:B------:R-:W-:Y:S01]  /*2fe0*/  ISETP.GE.AND P1, PT, R3, UR40, PT ;  /* 0x0000002803007c0c */ /* 0x000fe2000bf26270 */
[----:B------:R0:W5:Y:S03]  /*2ff0*/  LDL.LU R5, [R1+0x458] ;  /* 0x0004580001057983 */ /* 0x0001660000300800 */
[----:B------:R-:W-:-:S02]  /*3000*/  @!P2 IADD3 R0, -R0, RZ, RZ ;  /* 0x000000ff0000a210 */ /* 0x000fc40007ffe1ff */
[----:B------:R-:W-:Y:S02]  /*3010*/  @!P3 LOP3.LUT R0, RZ, R2, RZ, 0x33, !PT ;  /* 0x00000002ff00b212 */ /* 0x000fe400078e33ff */
[----:B----4-:R-:W-:Y:S02]  /*3020*/  ISETP.NE.AND P0, PT, R4, RZ, P0 ;  /* 0x000000ff0400720c */ /* 0x010fe40000705270 */
[----:B------:R0:W5:Y:S04]  /*3030*/  LDL.LU R4, [R1+0x454] ;  /* 0x0004540001047983 */ /* 0x0001680000300800 */
[----:B------:R0:W5:Y:S04]  /*3040*/  LDL.LU R3, [R1+0x450] ;  /* 0x0004500001037983 */ /* 0x0001680000300800 */
[----:B------:R0:W5:Y:S01]  /*3050*/  LDL.LU R2, [R1+0x44c] ;  /* 0x00044c0001027983 */ /* 0x0001620000300800 */
[----:B------:R-:W-:Y:S04]  /*3060*/  BSSY B1, `(.L_x_3915) ;  /* 0x0000017000017945 */ /* 0x000fe80003800000 */
[----:B-1----:R-:W-:Y:S05]  /*3070*/  @P1 BRA `(.L_x_3916) ;  /* 0x0000000000541947 */ /* 0x002fea0003800000 */
[----:B-----5:R3:W-:Y:S02]  /*3080*/  STL [R1+0x44c], R2 ;  /* 0x00044c0201007387 */ /* 0x0207e40000100800 */
[----:B---3--:R-:W-:-:S05]  /*3090*/  IMAD.SHL.U32 R2, R0, 0x4, RZ ;  /* 0x0000000400027824 */ /* 0x008fca00078e00ff */
[----:B------:R-:W-:Y:S02]  /*30a0*/  ISETP.GE.AND P2, PT, R2, R3, PT ;  /* 0x000000030200720c */ /* 0x000fe40003f46270 */
[----:B------:R3:W5:Y:S04]  /*30b0*/  LDL.LU R2, [R1+0x44c] ;  /* 0x00044c0001027983 */ /* 0x0007680000300800 */
[----:B------:R3:W-:Y:S04]  /*30c0*/  STL [R1+0x1c], RZ ;  /* 0x00001cff01007387 */ /* 0x0007e80000100800 */
[----:B------:R3:W-:Y:S04]  /*30d0*/  STL [R1+0x18], RZ ;  /* 0x000018ff01007387 */ /* 0x0007e80000100800 */
[----:B------:R3:W-:Y:S04]  /*30e0*/  STL [R1+0x14], RZ ;  /* 0x000014ff01007387 */ /* 0x0007e80000100800 */
[----:B------:R3:W-:Y:S01]  /*30f0*/  STL [R1+0x10], RZ ;  /* 0x000010ff01007387 */ /* 0x0007e20000100800 */
[----:B------:R-:W-:Y:S05]  /*3100*/  @P2 BRA `(.L_x_3916) ;  /* 0x0000000000302947 */ /* 0x000fea0003800000 */
[----:B------:R4:W-:Y:S04]  /*3110*/  STL.64 [R1+0x458], R6 ;  /* 0x0004580601007387 */ /* 0x0009e80000100a00 */
[----:B------:R0:W-:Y:S01]  /*3120*/  STL.64 [R1+0x450], R4 ;  /* 0x0004500401007387 */ /* 0x0001e20000100a00 */
[----:B----4-:R-:W-:-:S05]  /*3130*/  IMAD.SHL.U32 R6, R0, 0x4, RZ ;  /* 0x0000000400067824 */ /* 0x010fca00078e00ff */
[----:B------:R-:W-:-:S04]  /*3140*/  IADD3 R7, P2, R252, R6, RZ ;  /* 0x00000006fc077210 */ /* 0x000fc80007f5e0ff */
[----:B-----5:R-:W-:Y:S02]  /*3150*/  LEA.HI.X.SX32 R6, R6, R2, 0x1, P2 ;  /* 0x0000000206067211 */ /* 0x020fe400010f0eff */
[----:B0-----:R-:W-:-:S04]  /*3160*/  LEA R4, P2, R7, UR12, 0x2 ;  /* 0x0000000c07047c11 */ /* 0x001fc8000f8410ff */
[----:B------:R-:W-:-:S06]  /*3170*/  LEA.HI.X R5, R7, UR13, R6, 0x2, P2 ;  /* 0x0000000d07057c11 */ /* 0x000fcc00090f1406 */
[----:B------:R-:W4:Y:S04]  /*3180*/  LDG.E.128 R4, desc[UR36][R4.64] ;  /* 0x0000002404047981 */ /* 0x000f28000c1e1d00 */
[----:B----4-:R-:W-:Y:S04]  /*3190*/  STL.64 [R1+0x10], R4 ;  /* 0x0000100401007387 */ /* 0x010fe80000100a00 */
[----:B------:R0:W-:Y:S04]  /*31a0*/  STL.64 [R1+0x18], R6 ;  /* 0x0000180601007387 */ /* 0x0001e80000100a00 */
[----:B0-----:R4:W5:Y:S04]  /*31b0*/  LDL.LU.64 R6, [R1+0x458] ;  /* 0x0004580001067983 */ /* 0x0019680000300a00 */
[----:B------:R4:W5:Y:S02]  /*31c0*/  LDL.LU.64 R4, [R1+0x450] ;  /* 0x0004500001047983 */ /* 0x0009640000300a00 */
.L_x_3916:
[----:B------:R-:W-:Y:S05]  /*31d0*/  BSYNC B1 ;  /* 0x0000000000017941 */ /* 0x000fea0003800000 */
.L_x_3915:
[----:B-----5:R0:W-:Y:S02]  /*31e0*/  STL [R1+0x44c], R2 ;  /* 0x00044c0201007387 */ /* 0x0201e40000100800 */
[----:B0-----:R-:W0:Y:S02]  /*31f0*/  LDC R2, c[0x0][0x284] ;  /* 0x0000a100ff027b82 */ /* 0x001e240000000800 */
[----:B0-----:R-:W-:-:S05]  /*3200*/  IMAD.IADD R2, R0, 0x1, R2 ;  /* 0x0000000100027824 */ /* 0x001fca00078e0202 */
[----:B------:R0:W-:Y:S04]  /*3210*/  STL [R1+0x24], R2 ;  /* 0x0000240201007387 */ /* 0x0001e80000100800 */
[----:B0-----:R0:W5:Y:S01]  /*3220*/  LDL.LU R2, [R1+0x44c] ;  /* 0x00044c0001027983 */ /* 0x0011620000300800 */
[----:B------:R-:W-:Y:S04]  /*3230*/  BSSY B1, `(.L_x_3917) ;  /* 0x0000019000017945 */ /* 0x000fe80003800000 */
[----:B------:R-:W-:Y:S05]  /*3240*/  @P1 BRA `(.L_x_3918) ;  /* 0x00000000005c1947 */ /* 0x000fea0003800000 */
[----:B------:R0:W-:Y:S04]  /*3250*/  STL [R1+0x44c], R0 ;  /* 0x00044c0001007387 */ /* 0x0001e80000100800 */
[----:B0-----:R-:W2:Y:S02]  /*3260*/  LDL R0, [R1+0x24] ;  /* 0x0000240001007983 */ /* 0x001ea40000100800 */
[----:B--2---:R-:W-:-:S04]  /*3270*/  SHF.L.U32 R0, R0, 0x2, RZ ;  /* 0x0000000200007819 */ /* 0x004fc800000006ff */
[----:B------:R-:W-:Y:S01]  /*3280*/  ISETP.GE.AND P2, PT, R0, R3, PT ;  /* 0x000000030000720c */ /* 0x000fe20003f46270 */
[----:B------:R0:W-:Y:S04]  /*3290*/  STL [R1+0x28], R0 ;  /* 0x0000280001007387 */ /* 0x0001e80000100800 */
[----:B0-----:R0:W5:Y:S04]  /*32a0*/  LDL.LU R0, [R1+0x44c] ;  /* 0x00044c0001007983 */ /* 0x0011680000300800 */
[----:B------:R0:W-:Y:S04]  /*32b0*/  STL [R1+0xc], RZ ;  /* 0x00000cff01007387 */ /* 0x0001e80000100800 */
[----:B------:R0:W-:Y:S04]  /*32c0*/  STL [R1+0x8], RZ ;  /* 0x000008ff01007387 */ /* 0x0001e80000100800 */
[----:B------:R0:W-:Y:S04]  /*32d0*/  STL [R1+0x4], RZ ;  /* 0x000004ff01007387 */ /* 0x0001e80000100800 */
[----:B------:R0:W-:Y:S01]  /*32e0*/  STL [R1], RZ ;  /* 0x000000ff01007387 */ /* 0x0001e20000100800 */
[----:B------:R-:W-:Y:S05]  /*32f0*/  @P2 BRA `(.L_x_3918) ;  /* 0x0000000000302947 */ /* 0x000fea0003800000 */
[----:B------:R2:W-:Y:S04]  /*3300*/  STL.64 [R1+0x458], R6 ;  /* 0x0004580601007387 */ /* 0x0005e80000100a00 */
[----:B--2---:R-:W2:Y:S04]  /*3310*/  LDL.LU R6, [R1+0x28] ;  /* 0x0000280001067983 */ /* 0x004ea80000300800 */
[----:B------:R1:W-:Y:S01]  /*3320*/  STL.64 [R1+0x450], R4 ;  /* 0x0004500401007387 */ /* 0x0003e20000100a00 */
[----:B--2---:R-:W-:-:S04]  /*3330*/  IADD3 R7, P2, R252, R6, RZ ;  /* 0x00000006fc077210 */ /* 0x004fc80007f5e0ff */
[----:B-----5:R-:W-:Y:S02]  /*3340*/  LEA.HI.X.SX32 R6, R6, R2, 0x1, P2 ;  /* 0x0000000206067211 */ /* 0x020fe400010f0eff */
[----:B-1----:R-:W-:-:S04]  /*3350*/  LEA R4, P2, R7, UR12, 0x2 ;  /* 0x0000000c07047c11 */ /* 0x002fc8000f8410ff */
[----:B------:R-:W-:-:S06]  /*3360*/  LEA.HI.X R5, R7, UR13, R6, 0x2, P2 ;  /* 0x0000000d07057c11 */ /* 0x000fcc00090f1406 */
[----:B------:R-:W2:Y:S04]  /*3370*/  LDG.E.128 R4, desc[UR36][R4.64] ;  /* 0x0000002404047981 */ /* 0x000ea8000c1e1d00 */
[----:B--2---:R-:W-:Y:S04]  /*3380*/  STL.64 [R1], R4 ;  /* 0x0000000401007387 */ /* 0x004fe80000100a00 */
[----:B------:R1:W-:Y:S04]  /*3390*/  STL.64 [R1+0x8], R6 ;  /* 0x0000080601007387 */ /* 0x0003e80000100a00 */
[----:B-1----:R1:W5:Y:S04]  /*33a0*/  LDL.LU.64 R6, [R1+0x458] ;  /* 0x0004580001067983 */ /* 0x0023680000300a00 */
[----:B------:R1:W5:Y:S02]  /*33b0*/  LDL.LU.64 R4, [R1+0x450] ;  /* 0x0004500001047983 */ /* 0x0003640000300a00 */
.L_x_3918:
[----:B------:R-:W-:Y:S05]  /*33c0*/  BSYNC B1 ;  /* 0x0000000000017941 */ /* 0x000fea0003800000 */
.L_x_3917:
[----:B-----5:R0:W-:Y:S04]  /*33d0*/  STL [R1+0x450], R2 ;  /* 0x0004500201007387 */ /* 0x0201e80000100800 */
[----:B------:R2:W-:Y:S01]  /*33e0*/  STL [R1+0x44c], R0 ;  /* 0x00044c0001007387 */ /* 0x0005e20000100800 */
[----:B0-----:R-:W0:Y:S03]  /*33f0*/  LDC R2, c[0x0][0x284] ;  /* 0x0000a100ff027b82 */ /* 0x001e260000000800 */
[----:B--2---:R-:W0:Y:S01]  /*3400*/  LDL.LU R0, [R1+0x24] ;  /* 0x0000240001007983 */ /* 0x004e220000300800 */
[----:B------:R-:W-:Y:S01]  /*3410*/  BSSY B1, `(.L_x_3919) ;  /* 0x0000013000017945 */ /* 0x000fe20003800000 */
[----:B0-----:R-:W-:-:S02]  /*3420*/  IMAD.IADD R0, R0, 0x1, R2 ;  /* 0x0000000100007824 */ /* 0x001fc400078e0202 */
[----:B------:R0:W5:Y:S04]  /*3430*/  LDL.LU R2, [R1+0x450] ;  /* 0x0004500001027983 */ /* 0x0001680000300800 */
[----:B------:R2:W-:Y:S04]  /*3440*/  STL [R1+0x24], R0 ;  /* 0x0000240001007387 */ /* 0x0005e80000100800 */
[----:B--2---:R0:W5:Y:S01]  /*3450*/  LDL.LU R0, [R1+0x44c] ;  /* 0x00044c0001007983 */ /* 0x0041620000300800 */
[----:B------:R-:W-:Y:S05]  /*3460*/  @P1 BRA `(.L_x_3920) ;  /* 0x0000000000341947 */ /* 0x000fea0003800000 */
[----:B------:R-:W2:Y:S01]  /*3470*/  LDL R4, [R1+0x24] ;  /* 0x0000240001047983 */ /* 0x000ea20000100800 */
[----:B------:R-:W-:Y:S01]  /*3480*/  CS2R R6, SRZ ;  /* 0x0000000000067805 */ /* 0x000fe2000001ff00 */
[----:B--2---:R-:W-:-:S05]  /*3490*/  IMAD.SHL.U32 R4, R4, 0x4, RZ ;  /* 0x0000000404047824 */ /* 0x004fca00078e00ff */
[----:B------:R-:W-:Y:S01]  /*34a0*/  ISETP.GE.AND P2, PT, R4, R3, PT ;  /* 0x000000030400720c */ /* 0x000fe20003f46270 */
[----:B------:R2:W-:Y:S02]  /*34b0*/  STL [R1+0x28], R4 ;  /* 0x0000280401007387 */ /* 0x0005e40000100800 */
[----:B--2---:R-:W-:-:S10]  /*34c0*/  CS2R R4, SRZ ;  /* 0x0000000000047805 */ /* 0x004fd4000001ff00 */
[----:B------:R-:W-:Y:S05]  /*34d0*/  @P2 BRA `(.L_x_3920) ;  /* 0x0000000000182947 */ /* 0x000fea0003800000 */
[----:B------:R-:W2:Y:S02]  /*34e0*/  LDL.LU R4, [R1+0x28] ;  /* 0x0000280001047983 */ /* 0x000ea40000300800 */
[----:B--2---:R-:W-:-:S04]  /*34f0*/  IADD3 R5, P2, R252, R4, RZ ;  /* 0x00000004fc057210 */ /* 0x004fc80007f5e0ff */
[----:B-----5:R-:W-:Y:S02]  /*3500*/  LEA.HI.X.SX32 R6, R4, R2, 0x1, P2 ;  /* 0x0000000204067211 */ /* 0x020fe400010f0eff */
[----:B------:R-:W-:-:S04]  /*3510*/  LEA R4, P2, R5, UR12, 0x2 ;  /* 0x0000000c05047c11 */ /* 0x000fc8000f8410ff */
[----:B------:R-:W-:-:S06]  /*3520*/  LEA.HI.X R5, R5, UR13, R6, 0x2, P2 ;  /* 0x0000000d05057c11 */ /* 0x000fcc00090f1406 */
[----:B------:R-:W5:Y:S03]  /*3530*/  LDG.E.128 R4, desc[UR36][R4.64] ;  /* 0x0000002404047981 */ /* 0x000f66000c1e1d00 */
.L_x_3920:
[----:B------:R-:W-:Y:S05]  /*3540*/  BSYNC B1 ;  /* 0x0000000000017941 */ /* 0x000fea0003800000 */
.L_x_3919:
[----:B------:R-:W-:Y:S04]  /*3550*/  BSSY B1, `(.L_x_3921) ;  /* 0x0000011000017945 */ /* 0x000fe80003800000 */
[----:B------:R-:W-:Y:S05]  /*3560*/  @P1 BRA `(.L_x_3922) ;  /* 0x00000000003c1947 */ /* 0x000fea0003800000 */
[----:B------:R-:W2:Y:S01]  /*3570*/  LDL.LU R8, [R1+0x24] ;  /* 0x0000240001087983 */ /* 0x000ea20000300800 */
[----:B------:R-:W2:Y:S01]  /*3580*/  LDC R9, c[0x0][0x284] ;  /* 0x0000a100ff097b82 */ /* 0x000ea20000000800 */
[----:B------:R-:W-:Y:S01]  /*3590*/  CS2R R10, SRZ ;  /* 0x00000000000a7805 */ /* 0x000fe2000001ff00 */
[----:B--2---:R-:W-:-:S05]  /*35a0*/  IMAD.IADD R8, R8, 0x1, R9 ;  /* 0x0000000108087824 */ /* 0x004fca00078e0209 */
[----:B------:R-:W-:-:S04]  /*35b0*/  SHF.L.U32 R9, R8, 0x2, RZ ;  /* 0x0000000208097819 */ /* 0x000fc800000006ff */
        /* <DEDUP_REMOVED lines=10> */
.L_x_3922:
[----:B------:R-:W-:Y:S05]  /*3660*/  BSYNC B1 ;  /* 0x0000000000017941 */ /* 0x000fea0003800000 */
.L_x_3921:
[----:B-----5:R2:W-:Y:S02]  /*3670*/  STL [R1+0x44c], R2 ;  /* 0x00044c0201007387 */ /* 0x0205e40000100800 */
[----:B--2---:R-:W2:Y:S02]  /*3680*/  LDC R2, c[0x0][0x284] ;  /* 0x0000a100ff027b82 */ /* 0x004ea40000000800 */
[----:B--2---:R-:W-:-:S05]  /*3690*/  IMAD R2, R2, 0x4, R0 ;  /* 0x0000000402027824 */ /* 0x004fca00078e0200 */
[----:B------:R2:W-:Y:S04]  /*36a0*/  STL [R1+0x24], R2 ;  /* 0x0000240201007387 */ /* 0x0005e80000100800 */
[----:B--2---:R2:W5:Y:S01]  /*36b0*/  LDL.LU R2, [R1+0x44c] ;  /* 0x00044c0001027983 */ /* 0x0045620000300800 */
[----:B------:R-:W-:Y:S04]  /*36c0*/  BSSY B1, `(.L_x_3923) ;  /* 0x000000f000017945 */ /* 0x000fe80003800000 */
        /* <DEDUP_REMOVED lines=14> */
.L_x_3924:
[----:B------:R-:W-:Y:S05]  /*37b0*/  BSYNC B1 ;  /* 0x0000000000017941 */ /* 0x000fea0003800000 */
.L_x_3923:
[----:B-----5:R0:W-:Y:S04]  /*37c0*/  STL [R1+0x450], R2 ;  /* 0x0004500201007387 */ /* 0x0201e80000100800 */
[----:B------:R1:W-:Y:S01]  /*37d0*/  STL [R1+0x44c], R0 ;  /* 0x00044c0001007387 */ /* 0x0003e20000100800 */
[----:B0-----:R-:W0:Y:S03]  /*37e0*/  LDC R2, c[0x0][0x284] ;  /* 0x0000a100ff027b82 */ /* 0x001e260000000800 */
[----:B-1----:R-:W0:Y:S01]  /*37f0*/  LDL.LU R0, [R1+0x24] ;  /* 0x0000240001007983 */ /* 0x002e220000300800 */
[----:B------:R-:W-:Y:S01]  /*3800*/  BSSY B1, `(.L_x_3925) ;  /* 0x0000013000017945 */ /* 0x000fe20003800000 */
[----:B0-----:R-:W-:-:S02]  /*3810*/  IMAD.IADD R0, R0, 0x1, R2 ;  /* 0x0000000100007824 */ /* 0x001fc400078e0202 */
[----:B------:R0:W5:Y:S04]  /*3820*/  LDL.LU R2, [R1+0x450] ;  /* 0x0004500001027983 */ /* 0x0001680000300800 */
[----:B------:R1:W-:Y:S04]  /*3830*/  STL [R1+0x24], R0 ;  /* 0x0000240001007387 */ /* 0x0003e80000100800 */
[----:B-1----:R0:W5:Y:S01]  /*3840*/  LDL.LU R0, [R1+0x44c] ;  /* 0x00044c0001007983 */ /* 0x0021620000300800 */
[----:B------:R-:W-:Y:S05]  /*3850*/  @P1 BRA `(.L_x_3926) ;  /* 0x0000000000341947 */ /* 0x000fea0003800000 */
[----:B------:R-:W2:Y:S01]  /*3860*/  LDL R16, [R1+0x24] ;  /* 0x0000240001107983 */ /* 0x000ea20000100800 */
[----:B------:R-:W-:Y:S02]  /*3870*/  CS2R R18, SRZ ;  /* 0x0000000000127805 */ /* 0x000fe4000001ff00 */
[----:B--2---:R-:W-:-:S04]  /*3880*/  SHF.L.U32 R16, R16, 0x2, RZ ;  /* 0x0000000210107819 */ /* 0x004fc800000006ff */
[----:B------:R-:W-:Y:S01]  /*3890*/  ISETP.GE.AND P2, PT, R16, R3, PT ;  /* 0x000000031000720c */ /* 0x000fe20003f46270 */
[----:B------:R1:W-:Y:S02]  /*38a0*/  STL [R1+0x28], R16 ;  /* 0x0000281001007387 */ /* 0x0003e40000100800 */
[----:B-1----:R-:W-:-:S10]  /*38b0*/  CS2R R16, SRZ ;  /* 0x0000000000107805 */ /* 0x002fd4000001ff00 */
[----:B------:R-:W-:Y:S05]  /*38c0*/  @P2 BRA `(.L_x_3926) ;  /* 0x0000000000182947 */ /* 0x000fea0003800000 */
[----:B------:R-:W2:Y:S02]  /*38d0*/  LDL.LU R16, [R1+0x28] ;  /* 0x0000280001107983 */ /* 0x000ea40000300800 */
[----:B--2---:R-:W-:-:S04]  /*38e0*/  IADD3 R17, P2, R252, R16, RZ ;  /* 0x00000010fc117210 */ /* 0x004fc80007f5e0ff */
[----:B-----5:R-:W-:Y:S02]  /*38f0*/  LEA.HI.X.SX32 R18, R16, R2, 0x1, P2 ;  /* 0x0000000210127211 */ /* 0x020fe400010f0eff */
[----:B------:R-:W-:-:S04]  /*3900*/  LEA R16, P2, R17, UR12, 0x2 ;  /* 0x0000000c11107c11 */ /* 0x000fc8000f8410ff */
[----:B------:R-:W-:-:S06]  /*3910*/  LEA.HI.X R17, R17, UR13, R18, 0x2, P2 ;  /* 0x0000000d11117c11 */ /* 0x000fcc00090f1412 */
[----:B------:R-:W5:Y:S03]  /*3920*/  LDG.E.128 R16, desc[UR36][R16.64] ;  /* 0x0000002410107981 */ /* 0x000f66000c1e1d00 */
.L_x_3926:
[----:B------:R-:W-:Y:S05]  /*3930*/  BSYNC B1 ;  /* 0x0000000000017941 */ /* 0x000fea0003800000 */
.L_x_3925:
[----:B------:R-:W-:Y:S04]  /*3940*/  BSSY B1, `(.L_x_3927) ;  /* 0x0000011000017945 */ /* 0x000fe80003800000 */
[----:B------:R-:W-:Y:S05]  /*3950*/  @P1 BRA `(.L_x_3928) ;  /* 0x00000000003c1947 */ /* 0x000fea0003800000 */
[----:B------:R-:W2:Y:S01]  /*3960*/  LDL.LU R20, [R1+0x24] ;  /* 0x0000240001147983 */ /* 0x000ea20000300800 */
[----:B------:R-:W2:Y:S01]  /*3970*/  LDC R21, c[0x0][0x284] ;  /* 0x0000a100ff157b82 */ /* 0x000ea20000000800 */
[----:B------:R-:W-:Y:S01]  /*3980*/  CS2R R22, SRZ ;  /* 0x0000000000167805 */ /* 0x000fe2000001ff00 */
[----:B--2---:R-:W-:-:S04]  /*3990*/  IMAD.IADD R20, R20, 0x1, R21 ;  /* 0x0000000114147824 */ /* 0x004fc800078e0215 */
[----:B------:R-:W-:-:S05]  /*39a0*/  IMAD.SHL.U32 R21, R20, 0x4, RZ ;  /* 0x0000000414157824 */ /* 0x000fca00078e00ff */
        /* <DEDUP_REMOVED lines=10> */
.L_x_3928:
[----:B------:R-:W-:Y:S05]  /*3a50*/  BSYNC B1 ;  /* 0x0000000000017941 */ /* 0x000fea0003800000 */
.L_x_3927:
[----:B-----5:R1:W-:Y:S02]  /*3a60*/  STL [R1+0x44c], R2 ;  /* 0x00044c0201007387 */ /* 0x0203e40000100800 */
[----:B-1----:R-:W1:Y:S02]  /*3a70*/  LDC R2, c[0x0][0x284] ;  /* 0x0000a100ff027b82 */ /* 0x002e640000000800 */
[----:B-1----:R-:W-:-:S05]  /*3a80*/  IMAD R2, R2, 0x7, R0 ;  /* 0x0000000702027824 */ /* 0x002fca00078e0200 */
[----:B------:R1:W-:Y:S04]  /*3a90*/  STL [R1+0x24], R2 ;  /* 0x0000240201007387 */ /* 0x0003e80000100800 */
[----:B-1----:R1:W5:Y:S01]  /*3aa0*/  LDL.LU R2, [R1+0x44c] ;  /* 0x00044c0001027983 */ /* 0x0023620000300800 */
        /* <DEDUP_REMOVED lines=15> */
.L_x_3930:
[----:B------:R-:W-:Y:S05]  /*3ba0*/  BSYNC B1 ;  /* 0x0000000000017941 */ /* 0x000fea0003800000 */
.L_x_3929:
[----:B-----5:R0:W-:Y:S04]  /*3bb0*/  STL [R1+0x450], R2 ;  /* 0x0004500201007387 */ /* 0x0201e80000100800 */
[----:B------:R1:W-:Y:S01]  /*3bc0*/  STL [R1+0x44c], R0 ;  /* 0x00044c0001007387 */ /* 0x0003e20000100800 */
[----:B0-----:R-:W0:Y:S03]  /*3bd0*/  LDC R2, c[0x0][0x284] ;  /* 0x0000a100ff027b82 */ /* 0x001e260000000800 */
[----:B-1----:R-:W0:Y:S01]  /*3be0*/  LDL.LU R0, [R1+0x24] ;  /* 0x0000240001007983 */ /* 0x002e220000300800 */
[----:B------:R-:W-:Y:S01]  /*3bf0*/  BSSY B1, `(.L_x_3931) ;  /* 0x0000013000017945 */ /* 0x000fe20003800000 */
[----:B0-----:R-:W-:-:S02]  /*3c00*/  IADD3 R0, R0, R2, RZ ;  /* 0x0000000200007210 */ /* 0x001fc40007ffe0ff */
[----:B------:R0:W5:Y:S04]  /*3c10*/  LDL.LU R2, [R1+0x450] ;  /* 0x0004500001027983 */ /* 0x0001680000300800 */
[----:B------:R1:W-:Y:S04]  /*3c20*/  STL [R1+0x24], R0 ;  /* 0x0000240001007387 */ /* 0x0003e80000100800 */
[----:B-1----:R0:W5:Y:S01]  /*3c30*/  LDL.LU R0, [R1+0x44c] ;  /* 0x00044c0001007983 */ /* 0x0021620000300800 */
[----:B------:R-:W-:Y:S05]  /*3c40*/  @P1 BRA `(.L_x_3932) ;  /* 0x0000000000341947 */ /* 0x000fea0003800000 */
[----:B------:R-:W2:Y:S01]  /*3c50*/  LDL R28, [R1+0x24] ;  /* 0x00002400011c7983 */ /* 0x000ea20000100800 */
[----:B------:R-:W-:Y:S01]  /*3c60*/  CS2R R30, SRZ ;  /* 0x00000000001e7805 */ /* 0x000fe2000001ff00 */
[----:B--2---:R-:W-:-:S05]  /*3c70*/  IMAD.SHL.U32 R28, R28, 0x4, RZ ;  /* 0x000000041c1c7824 */ /* 0x004fca00078e00ff */
        /* <DEDUP_REMOVED lines=10> */
.L_x_3932:
[----:B------:R-:W-:Y:S05]  /*3d20*/  BSYNC B1 ;  /* 0x0000000000017941 */ /* 0x000fea0003800000 */
.L_x_3931:
        /* <DEDUP_REMOVED lines=17> */
.L_x_3934:
[----:B------:R-:W-:Y:S05]  /*3e40*/  BSYNC B1 ;  /* 0x0000000000017941 */ /* 0x000fea0003800000 */
.L_x_3933:
        /* <DEDUP_REMOVED lines=8> */
[----:B------:R-:W-:Y:S02]  /*3ed0*/  CS2R R38, SRZ ;  /* 0x0000000000267805 */ /* 0x000fe4000001ff00 */
[----:B--2---:R-:W-:-:S04]  /*3ee0*/  SHF.L.U32 R36, R36, 0x2, RZ ;  /* 0x0000000224247819 */ /* 0x004fc800000006ff */
        /* <DEDUP_REMOVED lines=10> */
.L_x_3936:
[----:B------:R-:W-:Y:S05]  /*3f90*/  BSYNC B1 ;  /* 0x0000000000017941 */ /* 0x000fea0003800000 */
.L_x_3935:
        /* <DEDUP_REMOVED lines=23> */
.L_x_3938:
[----:B------:R-:W-:Y:S05]  /*4110*/  BSYNC B1 ;  /* 0x0000000000017941 */ /* 0x000fea0003800000 */
.L_x_3937:
        /* <DEDUP_REMOVED lines=17> */
.L_x_3940:
[----:B------:R-:W-:Y:S05]  /*4230*/  BSYNC B1 ;  /* 0x0000000000017941 */ /* 0x000fea0003800000 */
.L_x_3939:
        /* <DEDUP_REMOVED lines=20> */
.L_x_3942:
[----:B------:R-:W-:Y:S05]  /*4380*/  BSYNC B1 ;  /* 0x0000000000017941 */ /* 0x000fea0003800000 */
.L_x_3941:
        /* <DEDUP_REMOVED lines=23> */
.L_x_3944:
[----:B------:R-:W-:Y:S05]  /*4500*/  BSYNC B1 ;  /* 0x0000000000017941 */ /* 0x000fea0003800000 */
.L_x_3943:
[----:B------:R-:W-:Y:S04]  /*4510*/  BSSY B1, `(.L_x_3945) ;  /* 0x0000011000017945 */ /* 0x000fe80003800000 */
[----:B------:R-:W-:Y:S05]  /*4520*/  @P1 BRA `(.L_x_3946) ;  /* 0x00000000003c1947 */ /* 0x000fea0003800000 */
[----:B------:R-:W2:Y:S01]  /*4530*/  LDL.LU R56, [R1+0x24] ;  /* 0x0000240001387983 */ /* 0x000ea20000300800 */
[----:B------:R-:W2:Y:S01]  /*4540*/  LDC R57, c[0x0][0x284] ;  /* 0x0000a100ff397b82 */ /* 0x000ea20000000800 */
[----:B------:R-:W-:Y:S02]  /*4550*/  CS2R R58, SRZ ;  /* 0x00000000003a7805 */ /* 0x000fe4000001ff00 */
[----:B--2---:R-:W-:-:S05]  /*4560*/  IADD3 R56, R56, R57, RZ ;  /* 0x0000003938387210 */ /* 0x004fca0007ffe0ff */
        /* <DEDUP_REMOVED lines=11> */
.L_x_3946:
[----:B------:R-:W-:Y:S05]  /*4620*/  BSYNC B1 ;  /* 0x0000000000017941 */ /* 0x000fea0003800000 */
.L_x_3945:
        /* <DEDUP_REMOVED lines=20> */
.L_x_3948:
[----:B------:R-:W-:Y:S05]  /*4770*/  BSYNC B1 ;  /* 0x0000000000017941 */ /* 0x000fea0003800000 */
.L_x_3947:
        /* <DEDUP_REMOVED lines=23> */
.L_x_3950:
[----:B------:R-:W-:Y:S05]  /*48f0*/  BSYNC B1 ;  /* 0x0000000000017941 */ /* 0x000fea0003800000 */
.L_x_3949:
        /* <DEDUP_REMOVED lines=17> */
.L_x_3952:
[----:B------:R-:W-:Y:S05]  /*4a10*/  BSYNC B1 ;  /* 0x0000000000017941 */ /* 0x000fea0003800000 */
.L_x_3951:
        /* <DEDUP_REMOVED lines=20> */
.L_x_3954:
[----:B------:R-:W-:Y:S05]  /*4b60*/  BSYNC B1 ;  /* 0x0000000000017941 */ /* 0x000fea0003800000 */
.L_x_3953:
        /* <DEDUP_REMOVED lines=23> */
.L_x_3956:
[----:B------:R-:W-:Y:S05]  /*4ce0*/  BSYNC B1 ;  /* 0x0000000000017941 */ /* 0x000fea0003800000 */
.L_x_3955:
        /* <DEDUP_REMOVED lines=17> */
.L_x_3958:
[----:B------:R-:W-:Y:S05]  /*4e00*/  BSYNC B1 ;  /* 0x0000000000017941 */ /* 0x000fea0003800000 */
.L_x_3957:
        /* <DEDUP_REMOVED lines=20> */
.L_x_3960:
[----:B------:R-:W-:Y:S05]  /*4f50*/  BSYNC B1 ;  /* 0x0000000000017941 */ /* 0x000fea0003800000 */
.L_x_3959:
        /* <DEDUP_REMOVED lines=23> */
.L_x_3962:
[----:B------:R-:W-:Y:S05]  /*50d0*/  BSYNC B1 ;  /* 0x0000000000017941 */ /* 0x000fea0003800000 */
.L_x_3961:
        /* <DEDUP_REMOVED lines=17> */
.L_x_3964:
[----:B------:R-:W-:Y:S05]  /*51f0*/  BSYNC B1 ;  /* 0x0000000000017941 */ /* 0x000fea0003800000 */
.L_x_3963:
        /* <DEDUP_REMOVED lines=20> */
.L_x_3966:
[----:B------:R-:W-:Y:S05]  /*5340*/  BSYNC B1 ;  /* 0x0000000000017941 */ /* 0x000fea0003800000 */
.L_x_3965:
        /* <DEDUP_REMOVED lines=23> */
.L_x_3968:
[----:B------:R-:W-:Y:S05]  /*54c0*/  BSYNC B1 ;  /* 0x0000000000017941 */ /* 0x000fea0003800000 */
.L_x_3967:
        /* <DEDUP_REMOVED lines=17> */
.L_x_3970:
[----:B------:R-:W-:Y:S05]  /*55e0*/  BSYNC B1 ;  /* 0x0000000000017941 */ /* 0x000fea0003800000 */
.L_x_3969:
        /* <DEDUP_REMOVED lines=20> */
.L_x_3972:
[----:B------:R-:W-:Y:S05]  /*5730*/  BSYNC B1 ;  /* 0x0000000000017941 */ /* 0x000fea0003800000 */
.L_x_3971:
        /* <DEDUP_REMOVED lines=23> */
.L_x_3974:
[----:B------:R-:W-:Y:S05]  /*58b0*/  BSYNC B1 ;  /* 0x0000000000017941 */ /* 0x000fea0003800000 */
.L_x_3973:
        /* <DEDUP_REMOVED lines=17> */
.L_x_3976:
[----:B------:R-:W-:Y:S05]  /*59d0*/  BSYNC B1 ;  /* 0x0000000000017941 */ /* 0x000fea0003800000 */
.L_x_3975:
        /* <DEDUP_REMOVED lines=20> */
.L_x_3978:
[----:B------:R-:W-:Y:S05]  /*5b20*/  BSYNC B1 ;  /* 0x0000000000017941 */ /* 0x000fea0003800000 */
.L_x_3977:
        /* <DEDUP_REMOVED lines=23> */
.L_x_3980:
[----:B------:R-:W-:Y:S05]  /*5ca0*/  BSYNC B1 ;  /* 0x0000000000017941 */ /* 0x000fea0003800000 */
.L_x_3979:
        /* <DEDUP_REMOVED lines=17> */
.L_x_3982:
[----:B------:R-:W-:Y:S05]  /*5dc0*/  BSYNC B1 ;  /* 0x0000000000017941 */ /* 0x000fea0003800000 */
.L_x_3981:
        /* <DEDUP_REMOVED lines=20> */
.L_x_3984:
[----:B------:R-:W-:Y:S05]  /*5f10*/  BSYNC B1 ;  /* 0x0000000000017941 */ /* 0x000fea0003800000 */
.L_x_3983:
        /* <DEDUP_REMOVED lines=23> */
.L_x_3986:
[----:B------:R-:W-:Y:S05]  /*6090*/  BSYNC B1 ;  /* 0x0000000000017941 */ /* 0x000fea0003800000 */
.L_x_3985:
        /* <DEDUP_REMOVED lines=17> */
.L_x_3988:
[----:B------:R-:W-:Y:S05]  /*61b0*/  BSYNC B1 ;  /* 0x0000000000017941 */ /* 0x000fea0003800000 */
.L_x_3987:
        /* <DEDUP_REMOVED lines=20> */
.L_x_3990:
[----:B------:R-:W-:Y:S05]  /*6300*/  BSYNC B1 ;  /* 0x0000000000017941 */ /* 0x000fea0003800000 */
.L_x_3989:
        /* <DEDUP_REMOVED lines=23> */
.L_x_3992:
[----:B------:R-:W-:Y:S05]  /*6480*/  BSYNC B1 ;  /* 0x0000000000017941 */ /* 0x000fea0003800000 */
.L_x_3991:
        /* <DEDUP_REMOVED lines=17> */
.L_x_3994:
[----:B------:R-:W-:Y:S05]  /*65a0*/  BSYNC B1 ;  /* 0x0000000000017941 */ /* 0x000fea0003800000 */
.L_x_3993:
        /* <DEDUP_REMOVED lines=20> */
.L_x_3996:
[----:B------:R-:W-:Y:S05]  /*66f0*/  BSYNC B1 ;  /* 0x0000000000017941 */ /* 0x000fea0003800000 */
.L_x_3995:
        /* <DEDUP_REMOVED lines=23> */
.L_x_3998:
[----:B------:R-:W-:Y:S05]  /*6870*/  BSYNC B1 ;  /* 0x0000000000017941 */ /* 0x000fea0003800000 */
.L_x_3997:
        /* <DEDUP_REMOVED lines=17> */
.L_x_4000:
[----:B------:R-:W-:Y:S05]  /*6990*/  BSYNC B1 ;  /* 0x0000000000017941 */ /* 0x000fea0003800000 */
.L_x_3999:
        /* <DEDUP_REMOVED lines=20> */
.L_x_4002:
[----:B------:R-:W-:Y:S05]  /*6ae0*/  BSYNC B1 ;  /* 0x0000000000017941 */ /* 0x000fea0003800000 */
.L_x_4001:
        /* <DEDUP_REMOVED lines=23> */
.L_x_4004:
[----:B------:R-:W-:Y:S05]  /*6c60*/  BSYNC B1 ;  /* 0x0000000000017941 */ /* 0x000fea0003800000 */
.L_x_4003:
        /* <DEDUP_REMOVED lines=17> */
.L_x_4006:
[----:B------:R-:W-:Y:S05]  /*6d80*/  BSYNC B1 ;  /* 0x0000000000017941 */ /* 0x000fea0003800000 */
.L_x_4005:
        /* <DEDUP_REMOVED lines=20> */
.L_x_4008:
[----:B------:R-:W-:Y:S05]  /*6ed0*/  BSYNC B1 ;  /* 0x0000000000017941 */ /* 0x000fea0003800000 */
.L_x_4007:
        /* <DEDUP_REMOVED lines=23> */
.L_x_4010:
[----:B------:R-:W-:Y:S05]  /*7050*/  BSYNC B1 ;  /* 0x0000000000017941 */ /* 0x000fea0003800000 */
.L_x_4009:
        /* <DEDUP_REMOVED lines=17> */
.L_x_4012:
[----:B------:R-:W-:Y:S05]  /*7170*/  BSYNC B1 ;  /* 0x0000000000017941 */ /* 0x000fea0003800000 */
.L_x_4011:
        /* <DEDUP_REMOVED lines=20> */
.L_x_4014:
[----:B------:R-:W-:Y:S05]  /*72c0*/  BSYNC B1 ;  /* 0x0000000000017941 */ /* 0x000fea0003800000 */
.L_x_4013:
        /* <DEDUP_REMOVED lines=23> */
.L_x_4016:
[----:B------:R-:W-:Y:S05]  /*7440*/  BSYNC B1 ;  /* 0x0000000000017941 */ /* 0x000fea0003800000 */
.L_x_4015:
        /* <DEDUP_REMOVED lines=17> */
.L_x_4018:
[----:B------:R-:W-:Y:S05]  /*7560*/  BSYNC B1 ;  /* 0x0000000000017941 */ /* 0x000fea0003800000 */
.L_x_4017:
        /* <DEDUP_REMOVED lines=20> */
.L_x_4020:
[----:B------:R-:W-:Y:S05]  /*76b0*/  BSYNC B1 ;  /* 0x0000000000017941 */ /* 0x000fea0003800000 */
.L_x_4019:
        /* <DEDUP_REMOVED lines=23> */
.L_x_4022:
[----:B------:R-:W-:Y:S05]  /*7830*/  BSYNC B1 ;  /* 0x0000000000017941 */ /* 0x000fea0003800000 */
.L_x_4021:
        /* <DEDUP_REMOVED lines=17> */
.L_x_4024:
[----:B------:R-:W-:Y:S05]  /*7950*/  BSYNC B1 ;  /* 0x0000000000017941 */ /* 0x000fea0003800000 */
.L_x_4023:
        /* <DEDUP_REMOVED lines=20> */
.L_x_4026:
[----:B------:R-:W-:Y:S05]  /*7aa0*/  BSYNC B1 ;  /* 0x0000000000017941 */ /* 0x000fea0003800000 */
.L_x_4025:
        /* <DEDUP_REMOVED lines=23> */
.L_x_4028:
[----:B------:R-:W-:Y:S05]  /*7c20*/  BSYNC B1 ;  /* 0x0000000000017941 */ /* 0x000fea0003800000 */
.L_x_4027:
        /* <DEDUP_REMOVED lines=17> */
.L_x_4030:
[----:B------:R-:W-:Y:S05]  /*7d40*/  BSYNC B1 ;  /* 0x0000000000017941 */ /* 0x000fea0003800000 */
.L_x_4029:
[----:B------:R-:W-:Y:S04]  /*7d50*/  STL [R1+0x450], R3 ;  /* 0x0004500301007387 */ /* 0x000fe80000100800 */
[----:B-----5:R1:W-:Y:S02]  /*7d60*/  STL [R1+0x44c], R2 ;  /* 0x00044c0201007387 */ /* 0x0203e40000100800 */
[----:B-1----:R-:W1:Y:S02]  /*7d70*/  LDC R2, c[0x0][0x284] ;  /* 0x0000a100ff027b82 */ /* 0x002e640000000800 */
[C-C-:B-1----:R-:W-:Y:S02]  /*7d80*/  IMAD R3, R2.reuse, 0x3d, R0.reuse ;  /* 0x0000003d02037824 */ /* 0x142fe400078e0200 */
[----:B------:R-:W-:-:S03]  /*7d90*/  IMAD R0, R2, 0x3a, R0 ;  /* 0x0000003a02007824 */ /* 0x000fc600078e0200 */
[----:B------:R1:W-:Y:S04]  /*7da0*/  STL [R1+0x28], R3 ;  /* 0x0000280301007387 */ /* 0x0003e80000100800 */
[----:B-1----:R1:W5:Y:S04]  /*7db0*/  LDL.LU R3, [R1+0x450] ;  /* 0x0004500001037983 */ /* 0x0023680000300800 */
[----:B------:R1:W5:Y:S01]  /*7dc0*/  LDL.LU R2, [R1+0x44c] ;  /* 0x00044c0001027983 */ /* 0x0003620000300800 */
[----:B------:R-:W-:Y:S04]  /*7dd0*/  BSSY B1, `(.L_x_4031) ;  /* 0x000000d000017945 */ /* 0x000fe80003800000 */
[----:B------:R-:W-:Y:S05]  /*7de0*/  @P1 BRA `(.L_x_4032) ;  /* 0x00000000002c1947 */ /* 0x000fea0003800000 */
[----:B------:R-:W-:Y:S01]  /*7df0*/  IMAD.SHL.U32 R228, R0, 0x4, RZ ;  /* 0x0000000400e47824 */ /* 0x000fe200078e00ff */
[----:B------:R-:W-:-:S04]  /*7e00*/  CS2R R230, SRZ ;  /* 0x0000000000e67805 */ /* 0x000fc8000001ff00 */
[----:B-----5:R-:W-:Y:S02]  /*7e10*/  ISETP.GE.AND P2, PT, R228, R3, PT ;  /* 0x00000003e400720c */ /* 0x020fe40003f46270 */
[----:B------:R-:W-:-:S11]  /*7e20*/  CS2R R228, SRZ ;  /* 0x0000000000e47805 */ /* 0x000fd6000001ff00 */
[----:B------:R-:W-:Y:S05]  /*7e30*/  @P2 BRA `(.L_x_4032) ;  /* 0x0000000000182947 */ /* 0x000fea0003800000 */
[----:B------:R-:W-:-:S05]  /*7e40*/  IMAD.SHL.U32 R228, R0, 0x4, RZ ;  /* 0x0000000400e47824 */ /* 0x000fca00078e00ff */
[----:B------:R-:W-:-:S04]  /*7e50*/  IADD3 R229, P2, R252, R228, RZ ;  /* 0x000000e4fce57210 */ /* 0x000fc80007f5e0ff */
[----:B------:R-:W-:Y:S02]  /*7e60*/  LEA.HI.X.SX32 R230, R228, R2, 0x1, P2 ;  /* 0x00000002e4e67211 */ /* 0x000fe400010f0eff */
[----:B------:R-:W-:-:S04]  /*7e70*/  LEA R228, P2, R229, UR12, 0x2 ;  /* 0x0000000ce5e47c11 */ /* 0x000fc8000f8410ff */
[----:B------:R-:W-:-:S06]  /*7e80*/  LEA.HI.X R229, R229, UR13, R230, 0x2, P2 ;  /* 0x0000000de5e57c11 */ /* 0x000fcc00090f14e6 */
[----:B------:R-:W5:Y:S03]  /*7e90*/  LDG.E.128 R228, desc[UR36][R228.64] ;  /* 0x00000024e4e47981 */ /* 0x000f66000c1e1d00 */
.L_x_4032:
[----:B------:R-:W-:Y:S05]  /*7ea0*/  BSYNC B1 ;  /* 0x0000000000017941 */ /* 0x000fea0003800000 */
.L_x_4031:
[----:B-----5:R0:W-:Y:S02]  /*7eb0*/  STL [R1+0x44c], R2 ;  /* 0x00044c0201007387 */ /* 0x0201e40000100800 */
[----:B0-----:R-:W0:Y:S02]  /*7ec0*/  LDC R2, c[0x0][0x284] ;  /* 0x0000a100ff027b82 */ /* 0x001e240000000800 */
[----:B0-----:R-:W-:Y:S02]  /*7ed0*/  IMAD.IADD R0, R0, 0x1, R2 ;  /* 0x0000000100007824 */ /* 0x001fe400078e0202 */
[----:B------:R0:W5:Y:S01]  /*7ee0*/  LDL.LU R2, [R1+0x44c] ;  /* 0x00044c0001027983 */ /* 0x0001620000300800 */
[----:B------:R-:W-:Y:S04]  /*7ef0*/  BSSY B1, `(.L_x_4033) ;  /* 0x000000d000017945 */ /* 0x000fe80003800000 */
[----:B------:R-:W-:Y:S05]  /*7f00*/  @P1 BRA `(.L_x_4034) ;  /* 0x00000000002c1947 */ /* 0x000fea0003800000 */
[----:B------:R-:W-:Y:S02]  /*7f10*/  SHF.L.U32 R232, R0, 0x2, RZ ;  /* 0x0000000200e87819 */ /* 0x000fe400000006ff */
[----:B------:R-:W-:Y:S02]  /*7f20*/  CS2R R234, SRZ ;  /* 0x0000000000ea7805 */ /* 0x000fe4000001ff00 */
[----:B------:R-:W-:Y:S02]  /*7f30*/  ISETP.GE.AND P2, PT, R232, R3, PT ;  /* 0x00000003e800720c */ /* 0x000fe40003f46270 */
[----:B------:R-:W-:-:S11]  /*7f40*/  CS2R R232, SRZ ;  /* 0x0000000000e87805 */ /* 0x000fd6000001ff00 */
[----:B------:R-:W-:Y:S05]  /*7f50*/  @P2 BRA `(.L_x_4034) ;  /* 0x0000000000182947 */ /* 0x000fea0003800000 */
[----:B------:R-:W-:-:S05]  /*7f60*/  IMAD.SHL.U32 R232, R0, 0x4, RZ ;  /* 0x0000000400e87824 */ /* 0x000fca00078e00ff */
[----:B------:R-:W-:-:S04]  /*7f70*/  IADD3 R233, P2, R252, R232, RZ ;  /* 0x000000e8fce97210 */ /* 0x000fc80007f5e0ff */
[----:B-----5:R-:W-:Y:S02]  /*7f80*/  LEA.HI.X.SX32 R234, R232, R2, 0x1, P2 ;  /* 0x00000002e8ea7211 */ /* 0x020fe400010f0eff */
[----:B------:R-:W-:-:S04]  /*7f90*/  LEA R232, P2, R233, UR12, 0x2 ;  /* 0x0000000ce9e87c11 */ /* 0x000fc8000f8410ff */
[----:B------:R-:W-:-:S06]  /*7fa0*/  LEA.HI.X R233, R233, UR13, R234, 0x2, P2 ;  /* 0x0000000de9e97c11 */ /* 0x000fcc00090f14ea */
[----:B------:R-:W5:Y:S03]  /*7fb0*/  LDG.E.128 R232, desc[UR36][R232.64] ;  /* 0x00000024e8e87981 */ /* 0x000f66000c1e1d00 */
.L_x_4034:
[----:B------:R-:W-:Y:S05]  /*7fc0*/  BSYNC B1 ;  /* 0x0000000000017941 */ /* 0x000fea0003800000 */
.L_x_4033:
[----:B------:R-:W-:Y:S04]  /*7fd0*/  BSSY B1, `(.L_x_4035) ;  /* 0x000000f000017945 */ /* 0x000fe80003800000 */
[----:B------:R-:W-:Y:S05]  /*7fe0*/  @P1 BRA `(.L_x_4036) ;  /* 0x0000000000341947 */ /* 0x000fea0003800000 */
[----:B------:R-:W0:Y:S01]  /*7ff0*/  LDC R236, c[0x0][0x284] ;  /* 0x0000a100ffec7b82 */ /* 0x000e220000000800 */
[----:B------:R-:W-:Y:S01]  /*8000*/  CS2R R238, SRZ ;  /* 0x0000000000ee7805 */ /* 0x000fe2000001ff00 */
[----:B0-----:R-:W-:Y:S01]  /*8010*/  IMAD.IADD R0, R0, 0x1, R236 ;  /* 0x0000000100007824 */ /* 0x001fe200078e02ec */
[----:B------:R-:W-:-:S03]  /*8020*/  CS2R R236, SRZ ;  /* 0x0000000000ec7805 */ /* 0x000fc6000001ff00 */
[----:B------:R-:W-:-:S05]  /*8030*/  IMAD.SHL.U32 R0, R0, 0x4, RZ ;  /* 0x0000000400007824 */ /* 0x000fca00078e00ff */
[----:B------:R-:W-:-:S13]  /*8040*/  ISETP.GE.AND P2, PT, R0, R3, PT ;  /* 0x000000030000720c */ /* 0x000fda0003f46270 */
[----:B------:R-:W-:Y:S05]  /*8050*/  @P2 BRA `(.L_x_4036) ;  /* 0x0000000000182947 */ /* 0x000fea0003800000 */
[----:B------:R-:W-:-:S04]  /*8060*/  MOV R236, R0 ;  /* 0x0000000000ec7202 */ /* 0x000fc80000000f00 */
[----:B------:R-:W-:-:S04]  /*8070*/  IADD3 R0, P2, R252, R236, RZ ;  /* 0x000000ecfc007210 */ /* 0x000fc80007f5e0ff */
[----:B-----5:R-:W-:Y:S02]  /*8080*/  LEA.HI.X.SX32 R237, R236, R2, 0x1, P2 ;  /* 0x00000002eced7211 */ /* 0x020fe400010f0eff */
[----:B------:R-:W-:-:S04]  /*8090*/  LEA R236, P2, R0, UR12, 0x2 ;  /* 0x0000000c00ec7c11 */ /* 0x000fc8000f8410ff */
[----:B------:R-:W-:-:S06]  /*80a0*/  LEA.HI.X R237, R0, UR13, R237, 0x2, P2 ;  /* 0x0000000d00ed7c11 */ /* 0x000fcc00090f14ed */
[----:B------:R-:W5:Y:S03]  /*80b0*/  LDG.E.128 R236, desc[UR36][R236.64] ;  /* 0x00000024ecec7981 */ /* 0x000f66000c1e1d00 */
.L_x_4036:
[----:B------:R-:W-:Y:S05]  /*80c0*/  BSYNC B1 ;  /* 0x0000000000017941 */ /* 0x000fea0003800000 */
.L_x_4035:
[----:B------:R-:W2:Y:S04]  /*80d0*/  LDL R0, [R1+0x28] ;  /* 0x0000280001007983 */ /* 0x000ea80000100800 */
[----:B-----5:R0:W-:Y:S02]  /*80e0*/  STL [R1+0x44c], R2 ;  /* 0x00044c0201007387 */ /* 0x0201e40000100800 */
[----:B0-----:R-:W2:Y:S02]  /*80f0*/  LDC R2, c[0x0][0x284] ;  /* 0x0000a100ff027b82 */ /* 0x001ea40000000800 */
[----:B--2---:R-:W-:-:S05]  /*8100*/  IMAD.IADD R2, R0, 0x1, R2 ;  /* 0x0000000100027824 */ /* 0x004fca00078e0202 */
[----:B------:R0:W-:Y:S04]  /*8110*/  STL [R1+0x24], R2 ;  /* 0x0000240201007387 */ /* 0x0001e80000100800 */
[----:B0-----:R0:W5:Y:S01]  /*8120*/  LDL.LU R2, [R1+0x44c] ;  /* 0x00044c0001027983 */ /* 0x0011620000300800 */
[----:B------:R-:W-:Y:S04]  /*8130*/  BSSY B1, `(.L_x_4037) ;  /* 0x000000d000017945 */ /* 0x000fe80003800000 */
[----:B------:R-:W-:Y:S05]  /*8140*/  @P1 BRA `(.L_x_4038) ;  /* 0x00000000002c1947 */ /* 0x000fea0003800000 */
[----:B------:R-:W-:Y:S01]  /*8150*/  IMAD.SHL.U32 R0, R0, 0x4, RZ ;  /* 0x0000000400007824 */ /* 0x000fe200078e00ff */
[----:B------:R-:W-:Y:S02]  /*8160*/  CS2R R242, SRZ ;  /* 0x0000000000f27805 */ /* 0x000fe4000001ff00 */
[----:B------:R-:W-:Y:S02]  /*8170*/  CS2R R240, SRZ ;  /* 0x0000000000f07805 */ /* 0x000fe4000001ff00 */
[----:B------:R-:W-:-:S13]  /*8180*/  ISETP.GE.AND P2, PT, R0, R3, PT ;  /* 0x000000030000720c */ /* 0x000fda0003f46270 */
[----:B------:R-:W-:Y:S05]  /*8190*/  @P2 BRA `(.L_x_4038) ;  /* 0x0000000000182947 */ /* 0x000fea0003800000 */
[----:B------:R-:W-:-:S05]  /*81a0*/  IMAD.MOV.U32 R240, RZ, RZ, R0 ;  /* 0x000000fffff07224 */ /* 0x000fca00078e0000 */
[----:B------:R-:W-:-:S04]  /*81b0*/  IADD3 R0, P2, R252, R240, RZ ;  /* 0x000000f0fc007210 */ /* 0x000fc80007f5e0ff */
[----:B-----5:R-:W-:Y:S02]  /*81c0*/  LEA.HI.X.SX32 R241, R240, R2, 0x1, P2 ;  /* 0x00000002f0f17211 */ /* 0x020fe400010f0eff */
[----:B------:R-:W-:-:S04]  /*81d0*/  LEA R240, P2, R0, UR12, 0x2 ;  /* 0x0000000c00f07c11 */ /* 0x000fc8000f8410ff */
[----:B------:R-:W-:-:S06]  /*81e0*/  LEA.HI.X R241, R0, UR13, R241, 0x2, P2 ;  /* 0x0000000d00f17c11 */ /* 0x000fcc00090f14f1 */
[----:B------:R-:W5:Y:S03]  /*81f0*/  LDG.E.128 R240, desc[UR36][R240.64] ;  /* 0x00000024f0f07981 */ /* 0x000f66000c1e1d00 */
.L_x_4038:
[----:B------:R-:W-:Y:S05]  /*8200*/  BSYNC B1 ;  /* 0x0000000000017941 */ /* 0x000fea0003800000 */
.L_x_4037:
[----:B------:R-:W2:Y:S04]  /*8210*/  LDL R0, [R1+0x24] ;  /* 0x0000240001007983 */ /* 0x000ea80000100800 */
[----:B-----5:R0:W-:Y:S02]  /*8220*/  STL [R1+0x44c], R2 ;  /* 0x00044c0201007387 */ /* 0x0201e40000100800 */
[----:B0-----:R-:W2:Y:S02]  /*8230*/  LDC R2, c[0x0][0x284] ;  /* 0x0000a100ff027b82 */ /* 0x001ea40000000800 */
[----:B--2---:R-:W-:-:S05]  /*8240*/  IADD3 R2, R0, R2, RZ ;  /* 0x0000000200027210 */ /* 0x004fca0007ffe0ff */
        /* <DEDUP_REMOVED lines=15> */
.L_x_4040:
[----:B------:R-:W-:Y:S05]  /*8340*/  BSYNC B1 ;  /* 0x0000000000017941 */ /* 0x000fea0003800000 */
.L_x_4039:
[----:B------:R-:W-:Y:S04]  /*8350*/  BSSY B1, `(.L_x_4041) ;  /* 0x000000d000017945 */ /* 0x000fe80003800000 */
[----:B------:R-:W-:Y:S05]  /*8360*/  @P1 BRA `(.L_x_4042) ;  /* 0x00000000002c1947 */ /* 0x000fea0003800000 */
[----:B------:R-:W2:Y:S01]  /*8370*/  LDL.LU R0, [R1+0x28] ;  /* 0x0000280001007983 */ /* 0x000ea20000300800 */
[----:B------:R-:W-:Y:S02]  /*8380*/  CS2R R250, SRZ ;  /* 0x0000000000fa7805 */ /* 0x000fe4000001ff00 */
[----:B------:R-:W-:Y:S01]  /*8390*/  CS2R R248, SRZ ;  /* 0x0000000000f87805 */ /* 0x000fe2000001ff00 */
[----:B--2---:R-:W-:-:S05]  /*83a0*/  IMAD.SHL.U32 R0, R0, 0x4, RZ ;  /* 0x0000000400007824 */ /* 0x004fca00078e00ff */
[----:B------:R-:W-:-:S13]  /*83b0*/  ISETP.GE.AND P2, PT, R0, R3, PT ;  /* 0x000000030000720c */ /* 0x000fda0003f46270 */
[----:B------:R-:W-:Y:S05]  /*83c0*/  @P2 BRA `(.L_x_4042) ;  /* 0x0000000000142947 */ /* 0x000fea0003800000 */
[----:B------:R-:W-:-:S04]  /*83d0*/  IADD3 R249, P2, R252, R0, RZ ;  /* 0x00000000fcf97210 */ /* 0x000fc80007f5e0ff */
[----:B-----5:R-:W-:Y:S02]  /*83e0*/  LEA.HI.X.SX32 R0, R0, R2, 0x1, P2 ;  /* 0x0000000200007211 */ /* 0x020fe400010f0eff */
[----:B------:R-:W-:-:S04]  /*83f0*/  LEA R248, P2, R249, UR12, 0x2 ;  /* 0x0000000cf9f87c11 */ /* 0x000fc8000f8410ff */
[----:B------:R-:W-:-:S06]  /*8400*/  LEA.HI.X R249, R249, UR13, R0, 0x2, P2 ;  /* 0x0000000df9f97c11 */ /* 0x000fcc00090f1400 */
[----:B------:R-:W5:Y:S03]  /*8410*/  LDG.E.128 R248, desc[UR36][R248.64] ;  /* 0x00000024f8f87981 */ /* 0x000f66000c1e1d00 */
.L_x_4042:
[----:B------:R-:W-:Y:S05]  /*8420*/  BSYNC B1 ;  /* 0x0000000000017941 */ /* 0x000fea0003800000 */
.L_x_4041:
[----:B------:R-:W-:Y:S04]  /*8430*/  BSSY B1, `(.L_x_4043) ;  /* 0x0000253000017945 */ /* 0x000fe80003800000 */
[----:B------:R-:W-:Y:S05]  /*8440*/  @P1 BRA `(.L_x_4044) ;  /* 0x0000002400441947 */ /* 0x000fea0003800000 */
[----:B------:R-:W2:Y:S01]  /*8450*/  LDL R0, [R1+0x424] ;  /* 0x0004240001007983 */ /* 0x000ea20000100800 */
[----:B------:R-:W-:Y:S01]  /*8460*/  UISETP.NE.U32.AND UP0, UPT, UR18, URZ, UPT ;  /* 0x0000003f1200728c */ /* 0x000fe2000bf05070 */
[----:B------:R-:W-:Y:S02]  /*8470*/  ULDC UR22, c[0x0][0x298] ;  /* 0x0000a60000167ab9 */ /* 0x000fe40000000800 */
[----:B-----5:R0:W-:Y:S04]  /*8480*/  STL [R1+0x490], R250 ;  /* 0x000490fa01007387 */ /* 0x0201e80000100800 */
[----:B0-----:R-:W3:Y:S04]  /*8490*/  LDL R250, [R1+0x400] ;  /* 0x0004000001fa7983 */ /* 0x001ee80000100800 */
[----:B------:R0:W-:Y:S04]  /*84a0*/  STL [R1+0x48c], R223 ;  /* 0x00048cdf01007387 */ /* 0x0001e80000100800 */
[----:B0-----:R-:W4:Y:S04]  /*84b0*/  LDL R223, [R1+0x410] ;  /* 0x0004100001df7983 */ /* 0x001f280000100800 */
        /* <DEDUP_REMOVED lines=8> */
[----:B------:R0:W-:Y:S04]  /*8540*/  STL [R1+0x478], R243 ;  /* 0x000478f301007387 */ /* 0x0001e80000100800 */
[----:B0-----:R-:W4:Y:S04]  /*8550*/  LDL R243, [R1+0x420] ;  /* 0x0004200001f37983 */ /* 0x001f280000100800 */
[----:B------:R0:W-:Y:S04]  /*8560*/  STL [R1+0x474], R247 ;  /* 0x000474f701007387 */ /* 0x0001e80000100800 */
[----:B0-----:R-:W2:Y:S04]  /*8570*/  LDL R247, [R1+0x4] ;  /* 0x0000040001f77983 */ /* 0x001ea80000100800 */
[----:B------:R0:W-:Y:S04]  /*8580*/  STL [R1+0x470], R251 ;  /* 0x000470fb01007387 */ /* 0x0001e80000100800 */
[----:B0-----:R-:W4:Y:S04]  /*8590*/  LDL R251, [R1] ;  /* 0x0000000001fb7983 */ /* 0x001f280000100800 */
[----:B------:R0:W-:Y:S04]  /*85a0*/  STL [R1+0x454], R252 ;  /* 0x000454fc01007387 */ /* 0x0001e80000100800 */
[----:B0-----:R-:W4:Y:S04]  /*85b0*/  LDL R252, [R1+0x414] ;  /* 0x0004140001fc7983 */ /* 0x001f280000100800 */
[----:B------:R-:W-:Y:S04]  /*85c0*/  STL [R1+0x450], R3 ;  /* 0x0004500301007387 */ /* 0x000fe80000100800 */
[----:B------:R0:W-:Y:S01]  /*85d0*/  STL [R1+0x44c], R2 ;  /* 0x00044c0201007387 */ /* 0x0001e20000100800 */
[----:B--2---:R-:W-:-:S03]  /*85e0*/  FMUL.FTZ R0, R0, R247 ;  /* 0x000000f700007220 */ /* 0x004fc60000410000 */
[----:B------:R-:W2:Y:S01]  /*85f0*/  LDL R247, [R1+0x3f0] ;  /* 0x0003f00001f77983 */ /* 0x000ea20000100800 */
[----:B---3--:R-:W-:-:S03]  /*8600*/  FFMA.FTZ R0, R227, R231, R0 ;  /* 0x000000e7e3007223 */ /* 0x008fc60000010000 */
[----:B------:R-:W3:Y:S04]  /*8610*/  LDL R231, [R1+0x3d0] ;  /* 0x0003d00001e77983 */ /* 0x000ee80000100800 */
[----:B------:R-:W3:Y:S01]  /*8620*/  LDL R227, [R1+0x3d4] ;  /* 0x0003d40001e37983 */ /* 0x000ee20000100800 */
[----:B----4-:R-:W-:-:S03]  /*8630*/  FMUL.FTZ R243, R243, R251 ;  /* 0x000000fbf3f37220 */ /* 0x010fc60000410000 */
[----:B------:R-:W4:Y:S01]  /*8640*/  LDL R251, [R1+0x404] ;  /* 0x0004040001fb7983 */ /* 0x000f220000100800 */
[----:B0-----:R-:W-:-:S03]  /*8650*/  FFMA.FTZ R2, R235, R239, R243 ;  /* 0x000000efeb027223 */ /* 0x001fc600000100f3 */
[----:B------:R-:W3:Y:S01]  /*8660*/  LDL R239, [R1+0x3e0] ;  /* 0x0003e00001ef7983 */ /* 0x000ee20000100800 */
[----:B------:R-:W-:-:S03]  /*8670*/  FFMA.FTZ R3, R223, R4, R2 ;  /* 0x00000004df037223 */ /* 0x000fc60000010002 */
[----:B------:R-:W3:Y:S04]  /*8680*/  LDL R243, [R1+0x3f4] ;  /* 0x0003f40001f37983 */ /* 0x000ee80000100800 */
[----:B------:R-:W3:Y:S04]  /*8690*/  LDL R235, [R1+0x3e4] ;  /* 0x0003e40001eb7983 */ /* 0x000ee80000100800 */
[----:B------:R-:W3:Y:S04]  /*86a0*/  LDL R223, [R1+0x3c0] ;  /* 0x0003c00001df7983 */ /* 0x000ee80000100800 */
[----:B------:R-:W3:Y:S04]  /*86b0*/  LDL R2, [R1+0x3c4] ;  /* 0x0003c40001027983 */ /* 0x000ee80000100800 */
[----:B------:R0:W-:Y:S04]  /*86c0*/  STL [R1+0x458], R4 ;  /* 0x0004580401007387 */ /* 0x0001e80000100800 */
[----:B------:R1:W-:Y:S01]  /*86d0*/  STL [R1+0x45c], R5 ;  /* 0x00045c0501007387 */ /* 0x0003e20000100800 */
[----:B------:R-:W-:Y:S01]  /*86e0*/  FFMA.FTZ R250, R250, R8, R3 ;  /* 0x00000008fafa7223 */ /* 0x000fe20000010003 */
[----:B------:R-:W-:-:S02]  /*86f0*/  FFMA.FTZ R0, R252, R5, R0 ;  /* 0x00000005fc007223 */ /* 0x000fc40000010000 */
[----:B------:R-:W3:Y:S04]  /*8700*/  LDL R3, [R1+0x3a0] ;  /* 0x0003a00001037983 */ /* 0x000ee80000100800 */
[----:B0-----:R-:W3:Y:S04]  /*8710*/  LDL R4, [R1+0x3b0] ;  /* 0x0003b00001047983 */ /* 0x001ee80000100800 */
[----:B-1----:R-:W3:Y:S04]  /*8720*/  LDL R5, [R1+0x3b4] ;  /* 0x0003b40001057983 */ /* 0x002ee80000100800 */
[----:B------:R2:W-:Y:S04]  /*8730*/  STL [R1+0x460], R8 ;  /* 0x0004600801007387 */ /* 0x0005e80000100800 */
[----:B------:R0:W-:Y:S04]  /*8740*/  STL.64 [R1+0x468], R12 ;  /* 0x0004680c01007387 */ /* 0x0001e80000100a00 */
[----:B------:R-:W3:Y:S01]  /*8750*/  LDL R252, [R1+0x104] ;  /* 0x0001040001fc7983 */ /* 0x000ee20000100800 */
[----:B--2---:R-:W-:-:S03]  /*8760*/  FFMA.FTZ R8, R247, R12, R250 ;  /* 0x0000000cf7087223 */ /* 0x004fc600000100fa */
[----:B------:R-:W2:Y:S04]  /*8770*/  LDL R250, [R1+0x3a4] ;  /* 0x0003a40001fa7983 */ /* 0x000ea80000100800 */
[----:B------:R-:W2:Y:S01]  /*8780*/  LDL R247, [R1+0x384] ;  /* 0x0003840001f77983 */ /* 0x000ea20000100800 */
[----:B----4-:R-:W-:Y:S01]  /*8790*/  FFMA.FTZ R0, R251, R9, R0 ;  /* 0x00000009fb007223 */ /* 0x010fe20000010000 */
[----:B---3--:R-:W-:Y:S02]  /*87a0*/  FFMA.FTZ R8, R239, R16, R8 ;  /* 0x00000010ef087223 */ /* 0x008fe40000010008 */
[----:B------:R-:W3:Y:S01]  /*87b0*/  LDL R239, [R1+0x374] ;  /* 0x0003740001ef7983 */ /* 0x000ee20000100800 */
[----:B------:R-:W-:Y:S01]  /*87c0*/  FFMA.FTZ R0, R243, R13, R0 ;  /* 0x0000000df3007223 */ /* 0x000fe20000010000 */
[----:B------:R-:W-:-:S02]  /*87d0*/  FFMA.FTZ R8, R231, R20, R8 ;  /* 0x00000014e7087223 */ /* 0x000fc40000010008 */
[----:B0-----:R-:W4:Y:S01]  /*87e0*/  LDL R13, [R1+0x394] ;  /* 0x00039400010d7983 */ /* 0x001f220000100800 */
[----:B------:R-:W-:-:S03]  /*87f0*/  FFMA.FTZ R0, R235, R17, R0 ;  /* 0x00000011eb007223 */ /* 0x000fc60000010000 */
[----:B------:R-:W3:Y:S01]  /*8800*/  LDL R235, [R1+0x370] ;  /* 0x0003700001eb7983 */ /* 0x000ee20000100800 */
[----:B------:R-:W-:Y:S01]  /*8810*/  FFMA.FTZ R0, R227, R21, R0 ;  /* 0x00000015e3007223 */ /* 0x000fe20000010000 */
[----:B------:R-:W-:Y:S02]  /*8820*/  FFMA.FTZ R12, R223, R24, R8 ;  /* 0x00000018df0c7223 */ /* 0x000fe40000010008 */
[----:B------:R-:W3:Y:S04]  /*8830*/  LDL R227, [R1+0x360] ;  /* 0x0003600001e37983 */ /* 0x000ee80000100800 */
        /* <DEDUP_REMOVED lines=8> */
[----:B------:R-:W-:Y:S02]  /*88c0*/  FFMA.FTZ R0, R5, R29, R0 ;  /* 0x0000001d05007223 */ /* 0x000fe40000010000 */
[----:B------:R-:W3:Y:S04]  /*88d0*/  LDL R4, [R1+0x340] ;  /* 0x0003400001047983 */ /* 0x000ee80000100800 */
[----:B------:R-:W3:Y:S04]  /*88e0*/  LDL R5, [R1+0x344] ;  /* 0x0003440001057983 */ /* 0x000ee80000100800 */
[----:B------:R-:W3:Y:S01]  /*88f0*/  LDL R3, [R1+0x330] ;  /* 0x0003300001037983 */ /* 0x000ee20000100800 */
[----:B--2---:R-:W-:-:S04]  /*8900*/  FFMA.FTZ R0, R250, R33, R0 ;  /* 0x00000021fa007223 */ /* 0x004fc80000010000 */
[----:B----4-:R-:W-:Y:S02]  /*8910*/  FFMA.FTZ R0, R13, R37, R0 ;  /* 0x000000250d007223 */ /* 0x010fe40000010000 */
[----:B------:R-:W2:Y:S02]  /*8920*/  LDL R13, [R1+0x334] ;  /* 0x00033400010d7983 */ /* 0x000ea40000100800 */
[----:B------:R-:W-:Y:S02]  /*8930*/  FFMA.FTZ R0, R247, R41, R0 ;  /* 0x00000029f7007223 */ /* 0x000fe40000010000 */
[----:B------:R-:W4:Y:S01]  /*8940*/  LDL R247, [R1+0x314] ;  /* 0x0003140001f77983 */ /* 0x000f220000100800 */
[----:B---3--:R-:W-:-:S04]  /*8950*/  FFMA.FTZ R8, R8, R36, R243 ;  /* 0x0000002408087223 */ /* 0x008fc800000100f3 */
[----:B------:R-:W-:Y:S02]  /*8960*/  FFMA.FTZ R243, R2, R40, R8 ;  /* 0x0000002802f37223 */ /* 0x000fe40000010008 */
[----:B------:R-:W3:Y:S01]  /*8970*/  LDL R8, [R1+0x320] ;  /* 0x0003200001087983 */ /* 0x000ee20000100800 */
        /* <DEDUP_REMOVED lines=8> */
[----:B------:R-:W4:Y:S02]  /*8a00*/  LDL R243, [R1+0x2f4] ;  /* 0x0002f40001f37983 */ /* 0x000f240000100800 */
        /* <DEDUP_REMOVED lines=13> */
[----:B------:R-:W3:Y:S04]  /*8ae0*/  LDL R12, [R1+0x2c0] ;  /* 0x0002c000010c7983 */ /* 0x000ee80000100800 */
[----:B------:R-:W3:Y:S01]  /*8af0*/  LDL R8, [R1+0x2b0] ;  /* 0x0002b00001087983 */ /* 0x000ee20000100800 */
[----:B----4-:R-:W-:-:S03]  /*8b00*/  FFMA.FTZ R0, R2, R65, R0 ;  /* 0x0000004102007223 */ /* 0x010fc60000010000 */
[----:B------:R-:W4:Y:S01]  /*8b10*/  LDL R2, [R1+0x2b4] ;  /* 0x0002b40001027983 */ /* 0x000f220000100800 */
[----:B------:R-:W-:Y:S01]  /*8b20*/  FFMA.FTZ R0, R247, R69, R0 ;  /* 0x00000045f7007223 */ /* 0x000fe20000010000 */
[----:B------:R-:W-:Y:S02]  /*8b30*/  FFMA.FTZ R5, R5, R68, R250 ;  /* 0x0000004405057223 */ /* 0x000fe400000100fa */
[----:B------:R-:W4:Y:S02]  /*8b40*/  LDL R250, [R1+0x294] ;  /* 0x0002940001fa7983 */ /* 0x000f240000100800 */
[----:B------:R-:W-:Y:S02]  /*8b50*/  FFMA.FTZ R247, R4, R72, R5 ;  /* 0x0000004804f77223 */ /* 0x000fe40000010005 */
[----:B------:R-:W4:Y:S01]  /*8b60*/  LDL R4, [R1+0x2a0] ;  /* 0x0002a00001047983 */ /* 0x000f220000100800 */
[----:B------:R-:W-:-:S03]  /*8b70*/  FFMA.FTZ R0, R3, R73, R0 ;  /* 0x0000004903007223 */ /* 0x000fc60000010000 */
[----:B------:R-:W4:Y:S04]  /*8b80*/  LDL R3, [R1+0x290] ;  /* 0x0002900001037983 */ /* 0x000f280000100800 */
        /* <DEDUP_REMOVED lines=11> */
[----:B------:R-:W4:Y:S01]  /*8c40*/  LDL R231, [R1+0x254] ;  /* 0x0002540001e77983 */ /* 0x000f220000100800 */
[----:B--2---:R-:W-:-:S03]  /*8c50*/  FFMA.FTZ R0, R13, R89, R0 ;  /* 0x000000590d007223 */ /* 0x004fc60000010000 */
        /* <DEDUP_REMOVED lines=14> */
[----:B------:R-:W-:-:S04]  /*8d40*/  FFMA.FTZ R0, R250, R101, R0 ;  /* 0x00000065fa007223 */ /* 0x000fc80000010000 */
[----:B--2---:R-:W-:Y:S02]  /*8d50*/  FFMA.FTZ R0, R13, R105, R0 ;  /* 0x000000690d007223 */ /* 0x004fe40000010000 */
[----:B------:R-:W2:Y:S02]  /*8d60*/  LDL R13, [R1+0x224] ;  /* 0x00022400010d7983 */ /* 0x000ea40000100800 */
[----:B------:R-:W-:Y:S02]  /*8d70*/  FFMA.FTZ R0, R247, R109, R0 ;  /* 0x0000006df7007223 */ /* 0x000fe40000010000 */
[----:B------:R-:W2:Y:S02]  /*8d80*/  LDL R247, [R1+0x204] ;  /* 0x0002040001f77983 */ /* 0x000ea40000100800 */
[----:B------:R-:W-:Y:S02]  /*8d90*/  FFMA.FTZ R0, R239, R113, R0 ;  /* 0x00000071ef007223 */ /* 0x000fe40000010000 */
[----:B------:R-:W2:Y:S01]  /*8da0*/  LDL R239, [R1+0x1e0] ;  /* 0x0001e00001ef7983 */ /* 0x000ea20000100800 */
[----:B---3--:R-:W-:-:S04]  /*8db0*/  FFMA.FTZ R8, R8, R104, R243 ;  /* 0x0000006808087223 */ /* 0x008fc800000100f3 */
[----:B----4-:R-:W-:Y:S02]  /*8dc0*/  FFMA.FTZ R243, R2, R108, R8 ;  /* 0x0000006c02f37223 */ /* 0x010fe40000010008 */
[----:B------:R-:W3:Y:S02]  /*8dd0*/  LDL R8, [R1+0x210] ;  /* 0x0002100001087983 */ /* 0x000ee40000100800 */
[----:B------:R-:W-:Y:S01]  /*8de0*/  FFMA.FTZ R235, R235, R112, R243 ;  /* 0x00000070ebeb7223 */ /* 0x000fe200000100f3 */
[----:B------:R-:W-:Y:S01]  /*8df0*/  FFMA.FTZ R0, R231, R117, R0 ;  /* 0x00000075e7007223 */ /* 0x000fe20000010000 */
[----:B------:R-:W4:Y:S02]  /*8e00*/  LDL R2, [R1+0x214] ;  /* 0x0002140001027983 */ /* 0x000f240000100800 */
[----:B------:R-:W-:Y:S01]  /*8e10*/  FFMA.FTZ R227, R227, R116, R235 ;  /* 0x00000074e3e37223 */ /* 0x000fe200000100eb */
[----:B------:R-:W-:Y:S01]  /*8e20*/  FFMA.FTZ R0, R223, R121, R0 ;  /* 0x00000079df007223 */ /* 0x000fe20000010000 */
        /* <DEDUP_REMOVED lines=55> */
[----:B------:R-:W-:-:S04]  /*91a0*/  FFMA.FTZ R0, R239, R173, R0 ;  /* 0x000000adef007223 */ /* 0x000fc80000010000 */
[----:B------:R-:W-:Y:S02]  /*91b0*/  FFMA.FTZ R0, R243, R177, R0 ;  /* 0x000000b1f3007223 */ /* 0x000fe40000010000 */
[----:B------:R-:W4:Y:S02]  /*91c0*/  LDL R243, [R1+0xf4] ;  /* 0x0000f40001f37983 */ /* 0x000f240000100800 */
[----:B------:R-:W-:Y:S02]  /*91d0*/  FFMA.FTZ R0, R235, R181, R0 ;  /* 0x000000b5eb007223 */ /* 0x000fe40000010000 */
[----:B------:R-:W4:Y:S02]  /*91e0*/  LDL R235, [R1+0xd4] ;  /* 0x0000d40001eb7983 */ /* 0x000f240000100800 */
[----:B------:R-:W-:Y:S02]  /*91f0*/  FFMA.FTZ R0, R227, R185, R0 ;  /* 0x000000b9e3007223 */ /* 0x000fe40000010000 */
[----:B------:R-:W4:Y:S02]  /*9200*/  LDL R227, [R1+0xc4] ;  /* 0x0000c40001e37983 */ /* 0x000f240000100800 */
[----:B--2---:R-:W-:-:S02]  /*9210*/  FFMA.FTZ R0, R13, R189, R0 ;  /* 0x000000bd0d007223 */ /* 0x004fc40000010000 */
        /* <DEDUP_REMOVED lines=41> */
[----:B------:R-:W3:Y:S04]  /*94b0*/  LDL R231, [R1+0x408] ;  /* 0x0004080001e77983 */ /* 0x000ee80000100800 */
[----:B------:R-:W3:Y:S04]  /*94c0*/  LDL R239, [R1+0x64] ;  /* 0x0000640001ef7983 */ /* 0x000ee80000100800 */
[----:B------:R-:W3:Y:S01]  /*94d0*/  LDL R13, [R1+0x50] ;  /* 0x00005000010d7983 */ /* 0x000ee20000100800 */
[----:B----4-:R-:W-:-:S03]  /*94e0*/  FFMA.FTZ R5, R5, R224, R12 ;  /* 0x000000e005057223 */ /* 0x010fc6000001000c */
[----:B------:R-:W4:Y:S01]  /*94f0*/  LDL R12, [R1+0x438] ;  /* 0x00043800010c7983 */ /* 0x000f220000100800 */
[----:B--2---:R-:W-:-:S03]  /*9500*/  FFMA.FTZ R0, R8, R225, R0 ;  /* 0x000000e108007223 */ /* 0x004fc60000010000 */
[----:B------:R-:W2:Y:S01]  /*9510*/  LDL R8, [R1+0x70] ;  /* 0x0000700001087983 */ /* 0x000ea20000100800 */
[----:B---3--:R-:W-:-:S03]  /*9520*/  FMUL.FTZ R250, R2, R250 ;  /* 0x000000fa02fa7220 */ /* 0x008fc60000410000 */
[----:B------:R-:W3:Y:S01]  /*9530*/  LDL R2, [R1+0x74] ;  /* 0x0000740001027983 */ /* 0x000ee20000100800 */
[----:B------:R-:W-:-:S03]  /*9540*/  FFMA.FTZ R223, R4, R228, R5 ;  /* 0x000000e404df7223 */ /* 0x000fc60000010005 */
[----:B------:R-:W3:Y:S04]  /*9550*/  LDL R5, [R1+0x60] ;  /* 0x0000600001057983 */ /* 0x000ee80000100800 */
[----:B------:R-:W3:Y:S01]  /*9560*/  LDL R4, [R1+0x3f8] ;  /* 0x0003f80001047983 */ /* 0x000ee20000100800 */
[----:B------:R-:W-:-:S03]  /*9570*/  FFMA.FTZ R0, R3, R229, R0 ;  /* 0x000000e503007223 */ /* 0x000fc60000010000 */
[----:B------:R-:W3:Y:S01]  /*9580*/  LDL R3, [R1+0x54] ;  /* 0x0000540001037983 */ /* 0x000ee20000100800 */
[----:B------:R-:W-:Y:S01]  /*9590*/  FFMA.FTZ R235, R235, R232, R223 ;  /* 0x000000e8ebeb7223 */ /* 0x000fe200000100df */
[----:B------:R-:W-:Y:S01]  /*95a0*/  FFMA.FTZ R0, R227, R233, R0 ;  /* 0x000000e9e3007223 */ /* 0x000fe20000010000 */
[----:B----4-:R-:W-:Y:S02]  /*95b0*/  FFMA.FTZ R247, R12, R247, R250 ;  /* 0x000000f70cf77223 */ /* 0x010fe400000100fa */
[----:B------:R-:W4:Y:S04]  /*95c0*/  LDL.LU R250, [R1+0x490] ;  /* 0x0004900001fa7983 */ /* 0x000f280000300800 */
[----:B------:R-:W4:Y:S01]  /*95d0*/  LDL R12, [R1+0x3e8] ;  /* 0x0003e800010c7983 */ /* 0x000f220000100800 */
[----:B--2---:R-:W-:-:S03]  /*95e0*/  FFMA.FTZ R235, R8, R236, R235 ;  /* 0x000000ec08eb7223 */ /* 0x004fc600000100eb */
[----:B------:R-:W2:Y:S04]  /*95f0*/  LDL.LU R223, [R1+0x48c] ;  /* 0x00048c0001df7983 */ /* 0x000ea80000300800 */
[----:B------:R-:W2:Y:S01]  /*9600*/  LDL.LU R227, [R1+0x488] ;  /* 0x0004880001e37983 */ /* 0x000ea20000300800 */
[----:B---3--:R-:W-:-:S03]  /*9610*/  FFMA.FTZ R0, R2, R237, R0 ;  /* 0x000000ed02007223 */ /* 0x008fc60000010000 */
[----:B------:R-:W3:Y:S01]  /*9620*/  LDL R8, [R1+0x44] ;  /* 0x0000440001087983 */ /* 0x000ee20000100800 */
[----:B------:R-:W-:-:S03]  /*9630*/  FFMA.FTZ R243, R243, R6, R247 ;  /* 0x00000006f3f37223 */ /* 0x000fc600000100f7 */
[----:B------:R-:W2:Y:S01]  /*9640*/  LDL R2, [R1+0x40] ;  /* 0x0000400001027983 */ /* 0x000ea20000100800 */
[----:B------:R-:W-:Y:S01]  /*9650*/  FFMA.FTZ R231, R231, R10, R243 ;  /* 0x0000000ae7e77223 */ /* 0x000fe200000100f3 */
[----:B------:R-:W-:Y:S01]  /*9660*/  FFMA.FTZ R235, R5, R240, R235 ;  /* 0x000000f005eb7223 */ /* 0x000fe200000100eb */
[----:B------:R-:W-:Y:S01]  /*9670*/  FFMA.FTZ R0, R239, R241, R0 ;  /* 0x000000f1ef007223 */ /* 0x000fe20000010000 */
[----:B------:R-:W2:Y:S01]  /*9680*/  LDL R5, [R1+0x3d8] ;  /* 0x0003d80001057983 */ /* 0x000ea20000100800 */
[----:B------:R-:W-:-:S03]  /*9690*/  FFMA.FTZ R231, R4, R14, R231 ;  /* 0x0000000e04e77223 */ /* 0x000fc600000100e7 */
[----:B------:R-:W2:Y:S01]  /*96a0*/  LDL R4, [R1+0x3c8] ;  /* 0x0003c80001047983 */ /* 0x000ea20000100800 */
[----:B------:R-:W-:-:S03]  /*96b0*/  FFMA.FTZ R0, R3, R245, R0 ;  /* 0x000000f503007223 */ /* 0x000fc60000010000 */
[----:B------:R-:W2:Y:S04]  /*96c0*/  LDL R3, [R1+0x42c] ;  /* 0x00042c0001037983 */ /* 0x000ea80000100800 */
[----:B------:R-:W2:Y:S01]  /*96d0*/  LDL R239, [R1+0x43c] ;  /* 0x00043c0001ef7983 */ /* 0x000ea20000100800 */
[----:B------:R-:W-:-:S03]  /*96e0*/  FFMA.FTZ R13, R13, R244, R235 ;  /* 0x000000f40d0d7223 */ /* 0x000fc600000100eb */
[----:B------:R-:W2:Y:S04]  /*96f0*/  LDL R247, [R1+0x3a8] ;  /* 0x0003a80001f77983 */ /* 0x000ea80000100800 */
[----:B------:R-:W2:Y:S01]  /*9700*/  LDL R235, [R1+0x41c] ;  /* 0x00041c0001eb7983 */ /* 0x000ea20000100800 */
[----:B----4-:R-:W-:-:S03]  /*9710*/  FFMA.FTZ R243, R12, R18, R231 ;  /* 0x000000120cf37223 */ /* 0x010fc600000100e7 */
[----:B------:R-:W4:Y:S04]  /*9720*/  LDL R231, [R1+0x3b8] ;  /* 0x0003b80001e77983 */ /* 0x000f280000100800 */
[----:B------:R-:W4:Y:S01]  /*9730*/  LDL R12, [R1+0x398] ;  /* 0x00039800010c7983 */ /* 0x000f220000100800 */
[----:B---3--:R-:W-:-:S03]  /*9740*/  FFMA.FTZ R0, R8, R249, R0 ;  /* 0x000000f908007223 */ /* 0x008fc60000010000 */
[----:B------:R-:W3:Y:S01]  /*9750*/  LDL R8, [R1+0x388] ;  /* 0x0003880001087983 */ /* 0x000ee20000100800 */
[----:B--2---:R-:W-:-:S03]  /*9760*/  FFMA.FTZ R2, R2, R248, R13 ;  /* 0x000000f802027223 */ /* 0x004fc6000001000d */
[----:B------:R-:W2:Y:S01]  /*9770*/  LDL R13, [R1+0x40c] ;  /* 0x00040c00010d7983 */ /* 0x000ea20000100800 */
[----:B------:R-:W-:Y:S01]  /*9780*/  FFMA.FTZ R243, R5, R22, R243 ;  /* 0x0000001605f37223 */ /* 0x000fe200000100f3 */
[----:B------:R-:W-:Y:S02]  /*9790*/  FADD.FTZ R5, R2, R0 ;  /* 0x0000000002057221 */ /* 0x000fe40000010000 */
[----:B------:R-:W2:Y:S01]  /*97a0*/  LDL R2, [R1+0x3fc] ;  /* 0x0003fc0001027983 */ /* 0x000ea20000100800 */
[----:B------:R-:W-:-:S03]  /*97b0*/  FFMA.FTZ R0, R4, R26, R243 ;  /* 0x0000001a04007223 */ /* 0x000fc600000100f3 */
[----:B------:R-:W2:Y:S01]  /*97c0*/  LDL R4, [R1+0x3ec] ;  /* 0x0003ec0001047983 */ /* 0x000ea20000100800 */
[----:B------:R-:W-:-:S03]  /*97d0*/  FMUL.FTZ R252, R3, R252 ;  /* 0x000000fc03fc7220 */ /* 0x000fc60000410000 */
[----:B------:R-:W2:Y:S04]  /*97e0*/  LDL R243, [R1+0x378] ;  /* 0x0003780001f37983 */ /* 0x000ea80000100800 */
[----:B------:R-:W2:Y:S01]  /*97f0*/  LDL R3, [R1+0x368] ;  /* 0x0003680001037983 */ /* 0x000ea20000100800 */
[----:B------:R-:W-:-:S04]  /*9800*/  FFMA.FTZ R239, R239, R251, R252 ;  /* 0x000000fbefef7223 */ /* 0x000fc800000100fc */
[----:B------:R-:W-:Y:S01]  /*9810*/  FFMA.FTZ R235, R235, R7, R239 ;  /* 0x00000007ebeb7223 */ /* 0x000fe200000100ef */
[----:B----4-:R-:W-:Y:S02]  /*9820*/  FFMA.FTZ R0, R231, R30, R0 ;  /* 0x0000001ee7007223 */ /* 0x010fe40000010000 */
[----:B------:R-:W4:Y:S02]  /*9830*/  LDL.LU R231, [R1+0x484] ;  /* 0x0004840001e77983 */ /* 0x000f240000300800 */
[----:B------:R-:W-:Y:S02]  /*9840*/  FFMA.FTZ R0, R247, R34, R0 ;  /* 0x00000022f7007223 */ /* 0x000fe40000010000 */
[----:B------:R-:W4:Y:S02]  /*9850*/  LDL R239, [R1+0x3dc] ;  /* 0x0003dc0001ef7983 */ /* 0x000f240000100800 */
[----:B------:R-:W-:Y:S02]  /*9860*/  FFMA.FTZ R0, R12, R38, R0 ;  /* 0x000000260c007223 */ /* 0x000fe40000010000 */
[----:B------:R-:W4:Y:S02]  /*9870*/  LDL R12, [R1+0x358] ;  /* 0x00035800010c7983 */ /* 0x000f240000100800 */
[----:B---3--:R-:W-:-:S02]  /*9880*/  FFMA.FTZ R0, R8, R42, R0 ;  /* 0x0000002a08007223 */ /* 0x008fc40000010000 */
[----:B------:R-:W3:Y:S01]  /*9890*/  LDL R8, [R1+0x348] ;  /* 0x0003480001087983 */ /* 0x000ee20000100800 */
[----:B--2---:R-:W-:-:S03]  /*98a0*/  FFMA.FTZ R235, R13, R11, R235 ;  /* 0x0000000b0deb7223 */ /* 0x004fc600000100eb */
        /* <DEDUP_REMOVED lines=12> */
[----:B----4-:R-:W-:-:S03]  /*9970*/  FFMA.FTZ R252, R239, R23, R252 ;  /* 0x00000017effc7223 */ /* 0x010fc600000100fc */
[----:B------:R-:W4:Y:S01]  /*9980*/  LDL R239, [R1+0x308] ;  /* 0x0003080001ef7983 */ /* 0x000f220000100800 */
[----:B------:R-:W-:-:S03]  /*9990*/  FFMA.FTZ R0, R12, R54, R0 ;  /* 0x000000360c007223 */ /* 0x000fc60000010000 */
[----:B------:R-:W4:Y:S01]  /*99a0*/  LDL R12, [R1+0x37c] ;  /* 0x00037c00010c7983 */ /* 0x000f220000100800 */
[----:B---3--:R-:W-:-:S03]  /*99b0*/  FFMA.FTZ R0, R8, R58, R0 ;  /* 0x0000003a08007223 */ /* 0x008fc60000010000 */
[----:B------:R-:W3:Y:S01]  /*99c0*/  LDL R8, [R1+0x2f8] ;  /* 0x0002f80001087983 */ /* 0x000ee20000100800 */
[----:B--2---:R-:W-:-:S04]  /*99d0*/  FFMA.FTZ R13, R13, R27, R252 ;  /* 0x0000001b0d0d7223 */ /* 0x004fc800000100fc */
[----:B------:R-:W-:Y:S02]  /*99e0*/  FFMA.FTZ R252, R2, R31, R13 ;  /* 0x0000001f02fc7223 */ /* 0x000fe4000001000d */
        /* <DEDUP_REMOVED lines=11> */
[----:B------:R-:W2:Y:S04]  /*9aa0*/  LDL R3, [R1+0x34c] ;  /* 0x00034c0001037983 */ /* 0x000ea80000100800 */
        /* <DEDUP_REMOVED lines=8> */
[----:B--2---:R-:W-:-:S03]  /*9b30*/  FFMA.FTZ R0, R2, R82, R0 ;  /* 0x0000005202007223 */ /* 0x004fc60000010000 */
[----:B------:R-:W2:Y:S01]  /*9b40*/  LDL R2, [R1+0x32c] ;  /* 0x00032c0001027983 */ /* 0x000ea20000100800 */
[----:B------:R-:W-:-:S03]  /*9b50*/  FFMA.FTZ R13, R13, R51, R235 ;  /* 0x000000330d0d7223 */ /* 0x000fc600000100eb */
[----:B------:R-:W2:Y:S01]  /*9b60*/  LDL R235, [R1+0x30c] ;  /* 0x00030c0001eb7983 */ /* 0x000ea20000100800 */
[----:B------:R-:W-:-:S03]  /*9b70*/  FFMA.FTZ R13, R4, R55, R13 ;  /* 0x00000037040d7223 */ /* 0x000fc6000001000d */
[----:B------:R-:W2:Y:S01]  /*9b80*/  LDL R4, [R1+0x288] ;  /* 0x0002880001047983 */ /* 0x000ea20000100800 */
[----:B------:R-:W-:Y:S01]  /*9b90*/  FFMA.FTZ R0, R243, R86, R0 ;  /* 0x00000056f3007223 */ /* 0x000fe20000010000 */
[----:B------:R-:W-:Y:S02]  /*9ba0*/  FFMA.FTZ R243, R3, R59, R13 ;  /* 0x0000003b03f37223 */ /* 0x000fe4000001000d */
[----:B------:R-:W2:Y:S01]  /*9bb0*/  LDL R3, [R1+0x278] ;  /* 0x0002780001037983 */ /* 0x000ea20000100800 */
[----:B------:R-:W-:-:S03]  /*9bc0*/  FFMA.FTZ R0, R251, R90, R0 ;  /* 0x0000005afb007223 */ /* 0x000fc60000010000 */
[----:B------:R-:W2:Y:S01]  /*9bd0*/  LDL R13, [R1+0x2fc] ;  /* 0x0002fc00010d7983 */ /* 0x000ea20000100800 */
[----:B----4-:R-:W-:-:S03]  /*9be0*/  FFMA.FTZ R251, R12, R63, R243 ;  /* 0x0000003f0cfb7223 */ /* 0x010fc600000100f3 */
[----:B------:R-:W4:Y:S01]  /*9bf0*/  LDL R12, [R1+0x2ec] ;  /* 0x0002ec00010c7983 */ /* 0x000f220000100800 */
[----:B---3--:R-:W-:-:S03]  /*9c00*/  FFMA.FTZ R0, R8, R94, R0 ;  /* 0x0000005e08007223 */ /* 0x008fc60000010000 */
[----:B------:R-:W3:Y:S01]  /*9c10*/  LDL R8, [R1+0x2dc] ;  /* 0x0002dc0001087983 */ /* 0x000ee20000100800 */
[----:B------:R-:W-:-:S03]  /*9c20*/  FFMA.FTZ R0, R252, R98, R0 ;  /* 0x00000062fc007223 */ /* 0x000fc60000010000 */
[----:B------:R-:W3:Y:S01]  /*9c30*/  LDL R243, [R1+0x268] ;  /* 0x0002680001f37983 */ /* 0x000ee20000100800 */
[----:B------:R-:W-:-:S03]  /*9c40*/  FFMA.FTZ R0, R247, R102, R0 ;  /* 0x00000066f7007223 */ /* 0x000fc60000010000 */
        /* <DEDUP_REMOVED lines=28> */
[----:B------:R-:W-:-:S04]  /*9e10*/  FFMA.FTZ R13, R13, R95, R252 ;  /* 0x0000005f0d0d7223 */ /* 0x000fc800000100fc */
[----:B----4-:R-:W-:Y:S02]  /*9e20*/  FFMA.FTZ R252, R12, R99, R13 ;  /* 0x000000630cfc7223 */ /* 0x010fe4000001000d */
[----:B------:R-:W4:Y:S01]  /*9e30*/  LDL R13, [R1+0x1d8] ;  /* 0x0001d800010d7983 */ /* 0x000f220000100800 */
[----:B---3--:R-:W-:Y:S01]  /*9e40*/  FFMA.FTZ R0, R8, R130, R0 ;  /* 0x0000008208007223 */ /* 0x008fe20000010000 */
[----:B------:R-:W-:Y:S02]  /*9e50*/  FFMA.FTZ R247, R247, R103, R252 ;  /* 0x00000067f7f77223 */ /* 0x000fe400000100fc */
[----:B------:R-:W3:Y:S01]  /*9e60*/  LDL R12, [R1+0x25c] ;  /* 0x00025c00010c7983 */ /* 0x000ee20000100800 */
[----:B------:R-:W-:Y:S01]  /*9e70*/  FFMA.FTZ R0, R251, R134, R0 ;  /* 0x00000086fb007223 */ /* 0x000fe20000010000 */
[----:B------:R-:W-:Y:S02]  /*9e80*/  FFMA.FTZ R235, R235, R107, R247 ;  /* 0x0000006bebeb7223 */ /* 0x000fe400000100f7 */
[----:B------:R-:W3:Y:S01]  /*9e90*/  LDL R8, [R1+0x24c] ;  /* 0x00024c0001087983 */ /* 0x000ee20000100800 */
[----:B------:R-:W-:-:S03]  /*9ea0*/  FFMA.FTZ R0, R243, R138, R0 ;  /* 0x0000008af3007223 */ /* 0x000fc60000010000 */
[----:B------:R-:W3:Y:S04]  /*9eb0*/  LDL R243, [R1+0x1c8] ;  /* 0x0001c80001f37983 */ /* 0x000ee80000100800 */
[----:B------:R-:W3:Y:S01]  /*9ec0*/  LDL R251, [R1+0x1b8] ;  /* 0x0001b80001fb7983 */ /* 0x000ee20000100800 */
[----:B--2---:R-:W-:-:S03]  /*9ed0*/  FFMA.FTZ R235, R2, R111, R235 ;  /* 0x0000006f02eb7223 */ /* 0x004fc600000100eb */
[----:B------:R-:W2:Y:S04]  /*9ee0*/  LDL R252, [R1+0x198] ;  /* 0x0001980001fc7983 */ /* 0x000ea80000100800 */
[----:B------:R-:W2:Y:S01]  /*9ef0*/  LDL R2, [R1+0x23c] ;  /* 0x00023c0001027983 */ /* 0x000ea20000100800 */
[----:B------:R-:W-:-:S03]  /*9f00*/  FFMA.FTZ R235, R4, R115, R235 ;  /* 0x0000007304eb7223 */ /* 0x000fc600000100eb */
[----:B------:R-:W2:Y:S04]  /*9f10*/  LDL R247, [R1+0x188] ;  /* 0x0001880001f77983 */ /* 0x000ea80000100800 */
        /* <DEDUP_REMOVED lines=11> */
[----:B------:R-:W-:-:S04]  /*9fd0*/  FFMA.FTZ R0, R243, R154, R0 ;  /* 0x0000009af3007223 */ /* 0x000fc80000010000 */
[----:B------:R-:W-:Y:S01]  /*9fe0*/  FFMA.FTZ R0, R251, R158, R0 ;  /* 0x0000009efb007223 */ /* 0x000fe20000010000 */
[----:B--2---:R-:W-:Y:S02]  /*9ff0*/  FFMA.FTZ R243, R2, R127, R8 ;  /* 0x0000007f02f37223 */ /* 0x004fe40000010008 */
[----:B------:R-:W2:Y:S04]  /*a000*/  LDL R8, [R1+0x1ec] ;  /* 0x0001ec0001087983 */ /* 0x000ea80000100800 */
[----:B------:R-:W2:Y:S01]  /*a010*/  LDL R2, [R1+0x168] ;  /* 0x0001680001027983 */ /* 0x000ea20000100800 */
[----:B------:R-:W-:-:S03]  /*a020*/  FFMA.FTZ R251, R4, R131, R243 ;  /* 0x0000008304fb7223 */ /* 0x000fc600000100f3 */
[----:B------:R-:W2:Y:S04]  /*a030*/  LDL R4, [R1+0x1dc] ;  /* 0x0001dc0001047983 */ /* 0x000ea80000100800 */
[----:B------:R-:W2:Y:S01]  /*a040*/  LDL R243, [R1+0x158] ;  /* 0x0001580001f37983 */ /* 0x000ea20000100800 */
[----:B------:R-:W-:-:S03]  /*a050*/  FFMA.FTZ R0, R3, R162, R0 ;  /* 0x000000a203007223 */ /* 0x000fc60000010000 */
[----:B------:R-:W2:Y:S01]  /*a060*/  LDL R3, [R1+0x1cc] ;  /* 0x0001cc0001037983 */ /* 0x000ea20000100800 */
[----:B------:R-:W-:-:S04]  /*a070*/  FFMA.FTZ R0, R252, R166, R0 ;  /* 0x000000a6fc007223 */ /* 0x000fc80000010000 */
[----:B------:R-:W-:Y:S02]  /*a080*/  FFMA.FTZ R0, R247, R170, R0 ;  /* 0x000000aaf7007223 */ /* 0x000fe40000010000 */
[----:B------:R-:W2:Y:S01]  /*a090*/  LDL R247, [R1+0x18c] ;  /* 0x00018c0001f77983 */ /* 0x000ea20000100800 */
[----:B----4-:R-:W-:-:S03]  /*a0a0*/  FFMA.FTZ R251, R13, R135, R251 ;  /* 0x000000870dfb7223 */ /* 0x010fc600000100fb */
[----:B------:R-:W4:Y:S01]  /*a0b0*/  LDL R13, [R1+0x148] ;  /* 0x00014800010d7983 */ /* 0x000f220000100800 */
[----:B------:R-:W-:-:S03]  /*a0c0*/  FFMA.FTZ R239, R239, R139, R251 ;  /* 0x0000008befef7223 */ /* 0x000fc600000100fb */
        /* <DEDUP_REMOVED lines=18> */
[----:B---3--:R-:W-:-:S03]  /*a1f0*/  FFMA.FTZ R252, R239, R159, R252 ;  /* 0x0000009feffc7223 */ /* 0x008fc600000100fc */
[----:B------:R-:W3:Y:S01]  /*a200*/  LDL R239, [R1+0xe8] ;  /* 0x0000e80001ef7983 */ /* 0x000ee20000100800 */
[----:B------:R-:W-:-:S03]  /*a210*/  FFMA.FTZ R0, R12, R190, R0 ;  /* 0x000000be0c007223 */ /* 0x000fc60000010000 */
[----:B------:R-:W3:Y:S01]  /*a220*/  LDL R12, [R1+0x15c] ;  /* 0x00015c00010c7983 */ /* 0x000ee20000100800 */
[----:B--2---:R-:W-:Y:S01]  /*a230*/  FFMA.FTZ R8, R8, R163, R252 ;  /* 0x000000a308087223 */ /* 0x004fe200000100fc */
[----:B------:R-:W-:Y:S02]  /*a240*/  FFMA.FTZ R0, R2, R194, R0 ;  /* 0x000000c202007223 */ /* 0x000fe40000010000 */
        /* <DEDUP_REMOVED lines=29> */
[----:B------:R-:W-:Y:S01]  /*a420*/  FFMA.FTZ R0, R252, R226, R0 ;  /* 0x000000e2fc007223 */ /* 0x000fe20000010000 */
[----:B----4-:R-:W-:Y:S02]  /*a430*/  FFMA.FTZ R251, R13, R195, R243 ;  /* 0x000000c30dfb7223 */ /* 0x010fe400000100f3 */
[----:B------:R-:W4:Y:S04]  /*a440*/  LDL R243, [R1+0x68] ;  /* 0x0000680001f37983 */ /* 0x000f280000100800 */
[----:B------:R-:W4:Y:S01]  /*a450*/  LDL R13, [R1+0xdc] ;  /* 0x0000dc00010d7983 */ /* 0x000f220000100800 */
[----:B---3--:R-:W-:-:S03]  /*a460*/  FFMA.FTZ R252, R12, R199, R251 ;  /* 0x000000c70cfc7223 */ /* 0x008fc600000100fb */
[----:B------:R-:W3:Y:S04]  /*a470*/  LDL R12, [R1+0x58] ;  /* 0x00005800010c7983 */ /* 0x000ee80000100800 */
[----:B------:R-:W3:Y:S01]  /*a480*/  LDL R251, [R1+0xcc] ;  /* 0x0000cc0001fb7983 */ /* 0x000ee20000100800 */
[----:B--2---:R-:W-:-:S03]  /*a490*/  FFMA.FTZ R0, R2, R230, R0 ;  /* 0x000000e602007223 */ /* 0x004fc60000010000 */
[----:B------:R-:W2:Y:S01]  /*a4a0*/  LDL R2, [R1+0x48] ;  /* 0x0000480001027983 */ /* 0x000ea20000100800 */
[----:B------:R-:W-:-:S03]  /*a4b0*/  FFMA.FTZ R252, R8, R203, R252 ;  /* 0x000000cb08fc7223 */ /* 0x000fc600000100fc */
[----:B------:R-:W2:Y:S01]  /*a4c0*/  LDL R8, [R1+0xbc] ;  /* 0x0000bc0001087983 */ /* 0x000ea20000100800 */
[----:B------:R-:W-:Y:S01]  /*a4d0*/  FFMA.FTZ R0, R235, R234, R0 ;  /* 0x000000eaeb007223 */ /* 0x000fe20000010000 */
[----:B------:R-:W-:Y:S02]  /*a4e0*/  FFMA.FTZ R247, R247, R207, R252 ;  /* 0x000000cff7f77223 */ /* 0x000fe400000100fc */
[----:B------:R-:W2:Y:S01]  /*a4f0*/  LDL.LU R235, [R1+0x480] ;  /* 0x0004800001eb7983 */ /* 0x000ea20000300800 */
[----:B------:R-:W-:-:S03]  /*a500*/  FFMA.FTZ R0, R239, R238, R0 ;  /* 0x000000eeef007223 */ /* 0x000fc60000010000 */
[----:B------:R-:W2:Y:S01]  /*a510*/  LDL R252, [R1+0xac] ;  /* 0x0000ac0001fc7983 */ /* 0x000ea20000100800 */
[----:B------:R-:W-:-:S03]  /*a520*/  FFMA.FTZ R247, R4, R211, R247 ;  /* 0x000000d304f77223 */ /* 0x000fc600000100f7 */
[----:B------:R-:W2:Y:S04]  /*a530*/  LDL.LU R239, [R1+0x47c] ;  /* 0x00047c0001ef7983 */ /* 0x000ea80000300800 */
[----:B------:R-:W2:Y:S01]  /*a540*/  LDL R4, [R1+0x9c] ;  /* 0x00009c0001047983 */ /* 0x000ea20000100800 */
[----:B----4-:R-:W-:-:S03]  /*a550*/  FFMA.FTZ R0, R243, R242, R0 ;  /* 0x000000f2f3007223 */ /* 0x010fc60000010000 */
[----:B------:R-:W4:Y:S01]  /*a560*/  LDL.LU R243, [R1+0x478] ;  /* 0x0004780001f37983 */ /* 0x000f220000300800 */
[----:B------:R-:W-:-:S03]  /*a570*/  FFMA.FTZ R247, R13, R215, R247 ;  /* 0x000000d70df77223 */ /* 0x000fc600000100f7 */
[----:B------:R-:W4:Y:S01]  /*a580*/  LDL R13, [R1+0x8c] ;  /* 0x00008c00010d7983 */ /* 0x000f220000100800 */
[----:B---3--:R-:W-:-:S03]  /*a590*/  FFMA.FTZ R0, R12, R246, R0 ;  /* 0x000000f60c007223 */ /* 0x008fc60000010000 */
[----:B------:R-:W3:Y:S01]  /*a5a0*/  LDL R12, [R1+0x7c] ;  /* 0x00007c00010c7983 */ /* 0x000ee20000100800 */
[----:B------:R-:W-:-:S03]  /*a5b0*/  FFMA.FTZ R251, R251, R219, R247 ;  /* 0x000000dbfbfb7223 */ /* 0x000fc600000100f7 */
[----:B------:R-:W3:Y:S01]  /*a5c0*/  LDL.LU R247, [R1+0x474] ;  /* 0x0004740001f77983 */ /* 0x000ee20000300800 */
[----:B--2---:R-:W-:-:S03]  /*a5d0*/  FFMA.FTZ R0, R2, R250, R0 ;  /* 0x000000fa02007223 */ /* 0x004fc60000010000 */
[----:B------:R-:W2:Y:S01]  /*a5e0*/  LDL R2, [R1+0x6c] ;  /* 0x00006c0001027983 */ /* 0x000ea20000100800 */
[----:B------:R-:W-:Y:S01]  /*a5f0*/  FFMA.FTZ R8, R8, R223, R251 ;  /* 0x000000df08087223 */ /* 0x000fe200000100fb */
[----:B------:R-:W-:Y:S02]  /*a600*/  FADD.FTZ R5, R0, R5 ;  /* 0x0000000500057221 */ /* 0x000fe40000010000 */
[----:B------:R-:W2:Y:S02]  /*a610*/  LDL.LU R251, [R1+0x470] ;  /* 0x0004700001fb7983 */ /* 0x000ea40000300800 */
[----:B------:R-:W-:Y:S02]  /*a620*/  MOV R0, R8 ;  /* 0x0000000800007202 */ /* 0x000fe40000000f00 */
[----:B------:R-:W2:Y:S03]  /*a630*/  LDL R8, [R1+0x5c] ;  /* 0x00005c0001087983 */ /* 0x000ea60000100800 */
[----:B------:R-:W-:Y:S01]  /*a640*/  FFMA.FTZ R0, R252, R227, R0 ;  /* 0x000000e3fc007223 */ /* 0x000fe20000010000 */
[----:B------:R-:W-:Y:S01]  /*a650*/  UISETP.NE.AND.EX UP1, UPT, UR19, URZ, UPT, UP0 ;  /* 0x0000003f1300728c */ /* 0x000fe2000bf25300 */
[----:B------:R-:W2:Y:S02]  /*a660*/  LDL R252, [R1+0x34] ;  /* 0x0000340001fc7983 */ /* 0x000ea40000100800 */
[----:B------:R-:W-:-:S02]  /*a670*/  FFMA.FTZ R0, R4, R231, R0 ;  /* 0x000000e704007223 */ /* 0x000fc40000010000 */
[----:B------:R-:W2:Y:S01]  /*a680*/  LDL R4, [R1+0x4c] ;  /* 0x00004c0001047983 */ /* 0x000ea20000100800 */
[----:B------:R-:W-:Y:S01]  /*a690*/  PLOP3.LUT P2, PT, PT, PT, UP1, 0x80, 0x0 ;  /* 0x000000000000781c */ /* 0x000fe20003f4f018 */
[----:B------:R-:W-:-:S04]  /*a6a0*/  UISETP.NE.U32.AND UP0, UPT, UR14, URZ, UPT ;  /* 0x0000003f0e00728c */ /* 0x000fc8000bf05070 */
[----:B------:R-:W-:Y:S01]  /*a6b0*/  @UP1 ULDC UR5, c[0x0][0x2d0] ;  /* 0x0000b40000051ab9 */ /* 0x000fe20000000800 */
[----:B------:R-:W-:Y:S01]  /*a6c0*/  @UP1 ULDC.64 UR20, c[0x0][0x2c8] ;  /* 0x0000b20000141ab9 */ /* 0x000fe20000000a00 */
[----:B------:R-:W-:Y:S02]  /*a6d0*/  @UP1 UIMAD UR4, UR46, UR5, UR40 ;  /* 0x000000052e0412a4 */ /* 0x000fe4000f8e0228 */
[----:B------:R-:W-:-:S06]  /*a6e0*/  UISETP.NE.AND.EX UP0, UPT, UR15, URZ, UPT, UP0 ;  /* 0x0000003f0f00728c */ /* 0x000fcc000bf05300 */
[----:B------:R-:W-:Y:S01]  /*a6f0*/  PLOP3.LUT P3, PT, PT, PT, UP0, 0x80, 0x0 ;  /* 0x000000000000781c */ /* 0x000fe20003f6f008 */
[----:B----4-:R-:W-:Y:S01]  /*a700*/  FFMA.FTZ R13, R13, R235, R0 ;  /* 0x000000eb0d0d7223 */ /* 0x010fe20000010000 */
[----:B------:R-:W-:-:S03]  /*a710*/  IMAD.U32 R0, RZ, RZ, UR4 ;  /* 0x00000004ff007e24 */ /* 0x000fc6000f8e00ff */
[----:B---3--:R-:W-:Y:S01]  /*a720*/  FFMA.FTZ R12, R12, R239, R13 ;  /* 0x000000ef0c0c7223 */ /* 0x008fe2000001000d */
[----:B------:R-:W-:Y:S01]  /*a730*/  @P2 IMAD R0, R0, UR5, R3 ;  /* 0x0000000500002c24 */ /* 0x000fe2000f8e0203 */
[----:B------:R-:W-:Y:S02]  /*a740*/  @UP0 ULDC.64 UR4, c[0x0][0x2d8] ;  /* 0x0000b60000040ab9 */ /* 0x000fe40000000a00 */
[----:B------:R-:W-:Y:S01]  /*a750*/  @UP0 UIMAD.WIDE UR4, UR46, 0x4, UR4 ;  /* 0x000000042e0408a5 */ /* 0x000fe2000f8e0204 */
[----:B--2---:R-:W-:Y:S01]  /*a760*/  FFMA.FTZ R12, R2, R243, R12 ;  /* 0x000000f3020c7223 */ /* 0x004fe2000001000c */
[----:B------:R-:W-:-:S03]  /*a770*/  IMAD.MOV.U32 R2, RZ, RZ, 0x4 ;  /* 0x00000004ff027424 */ /* 0x000fc600078e00ff */
[----:B------:R-:W-:Y:S01]  /*a780*/  FFMA.FTZ R8, R8, R247, R12 ;  /* 0x000000f708087223 */ /* 0x000fe2000001000c */
[----:B------:R-:W-:Y:S02]  /*a790*/  @P2 IMAD.WIDE R12, R0, R2, UR20 ;  /* 0x00000014000c2e25 */ /* 0x000fe4000f8e0202 */
[----:B------:R-:W2:Y:S02]  /*a7a0*/  LDL R2, [R1+0x3c] ;  /* 0x00003c0001027983 */ /* 0x000ea40000100800 */
[----:B------:R-:W-:Y:S02]  /*a7b0*/  FFMA.FTZ R0, R4, R251, R8 ;  /* 0x000000fb04007223 */ /* 0x000fe40000010008 */
[----:B------:R0:W3:Y:S01]  /*a7c0*/  @P2 LDG.E R8, desc[UR36][R12.64] ;  /* 0x000000240c082981 */ /* 0x0000e2000c1e1900 */
[----:B------:R-:W1:Y:S01]  /*a7d0*/  LDC R4, c[0x0][0x2c0] ;  /* 0x0000b000ff047b82 */ /* 0x000e620000000800 */
[----:B------:R-:W-:Y:S01]  /*a7e0*/  FADD.FTZ R0, R0, R5 ;  /* 0x0000000500007221 */ /* 0x000fe20000010000 */
[----:B0-----:R-:W-:Y:S01]  /*a7f0*/  MOV R12, UR4 ;  /* 0x00000004000c7c02 */ /* 0x001fe20008000f00 */
[----:B------:R-:W-:-:S05]  /*a800*/  IMAD.U32 R13, RZ, RZ, UR5 ;  /* 0x00000005ff0d7e24 */ /* 0x000fca000f8e00ff */
[----:B------:R-:W4:Y:S01]  /*a810*/  @P3 LDG.E R5, desc[UR36][R12.64] ;  /* 0x000000240c053981 */ /* 0x000f22000c1e1900 */
[----:B-1----:R-:W-:Y:S02]  /*a820*/  VIADD R4, R4, UR22 ;  /* 0x0000001604047c36 */ /* 0x002fe40008000000 */
[----:B------:R-:W-:Y:S01]  /*a830*/  FMUL.FTZ R0, R0, UR8 ;  /* 0x0000000800007c20 */ /* 0x000fe20008410000 */
[----:B------:R0:W5:Y:S02]  /*a840*/  LDL.LU.64 R12, [R1+0x468] ;  /* 0x00046800010c7983 */ /* 0x0001640000300a00 */
[----:B------:R-:W-:-:S04]  /*a850*/  @P3 ISETP.GE.AND P1, PT, R3, R4, PT ;  /* 0x000000040300320c */ /* 0x000fc80003f26270 */
[----:B------:R-:W-:-:S04]  /*a860*/  @P3 SEL R4, RZ, UR39, P1 ;  /* 0x00000027ff043c07 */ /* 0x000fc80008800000 */
[----:B------:R-:W-:-:S04]  /*a870*/  @P3 IADD3 R4, R4, -UR40, R3 ;  /* 0x8000002804043c10 */ /* 0x000fc8000fffe003 */
[----:B------:R-:W-:Y:S01]  /*a880*/  @P3 I2FP.F32.S32 R4, R4 ;  /* 0x0000000400043245 */ /* 0x000fe20000201400 */
[----:B------:R-:W-:-:S04]  /*a890*/  VIADD R3, R3, -UR42 ;  /* 0x8000002a03037c36 */ /* 0x000fc80008000000 */
[----:B------:R-:W-:Y:S02]  /*a8a0*/  IMAD R3, R3, 0x4, R252 ;  /* 0x0000000403037824 */ /* 0x000fe400078e02fc */
[----:B---3--:R-:W-:Y:S02]  /*a8b0*/  @P2 FADD.FTZ R0, R0, R8 ;  /* 0x0000000800002221 */ /* 0x008fe40000010000 */
[----:B------:R0:W5:Y:S02]  /*a8c0*/  LDL.LU R8, [R1+0x460] ;  /* 0x0004600001087983 */ /* 0x0001640000300800 */
[----:B----4-:R-:W-:Y:S02]  /*a8d0*/  @P3 FFMA.FTZ R0, R4, R5, R0 ;  /* 0x0000000504003223 */ /* 0x010fe40000010000 */
[----:B------:R0:W5:Y:S03]  /*a8e0*/  LDL.LU R5, [R1+0x45c] ;  /* 0x00045c0001057983 */ /* 0x0001660000300800 */
[----:B--2---:R-:W-:Y:S01]  /*a8f0*/  @!P0 FMNMX.FTZ R2, R2, R0, !PT ;  /* 0x0000000002028209 */ /* 0x004fe20007810000 */
[----:B------:R0:W5:Y:S04]  /*a900*/  LDL.LU R4, [R1+0x458] ;  /* 0x0004580001047983 */ /* 0x0001680000300800 */
[----:B------:R0:W5:Y:S04]  /*a910*/  LDL.LU R252, [R1+0x454] ;  /* 0x0004540001fc7983 */ /* 0x0001680000300800 */
[----:B------:R1:W-:Y:S04]  /*a920*/  STS [R3], R0 ;  /* 0x0000000003007388 */ /* 0x0003e80000000800 */
[----:B-1----:R0:W5:Y:S04]  /*a930*/  LDL.LU R3, [R1+0x450] ;  /* 0x0004500001037983 */ /* 0x0021680000300800 */
[----:B------:R1:W-:Y:S04]  /*a940*/  @!P0 STL [R1+0x3c], R2 ;  /* 0x00003c0201008387 */ /* 0x0003e80000100800 */
[----:B-1----:R0:W5:Y:S02]  /*a950*/  LDL.LU R2, [R1+0x44c] ;  /* 0x00044c0001027983 */ /* 0x0021640000300800 */
.L_x_4044:
[----:B------:R-:W-:Y:S05]  /*a960*/  BSYNC B1 ;  /* 0x0000000000017941 */ /* 0x000fea0003800000 */
.L_x_4043:
[----:B------:R-:W2:Y:S02]  /*a970*/  LDL.LU R0, [R1+0x20] ;  /* 0x0000200001007983 */ /* 0x000ea40000300800 */
[----:B--2---:R-:W-:-:S04]  /*a980*/  IADD3 R0, R0, 0x100, RZ ;  /* 0x0000010000007810 */ /* 0x004fc80007ffe0ff */
[----:B------:R-:W-:Y:S01]  /*a990*/  ISETP.GE.AND P0, PT, R0, UR7, PT ;  /* 0x0000000700007c0c */ /* 0x000fe2000bf06270 */
[----:B------:R2:W-:-:S12]  /*a9a0*/  STL [R1+0x20], R0 ;  /* 0x0000200001007387 */ /* 0x0005d80000100800 */
[----:B--2---:R-:W-:Y:S05]  /*a9b0*/  @!P0 BRA `(.L_x_4045) ;  /* 0xffffff8400088947 */ /* 0x004fea000383ffff */
.L_x_3914:
[----:B------:R-:W-:Y:S05]  /*a9c0*/  BSYNC B0 ;  /* 0x0000000000007941 */ /* 0x000fea0003800000 */
.L_x_3913:
[----:B-----5:R-:W2:Y:S01]  /*a9d0*/  LDL.LU R248, [R1+0x3c] ;  /* 0x00003c0001f87983 */ /* 0x020ea20000300800 */
[----:B------:R-:W-:Y:S01]  /*a9e0*/  ULDC UR7, c[0x0][0x284] ;  /* 0x0000a10000077ab9 */ /* 0x000fe20000000800 */
[----:B------:R-:W-:Y:S01]  /*a9f0*/  ULDC.64 UR8, c[0x0][0x2b0] ;  /* 0x0000ac0000087ab9 */ /* 0x000fe20000000a00 */
[----:B------:R-:W-:Y:S01]  /*aa00*/  BSSY B0, `(.L_x_4046) ;  /* 0x0000048000007945 */ /* 0x000fe20003800000 */
[----:B------:R-:W4:Y:S02]  /*aa10*/  S2R R8, SR_TID.X ;  /* 0x0000000000087919 */ /* 0x000f240000002100 */
[----:B----4-:R-:W-:-:S04]  /*aa20*/  SHF.R.S32.HI R4, RZ, 0x1f, R8 ;  /* 0x0000001fff047819 */ /* 0x010fc80000011408 */
[----:B------:R-:W-:-:S04]  /*aa30*/  LEA.HI R6, R4, R8, RZ, 0x5 ;  /* 0x0000000804067211 */ /* 0x000fc800078f28ff */
[----:B------:R-:W-:-:S05]  /*aa40*/  LOP3.LUT R5, R6, 0xffffffe0, RZ, 0xc0, !PT ;  /* 0xffffffe006057812 */ /* 0x000fca00078ec0ff */
[----:B------:R-:W-:-:S05]  /*aa50*/  IMAD.IADD R7, R8, 0x1, -R5 ;  /* 0x0000000108077824 */ /* 0x000fca00078e0a05 */
[C---:B------:R-:W-:Y:S02]  /*aa60*/  ISETP.NE.AND P0, PT, R7.reuse, RZ, PT ;  /* 0x000000ff0700720c */ /* 0x040fe40003f05270 */
[----:B------:R-:W-:-:S11]  /*aa70*/  ISETP.GT.AND P1, PT, R7, 0x7, PT ;  /* 0x000000070700780c */ /* 0x000fd60003f24270 */
[----:B------:R-:W4:Y:S01]  /*aa80*/  @!P0 S2R R10, SR_CgaCtaId ;  /* 0x00000000000a8919 */ /* 0x000f220000008800 */
[----:B------:R-:W-:Y:S02]  /*aa90*/  @!P0 SHF.R.S32.HI R6, RZ, 0x5, R6 ;  /* 0x00000005ff068819 */ /* 0x000fe40000011406 */
[----:B------:R-:W-:Y:S01]  /*aaa0*/  @!P1 MOV R9, 0x400 ;  /* 0x0000040000099802 */ /* 0x000fe20000000f00 */
[----:B------:R-:W0:Y:S03]  /*aab0*/  @!P1 S2R R12, SR_CgaCtaId ;  /* 0x00000000000c9919 */ /* 0x000e260000008800 */
[----:B0-----:R-:W-:-:S05]  /*aac0*/  @!P1 LEA R12, R12, R9, 0x18 ;  /* 0x000000090c0c9211 */ /* 0x001fca00078ec0ff */
[----:B------:R-:W-:Y:S01]  /*aad0*/  @!P1 IMAD R7, R7, 0x4, R12 ;  /* 0x0000000407079824 */ /* 0x000fe200078e020c */
[----:B--2---:R-:W0:Y:S02]  /*aae0*/  SHFL.BFLY PT, R0, R248, 0x10, 0x1f ;  /* 0x0e001f00f8007f89 */ /* 0x004e2400000e0000 */
[----:B0-----:R-:W-:-:S05]  /*aaf0*/  FMNMX.FTZ R0, R0, R248, !PT ;  /* 0x000000f800007209 */ /* 0x001fca0007810000 */
[----:B------:R-:W0:Y:S02]  /*ab00*/  SHFL.BFLY PT, R3, R0, 0x8, 0x1f ;  /* 0x0d001f0000037f89 */ /* 0x000e2400000e0000 */
[----:B0-----:R-:W-:-:S05]  /*ab10*/  FMNMX.FTZ R3, R0, R3, !PT ;  /* 0x0000000300037209 */ /* 0x001fca0007810000 */
[----:B------:R-:W0:Y:S02]  /*ab20*/  SHFL.BFLY PT, R2, R3, 0x4, 0x1f ;  /* 0x0c801f0003027f89 */ /* 0x000e2400000e0000 */
[----:B0-----:R-:W-:Y:S02]  /*ab30*/  FMNMX.FTZ R2, R3, R2, !PT ;  /* 0x0000000203027209 */ /* 0x001fe40007810000 */
[----:B------:R-:W-:-:S03]  /*ab40*/  @!P0 MOV R3, 0x400 ;  /* 0x0000040000038802 */ /* 0x000fc60000000f00 */
[----:B------:R-:W0:Y:S01]  /*ab50*/  SHFL.BFLY PT, R5, R2, 0x2, 0x1f ;  /* 0x0c401f0002057f89 */ /* 0x000e2200000e0000 */
[----:B----4-:R-:W-:-:S05]  /*ab60*/  @!P0 LEA R3, R10, R3, 0x18 ;  /* 0x000000030a038211 */ /* 0x010fca00078ec0ff */
[----:B------:R-:W-:Y:S01]  /*ab70*/  @!P0 IMAD R6, R6, 0x4, R3 ;  /* 0x0000000406068824 */ /* 0x000fe200078e0203 */
[----:B0-----:R-:W-:-:S05]  /*ab80*/  FMNMX.FTZ R5, R2, R5, !PT ;  /* 0x0000000502057209 */ /* 0x001fca0007810000 */
[----:B------:R-:W0:Y:S02]  /*ab90*/  SHFL.BFLY PT, R0, R5, 0x1, 0x1f ;  /* 0x0c201f0005007f89 */ /* 0x000e2400000e0000 */
[----:B0-----:R-:W-:Y:S02]  /*aba0*/  FMNMX.FTZ R9, R5, R0, !PT ;  /* 0x0000000005097209 */ /* 0x001fe40007810000 */
[----:B------:R-:W-:-:S03]  /*abb0*/  MOV R0, 0xff7fffff ;  /* 0xff7fffff00007802 */ /* 0x000fc60000000f00 */
[----:B------:R0:W-:Y:S01]  /*abc0*/  @!P0 STS [R6], R9 ;  /* 0x0000000906008388 */ /* 0x0001e20000000800 */
[----:B------:R-:W-:Y:S01]  /*abd0*/  BAR.SYNC.DEFER_BLOCKING 0x0 ;  /* 0x0000000000007b1d */ /* 0x000fe20000010000 */
[----:B0-----:R-:W-:-:S05]  /*abe0*/  IMAD.MOV.U32 R6, RZ, RZ, RZ ;  /* 0x000000ffff067224 */ /* 0x001fca00078e00ff */
[----:B------:R-:W0:Y:S04]  /*abf0*/  @!P1 LDS R0, [R7] ;  /* 0x0000000007009984 */ /* 0x000e280000000800 */
[----:B0-----:R-:W0:Y:S02]  /*ac00*/  SHFL.BFLY PT, R3, R0, 0x4, 0x1f ;  /* 0x0c801f0000037f89 */ /* 0x001e2400000e0000 */
[----:B0-----:R-:W-:Y:S01]  /*ac10*/  FMNMX.FTZ R3, R3, R0, !PT ;  /* 0x0000000003037209 */ /* 0x001fe20007810000 */
[----:B------:R-:W-:-:S04]  /*ac20*/  VIADD R0, R8, UR42 ;  /* 0x0000002a08007c36 */ /* 0x000fc80008000000 */
[----:B------:R-:W0:Y:S01]  /*ac30*/  SHFL.BFLY PT, R2, R3, 0x2, 0x1f ;  /* 0x0c401f0003027f89 */ /* 0x000e2200000e0000 */
[----:B------:R-:W-:Y:S02]  /*ac40*/  ISETP.GT.AND P1, PT, R0, UR40, PT ;  /* 0x0000002800007c0c */ /* 0x000fe4000bf24270 */
[----:B0-----:R-:W-:-:S05]  /*ac50*/  FMNMX.FTZ R2, R3, R2, !PT ;  /* 0x0000000203027209 */ /* 0x001fca0007810000 */
[----:B------:R-:W0:Y:S02]  /*ac60*/  SHFL.BFLY PT, R5, R2, 0x1, 0x1f ;  /* 0x0c201f0002057f89 */ /* 0x000e2400000e0000 */
[----:B0-----:R-:W-:-:S05]  /*ac70*/  FMNMX.FTZ R5, R2, R5, !PT ;  /* 0x0000000502057209 */ /* 0x001fca0007810000 */
[----:B------:R0:W2:Y:S01]  /*ac80*/  SHFL.IDX PT, R11, R5, RZ, 0x1f ;  /* 0x00001fff050b7589 */ /* 0x0000a200000e0000 */
[----:B------:R-:W-:Y:S05]  /*ac90*/  @P1 BRA `(.L_x_4047) ;  /* 0x0000000000781947 */ /* 0x000fea0003800000 */
[----:B------:R-:W-:Y:S01]  /*aca0*/  ULDC.64 UR4, c[0x0][0x2b0] ;  /* 0x0000ac0000047ab9 */ /* 0x000fe20000000a00 */
[----:B------:R-:W-:Y:S01]  /*acb0*/  IMAD.MOV.U32 R6, RZ, RZ, RZ ;  /* 0x000000ffff067224 */ /* 0x000fe200078e00ff */
[----:B------:R-:W-:-:S04]  /*acc0*/  ISETP.NE.U32.AND P0, PT, RZ, UR4, PT ;  /* 0x00000004ff007c0c */ /* 0x000fc8000bf05070 */
[----:B------:R-:W-:-:S13]  /*acd0*/  ISETP.NE.AND.EX P0, PT, RZ, UR5, PT, P0 ;  /* 0x00000005ff007c0c */ /* 0x000fda000bf05300 */
.L_x_4051:
[----:B------:R-:W4:Y:S01]  /*ace0*/  LDL R3, [R1+0x34] ;  /* 0x0000340001037983 */ /* 0x000f220000100800 */
[----:B0-----:R-:W-:Y:S01]  /*acf0*/  IADD3 R2, R0, -UR42, RZ ;  /* 0x8000002a00027c10 */ /* 0x001fe2000fffe0ff */
[----:B------:R-:W-:Y:S04]  /*ad00*/  BSSY B1, `(.L_x_4048) ;  /* 0x0000012000017945 */ /* 0x000fe80003800000 */
[----:B----4-:R-:W-:Y:S01]  /*ad10*/  IMAD R8, R2, 0x4, R3 ;  /* 0x0000000402087824 */ /* 0x010fe200078e0203 */
[----:B------:R-:W-:Y:S06]  /*ad20*/  @!P0 BRA `(.L_x_4049) ;  /* 0x00000000002c8947 */ /* 0x000fec0003800000 */
[----:B------:R-:W-:Y:S01]  /*ad30*/  UIMAD UR4, UR45, UR7, URZ ;  /* 0x000000072d0472a4 */ /* 0x000fe2000f8e023f */
[----:B------:R-:W-:-:S03]  /*ad40*/  SHF.R.S32.HI R3, RZ, 0x1f, R0 ;  /* 0x0000001fff037819 */ /* 0x000fc60000011400 */
[----:B------:R-:W-:Y:S02]  /*ad50*/  USHF.R.S32.HI UR5, URZ, 0x1f, UR4 ;  /* 0x0000001f3f057899 */ /* 0x000fe40008011404 */
[----:B0-----:R-:W-:-:S04]  /*ad60*/  IMAD.U32 R5, RZ, RZ, UR4 ;  /* 0x00000004ff057e24 */ /* 0x001fc8000f8e00ff */
[----:B------:R-:W-:Y:S01]  /*ad70*/  IMAD.U32 R10, RZ, RZ, UR5 ;  /* 0x00000005ff0a7e24 */ /* 0x000fe2000f8e00ff */
[----:B------:R-:W-:-:S04]  /*ad80*/  IADD3 R2, P2, P3, R0, UR8, R5 ;  /* 0x0000000800027c10 */ /* 0x000fc8000fb5e005 */
[----:B------:R-:W-:-:S05]  /*ad90*/  IADD3.X R3, R3, UR9, R10, P2, P3 ;  /* 0x0000000903037c10 */ /* 0x000fca00097e640a */
[----:B------:R-:W4:Y:S02]  /*ada0*/  LDG.E.U8 R2, desc[UR36][R2.64] ;  /* 0x0000002402027981 */ /* 0x000f24000c1e1100 */
[----:B----4-:R-:W-:-:S13]  /*adb0*/  ISETP.NE.AND P2, PT, R2, RZ, PT ;  /* 0x000000ff0200720c */ /* 0x010fda0003f45270 */
[----:B------:R-:W-:Y:S01]  /*adc0*/  @P2 MOV R5, RZ ;  /* 0x000000ff00052202 */ /* 0x000fe20000000f00 */
[----:B------:R-:W-:Y:S06]  /*add0*/  @P2 BRA `(.L_x_4050) ;  /* 0x0000000000102947 */ /* 0x000fec0003800000 */
.L_x_4049:
[----:B------:R-:W2:Y:S02]  /*ade0*/  LDS R2, [R8] ;  /* 0x0000000008027984 */ /* 0x000ea40000000800 */
[----:B--2---:R-:W-:-:S04]  /*adf0*/  FADD.FTZ R2, -R11, R2 ;  /* 0x000000020b027221 */ /* 0x004fc80000010100 */
[----:B------:R-:W-:-:S04]  /*ae00*/  FMUL.FTZ R2, R2, 1.4426950216293334961 ;  /* 0x3fb8aa3b02027820 */ /* 0x000fc80000410000 */
[----:B0-----:R0:W4:Y:S03]  /*ae10*/  MUFU.EX2 R5, R2 ;  /* 0x0000000200057308 */ /* 0x0011260000000800 */
.L_x_4050:
[----:B------:R-:W-:Y:S05]  /*ae20*/  BSYNC B1 ;  /* 0x0000000000017941 */ /* 0x000fea0003800000 */
.L_x_4048:
[----:B----4-:R4:W-:Y:S01]  /*ae30*/  STS [R8], R5 ;  /* 0x0000000508007388 */ /* 0x0109e20000000800 */
[----:B------:R-:W-:Y:S02]  /*ae40*/  VIADD R0, R0, 0x100 ;  /* 0x0000010000007836 */ /* 0x000fe40000000000 */
[----:B------:R-:W-:-:S03]  /*ae50*/  FADD.FTZ R6, R5, R6 ;  /* 0x0000000605067221 */ /* 0x000fc60000010000 */
[----:B------:R-:W-:-:S13]  /*ae60*/  ISETP.GT.AND P2, PT, R0, UR40, PT ;  /* 0x0000002800007c0c */ /* 0x000fda000bf44270 */
[----:B----4-:R-:W-:Y:S05]  /*ae70*/  @!P2 BRA `(.L_x_4051) ;  /* 0xfffffffc0098a947 */ /* 0x010fea000383ffff */
.L_x_4047:
[----:B------:R-:W-:Y:S05]  /*ae80*/  BSYNC B0 ;  /* 0x0000000000007941 */ /* 0x000fea0003800000 */
.L_x_4046:
[----:B------:R-:W4:Y:S01]  /*ae90*/  SHFL.BFLY PT, R3, R6, 0x10, 0x1f ;  /* 0x0e001f0006037f89 */ /* 0x000f2200000e0000 */
[----:B------:R-:W-:Y:S01]  /*aea0*/  ULDC.U8 UR4, c[0x0][0x31c] ;  /* 0x0000c70000047ab9 */ /* 0x000fe20000000000 */
[----:B------:R-:W-:Y:S01]  /*aeb0*/  ULDC UR7, c[0x0][0x288] ;  /* 0x0000a20000077ab9 */ /* 0x000fe20000000800 */
[----:B------:R-:W-:Y:S01]  /*aec0*/  UMOV UR5, URZ ;  /* 0x0000003f00057c82 */ /* 0x000fe20008000000 */
[----:B------:R-:W5:Y:S01]  /*aed0*/  S2R R8, SR_TID.X ;  /* 0x0000000000087919 */ /* 0x000f620000002100 */
[----:B------:R-:W-:Y:S01]  /*aee0*/  UIMAD UR7, UR45, UR7, UR46 ;  /* 0x000000072d0772a4 */ /* 0x000fe2000f8e022e */
[----:B----4-:R-:W-:-:S05]  /*aef0*/  FADD.FTZ R3, R3, R6 ;  /* 0x0000000603037221 */ /* 0x010fca0000010000 */
[----:B------:R-:W4:Y:S01]  /*af00*/  SHFL.BFLY PT, R0, R3, 0x8, 0x1f ;  /* 0x0d001f0003007f89 */ /* 0x000f2200000e0000 */
[C---:B-----5:R-:W-:Y:S02]  /*af10*/  LOP3.LUT P0, RZ, R8.reuse, 0x1f, RZ, 0xc0, !PT ;  /* 0x0000001f08ff7812 */ /* 0x060fe4000780c0ff */
[----:B------:R-:W-:-:S04]  /*af20*/  LOP3.LUT R7, R8, 0x1f, RZ, 0xc0, !PT ;  /* 0x0000001f08077812 */ /* 0x000fc800078ec0ff */
[----:B------:R-:W-:-:S07]  /*af30*/  ISETP.GT.U32.AND P2, PT, R7, 0x7, PT ;  /* 0x000000070700780c */ /* 0x000fce0003f44070 */
[----:B------:R-:W5:Y:S01]  /*af40*/  @!P0 S2R R7, SR_CgaCtaId ;  /* 0x0000000000078919 */ /* 0x000f620000008800 */
[----:B------:R-:W-:Y:S01]  /*af50*/  @!P0 MOV R6, 0x400 ;  /* 0x0000040000068802 */ /* 0x000fe20000000f00 */
[----:B----4-:R-:W-:-:S04]  /*af60*/  FADD.FTZ R0, R3, R0 ;  /* 0x0000000003007221 */ /* 0x010fc80000010000 */
[----:B------:R-:W4:Y:S01]  /*af70*/  @!P2 S2R R10, SR_CgaCtaId ;  /* 0x00000000000aa919 */ /* 0x000f220000008800 */
[----:B------:R-:W-:Y:S01]  /*af80*/  @!P2 MOV R9, 0x400 ;  /* 0x000004000009a802 */ /* 0x000fe20000000f00 */
[----:B0-----:R-:W0:Y:S01]  /*af90*/  SHFL.BFLY PT, R5, R0, 0x4, 0x1f ;  /* 0x0c801f0000057f89 */ /* 0x001e2200000e0000 */
[----:B-----5:R-:W-:Y:S01]  /*afa0*/  @!P0 LEA R6, R7, R6, 0x18 ;  /* 0x0000000607068211 */ /* 0x020fe200078ec0ff */
[----:B------:R-:W-:Y:S02]  /*afb0*/  @!P2 IMAD.SHL.U32 R7, R8, 0x4, RZ ;  /* 0x000000040807a824 */ /* 0x000fe400078e00ff */
[----:B0-----:R-:W-:Y:S01]  /*afc0*/  FADD.FTZ R5, R0, R5 ;  /* 0x0000000500057221 */ /* 0x001fe20000010000 */
[----:B------:R-:W-:Y:S02]  /*afd0*/  @!P0 SHF.R.U32.HI R0, RZ, 0x3, R8 ;  /* 0x00000003ff008819 */ /* 0x000fe40000011608 */
[----:B----4-:R-:W-:Y:S02]  /*afe0*/  @!P2 LEA R9, R10, R9, 0x18 ;  /* 0x000000090a09a211 */ /* 0x010fe400078ec0ff */
[----:B------:R-:W0:Y:S02]  /*aff0*/  SHFL.BFLY PT, R2, R5, 0x2, 0x1f ;  /* 0x0c401f0005027f89 */ /* 0x000e2400000e0000 */
[----:B0-----:R-:W-:Y:S01]  /*b000*/  FADD.FTZ R2, R5, R2 ;  /* 0x0000000205027221 */ /* 0x001fe20000010000 */
        /* <DEDUP_REMOVED lines=25> */
.L_x_4052:
[----:B------:R-:W-:Y:S01]  /*b1a0*/  ULDC.64 UR8, c[0x0][0x310] ;  /* 0x0000c40000087ab9 */ /* 0x000fe20000000a00 */
[----:B------:R-:W-:Y:S04]  /*b1b0*/  BSSY B0, `(.L_x_4053) ;  /* 0x0000014000007945 */ /* 0x000fe80003800000 */
[----:B------:R-:W-:Y:S05]  /*b1c0*/  @P1 BRA `(.L_x_4054) ;  /* 0x0000000000481947 */ /* 0x000fea0003800000 */
[----:B0-----:R-:W-:Y:S01]  /*b1d0*/  FADD.FTZ R0, R6, 9.9999999747524270788e-07 ;  /* 0x358637bd06007421 */ /* 0x001fe20000010000 */
[----:B------:R-:W-:-:S03]  /*b1e0*/  VIADD R5, R8, UR42 ;  /* 0x0000002a08057c36 */ /* 0x000fc60008000000 */
[----:B------:R0:W4:Y:S04]  /*b1f0*/  MUFU.RCP R7, R0 ;  /* 0x0000000000077308 */ /* 0x0001280000001000 */
.L_x_4056:
[----:B0---4-:R-:W5:Y:S01]  /*b200*/  LDL R2, [R1+0x34] ;  /* 0x0000340001027983 */ /* 0x011f620000100800 */
[----:B0-----:R-:W-:-:S04]  /*b210*/  VIADD R0, R5, -UR42 ;  /* 0x8000002a05007c36 */ /* 0x001fc80008000000 */
[----:B-----5:R-:W-:-:S05]  /*b220*/  IMAD R2, R0, 0x4, R2 ;  /* 0x0000000400027824 */ /* 0x020fca00078e0202 */
[----:B------:R-:W4:Y:S02]  /*b230*/  LDS R0, [R2] ;  /* 0x0000000002007984 */ /* 0x000f240000000800 */
[----:B----4-:R-:W-:-:S05]  /*b240*/  FMUL.FTZ R9, R0, R7 ;  /* 0x0000000700097220 */ /* 0x010fca0000410000 */
[----:B------:R0:W-:Y:S01]  /*b250*/  STS [R2], R9 ;  /* 0x0000000902007388 */ /* 0x0001e20000000800 */
[----:B------:R-:W-:Y:S05]  /*b260*/  @!P0 BRA `(.L_x_4055) ;  /* 0x0000000000148947 */ /* 0x000fea0003800000 */
[----:B------:R-:W-:-:S04]  /*b270*/  IADD3 R0, P1, R5, UR4, RZ ;  /* 0x0000000405007c10 */ /* 0x000fc8000ff3e0ff */
[----:B------:R-:W-:Y:S02]  /*b280*/  LEA.HI.X.SX32 R3, R5, UR5, 0x1, P1 ;  /* 0x0000000505037c11 */ /* 0x000fe400088f0eff */
[----:B0-----:R-:W-:-:S04]  /*b290*/  LEA R2, P1, R0, UR8, 0x2 ;  /* 0x0000000800027c11 */ /* 0x001fc8000f8210ff */
[----:B------:R-:W-:-:S05]  /*b2a0*/  LEA.HI.X R3, R0, UR9, R3, 0x2, P1 ;  /* 0x0000000900037c11 */ /* 0x000fca00088f1403 */
[----:B------:R4:W-:Y:S04]  /*b2b0*/  STG.E desc[UR36][R2.64], R9 ;  /* 0x0000000902007986 */ /* 0x0009e8000c101924 */
.L_x_4055:
[----:B------:R-:W-:-:S04]  /*b2c0*/  IADD3 R5, R5, 0x100, RZ ;  /* 0x0000010005057810 */ /* 0x000fc80007ffe0ff */
[----:B------:R-:W-:-:S13]  /*b2d0*/  ISETP.GT.AND P1, PT, R5, UR40, PT ;  /* 0x0000002805007c0c */ /* 0x000fda000bf24270 */
[----:B------:R-:W-:Y:S05]  /*b2e0*/  @!P1 BRA `(.L_x_4056) ;  /* 0xfffffffc00c49947 */ /* 0x000fea000383ffff */
.L_x_4054:
[----:B------:R-:W-:Y:S05]  /*b2f0*/  BSYNC B0 ;  /* 0x0000000000007941 */ /* 0x000fea0003800000 */
.L_x_4053:
[----:B------:R-:W4:Y:S01]  /*b300*/  S2R R5, SR_TID.X ;  /* 0x0000000000057919 */ /* 0x000f220000002100 */
[----:B------:R-:W-:Y:S01]  /*b310*/  USHF.R.S32.HI UR4, URZ, 0x1f, UR40 ;  /* 0x0000001f3f047899 */ /* 0x000fe20008011428 */
[----:B0-----:R-:W-:Y:S01]  /*b320*/  CS2R R6, SRZ ;  /* 0x0000000000067805 */ /* 0x001fe2000001ff00 */
[----:B------:R-:W-:Y:S01]  /*b330*/  ULDC.64 UR8, c[0x0][0x240] ;  /* 0x0000900000087ab9 */ /* 0x000fe20000000a00 */
[----:B------:R-:W-:Y:S01]  /*b340*/  ULDC.64 UR10, c[0x0][0x250] ;  /* 0x00009400000a7ab9 */ /* 0x000fe20000000a00 */
[----:B------:R-:W-:Y:S01]  /*b350*/  ULEA.HI UR4, UR4, UR40, URZ, 0x2 ;  /* 0x0000002804047291 */ /* 0x000fe2000f8f103f */
[----:B------:R-:W-:-:S03]  /*b360*/  ISETP.EQ.U32.AND P0, PT, RZ, UR8, PT ;  /* 0x00000008ff007c0c */ /* 0x000fc6000bf02070 */
[----:B------:R-:W-:-:S04]  /*b370*/  ULOP3.LUT UR4, UR4, 0xfffffffc, URZ, 0xc0, !UPT ;  /* 0xfffffffc04047892 */ /* 0x000fc8000f8ec03f */
[----:B------:R-:W-:Y:S01]  /*b380*/  UIADD3 UR4, -UR4, UR40, URZ ;  /* 0x0000002804047290 */ /* 0x000fe2000fffe13f */
[----:B----4-:R-:W-:-:S04]  /*b390*/  LEA.HI R3, R4, R5, RZ, 0x6 ;  /* 0x0000000504037211 */ /* 0x010fc800078f30ff */
[----:B------:R-:W-:Y:S02]  /*b3a0*/  LOP3.LUT R0, R3, 0xffffffc0, RZ, 0xc0, !PT ;  /* 0xffffffc003007812 */ /* 0x000fe400078ec0ff */
[----:B------:R-:W-:-:S03]  /*b3b0*/  SHF.R.S32.HI R3, RZ, 0x6, R3 ;  /* 0x00000006ff037819 */ /* 0x000fc60000011403 */
[----:B------:R-:W-:Y:S02]  /*b3c0*/  IMAD.IADD R0, R5, 0x1, -R0 ;  /* 0x0000000105007824 */ /* 0x000fe400078e0a00 */
[----:B------:R-:W-:-:S03]  /*b3d0*/  IMAD.U32 R5, RZ, RZ, UR46 ;  /* 0x0000002eff057e24 */ /* 0x000fc6000f8e00ff */
[C---:B------:R-:W-:Y:S01]  /*b3e0*/  ISETP.GT.AND P2, PT, R0.reuse, 0x27, PT ;  /* 0x000000270000780c */ /* 0x040fe20003f44270 */
[----:B------:R-:W-:-:S03]  /*b3f0*/  IMAD.SHL.U32 R0, R0, 0x4, RZ ;  /* 0x0000000400007824 */ /* 0x000fc600078e00ff */
[----:B------:R-:W-:-:S04]  /*b400*/  ISETP.NE.OR P1, PT, R3, UR4, P2 ;  /* 0x0000000403007c0c */ /* 0x000fc80009725670 */
[----:B------:R-:W-:Y:S01]  /*b410*/  ISETP.EQ.OR.EX P0, PT, RZ, UR9, P1, P0 ;  /* 0x00000009ff007c0c */ /* 0x000fe20008f02700 */
[----:B------:R-:W-:-:S12]  /*b420*/  ULDC UR9, c[0x0][0x284] ;  /* 0x0000a10000097ab9 */ /* 0x000fd80000000800 */
[----:B------:R-:W0:Y:S01]  /*b430*/  @!P0 LDC.64 R12, c[0x0][0x240] ;  /* 0x00009000ff0c8b82 */ /* 0x000e220000000a00 */
[----:B------:R-:W-:Y:S01]  /*b440*/  @!P0 IMAD R5, R5, 0xa0, R0 ;  /* 0x000000a005058824 */ /* 0x000fe200078e0200 */
[----:B------:R-:W-:Y:S01]  /*b450*/  UIMAD UR8, UR7, UR9, URZ ;  /* 0x00000009070872a4 */ /* 0x000fe2000f8e023f */
[----:B------:R-:W-:Y:S01]  /*b460*/  BSSY B1, `(.L_x_4057) ;  /* 0x00001ea000017945 */ /* 0x000fe20003800000 */
[----:B--2---:R-:W-:Y:S02]  /*b470*/  CS2R R10, SRZ ;  /* 0x00000000000a7805 */ /* 0x004fe4000001ff00 */
[----:B------:R-:W-:Y:S01]  /*b480*/  CS2R R8, SRZ ;  /* 0x0000000000087805 */ /* 0x000fe2000001ff00 */
[----:B0-----:R-:W-:Y:S01]  /*b490*/  @!P0 IMAD.WIDE R12, R5, 0x4, R12 ;  /* 0x00000004050c8825 */ /* 0x001fe200078e020c */
[----:B------:R-:W-:-:S06]  /*b4a0*/  CS2R R4, SRZ ;  /* 0x0000000000047805 */ /* 0x000fcc000001ff00 */
[----:B------:R0:W5:Y:S01]  /*b4b0*/  @!P0 LDG.E.128 R4, desc[UR36][R12.64] ;  /* 0x000000240c048981 */ /* 0x000162000c1e1d00 */
[----:B------:R-:W-:Y:S06]  /*b4c0*/  BAR.SYNC.DEFER_BLOCKING 0x0 ;  /* 0x0000000000007b1d */ /* 0x000fec0000010000 */
[----:B------:R-:W-:Y:S05]  /*b4d0*/  @P2 BRA `(.L_x_4058) ;  /* 0x0000001c00882947 */ /* 0x000fea0003800000 */
[----:B------:R-:W-:Y:S01]  /*b4e0*/  MOV R9, UR9 ;  /* 0x0000000900097c02 */ /* 0x000fe20008000f00 */
[----:B------:R-:W-:Y:S01]  /*b4f0*/  VIADD R2, R3, UR42 ;  /* 0x0000002a03027c36 */ /* 0x000fe20008000000 */
        /* <DEDUP_REMOVED lines=8> */
[----:B------:R-:W-:Y:S01]  /*b580*/  IMAD.U32 R8, RZ, RZ, UR42 ;  /* 0x0000002aff087e24 */ /* 0x000fe2000f8e00ff */
[----:B------:R-:W-:Y:S01]  /*b590*/  LOP3.LUT R9, RZ, R55, RZ, 0x33, !PT ;  /* 0x00000037ff097212 */ /* 0x000fe200078e33ff */
[----:B------:R-:W-:Y:S01]  /*b5a0*/  BSSY B2, `(.L_x_4061) ;  /* 0x0000023000027945 */ /* 0x000fe20003800000 */
[----:B------:R-:W-:Y:S02]  /*b5b0*/  MOV R54, R2 ;  /* 0x0000000200367202 */ /* 0x000fe40000000f00 */
[----:B------:R-:W-:Y:S02]  /*b5c0*/  CS2R R10, SRZ ;  /* 0x00000000000a7805 */ /* 0x000fe4000001ff00 */
[----:B------:R-:W-:-:S05]  /*b5d0*/  IADD3 R8, -R8, -0x2, -R3 ;  /* 0xfffffffe08087810 */ /* 0x000fca0007ffe903 */
[----:B------:R-:W-:-:S05]  /*b5e0*/  IMAD.IADD R9, R8, 0x1, -R9 ;  /* 0x0000000108097824 */ /* 0x000fca00078e0a09 */
[C---:B------:R-:W-:Y:S02]  /*b5f0*/  LEA.HI R8, R9.reuse, 0x1, RZ, 0x1e ;  /* 0x0000000109087811 */ /* 0x040fe400078ff0ff */
[----:B------:R-:W-:Y:S02]  /*b600*/  ISETP.GE.U32.AND P0, PT, R9, 0xc, PT ;  /* 0x0000000c0900780c */ /* 0x000fe40003f06070 */
[----:B0-----:R-:W-:Y:S02]  /*b610*/  LOP3.LUT P3, R12, R8, 0x3, RZ, 0xc0, !PT ;  /* 0x00000003080c7812 */ /* 0x001fe4000786c0ff */
[----:B------:R-:W-:-:S11]  /*b620*/  CS2R R8, SRZ ;  /* 0x0000000000087805 */ /* 0x000fd6000001ff00 */
[----:B------:R-:W-:Y:S05]  /*b630*/  @!P3 BRA `(.L_x_4062) ;  /* 0x000000000064b947 */ /* 0x000fea0003800000 */
[----:B------:R-:W2:Y:S01]  /*b640*/  LDL R15, [R1+0x34] ;  /* 0x00003400010f7983 */ /* 0x000ea20000100800 */
[----:B------:R-:W-:Y:S01]  /*b650*/  IMAD R8, R2, 0xa0, RZ ;  /* 0x000000a002087824 */ /* 0x000fe200078e02ff */
[----:B------:R-:W-:Y:S01]  /*b660*/  ULDC.64 UR4, c[0x0][0x250] ;  /* 0x0000940000047ab9 */ /* 0x000fe20000000a00 */
[----:B------:R-:W-:Y:S02]  /*b670*/  IMAD.MOV.U32 R14, RZ, RZ, R12 ;  /* 0x000000ffff0e7224 */ /* 0x000fe400078e000c */
[----:B------:R-:W-:Y:S01]  /*b680*/  IMAD.MOV.U32 R54, RZ, RZ, R2 ;  /* 0x000000ffff367224 */ /* 0x000fe200078e0002 */
[----:B------:R-:W-:-:S04]  /*b690*/  IADD3 R13, P3, R52, R8, RZ ;  /* 0x00000008340d7210 */ /* 0x000fc80007f7e0ff */
[----:B------:R-:W-:Y:S02]  /*b6a0*/  LEA.HI.X.SX32 R8, R8, R53, 0x1, P3 ;  /* 0x0000003508087211 */ /* 0x000fe400018f0eff */
[----:B------:R-:W-:-:S04]  /*b6b0*/  LEA R21, P3, R13, UR4, 0x2 ;  /* 0x000000040d157c11 */ /* 0x000fc8000f8610ff */
[----:B------:R-:W-:Y:S01]  /*b6c0*/  LEA.HI.X R13, R13, UR5, R8, 0x2, P3 ;  /* 0x000000050d0d7c11 */ /* 0x000fe200098f1408 */
[----:B------:R-:W-:Y:S01]  /*b6d0*/  HFMA2.MMA R8, -RZ, RZ, 0, 0 ;  /* 0x00000000ff087435 */ /* 0x000fe200000001ff */
[----:B--2---:R-:W-:-:S10]  /*b6e0*/  IMAD R15, R3, 0x4, R15 ;  /* 0x00000004030f7824 */ /* 0x004fd400078e020f */
.L_x_4063:
[----:B------:R-:W-:Y:S01]  /*b6f0*/  IMAD.MOV.U32 R12, RZ, RZ, R21 ;  /* 0x000000ffff0c7224 */ /* 0x000fe200078e0015 */
[----:B------:R0:W2:Y:S04]  /*b700*/  LDS R20, [R15] ;  /* 0x000000000f147984 */ /* 0x0000a80000000800 */
[----:B-1----:R1:W2:Y:S01]  /*b710*/  LDG.E.128 R16, desc[UR36][R12.64] ;  /* 0x000000240c107981 */ /* 0x0022a2000c1e1d00 */
[----:B------:R-:W-:Y:S01]  /*b720*/  VIADD R14, R14, 0xffffffff ;  /* 0xffffffff0e0e7836 */ /* 0x000fe20000000000 */
[----:B------:R-:W-:Y:S01]  /*b730*/  IADD3 R21, P4, R21, 0xa00, RZ ;  /* 0x00000a0015157810 */ /* 0x000fe20007f9e0ff */
[----:B------:R-:W-:Y:S01]  /*b740*/  VIADD R54, R54, 0x4 ;  /* 0x0000000436367836 */ /* 0x000fe20000000000 */
[----:B0-----:R-:W-:Y:S02]  /*b750*/  IADD3 R15, R15, 0x10, RZ ;  /* 0x000000100f0f7810 */ /* 0x001fe40007ffe0ff */
[----:B------:R-:W-:Y:S01]  /*b760*/  ISETP.NE.AND P3, PT, R14, RZ, PT ;  /* 0x000000ff0e00720c */ /* 0x000fe20003f65270 */
[----:B-1----:R-:W-:-:S02]  /*b770*/  IMAD.X R13, RZ, RZ, R13, P4 ;  /* 0x000000ffff0d7224 */ /* 0x002fc400020e060d */
[-C--:B--2---:R-:W-:Y:S01]  /*b780*/  FFMA.FTZ R8, R16, R20.reuse, R8 ;  /* 0x0000001410087223 */ /* 0x084fe20000010008 */
[-C--:B------:R-:W-:Y:S01]  /*b790*/  FFMA.FTZ R9, R17, R20.reuse, R9 ;  /* 0x0000001411097223 */ /* 0x080fe20000010009 */
[-C--:B------:R-:W-:Y:S01]  /*b7a0*/  FFMA.FTZ R10, R18, R20.reuse, R10 ;  /* 0x00000014120a7223 */ /* 0x080fe2000001000a */
[----:B------:R-:W-:-:S07]  /*b7b0*/  FFMA.FTZ R11, R19, R20, R11 ;  /* 0x00000014130b7223 */ /* 0x000fce000001000b */
[----:B------:R-:W-:Y:S05]  /*b7c0*/  @P3 BRA `(.L_x_4063) ;  /* 0xfffffffc00c83947 */ /* 0x000fea000383ffff */
.L_x_4062:
[----:B------:R-:W-:Y:S05]  /*b7d0*/  BSYNC B2 ;  /* 0x0000000000027941 */ /* 0x000fea0003800000 */
.L_x_4061:
[----:B------:R-:W-:Y:S05]  /*b7e0*/  @!P0 BRA `(.L_x_4060) ;  /* 0x0000000c00448947 */ /* 0x000fea0003800000 */
[----:B-1----:R-:W2:Y:S01]  /*b7f0*/  LDL R18, [R1+0x34] ;  /* 0x0000340001127983 */ /* 0x002ea20000100800 */
[----:B------:R-:W-:Y:S01]  /*b800*/  IMAD.IADD R17, R55, 0x1, -R54 ;  /* 0x0000000137117824 */ /* 0x000fe200078e0a36 */
[C---:B------:R-:W-:Y:S01]  /*b810*/  LEA R13, R54.reuse, 0x20, 0x2 ;  /* 0x00000020360d7811 */ /* 0x040fe200078e10ff */
[----:B------:R-:W-:Y:S01]  /*b820*/  IMAD R12, R54, 0xa0, RZ ;  /* 0x000000a0360c7824 */ /* 0x000fe200078e02ff */
[----:B------:R-:W-:Y:S01]  /*b830*/  ULDC.64 UR4, c[0x0][0x250] ;  /* 0x0000940000047ab9 */ /* 0x000fe20000000a00 */
[----:B------:R-:W-:Y:S01]  /*b840*/  IMAD.U32 R16, RZ, RZ, UR42 ;  /* 0x0000002aff107e24 */ /* 0x000fe2000f8e00ff */
[----:B------:R-:W-:Y:S01]  /*b850*/  ISETP.GT.AND P3, PT, R17, 0x30, PT ;  /* 0x000000301100780c */ /* 0x000fe20003f64270 */
[----:B------:R-:W-:Y:S01]  /*b860*/  BSSY B2, `(.L_x_4064) ;  /* 0x0000073000027945 */ /* 0x000fe20003800000 */
[----:B------:R-:W-:Y:S01]  /*b870*/  IADD3 R14, P0, R52, R12, RZ ;  /* 0x0000000c340e7210 */ /* 0x000fe20007f1e0ff */
[----:B------:R-:W-:-:S03]  /*b880*/  IMAD R13, R16, -0x4, R13 ;  /* 0xfffffffc100d7824 */ /* 0x000fc600078e020d */
[----:B------:R-:W-:Y:S02]  /*b890*/  LEA.HI.X.SX32 R15, R12, R53, 0x1, P0 ;  /* 0x000000350c0f7211 */ /* 0x000fe400000f0eff */
[----:B------:R-:W-:-:S04]  /*b8a0*/  LEA R64, P0, R14, UR4, 0x2 ;  /* 0x000000040e407c11 */ /* 0x000fc8000f8010ff */
[----:B------:R-:W-:Y:S02]  /*b8b0*/  LEA.HI.X R65, R14, UR5, R15, 0x2, P0 ;  /* 0x000000050e417c11 */ /* 0x000fe400080f140f */
[----:B------:R-:W-:Y:S02]  /*b8c0*/  PLOP3.LUT P0, PT, PT, PT, PT, 0x80, 0x0 ;  /* 0x000000000000781c */ /* 0x000fe40003f0f070 */
[----:B--2---:R-:W-:Y:S01]  /*b8d0*/  IADD3 R66, R18, R13, RZ ;  /* 0x0000000d12427210 */ /* 0x004fe20007ffe0ff */
[----:B------:R-:W-:Y:S10]  /*b8e0*/  @!P3 BRA `(.L_x_4065) ;  /* 0x0000000400a8b947 */ /* 0x000ff40003800000 */
[----:B------:R-:W-:Y:S01]  /*b8f0*/  PLOP3.LUT P0, PT, PT, PT, PT, 0x8, 0x0 ;  /* 0x000000000000781c */ /* 0x000fe20003f0e170 */
[----:B------:R-:W-:-:S12]  /*b900*/  VIADD R93, R55, 0xffffffd0 ;  /* 0xffffffd0375d7836 */ /* 0x000fd80000000000 */
.L_x_4066:
[----:B------:R-:W2:Y:S04]  /*b910*/  LDG.E.128 R68, desc[UR36][R64.64] ;  /* 0x0000002440447981 */ /* 0x000ea8000c1e1d00 */
[----:B------:R-:W4:Y:S04]  /*b920*/  LDG.E.128 R72, desc[UR36][R64.64+0xa00] ;  /* 0x000a002440487981 */ /* 0x000f28000c1e1d00 */
[----:B------:R-:W3:Y:S04]  /*b930*/  LDG.E.128 R80, desc[UR36][R64.64+0x1400] ;  /* 0x0014002440507981 */ /* 0x000ee8000c1e1d00 */
        /* <DEDUP_REMOVED lines=12> */
[----:B------:R0:W3:Y:S01]  /*ba00*/  LDG.E.128 R12, desc[UR36][R64.64+0x9600] ;  /* 0x00960024400c7981 */ /* 0x0000e2000c1e1d00 */
[----:B------:R-:W-:Y:S01]  /*ba10*/  IADD3 R91, P3, R64, 0xa000, RZ ;  /* 0x0000a000405b7810 */ /* 0x000fe20007f7e0ff */
[----:B------:R-:W-:-:S02]  /*ba20*/  VIADD R54, R54, 0x40 ;  /* 0x0000004036367836 */ /* 0x000fc40000000000 */
[----:B------:R-:W2:Y:S02]  /*ba30*/  LDS R67, [R66+-0x20] ;  /* 0xffffe00042437984 */ /* 0x000ea40000000800 */
[----:B------:R-:W-:Y:S01]  /*ba40*/  IMAD.X R92, RZ, RZ, R65, P3 ;  /* 0x000000ffff5c7224 */ /* 0x000fe200018e0641 */
[----:B------:R-:W-:Y:S01]  /*ba50*/  ISETP.GE.AND P3, PT, R54, R93, PT ;  /* 0x0000005d3600720c */ /* 0x000fe20003f66270 */
[----:B------:R-:W4:Y:S04]  /*ba60*/  LDS R76, [R66+-0x10] ;  /* 0xfffff000424c7984 */ /* 0x000f280000000800 */
[----:B------:R-:W3:Y:S04]  /*ba70*/  LDS R77, [R66] ;  /* 0x00000000424d7984 */ /* 0x000ee80000000800 */
[----:B------:R-:W1:Y:S04]  /*ba80*/  LDS R78, [R66+0x10] ;  /* 0x00001000424e7984 */ /* 0x000e680000000800 */
[----:B------:R-:W1:Y:S04]  /*ba90*/  LDS R79, [R66+0x20] ;  /* 0x00002000424f7984 */ /* 0x000e680000000800 */
[----:B------:R-:W1:Y:S04]  /*baa0*/  LDS R88, [R66+0x30] ;  /* 0x0000300042587984 */ /* 0x000e680000000800 */
[----:B------:R-:W1:Y:S04]  /*bab0*/  LDS R89, [R66+0x40] ;  /* 0x0000400042597984 */ /* 0x000e680000000800 */
[----:B------:R-:W1:Y:S04]  /*bac0*/  LDS R90, [R66+0x50] ;  /* 0x00005000425a7984 */ /* 0x000e680000000800 */
[----:B0-----:R-:W0:Y:S01]  /*bad0*/  LDS R64, [R66+0x60] ;  /* 0x0000600042407984 */ /* 0x001e220000000800 */
[-C--:B--2---:R-:W-:Y:S01]  /*bae0*/  FFMA.FTZ R65, R68, R67.reuse, R8 ;  /* 0x0000004344417223 */ /* 0x084fe20000010008 */
[----:B------:R-:W-:-:S02]  /*baf0*/  FFMA.FTZ R8, R69, R67, R9 ;  /* 0x0000004345087223 */ /* 0x000fc40000010009 */
[----:B------:R-:W2:Y:S01]  /*bb00*/  LDS R68, [R66+0x70] ;  /* 0x0000700042447984 */ /* 0x000ea20000000800 */
[-C--:B------:R-:W-:Y:S01]  /*bb10*/  FFMA.FTZ R9, R70, R67.reuse, R10 ;  /* 0x0000004346097223 */ /* 0x080fe2000001000a */
[----:B------:R-:W-:Y:S01]  /*bb20*/  FFMA.FTZ R10, R71, R67, R11 ;  /* 0x00000043470a7223 */ /* 0x000fe2000001000b */
[-C--:B----4-:R-:W-:Y:S01]  /*bb30*/  FFMA.FTZ R65, R72, R76.reuse, R65 ;  /* 0x0000004c48417223 */ /* 0x090fe20000010041 */
[----:B------:R-:W4:Y:S01]  /*bb40*/  LDS R11, [R66+0x80] ;  /* 0x00008000420b7984 */ /* 0x000f220000000800 */
[-C--:B------:R-:W-:Y:S01]  /*bb50*/  FFMA.FTZ R8, R73, R76.reuse, R8 ;  /* 0x0000004c49087223 */ /* 0x080fe20000010008 */
[-C--:B------:R-:W-:Y:S01]  /*bb60*/  FFMA.FTZ R9, R74, R76.reuse, R9 ;  /* 0x0000004c4a097223 */ /* 0x080fe20000010009 */
[----:B------:R-:W-:Y:S01]  /*bb70*/  FFMA.FTZ R10, R75, R76, R10 ;  /* 0x0000004c4b0a7223 */ /* 0x000fe2000001000a */
[----:B------:R-:W4:Y:S01]  /*bb80*/  LDS R67, [R66+0x90] ;  /* 0x0000900042437984 */ /* 0x000f220000000800 */
[-C--:B---3--:R-:W-:Y:S01]  /*bb90*/  FFMA.FTZ R65, R80, R77.reuse, R65 ;  /* 0x0000004d50417223 */ /* 0x088fe20000010041 */
[-C--:B------:R-:W-:Y:S01]  /*bba0*/  FFMA.FTZ R8, R81, R77.reuse, R8 ;  /* 0x0000004d51087223 */ /* 0x080fe20000010008 */
[-C--:B------:R-:W-:Y:S01]  /*bbb0*/  FFMA.FTZ R9, R82, R77.reuse, R9 ;  /* 0x0000004d52097223 */ /* 0x080fe20000010009 */
[----:B------:R-:W3:Y:S01]  /*bbc0*/  LDS R69, [R66+0xa0] ;  /* 0x0000a00042457984 */ /* 0x000ee20000000800 */
[----:B------:R-:W-:Y:S01]  /*bbd0*/  FFMA.FTZ R10, R83, R77, R10 ;  /* 0x0000004d530a7223 */ /* 0x000fe2000001000a */
[-C--:B-1----:R-:W-:Y:S01]  /*bbe0*/  FFMA.FTZ R65, R84, R78.reuse, R65 ;  /* 0x0000004e54417223 */ /* 0x082fe20000010041 */
[-C--:B------:R-:W-:Y:S01]  /*bbf0*/  FFMA.FTZ R8, R85, R78.reuse, R8 ;  /* 0x0000004e55087223 */ /* 0x080fe20000010008 */
[----:B------:R-:W1:Y:S01]  /*bc00*/  LDS R70, [R66+0xb0] ;  /* 0x0000b00042467984 */ /* 0x000e620000000800 */
[-C--:B------:R-:W-:Y:S01]  /*bc10*/  FFMA.FTZ R9, R86, R78.reuse, R9 ;  /* 0x0000004e56097223 */ /* 0x080fe20000010009 */
[----:B------:R-:W-:Y:S01]  /*bc20*/  FFMA.FTZ R10, R87, R78, R10 ;  /* 0x0000004e570a7223 */ /* 0x000fe2000001000a */
[-C--:B------:R-:W-:Y:S01]  /*bc30*/  FFMA.FTZ R65, R60, R79.reuse, R65 ;  /* 0x0000004f3c417223 */ /* 0x080fe20000010041 */
[-C--:B------:R-:W-:Y:S01]  /*bc40*/  FFMA.FTZ R8, R61, R79.reuse, R8 ;  /* 0x0000004f3d087223 */ /* 0x080fe20000010008 */
[----:B------:R-:W1:Y:S01]  /*bc50*/  LDS R60, [R66+0xc0] ;  /* 0x0000c000423c7984 */ /* 0x000e620000000800 */
[-C--:B------:R-:W-:Y:S01]  /*bc60*/  FFMA.FTZ R9, R62, R79.reuse, R9 ;  /* 0x0000004f3e097223 */ /* 0x080fe20000010009 */
[----:B------:R-:W-:Y:S01]  /*bc70*/  FFMA.FTZ R10, R63, R79, R10 ;  /* 0x0000004f3f0a7223 */ /* 0x000fe2000001000a */
[-C--:B------:R-:W-:Y:S01]  /*bc80*/  FFMA.FTZ R65, R56, R88.reuse, R65 ;  /* 0x0000005838417223 */ /* 0x080fe20000010041 */
[-C--:B------:R-:W-:Y:S01]  /*bc90*/  FFMA.FTZ R8, R57, R88.reuse, R8 ;  /* 0x0000005839087223 */ /* 0x080fe20000010008 */
[-C--:B------:R-:W-:Y:S01]  /*bca0*/  FFMA.FTZ R9, R58, R88.reuse, R9 ;  /* 0x000000583a097223 */ /* 0x080fe20000010009 */
[----:B------:R1:W1:Y:S01]  /*bcb0*/  LDS R56, [R66+0xd0] ;  /* 0x0000d00042387984 */ /* 0x0002620000000800 */
[----:B------:R-:W-:Y:S01]  /*bcc0*/  FFMA.FTZ R10, R59, R88, R10 ;  /* 0x000000583b0a7223 */ /* 0x000fe2000001000a */
[-C--:B------:R-:W-:Y:S01]  /*bcd0*/  FFMA.FTZ R65, R48, R89.reuse, R65 ;  /* 0x0000005930417223 */ /* 0x080fe20000010041 */
[-C--:B------:R-:W-:Y:S01]  /*bce0*/  FFMA.FTZ R8, R49, R89.reuse, R8 ;  /* 0x0000005931087223 */ /* 0x080fe20000010008 */
[-C--:B------:R-:W-:Y:S01]  /*bcf0*/  FFMA.FTZ R9, R50, R89.reuse, R9 ;  /* 0x0000005932097223 */ /* 0x080fe20000010009 */
[----:B------:R-:W-:Y:S01]  /*bd00*/  FFMA.FTZ R10, R51, R89, R10 ;  /* 0x00000059330a7223 */ /* 0x000fe2000001000a */
[-C--:B------:R-:W-:Y:S01]  /*bd10*/  FFMA.FTZ R65, R44, R90.reuse, R65 ;  /* 0x0000005a2c417223 */ /* 0x080fe20000010041 */
[-C--:B------:R-:W-:Y:S01]  /*bd20*/  FFMA.FTZ R8, R45, R90.reuse, R8 ;  /* 0x0000005a2d087223 */ /* 0x080fe20000010008 */
[-C--:B------:R-:W-:Y:S01]  /*bd30*/  FFMA.FTZ R9, R46, R90.reuse, R9 ;  /* 0x0000005a2e097223 */ /* 0x080fe20000010009 */
[----:B------:R-:W-:Y:S01]  /*bd40*/  FFMA.FTZ R10, R47, R90, R10 ;  /* 0x0000005a2f0a7223 */ /* 0x000fe2000001000a */
        /* <DEDUP_REMOVED lines=8> */
[-C--:B----4-:R-:W-:Y:S01]  /*bdd0*/  FFMA.FTZ R65, R32, R11.reuse, R65 ;  /* 0x0000000b20417223 */ /* 0x090fe20000010041 */
[-C--:B------:R-:W-:Y:S01]  /*bde0*/  FFMA.FTZ R8, R33, R11.reuse, R8 ;  /* 0x0000000b21087223 */ /* 0x080fe20000010008 */
[-C--:B------:R-:W-:Y:S01]  /*bdf0*/  FFMA.FTZ R9, R34, R11.reuse, R9 ;  /* 0x0000000b22097223 */ /* 0x080fe20000010009 */
[----:B------:R-:W-:Y:S01]  /*be00*/  FFMA.FTZ R10, R35, R11, R10 ;  /* 0x0000000b230a7223 */ /* 0x000fe2000001000a */
[-C--:B------:R-:W-:Y:S01]  /*be10*/  FFMA.FTZ R65, R28, R67.reuse, R65 ;  /* 0x000000431c417223 */ /* 0x080fe20000010041 */
[-C--:B------:R-:W-:Y:S01]  /*be20*/  FFMA.FTZ R8, R29, R67.reuse, R8 ;  /* 0x000000431d087223 */ /* 0x080fe20000010008 */
[-C--:B------:R-:W-:Y:S01]  /*be30*/  FFMA.FTZ R9, R30, R67.reuse, R9 ;  /* 0x000000431e097223 */ /* 0x080fe20000010009 */
[----:B------:R-:W-:Y:S01]  /*be40*/  FFMA.FTZ R10, R31, R67, R10 ;  /* 0x000000431f0a7223 */ /* 0x000fe2000001000a */
[-C--:B---3--:R-:W-:Y:S01]  /*be50*/  FFMA.FTZ R65, R24, R69.reuse, R65 ;  /* 0x0000004518417223 */ /* 0x088fe20000010041 */
[-C--:B------:R-:W-:Y:S01]  /*be60*/  FFMA.FTZ R8, R25, R69.reuse, R8 ;  /* 0x0000004519087223 */ /* 0x080fe20000010008 */
[-C--:B------:R-:W-:Y:S01]  /*be70*/  FFMA.FTZ R9, R26, R69.reuse, R9 ;  /* 0x000000451a097223 */ /* 0x080fe20000010009 */
[----:B------:R-:W-:Y:S01]  /*be80*/  FFMA.FTZ R10, R27, R69, R10 ;  /* 0x000000451b0a7223 */ /* 0x000fe2000001000a */
[-C--:B-1----:R-:W-:Y:S01]  /*be90*/  FFMA.FTZ R65, R20, R70.reuse, R65 ;  /* 0x0000004614417223 */ /* 0x082fe20000010041 */
[-C--:B------:R-:W-:Y:S01]  /*bea0*/  FFMA.FTZ R8, R21, R70.reuse, R8 ;  /* 0x0000004615087223 */ /* 0x080fe20000010008 */
[-C--:B------:R-:W-:Y:S01]  /*beb0*/  FFMA.FTZ R9, R22, R70.reuse, R9 ;  /* 0x0000004616097223 */ /* 0x080fe20000010009 */
[----:B------:R-:W-:Y:S01]  /*bec0*/  FFMA.FTZ R10, R23, R70, R10 ;  /* 0x00000046170a7223 */ /* 0x000fe2000001000a */
[-C--:B------:R-:W-:Y:S01]  /*bed0*/  FFMA.FTZ R65, R16, R60.reuse, R65 ;  /* 0x0000003c10417223 */ /* 0x080fe20000010041 */
[-C--:B------:R-:W-:Y:S01]  /*bee0*/  FFMA.FTZ R16, R17, R60.reuse, R8 ;  /* 0x0000003c11107223 */ /* 0x080fe20000010008 */
[-C--:B------:R-:W-:Y:S01]  /*bef0*/  FFMA.FTZ R11, R18, R60.reuse, R9 ;  /* 0x0000003c120b7223 */ /* 0x080fe20000010009 */
[----:B------:R-:W-:Y:S01]  /*bf00*/  FFMA.FTZ R60, R19, R60, R10 ;  /* 0x0000003c133c7223 */ /* 0x000fe2000001000a */
[----:B------:R-:W-:Y:S01]  /*bf10*/  IADD3 R66, R66, 0x100, RZ ;  /* 0x0000010042427810 */ /* 0x000fe20007ffe0ff */
[----:B------:R-:W-:-:S02]  /*bf20*/  IMAD.MOV.U32 R64, RZ, RZ, R91 ;  /* 0x000000ffff407224 */ /* 0x000fc400078e005b */
[-C--:B------:R-:W-:Y:S01]  /*bf30*/  FFMA.FTZ R8, R12, R56.reuse, R65 ;  /* 0x000000380c087223 */ /* 0x080fe20000010041 */
[-C--:B------:R-:W-:Y:S01]  /*bf40*/  FFMA.FTZ R10, R14, R56.reuse, R11 ;  /* 0x000000380e0a7223 */ /* 0x080fe2000001000b */
[-C--:B------:R-:W-:Y:S01]  /*bf50*/  FFMA.FTZ R9, R13, R56.reuse, R16 ;  /* 0x000000380d097223 */ /* 0x080fe20000010010 */
[----:B------:R-:W-:Y:S01]  /*bf60*/  FFMA.FTZ R11, R15, R56, R60 ;  /* 0x000000380f0b7223 */ /* 0x000fe2000001003c */
[----:B------:R-:W-:Y:S01]  /*bf70*/  IMAD.MOV.U32 R65, RZ, RZ, R92 ;  /* 0x000000ffff417224 */ /* 0x000fe200078e005c */
[----:B------:R-:W-:Y:S06]  /*bf80*/  @!P3 BRA `(.L_x_4066) ;  /* 0xfffffff80060b947 */ /* 0x000fec000383ffff */
.L_x_4065:
[----:B------:R-:W-:Y:S05]  /*bf90*/  BSYNC B2 ;  /* 0x0000000000027941 */ /* 0x000fea0003800000 */
.L_x_4064:
[----:B------:R-:W-:Y:S01]  /*bfa0*/  IMAD.IADD R12, R55, 0x1, -R54 ;  /* 0x00000001370c7824 */ /* 0x000fe200078e0a36 */
[----:B------:R-:W-:Y:S04]  /*bfb0*/  BSSY B2, `(.L_x_4067) ;  /* 0x000003a000027945 */ /* 0x000fe80003800000 */
[----:B------:R-:W-:-:S13]  /*bfc0*/  ISETP.GT.AND P3, PT, R12, 0x10, PT ;  /* 0x000000100c00780c */ /* 0x000fda0003f64270 */
[----:B------:R-:W-:Y:S05]  /*bfd0*/  @!P3 BRA `(.L_x_4068) ;  /* 0x0000000000dcb947 */ /* 0x000fea0003800000 */
[----:B------:R-:W2:Y:S04]  /*bfe0*/  LDG.E.128 R12, desc[UR36][R64.64] ;  /* 0x00000024400c7981 */ /* 0x000ea8000c1e1d00 */
[----:B------:R-:W4:Y:S04]  /*bff0*/  LDG.E.128 R20, desc[UR36][R64.64+0xa00] ;  /* 0x000a002440147981 */ /* 0x000f28000c1e1d00 */
        /* <DEDUP_REMOVED lines=8> */
[----:B------:R-:W2:Y:S01]  /*c080*/  LDS R16, [R66+-0x20] ;  /* 0xffffe00042107984 */ /* 0x000ea20000000800 */
[----:B------:R-:W-:Y:S02]  /*c090*/  IADD3.X R58, RZ, R65, RZ, P0, !PT ;  /* 0x00000041ff3a7210 */ /* 0x000fe400007fe4ff */
[----:B------:R-:W-:Y:S01]  /*c0a0*/  PLOP3.LUT P0, PT, PT, PT, PT, 0x8, 0x0 ;  /* 0x000000000000781c */ /* 0x000fe20003f0e170 */
[----:B------:R-:W4:Y:S01]  /*c0b0*/  LDS R18, [R66+-0x10] ;  /* 0xfffff00042127984 */ /* 0x000f220000000800 */
[----:B0-----:R-:W-:Y:S01]  /*c0c0*/  IMAD.MOV.U32 R64, RZ, RZ, R57 ;  /* 0x000000ffff407224 */ /* 0x001fe200078e0039 */
[----:B------:R-:W-:Y:S02]  /*c0d0*/  MOV R65, R58 ;  /* 0x0000003a00417202 */ /* 0x000fe40000000f00 */
[----:B------:R-:W3:Y:S04]  /*c0e0*/  LDS R19, [R66] ;  /* 0x0000000042137984 */ /* 0x000ee80000000800 */
[----:B------:R-:W0:Y:S04]  /*c0f0*/  LDS R32, [R66+0x10] ;  /* 0x0000100042207984 */ /* 0x000e280000000800 */
[----:B------:R-:W1:Y:S04]  /*c100*/  LDS R33, [R66+0x20] ;  /* 0x0000200042217984 */ /* 0x000e680000000800 */
[----:B------:R-:W1:Y:S04]  /*c110*/  LDS R34, [R66+0x30] ;  /* 0x0000300042227984 */ /* 0x000e680000000800 */
[----:B------:R-:W1:Y:S04]  /*c120*/  LDS R35, [R66+0x40] ;  /* 0x0000400042237984 */ /* 0x000e680000000800 */
[----:B------:R0:W1:Y:S02]  /*c130*/  LDS R56, [R66+0x50] ;  /* 0x0000500042387984 */ /* 0x0000640000000800 */
[----:B0-----:R-:W-:-:S02]  /*c140*/  VIADD R66, R66, 0x80 ;  /* 0x0000008042427836 */ /* 0x001fc40000000000 */
        /* <DEDUP_REMOVED lines=8> */
[-C--:B---3--:R-:W-:Y:S01]  /*c1d0*/  FFMA.FTZ R17, R24, R19.reuse, R17 ;  /* 0x0000001318117223 */ /* 0x088fe20000010011 */
[-C--:B------:R-:W-:Y:S01]  /*c1e0*/  FFMA.FTZ R8, R25, R19.reuse, R8 ;  /* 0x0000001319087223 */ /* 0x080fe20000010008 */
[-C--:B------:R-:W-:Y:S01]  /*c1f0*/  FFMA.FTZ R9, R26, R19.reuse, R9 ;  /* 0x000000131a097223 */ /* 0x080fe20000010009 */
[----:B------:R-:W-:Y:S01]  /*c200*/  FFMA.FTZ R16, R27, R19, R16 ;  /* 0x000000131b107223 */ /* 0x000fe20000010010 */
[-C--:B------:R-:W-:Y:S01]  /*c210*/  FFMA.FTZ R17, R28, R32.reuse, R17 ;  /* 0x000000201c117223 */ /* 0x080fe20000010011 */
        /* <DEDUP_REMOVED lines=18> */
[----:B------:R-:W-:-:S07]  /*c340*/  FFMA.FTZ R11, R51, R56, R16 ;  /* 0x00000038330b7223 */ /* 0x000fce0000010010 */
.L_x_4068:
[----:B------:R-:W-:Y:S05]  /*c350*/  BSYNC B2 ;  /* 0x0000000000027941 */ /* 0x000fea0003800000 */
.L_x_4067:
[----:B------:R-:W-:-:S13]  /*c360*/  ISETP.LT.OR P0, PT, R54, R55, P0 ;  /* 0x000000373600720c */ /* 0x000fda0000701670 */
[----:B------:R-:W-:Y:S05]  /*c370*/  @!P0 BRA `(.L_x_4060) ;  /* 0x0000000000608947 */ /* 0x000fea0003800000 */
[----:B------:R-:W2:Y:S04]  /*c380*/  LDG.E.128 R12, desc[UR36][R64.64] ;  /* 0x00000024400c7981 */ /* 0x000ea8000c1e1d00 */
[----:B------:R-:W4:Y:S04]  /*c390*/  LDG.E.128 R20, desc[UR36][R64.64+0xa00] ;  /* 0x000a002440147981 */ /* 0x000f28000c1e1d00 */
[----:B------:R-:W3:Y:S04]  /*c3a0*/  LDG.E.128 R24, desc[UR36][R64.64+0x1400] ;  /* 0x0014002440187981 */ /* 0x000ee8000c1e1d00 */
[----:B------:R-:W3:Y:S04]  /*c3b0*/  LDG.E.128 R28, desc[UR36][R64.64+0x1e00] ;  /* 0x001e0024401c7981 */ /* 0x000ee8000c1e1d00 */
[----:B------:R-:W2:Y:S04]  /*c3c0*/  LDS R16, [R66+-0x20] ;  /* 0xffffe00042107984 */ /* 0x000ea80000000800 */
[----:B------:R-:W4:Y:S04]  /*c3d0*/  LDS R18, [R66+-0x10] ;  /* 0xfffff00042127984 */ /* 0x000f280000000800 */
[----:B------:R-:W3:Y:S04]  /*c3e0*/  LDS R19, [R66] ;  /* 0x0000000042137984 */ /* 0x000ee80000000800 */
[----:B------:R-:W0:Y:S01]  /*c3f0*/  LDS R32, [R66+0x10] ;  /* 0x0000100042207984 */ /* 0x000e220000000800 */
        /* <DEDUP_REMOVED lines=12> */
[-C--:B0-----:R-:W-:Y:S01]  /*c4c0*/  FFMA.FTZ R8, R28, R32.reuse, R17 ;  /* 0x000000201c087223 */ /* 0x081fe20000010011 */
[-C--:B------:R-:W-:Y:S01]  /*c4d0*/  FFMA.FTZ R9, R29, R32.reuse, R10 ;  /* 0x000000201d097223 */ /* 0x080fe2000001000a */
[-C--:B------:R-:W-:Y:S01]  /*c4e0*/  FFMA.FTZ R10, R30, R32.reuse, R11 ;  /* 0x000000201e0a7223 */ /* 0x080fe2000001000b */
[----:B------:R-:W-:-:S07]  /*c4f0*/  FFMA.FTZ R11, R31, R32, R16 ;  /* 0x000000201f0b7223 */ /* 0x000fce0000010010 */
.L_x_4060:
[----:B------:R-:W-:Y:S05]  /*c500*/  BSYNC B0 ;  /* 0x0000000000007941 */ /* 0x000fea0003800000 */
.L_x_4059:
[----:B------:R-:W-:-:S13]  /*c510*/  ISETP.GE.AND P0, PT, R2, UR40, PT ;  /* 0x0000002802007c0c */ /* 0x000fda000bf06270 */
[----:B------:R-:W-:Y:S05]  /*c520*/  @P0 BRA `(.L_x_4058) ;  /* 0x0000000c00740947 */ /* 0x000fea0003800000 */
[----:B------:R-:W-:Y:S01]  /*c530*/  IMAD.U32 R21, RZ, RZ, UR42 ;  /* 0x0000002aff157e24 */ /* 0x000fe2000f8e00ff */
[----:B0-----:R-:W-:Y:S01]  /*c540*/  LOP3.LUT R12, RZ, R3, RZ, 0x33, !PT ;  /* 0x00000003ff0c7212 */ /* 0x001fe200078e33ff */
[----:B------:R-:W-:Y:S03]  /*c550*/  BSSY B0, `(.L_x_4069) ;  /* 0x0000033000007945 */ /* 0x000fe60003800000 */
[----:B------:R-:W-:-:S04]  /*c560*/  IADD3 R21, -R21, UR40, R12 ;  /* 0x0000002815157c10 */ /* 0x000fc8000fffe10c */
[----:B------:R-:W-:-:S04]  /*c570*/  LEA.HI R12, R21, 0x1, RZ, 0x1e ;  /* 0x00000001150c7811 */ /* 0x000fc800078ff0ff */
[----:B------:R-:W-:-:S13]  /*c580*/  LOP3.LUT P0, R12, R12, 0x3, RZ, 0xc0, !PT ;  /* 0x000000030c0c7812 */ /* 0x000fda000780c0ff */
[----:B------:R-:W-:Y:S05]  /*c590*/  @!P0 BRA `(.L_x_4070) ;  /* 0x0000000000b88947 */ /* 0x000fea0003800000 */
[----:B------:R-:W2:Y:S01]  /*c5a0*/  LDL R13, [R1+0x34] ;  /* 0x00003400010d7983 */ /* 0x000ea20000100800 */
[----:B------:R-:W-:Y:S02]  /*c5b0*/  IMAD.MOV.U32 R14, RZ, RZ, R12 ;  /* 0x000000ffff0e7224 */ /* 0x000fe400078e000c */
[----:B--2---:R-:W-:-:S07]  /*c5c0*/  IMAD R15, R3, 0x4, R13 ;  /* 0x00000004030f7824 */ /* 0x004fce00078e020d */
.L_x_4073:
[----:B-1----:R-:W0:Y:S01]  /*c5d0*/  LDC R17, c[0x0][0x284] ;  /* 0x0000a100ff117b82 */ /* 0x002e220000000800 */
        /* <DEDUP_REMOVED lines=17> */
[----:B------:R-:W-:Y:S02]  /*c6f0*/  MOV R13, R20 ;  /* 0x00000014000d7202 */ /* 0x000fe40000000f00 */
[----:B------:R-:W0:Y:S03]  /*c700*/  LDS R20, [R15] ;  /* 0x000000000f147984 */ /* 0x000e260000000800 */
[----:B------:R-:W-:-:S04]  /*c710*/  IMAD.HI.U32 R12, R12, R13, RZ ;  /* 0x0000000d0c0c7227 */ /* 0x000fc800078e00ff */
[----:B------:R-:W-:-:S04]  /*c720*/  IMAD.MOV R12, RZ, RZ, -R12 ;  /* 0x000000ffff0c7224 */ /* 0x000fc800078e0a0c */
        /* <DEDUP_REMOVED lines=17> */
.L_x_4072:
[----:B------:R-:W-:Y:S05]  /*c840*/  BSYNC B2 ;  /* 0x0000000000027941 */ /* 0x000fea0003800000 */
.L_x_4071:
[----:B------:R-:W-:Y:S02]  /*c850*/  VIADD R2, R2, 0x4 ;  /* 0x0000000402027836 */ /* 0x000fe40000000000 */
[----:B------:R-:W-:Y:S01]  /*c860*/  VIADD R15, R15, 0x10 ;  /* 0x000000100f0f7836 */ /* 0x000fe20000000000 */
[----:B------:R-:W-:Y:S06]  /*c870*/  @P0 BRA `(.L_x_4073) ;  /* 0xfffffffc00540947 */ /* 0x000fec000383ffff */
.L_x_4070:
[----:B------:R-:W-:Y:S05]  /*c880*/  BSYNC B0 ;  /* 0x0000000000007941 */ /* 0x000fea0003800000 */
.L_x_4069:
[----:B------:R-:W-:-:S13]  /*c890*/  ISETP.GE.U32.AND P0, PT, R21, 0xc, PT ;  /* 0x0000000c1500780c */ /* 0x000fda0003f06070 */
[----:B------:R-:W-:Y:S05]  /*c8a0*/  @!P0 BRA `(.L_x_4058) ;  /* 0x0000000800948947 */ /* 0x000fea0003800000 */
[----:B-1----:R-:W2:Y:S01]  /*c8b0*/  LDL R16, [R1+0x34] ;  /* 0x0000340001107983 */ /* 0x002ea20000100800 */
[----:B------:R-:W0:Y:S01]  /*c8c0*/  LDC R23, c[0x0][0x284] ;  /* 0x0000a100ff177b82 */ /* 0x000e220000000800 */
[----:B------:R-:W-:Y:S01]  /*c8d0*/  LEA R12, R2, 0x20, 0x2 ;  /* 0x00000020020c7811 */ /* 0x000fe200078e10ff */
[----:B------:R-:W-:-:S04]  /*c8e0*/  IMAD.U32 R13, RZ, RZ, UR42 ;  /* 0x0000002aff0d7e24 */ /* 0x000fc8000f8e00ff */
[----:B------:R-:W-:-:S05]  /*c8f0*/  IMAD R12, R13, -0x4, R12 ;  /* 0xfffffffc0d0c7824 */ /* 0x000fca00078e020c */
[----:B0-2---:R-:W-:-:S07]  /*c900*/  IADD3 R14, R16, R12, RZ ;  /* 0x0000000c100e7210 */ /* 0x005fce0007ffe0ff */
.L_x_4082:
[CC--:B------:R-:W-:Y:S01]  /*c910*/  ISETP.GE.AND P4, PT, R2.reuse, R23.reuse, PT ;  /* 0x000000170200720c */ /* 0x0c0fe20003f86270 */
[C---:B------:R-:W-:Y:S01]  /*c920*/  VIADD R20, R2.reuse, 0x4 ;  /* 0x0000000402147836 */ /* 0x040fe20000000000 */
[----:B------:R-:W-:Y:S01]  /*c930*/  BSSY B0, `(.L_x_4074) ;  /* 0x0000028000007945 */ /* 0x000fe20003800000 */
[C---:B------:R-:W-:Y:S02]  /*c940*/  VIADD R21, R2.reuse, 0x8 ;  /* 0x0000000802157836 */ /* 0x040fe40000000000 */
[----:B------:R-:W-:Y:S01]  /*c950*/  VIADD R22, R2, 0xc ;  /* 0x0000000c02167836 */ /* 0x000fe20000000000 */
[-C--:B------:R-:W-:Y:S02]  /*c960*/  ISETP.GE.AND P0, PT, R20, R23.reuse, PT ;  /* 0x000000171400720c */ /* 0x080fe40003f06270 */
[----:B------:R-:W-:-:S05]  /*c970*/  ISETP.GE.AND P3, PT, R21, R23, PT ;  /* 0x000000171500720c */ /* 0x000fca0003f66270 */
[----:B------:R-:W-:Y:S08]  /*c980*/  @!P4 BRA `(.L_x_4075) ;  /* 0x000000000088c947 */ /* 0x000ff00003800000 */
        /* <DEDUP_REMOVED lines=21> */
[----:B------:R-:W0:Y:S02]  /*cae0*/  LDS R15, [R14+-0x20] ;  /* 0xffffe0000e0f7984 */ /* 0x000e240000000800 */
[----:B------:R-:W-:Y:S01]  /*caf0*/  @!P5 IMAD.MOV R12, RZ, RZ, -R12 ;  /* 0x000000ffff0cd224 */ /* 0x000fe200078e0a0c */
        /* <DEDUP_REMOVED lines=11> */
.L_x_4075:
[----:B------:R-:W-:Y:S05]  /*cbb0*/  BSYNC B0 ;  /* 0x0000000000007941 */ /* 0x000fea0003800000 */
.L_x_4074:
[----:B------:R-:W-:Y:S01]  /*cbc0*/  BSSY B0, `(.L_x_4076) ;  /* 0x0000025000007945 */ /* 0x000fe20003800000 */
[----:B------:R-:W-:-:S03]  /*cbd0*/  ISETP.GE.AND P4, PT, R22, R23, PT ;  /* 0x000000171600720c */ /* 0x000fc60003f86270 */
[----:B------:R-:W-:Y:S10]  /*cbe0*/  @!P0 BRA `(.L_x_4077) ;  /* 0x0000000000888947 */ /* 0x000ff40003800000 */
        /* <DEDUP_REMOVED lines=34> */
.L_x_4077:
[----:B------:R-:W-:Y:S05]  /*ce10*/  BSYNC B0 ;  /* 0x0000000000007941 */ /* 0x000fea0003800000 */
.L_x_4076:
        /* <DEDUP_REMOVED lines=23> */
[----:B------:R-:W0:Y:S02]  /*cf90*/  LDS R15, [R14] ;  /* 0x000000000e0f7984 */ /* 0x000e240000000800 */
        /* <DEDUP_REMOVED lines=12> */
.L_x_4079:
[----:B------:R-:W-:Y:S05]  /*d060*/  BSYNC B0 ;  /* 0x0000000000007941 */ /* 0x000fea0003800000 */
.L_x_4078:
        /* <DEDUP_REMOVED lines=23> */
[----:B------:R-:W0:Y:S02]  /*d1e0*/  LDS R15, [R14+0x10] ;  /* 0x000010000e0f7984 */ /* 0x000e240000000800 */
        /* <DEDUP_REMOVED lines=12> */
.L_x_4081:
[----:B------:R-:W-:Y:S05]  /*d2b0*/  BSYNC B0 ;  /* 0x0000000000007941 */ /* 0x000fea0003800000 */
.L_x_4080:
[----:B------:R-:W-:Y:S01]  /*d2c0*/  IADD3 R2, R2, 0x10, RZ ;  /* 0x0000001002027810 */ /* 0x000fe20007ffe0ff */
[----:B------:R-:W-:-:S03]  /*d2d0*/  VIADD R14, R14, 0x40 ;  /* 0x000000400e0e7836 */ /* 0x000fc60000000000 */
[----:B------:R-:W-:-:S13]  /*d2e0*/  ISETP.GE.AND P0, PT, R2, UR40, PT ;  /* 0x0000002802007c0c */ /* 0x000fda000bf06270 */
[----:B------:R-:W-:Y:S05]  /*d2f0*/  @!P0 BRA `(.L_x_4082) ;  /* 0xfffffff400848947 */ /* 0x000fea000383ffff */
.L_x_4058:
[----:B------:R-:W-:Y:S05]  /*d300*/  BSYNC B1 ;  /* 0x0000000000017941 */ /* 0x000fea0003800000 */
.L_x_4057:
[----:B------:R2:W5:Y:S01]  /*d310*/  LDL R28, [R1+0x34] ;  /* 0x00003400011c7983 */ /* 0x0005620000100800 */
[----:B------:R-:W-:Y:S01]  /*d320*/  BSSY B0, `(.L_x_4083) ;  /* 0x0000052000007945 */ /* 0x000fe20003800000 */
[----:B------:R-:W4:Y:S02]  /*d330*/  S2R R2, SR_TID.X ;  /* 0x0000000000027919 */ /* 0x000f240000002100 */
[----:B----4-:R-:W-:-:S05]  /*d340*/  VIADD R2, R2, 0x3f ;  /* 0x0000003f02027836 */ /* 0x010fca0000000000 */
[----:B------:R-:W-:Y:S01]  /*d350*/  ISETP.GT.U32.OR P0, PT, R2, 0x7e, P2 ;  /* 0x0000007e0200780c */ /* 0x000fe20001704470 */
[----:B--2---:R-:W-:-:S12]  /*d360*/  @P1 BRA `(.L_x_4084) ;  /* 0x0000000400341947 */ /* 0x004fd80003800000 */
[----:B------:R-:W2:Y:S01]  /*d370*/  LDC R2, c[0x0][0x308] ;  /* 0x0000c200ff027b82 */ /* 0x000ea20000000800 */
        /* <DEDUP_REMOVED lines=8> */
[----:B--2---:R-:W-:-:S13]  /*d400*/  ISETP.NE.AND P3, PT, R2, 0x2, PT ;  /* 0x000000020200780c */ /* 0x004fda0003f65270 */
[----:B------:R-:W1:Y:S01]  /*d410*/  @!P3 LDC.64 R14, c[0x0][0x238] ;  /* 0x00008e00ff0ebb82 */ /* 0x000e620000000a00 */
[----:B------:R-:W-:-:S07]  /*d420*/  UISETP.NE.U32.AND UP0, UPT, UR4, URZ, UPT ;  /* 0x0000003f0400728c */ /* 0x000fce000bf05070 */
[----:B0-----:R-:W0:Y:S01]  /*d430*/  @P3 LDC.64 R12, c[0x0][0x238] ;  /* 0x00008e00ff0c3b82 */ /* 0x001e220000000a00 */
[----:B------:R-:W-:Y:S01]  /*d440*/  UISETP.NE.AND.EX UP0, UPT, UR5, URZ, UPT, UP0 ;  /* 0x0000003f0500728c */ /* 0x000fe2000bf05300 */
[----:B-1----:R-:W-:-:S06]  /*d450*/  @!P3 IADD3 R14, P1, R19, R14, RZ ;  /* 0x0000000e130eb210 */ /* 0x002fcc0007f3e0ff */
[----:B------:R-:W1:Y:S04]  /*d460*/  @!P3 LDC.64 R16, c[0x0][0x2f8] ;  /* 0x0000be00ff10bb82 */ /* 0x000e680000000a00 */
[----:B------:R-:W-:Y:S01]  /*d470*/  @UP0 ULDC UR4, c[0x0][0x288] ;  /* 0x0000a20000040ab9 */ /* 0x000fe20000000800 */
[----:B------:R-:W-:-:S05]  /*d480*/  @!P3 LEA.HI.X.SX32 R15, R19, R15, 0x1, P1 ;  /* 0x0000000f130fb211 */ /* 0x000fca00008f0eff */
[----:B------:R2:W4:Y:S01]  /*d490*/  @!P3 LDG.E R2, desc[UR36][R14.64] ;  /* 0x000000240e02b981 */ /* 0x000522000c1e1900 */
[----:B------:R-:W-:Y:S01]  /*d4a0*/  PLOP3.LUT P4, PT, PT, PT, UP0, 0x80, 0x0 ;  /* 0x000000000000781c */ /* 0x000fe20003f8f008 */
[----:B------:R-:W-:Y:S01]  /*d4b0*/  @UP0 UIMAD UR4, UR38, UR4, UR46 ;  /* 0x00000004260402a4 */ /* 0x000fe2000f8e022e */
[----:B0-----:R-:W-:-:S05]  /*d4c0*/  @P3 IMAD.WIDE R12, R19, 0x4, R12 ;  /* 0x00000004130c3825 */ /* 0x001fca00078e020c */
[----:B------:R-:W-:Y:S01]  /*d4d0*/  MOV R21, UR4 ;  /* 0x0000000400157c02 */ /* 0x000fe20008000f00 */
[----:B------:R-:W-:Y:S02]  /*d4e0*/  @UP0 ULDC.64 UR4, c[0x0][0x2e8] ;  /* 0x0000ba0000040ab9 */ /* 0x000fe40000000a00 */
[----:B--2---:R-:W-:Y:S02]  /*d4f0*/  IMAD.U32 R14, RZ, RZ, UR4 ;  /* 0x00000004ff0e7e24 */ /* 0x004fe4000f8e00ff */
[----:B------:R-:W-:Y:S02]  /*d500*/  IMAD.U32 R15, RZ, RZ, UR5 ;  /* 0x00000005ff0f7e24 */ /* 0x000fe4000f8e00ff */
[----:B------:R-:W-:Y:S01]  /*d510*/  @P4 IMAD R19, R21, 0xa0, R0 ;  /* 0x000000a015134824 */ /* 0x000fe200078e0200 */
[----:B-1----:R-:W2:Y:S04]  /*d520*/  @!P3 LDG.E R17, desc[UR36][R16.64+0x8] ;  /* 0x000008241011b981 */ /* 0x002ea8000c1e1900 */
[----:B------:R0:W3:Y:S01]  /*d530*/  @P3 LDG.E.128 R20, desc[UR36][R12.64] ;  /* 0x000000240c143981 */ /* 0x0000e2000c1e1d00 */
[----:B------:R-:W-:-:S05]  /*d540*/  @P4 IMAD.WIDE R14, R19, 0x4, R14 ;  /* 0x00000004130e4825 */ /* 0x000fca00078e020e */
[----:B------:R1:W3:Y:S01]  /*d550*/  @P4 LDG.E.128 R24, desc[UR36][R14.64] ;  /* 0x000000240e184981 */ /* 0x0002e2000c1e1d00 */
[----:B------:R-:W1:Y:S01]  /*d560*/  S2UR UR5, SR_CgaCtaId ;  /* 0x00000000000579c3 */ /* 0x000e620000008800 */
[----:B------:R-:W-:Y:S01]  /*d570*/  UMOV UR4, 0x400 ;  /* 0x0000040000047882 */ /* 0x000fe20000000000 */
[----:B------:R-:W-:Y:S01]  /*d580*/  UIADD3 UR9, -UR42, UR40, URZ ;  /* 0x000000282a097290 */ /* 0x000fe2000fffe13f */
[----:B0-----:R-:W-:Y:S01]  /*d590*/  IMAD.U32 R13, RZ, RZ, UR8 ;  /* 0x00000008ff0d7e24 */ /* 0x001fe2000f8e00ff */
[----:B------:R-:W-:Y:S02]  /*d5a0*/  UIADD3 UR4, UR4, 0x440, URZ ;  /* 0x0000044004047890 */ /* 0x000fe4000fffe03f */
[----:B------:R-:W-:Y:S01]  /*d5b0*/  UIMAD UR6, UR41, 0xa0, URZ ;  /* 0x000000a0290678a4 */ /* 0x000fe2000f8e023f */
[----:B------:R-:W-:Y:S01]  /*d5c0*/  IMAD R13, R13, 0xa0, R0 ;  /* 0x000000a00d0d7824 */ /* 0x000fe200078e0200 */
[----:B-1----:R-:W-:-:S04]  /*d5d0*/  MOV R15, UR9 ;  /* 0x00000009000f7c02 */ /* 0x002fc80008000f00 */
[----:B------:R-:W-:Y:S01]  /*d5e0*/  MOV R29, UR6 ;  /* 0x00000006001d7c02 */ /* 0x000fe20008000f00 */
[----:B------:R-:W-:-:S06]  /*d5f0*/  ULEA UR4, UR5, UR4, 0x18 ;  /* 0x0000000405047291 */ /* 0x000fcc000f8ec03f */
[----:B-----5:R-:W-:Y:S01]  /*d600*/  IMAD.U32 R28, RZ, RZ, UR4 ;  /* 0x00000004ff1c7e24 */ /* 0x020fe2000f8e00ff */
[----:B------:R-:W-:-:S03]  /*d610*/  ULDC.64 UR4, c[0x0][0x250] ;  /* 0x0000940000047ab9 */ /* 0x000fc60000000a00 */
[----:B------:R-:W-:Y:S01]  /*d620*/  IMAD R15, R15, 0x4, R28 ;  /* 0x000000040f0f7824 */ /* 0x000fe200078e021c */
[----:B------:R-:W-:Y:S05]  /*d630*/  STL [R1+0x34], R28 ;  /* 0x0000341c01007387 */ /* 0x000fea0000100800 */
[----:B------:R-:W0:Y:S01]  /*d640*/  LDS R15, [R15] ;  /* 0x000000000f0f7984 */ /* 0x000e220000000800 */
[----:B----4-:R-:W-:Y:S01]  /*d650*/  @!P3 PRMT R16, R2, 0x9910, RZ ;  /* 0x000099100210b816 */ /* 0x010fe200000000ff */
[----:B------:R1:W2:Y:S01]  /*d660*/  @!P3 I2F.S8 R19, R2 ;  /* 0x000000020013b306 */ /* 0x0002a20000001400 */
[--C-:B------:R-:W-:Y:S02]  /*d670*/  @!P3 SHF.R.U32.HI R18, RZ, 0x10, R2.reuse ;  /* 0x00000010ff12b819 */ /* 0x100fe40000011602 */
[----:B------:R-:W-:-:S05]  /*d680*/  @!P3 SHF.R.U32.HI R12, RZ, 0x18, R2 ;  /* 0x00000018ff0cb819 */ /* 0x000fca0000011602 */
[----:B------:R-:W4:Y:S01]  /*d690*/  @!P3 I2F.S8 R18, R18 ;  /* 0x000000120012b306 */ /* 0x000f220000001400 */
[----:B-1----:R-:W-:Y:S01]  /*d6a0*/  @!P3 IMAD.MOV.U32 R2, RZ, RZ, R16 ;  /* 0x000000ffff02b224 */ /* 0x002fe200078e0010 */
[----:B------:R-:W-:Y:S02]  /*d6b0*/  SHF.R.S32.HI R16, RZ, 0x1f, R13 ;  /* 0x0000001fff107819 */ /* 0x000fe4000001140d */
[----:B------:R-:W-:Y:S02]  /*d6c0*/  IADD3 R13, P1, R13, UR6, RZ ;  /* 0x000000060d0d7c10 */ /* 0x000fe4000ff3e0ff */
[----:B------:R-:W-:Y:S02]  /*d6d0*/  @!P3 SHF.R.S32.HI R2, RZ, 0x8, R2 ;  /* 0x00000008ff02b819 */ /* 0x000fe40000011402 */
[----:B------:R1:W0:Y:S01]  /*d6e0*/  @!P3 I2F.S8 R14, R12 ;  /* 0x0000000c000eb306 */ /* 0x0002220000001400 */
[----:B------:R-:W-:Y:S01]  /*d6f0*/  LEA.HI.X.SX32 R16, R29, R16, 0x1, P1 ;  /* 0x000000101d107211 */ /* 0x000fe200008f0eff */
[-C--:B--2---:R-:W-:Y:S01]  /*d700*/  @!P3 FMUL.FTZ R20, R19, R17.reuse ;  /* 0x000000111314b220 */ /* 0x084fe20000410000 */
[----:B----4-:R-:W-:-:S05]  /*d710*/  @!P3 FMUL.FTZ R22, R18, R17 ;  /* 0x000000111216b220 */ /* 0x010fca0000410000 */
[----:B------:R-:W2:Y:S01]  /*d720*/  @!P3 I2F.S16 R2, R2 ;  /* 0x000000020002b306 */ /* 0x000ea20000101400 */
[C---:B-1----:R-:W-:Y:S01]  /*d730*/  LEA R12, P1, R13.reuse, UR4, 0x2 ;  /* 0x000000040d0c7c11 */ /* 0x042fe2000f8210ff */
[----:B---3--:R-:W-:Y:S01]  /*d740*/  FADD.FTZ R4, R20, R4 ;  /* 0x0000000414047221 */ /* 0x008fe20000010000 */
[----:B------:R-:W-:Y:S02]  /*d750*/  FADD.FTZ R6, R22, R6 ;  /* 0x0000000616067221 */ /* 0x000fe40000010000 */
[----:B------:R-:W-:Y:S01]  /*d760*/  LEA.HI.X R13, R13, UR5, R16, 0x2, P1 ;  /* 0x000000050d0d7c11 */ /* 0x000fe200088f1410 */
[----:B------:R-:W-:Y:S01]  /*d770*/  @P4 FMUL.FTZ R4, R4, R24 ;  /* 0x0000001804044220 */ /* 0x000fe20000410000 */
[-C--:B0-----:R-:W-:Y:S01]  /*d780*/  @!P3 FMUL.FTZ R23, R14, R17.reuse ;  /* 0x000000110e17b220 */ /* 0x081fe20000410000 */
[----:B------:R-:W-:Y:S02]  /*d790*/  @P4 FMUL.FTZ R6, R6, R26 ;  /* 0x0000001a06064220 */ /* 0x000fe40000410000 */
[----:B------:R-:W-:Y:S01]  /*d7a0*/  FFMA.FTZ R8, R15, R4, R8 ;  /* 0x000000040f087223 */ /* 0x000fe20000010008 */
[----:B------:R-:W-:Y:S01]  /*d7b0*/  FADD.FTZ R7, R23, R7 ;  /* 0x0000000717077221 */ /* 0x000fe20000010000 */
[----:B------:R-:W-:Y:S01]  /*d7c0*/  FFMA.FTZ R10, R15, R6, R10 ;  /* 0x000000060f0a7223 */ /* 0x000fe2000001000a */
[----:B--2---:R-:W-:-:S02]  /*d7d0*/  @!P3 FMUL.FTZ R21, R2, R17 ;  /* 0x000000110215b220 */ /* 0x004fc40000410000 */
[----:B------:R-:W-:Y:S02]  /*d7e0*/  @P4 FMUL.FTZ R7, R7, R27 ;  /* 0x0000001b07074220 */ /* 0x000fe40000410000 */
[----:B------:R-:W-:Y:S02]  /*d7f0*/  FADD.FTZ R5, R21, R5 ;  /* 0x0000000515057221 */ /* 0x000fe40000010000 */
[----:B------:R-:W-:Y:S02]  /*d800*/  FFMA.FTZ R11, R15, R7, R11 ;  /* 0x000000070f0b7223 */ /* 0x000fe4000001000b */
[----:B------:R-:W-:-:S04]  /*d810*/  @P4 FMUL.FTZ R5, R5, R25 ;  /* 0x0000001905054220 */ /* 0x000fc80000410000 */
[----:B------:R-:W-:Y:S01]  /*d820*/  FFMA.FTZ R9, R15, R5, R9 ;  /* 0x000000050f097223 */ /* 0x000fe20000010009 */
[----:B------:R2:W-:Y:S06]  /*d830*/  STG.E.128 desc[UR36][R12.64], R4 ;  /* 0x000000040c007986 */ /* 0x0005ec000c101d24 */
.L_x_4084:
[----:B------:R-:W-:Y:S05]  /*d840*/  BSYNC B0 ;  /* 0x0000000000007941 */ /* 0x000fea0003800000 */
.L_x_4083:
[----:B------:R-:W-:Y:S06]  /*d850*/  BAR.SYNC.DEFER_BLOCKING 0x0 ;  /* 0x0000000000007b1d */ /* 0x000fec0000010000 */
[----:B------:R-:W-:Y:S05]  /*d860*/  @P2 BRA `(.L_x_4085) ;  /* 0x0000000000682947 */ /* 0x000fea0003800000 */
[----:B0-2---:R-:W0:Y:S01]  /*d870*/  S2R R12, SR_TID.X ;  /* 0x00000000000c7919 */ /* 0x005e220000002100 */
        /* <DEDUP_REMOVED lines=25> */
.L_x_4085:
[----:B------:R-:W-:Y:S05]  /*da10*/  @P0 EXIT ;  /* 0x000000000000094d */ /* 0x000fea0003800000 */
[----:B------:R-:W4:Y:S01]  /*da20*/  LDC R2, c[0x0][0x308] ;  /* 0x0000c200ff027b82 */ /* 0x000f220000000800 */
[----:B--2--5:R-:W-:Y:S01]  /*da30*/  IMAD.U32 R7, RZ, RZ, UR7 ;  /* 0x00000007ff077e24 */ /* 0x024fe2000f8e00ff */
[----:B----4-:R-:W-:-:S13]  /*da40*/  ISETP.NE.AND P0, PT, R2, 0x2, PT ;  /* 0x000000020200780c */ /* 0x010fda0003f05270 */
[----:B------:R-:W2:Y:S01]  /*da50*/  @P0 LDC.64 R2, c[0x0][0x210] ;  /* 0x00008400ff020b82 */ /* 0x000ea20000000a00 */
        /* <DEDUP_REMOVED lines=32> */
.L_x_4086:
        /* <DEDUP_REMOVED lines=10> */
.L_x_4259:


//--------------------- .text._ZN4mmha33masked_multihead_attention_kernelIfLi160ELi256ELi2ELi64ELi128ELb0ELb0EEEv26Multihead_attention_paramsIT_XT5_EE --------------------------
	.section	.text._ZN4mmha33masked_multihead_attention_kernelIfLi160ELi256ELi2ELi64ELi128ELb0ELb0EEEv26Multihead_attention_paramsIT_XT5_EE,"ax",@progbits
	.align	128
        .global         _ZN4mmha33masked_multihead_attention_kernelIfLi160ELi256ELi2ELi64ELi128ELb0ELb0EEEv26Multihead_attention_paramsIT_XT5_EE
        .type           _ZN4mmha33masked_multihead_attention_kernelIfLi160ELi256ELi2ELi64ELi128ELb0ELb0EEEv26Multihead_attention_paramsIT_XT5_EE,@function
        .size           _ZN4mmha33masked_multihead_attention_kernelIfLi160ELi256ELi2ELi64ELi128ELb0ELb0EEEv26Multihead_attention_paramsIT_XT5_EE,(.L_x_4260 - _ZN4mmha33masked_multihead_attention_kernelIfLi160ELi256ELi2ELi64ELi128ELb0ELb0EEEv26Multihead_attention_paramsIT_XT5_EE)
        .other          _ZN4mmha33masked_multihead_attention_kernelIfLi160ELi256ELi2ELi64ELi128ELb0ELb0EEEv26Multihead_attention_paramsIT_XT5_EE,@"STO_CUDA_ENTRY STV_DEFAULT"
_ZN4mmha33masked_multihead_attention_kernelIfLi160ELi256ELi2ELi64ELi128ELb0ELb0EEEv26Multihead_attention_paramsIT_XT5_EE:
.text._ZN4mmha33masked_multihead_attention_kernelIfLi160ELi256ELi2ELi64ELi128ELb0ELb0EEEv26Multihead_attention_paramsIT_XT5_EE:
        /* <DEDUP_REMOVED lines=15> */
.L_x_4087:
        /* <DEDUP_REMOVED lines=46> */
[----:B------:R-:W-:Y:S01]  /*03d0*/  @UP0 ULDC UR4, c[0x0][0x2c0] ;  /* 0x0000b00000040ab9 */ /* 0x000fe20000000800 */
[----:B------:R-:W-:-:S05]  /*03e0*/  IMAD.U32 R3, RZ, RZ, UR5 ;  /* 0x00000005ff037e24 */ /* 0x000fca000f8e00ff */
        /* <DEDUP_REMOVED lines=78> */
.L_x_4089:
[----:B------:R-:W-:Y:S05]  /*08d0*/  BSYNC B0 ;  /* 0x0000000000007941 */ /* 0x000fea0003800000 */
.L_x_4088:
        /* <DEDUP_REMOVED lines=10> */
.L_x_4091:
        /* <DEDUP_REMOVED lines=18> */
.L_x_4092:
[----:B------:R-:W-:Y:S05]  /*0aa0*/  BSYNC B0 ;  /* 0x0000000000007941 */ /* 0x000fea0003800000 */
.L_x_4090:
        /* <DEDUP_REMOVED lines=11> */
[----:B------:R-:W-:Y:S02]  /*0b60*/  ISETP.GT.AND P3, PT, R36, 0x3f, PT ;  /* 0x0000003f2400780c */ /* 0x000fe40003f64270 */
[----:B------:R-:W-:Y:S01]  /*0b70*/  ISETP.EQ.U32.AND P1, PT, RZ, UR8, PT ;  /* 0x00000008ff007c0c */ /* 0x000fe2000bf22070 */
[----:B------:R-:W-:-:S03]  /*0b80*/  UISETP.NE.AND.EX UP0, UPT, UR5, URZ, UPT, UP0 ;  /* 0x0000003f0500728c */ /* 0x000fc6000bf05300 */
[----:B------:R-:W-:-:S03]  /*0b90*/  ISETP.EQ.OR.EX P1, PT, RZ, UR9, P3, P1 ;  /* 0x00000009ff007c0c */ /* 0x000fc60009f22710 */
[----:B0-----:R-:W0:Y:S01]  /*0ba0*/  @!P0 LDC.64 R2, c[0x0][0x220] ;  /* 0x00008800ff028b82 */ /* 0x001e220000000a00 */
[----:B------:R-:W-:-:S04]  /*0bb0*/  PLOP3.LUT P3, PT, PT, PT, UP0, 0x80, 0x0 ;  /* 0x000000000000781c */ /* 0x000fc80003f6f008 */
[----:B------:R-:W-:Y:S02]  /*0bc0*/  @UP0 ULDC.64 UR4, c[0x0][0x2a8] ;  /* 0x0000aa0000040ab9 */ /* 0x000fe40000000a00 */
[----:B------:R-:W-:Y:S01]  /*0bd0*/  @UP0 UIMAD.WIDE UR4, UR45, 0x4, UR4 ;  /* 0x000000042d0408a5 */ /* 0x000fe2000f8e0204 */
[----:B------:R-:W1:Y:S02]  /*0be0*/  @!P2 LDC.64 R4, c[0x0][0x230] ;  /* 0x00008c00ff04ab82 */ /* 0x000e640000000a00 */
[----:B------:R-:W-:-:S06]  /*0bf0*/  VOTEU.ALL UP1, P1 ;  /* 0x00000000003f7886 */ /* 0x000fcc0000820000 */
[----:B------:R-:W2:Y:S01]  /*0c00*/  @!P1 LDC.64 R6, c[0x0][0x2e0] ;  /* 0x0000b800ff069b82 */ /* 0x000ea20000000a00 */
[----:B------:R-:W-:Y:S01]  /*0c10*/  IMAD.U32 R8, RZ, RZ, UR4 ;  /* 0x00000004ff087e24 */ /* 0x000fe2000f8e00ff */
[----:B------:R-:W-:Y:S01]  /*0c20*/  @!UP1 UIMAD UR6, UR38, UR6, UR46 ;  /* 0x00000006260692a4 */ /* 0x000fe2000f8e022e */
[----:B------:R-:W-:Y:S01]  /*0c30*/  IMAD.U32 R9, RZ, RZ, UR5 ;  /* 0x00000005ff097e24 */ /* 0x000fe2000f8e00ff */
[----:B------:R-:W-:Y:S02]  /*0c40*/  CS2R R12, SRZ ;  /* 0x00000000000c7805 */ /* 0x000fe4000001ff00 */
[----:B------:R-:W-:Y:S01]  /*0c50*/  CS2R R14, SRZ ;  /* 0x00000000000e7805 */ /* 0x000fe2000001ff00 */
[----:B------:R-:W-:Y:S01]  /*0c60*/  UMOV UR39, URZ ;  /* 0x0000003f00277c82 */ /* 0x000fe20008000000 */
[----:B------:R-:W-:Y:S01]  /*0c70*/  ULDC.U8 UR4, c[0x0][0x294] ;  /* 0x0000a50000047ab9 */ /* 0x000fe20000000000 */
[----:B------:R-:W3:Y:S01]  /*0c80*/  @P3 LDG.E R8, desc[UR36][R8.64] ;  /* 0x0000002408083981 */ /* 0x000ee2000c1e1900 */
[----:B0-----:R-:W-:-:S05]  /*0c90*/  @!P0 IMAD.WIDE R2, R11, 0x4, R2 ;  /* 0x000000040b028825 */ /* 0x001fca00078e0202 */
        /* <DEDUP_REMOVED lines=12> */
[----:B----45:R-:W-:Y:S01]  /*0d60*/  FADD.FTZ R16, R28, R16 ;  /* 0x000000101c107221 */ /* 0x030fe20000010000 */
[----:B------:R-:W-:Y:S01]  /*0d70*/  FADD.FTZ R17, R29, R17 ;  /* 0x000000111d117221 */ /* 0x000fe20000010000 */
[----:B------:R-:W-:Y:S01]  /*0d80*/  FADD.FTZ R18, R30, R18 ;  /* 0x000000121e127221 */ /* 0x000fe20000010000 */
[----:B------:R-:W-:Y:S01]  /*0d90*/  FADD.FTZ R19, R31, R19 ;  /* 0x000000131f137221 */ /* 0x000fe20000010000 */
[----:B------:R-:W-:Y:S01]  /*0da0*/  FADD.FTZ R24, R12, R24 ;  /* 0x000000180c187221 */ /* 0x000fe20000010000 */
[----:B------:R-:W-:Y:S01]  /*0db0*/  FADD.FTZ R25, R13, R25 ;  /* 0x000000190d197221 */ /* 0x000fe20000010000 */
[----:B------:R-:W-:Y:S01]  /*0dc0*/  FADD.FTZ R26, R14, R26 ;  /* 0x0000001a0e1a7221 */ /* 0x000fe20000010000 */
[----:B------:R-:W-:Y:S01]  /*0dd0*/  FADD.FTZ R27, R15, R27 ;  /* 0x0000001b0f1b7221 */ /* 0x000fe20000010000 */
[----:B--2---:R-:W-:Y:S01]  /*0de0*/  @!P1 FMUL.FTZ R24, R24, R32 ;  /* 0x0000002018189220 */ /* 0x004fe20000410000 */
        /* <DEDUP_REMOVED lines=56> */
.L_x_4095:
        /* <DEDUP_REMOVED lines=80> */
.L_x_4099:
[----:B------:R-:W-:Y:S05]  /*1670*/  BSYNC B1 ;  /* 0x0000000000017941 */ /* 0x000fea0003800000 */
.L_x_4098:
        /* <DEDUP_REMOVED lines=8> */
.L_x_4097:
[----:B------:R-:W-:Y:S05]  /*1700*/  BSYNC B0 ;  /* 0x0000000000007941 */ /* 0x000fea0003800000 */
.L_x_4096:
[----:B------:R-:W-:Y:S06]  /*1710*/  BAR.SYNC.DEFER_BLOCKING 0x0 ;  /* 0x0000000000007b1d */ /* 0x000fec0000010000 */
[----:B0-----:R0:W1:Y:S04]  /*1720*/  @P6 LDS.128 R16, [R13] ;  /* 0x000000000d106984 */ /* 0x0010680000000c00 */
[----:B------:R0:W2:Y:S01]  /*1730*/  @P6 LDS.128 R24, [R14] ;  /* 0x000000000e186984 */ /* 0x0000a20000000c00 */
[----:B------:R-:W-:Y:S06]  /*1740*/  BAR.SYNC.DEFER_BLOCKING 0x0 ;  /* 0x0000000000007b1d */ /* 0x000fec0000010000 */
[----:B------:R-:W-:Y:S05]  /*1750*/  BRA `(.L_x_4094) ;  /* 0x0000000000b07947 */ /* 0x000fea0003800000 */
.L_x_4093:
[----:B------:R-:W-:Y:S01]  /*1760*/  ISETP.GE.AND P0, PT, R22, R11, PT ;  /* 0x0000000b1600720c */ /* 0x000fe20003f06270 */
[----:B------:R-:W-:-:S12]  /*1770*/  BSSY B0, `(.L_x_4094) ;  /* 0x000002a000007945 */ /* 0x000fd80003800000 */
[----:B------:R-:W-:Y:S05]  /*1780*/  @P0 BRA `(.L_x_4100) ;  /* 0x0000000000a00947 */ /* 0x000fea0003800000 */
[----:B------:R-:W-:Y:S01]  /*1790*/  I2FP.F32.S32 R11, R11 ;  /* 0x0000000b000b7245 */ /* 0x000fe20000201400 */
[----:B------:R-:W-:Y:S01]  /*17a0*/  VIADD R0, R22, 0x2 ;  /* 0x0000000216007836 */ /* 0x000fe20000000000 */
[----:B------:R-:W-:Y:S02]  /*17b0*/  ULDC UR4, c[0x0][0x29c] ;  /* 0x0000a70000047ab9 */ /* 0x000fe40000000800 */
[----:B------:R-:W-:Y:S02]  /*17c0*/  UIADD3 UR4, -UR39, UR4, URZ ;  /* 0x0000000427047290 */ /* 0x000fe4000fffe13f */
[----:B------:R-:W0:Y:S01]  /*17d0*/  MUFU.RCP R11, R11 ;  /* 0x0000000b000b7308 */ /* 0x000e220000001000 */
[----:B------:R-:W-:-:S03]  /*17e0*/  I2FP.F32.S32 R0, R0 ;  /* 0x0000000000007245 */ /* 0x000fc60000201400 */
[----:B------:R-:W-:Y:S02]  /*17f0*/  I2FP.F32.S32 R5, UR4 ;  /* 0x0000000400057c45 */ /* 0x000fe40008201400 */
[----:B0-----:R-:W-:Y:S01]  /*1800*/  FMUL.FTZ R2, R0, R11 ;  /* 0x0000000b00027220 */ /* 0x001fe20000410000 */
[----:B------:R-:W-:-:S03]  /*1810*/  I2FP.F32.S32 R0, R22 ;  /* 0x0000001600007245 */ /* 0x000fc60000201400 */
[----:B------:R-:W-:Y:S02]  /*1820*/  FMUL.FTZ R3, R2, 13.28771209716796875 ;  /* 0x41549a7802037820 */ /* 0x000fe40000410000 */
[----:B------:R-:W-:Y:S02]  /*1830*/  FMUL.FTZ R0, R0, R11 ;  /* 0x0000000b00007220 */ /* 0x000fe40000410000 */
        /* <DEDUP_REMOVED lines=29> */
.L_x_4100:
[----:B------:R-:W-:Y:S05]  /*1a10*/  BSYNC B0 ;  /* 0x0000000000007941 */ /* 0x000fea0003800000 */
.L_x_4094:
        /* <DEDUP_REMOVED lines=9> */
[----:B-12---:R-:W-:-:S08]  /*1ab0*/  FMUL.FTZ R0, R24, R16 ;  /* 0x0000001018007220 */ /* 0x006fd00000410000 */
[----:B------:R-:W1:Y:S01]  /*1ac0*/  @!P0 LDC R5, c[0x0][0x284] ;  /* 0x0000a100ff058b82 */ /* 0x000e620000000800 */
[----:B------:R-:W-:-:S05]  /*1ad0*/  VOTEU.ALL UP0, P0 ;  /* 0x00000000003f7886 */ /* 0x000fca0000000000 */
[----:B------:R-:W-:Y:S02]  /*1ae0*/  @!UP0 USHF.L.U32 UR6, UR41, 0x2, URZ ;  /* 0x0000000229068899 */ /* 0x000fe4000800063f */
[----:B------:R-:W2:Y:S01]  /*1af0*/  @!P0 LDC.64 R2, c[0x0][0x248] ;  /* 0x00009200ff028b82 */ /* 0x000ea20000000a00 */
[----:B---3--:R-:W-:-:S06]  /*1b00*/  ULEA UR4, UR5, UR4, 0x18 ;  /* 0x0000000405047291 */ /* 0x008fcc000f8ec03f */
[----:B------:R-:W-:-:S05]  /*1b10*/  LEA R4, R36, UR4, 0x4 ;  /* 0x0000000424047c11 */ /* 0x000fca000f8e20ff */
[----:B------:R3:W-:Y:S01]  /*1b20*/  STS.128 [R4], R16 ;  /* 0x0000001004007388 */ /* 0x0007e20000000c00 */
[----:B-1----:R-:W-:-:S04]  /*1b30*/  @!P0 IMAD R5, R22, R5, UR6 ;  /* 0x0000000616058e24 */ /* 0x002fc8000f8e0205 */
[----:B--2---:R-:W-:-:S04]  /*1b40*/  @!P0 IMAD.WIDE R2, R5, 0x4, R2 ;  /* 0x0000000405028825 */ /* 0x004fc800078e0202 */
[----:B------:R-:W-:Y:S01]  /*1b50*/  FFMA.FTZ R5, R25, R17, R0 ;  /* 0x0000001119057223 */ /* 0x000fe20000010000 */
[----:B------:R3:W-:Y:S03]  /*1b60*/  @!P0 STG.E.128 desc[UR36][R2.64], R24 ;  /* 0x0000001802008986 */ /* 0x0007e6000c101d24 */
[----:B------:R-:W-:-:S04]  /*1b70*/  FFMA.FTZ R0, R26, R18, R5 ;  /* 0x000000121a007223 */ /* 0x000fc80000010005 */
[----:B------:R-:W-:-:S07]  /*1b80*/  FFMA.FTZ R0, R27, R19, R0 ;  /* 0x000000131b007223 */ /* 0x000fce0000010000 */
.L_x_4102:
[----:B------:R-:W-:Y:S05]  /*1b90*/  BSYNC B0 ;  /* 0x0000000000007941 */ /* 0x000fea0003800000 */
.L_x_4101:
        /* <DEDUP_REMOVED lines=29> */
[----:B---3--:R-:W-:Y:S02]  /*1d70*/  IMAD.U32 R0, RZ, RZ, UR4 ;  /* 0x00000004ff007e24 */ /* 0x008fe4000f8e00ff */
        /* <DEDUP_REMOVED lines=24> */
.L_x_4105:
[----:B------:R4:W-:Y:S02]  /*1f00*/  STS [R4], R251 ;  /* 0x000000fb04007388 */ /* 0x0009e40000000800 */
.L_x_4104:
[----:B------:R-:W-:Y:S05]  /*1f10*/  BSYNC B0 ;  /* 0x0000000000007941 */ /* 0x000fea0003800000 */
.L_x_4103:
[----:B------:R-:W-:Y:S01]  /*1f20*/  UIADD3 UR4, UR7, 0xf, URZ ;  /* 0x0000000f07047890 */ /* 0x000fe2000fffe03f */
[----:B---3--:R-:W-:Y:S01]  /*1f30*/  LEA.HI R2, R36, R36, RZ, 0x1 ;  /* 0x0000002424027211 */ /* 0x008fe200078f08ff */
[----:B------:R-:W-:Y:S01]  /*1f40*/  ULDC.64 UR8, c[0x0][0x280] ;  /* 0x0000a00000087ab9 */ /* 0x000fe20000000a00 */
[----:B------:R-:W-:Y:S01]  /*1f50*/  ULDC.64 UR10, c[0x0][0x2b0] ;  /* 0x0000ac00000a7ab9 */ /* 0x000fe20000000a00 */
[----:B------:R-:W-:Y:S01]  /*1f60*/  USHF.R.S32.HI UR5, URZ, 0x1f, UR4 ;  /* 0x0000001f3f057899 */ /* 0x000fe20008011404 */
[----:B------:R-:W-:Y:S01]  /*1f70*/  LEA.HI.SX32 R5, R2, UR42, 0x1f ;  /* 0x0000002a02057c11 */ /* 0x000fe2000f8ffaff */
[----:B------:R-:W-:Y:S01]  /*1f80*/  UIMAD UR6, UR43, UR8, UR46 ;  /* 0x000000082b0672a4 */ /* 0x000fe2000f8e022e */
[----:B------:R-:W-:Y:S01]  /*1f90*/  BSSY B0, `(.L_x_4106) ;  /* 0x0000427000007945 */ /* 0x000fe20003800000 */
[----:B------:R-:W-:Y:S02]  /*1fa0*/  ULEA.HI UR5, UR5, UR4, URZ, 0x4 ;  /* 0x0000000405057291 */ /* 0x000fe4000f8f203f */
[----:B------:R-:W-:-:S02]  /*1fb0*/  UIMAD UR6, UR6, 0xa0, URZ ;  /* 0x000000a0060678a4 */ /* 0x000fc4000f8e023f */
[----:B------:R-:W-:Y:S01]  /*1fc0*/  ULOP3.LUT UR5, UR5, 0xfffffff0, URZ, 0xc0, !UPT ;  /* 0xfffffff005057892 */ /* 0x000fe2000f8ec03f */
[----:B------:R-:W-:Y:S01]  /*1fd0*/  ULDC UR8, c[0x0][0x2a0] ;  /* 0x0000a80000087ab9 */ /* 0x000fe20000000800 */
[----:B------:R-:W-:Y:S02]  /*1fe0*/  ULDC.64 UR16, c[0x0][0x2c8] ;  /* 0x0000b20000107ab9 */ /* 0x000fe40000000a00 */
[----:B------:R-:W-:Y:S01]  /*1ff0*/  UIADD3 UR7, UR42, UR5, URZ ;  /* 0x000000052a077290 */ /* 0x000fe2000fffe03f */
[----:B------:R-:W-:Y:S01]  /*2000*/  ULDC.64 UR12, c[0x0][0x2d8] ;  /* 0x0000b600000c7ab9 */ /* 0x000fe20000000a00 */
[----:B------:R-:W-:Y:S04]  /*2010*/  BAR.SYNC.DEFER_BLOCKING 0x0 ;  /* 0x0000000000007b1d */ /* 0x000fe80000010000 */
[----:B------:R-:W-:-:S13]  /*2020*/  ISETP.GE.AND P0, PT, R5, UR7, PT ;  /* 0x0000000705007c0c */ /* 0x000fda000bf06270 */
[----:B------:R-:W-:Y:S05]  /*2030*/  @P0 BRA `(.L_x_4107) ;  /* 0x0000004000700947 */ /* 0x000fea0003800000 */
[----:B------:R-:W-:Y:S01]  /*2040*/  UIADD3 UR4, UR14, 0x20, URZ ;  /* 0x000000200e047890 */ /* 0x000fe2000fffe03f */
[----:B------:R-:W-:Y:S01]  /*2050*/  LOP3.LUT R2, R2, 0x7ffffffe, RZ, 0xc0, !PT ;  /* 0x7ffffffe02027812 */ /* 0x000fe200078ec0ff */
[----:B------:R-:W-:Y:S01]  /*2060*/  IMAD.U32 R11, RZ, RZ, UR9 ;  /* 0x00000009ff0b7e24 */ /* 0x000fe2000f8e00ff */
[----:B------:R-:W3:Y:S01]  /*2070*/  LDC R7, c[0x0][0x2c0] ;  /* 0x0000b000ff077b82 */ /* 0x000ee20000000800 */
[----:B------:R-:W-:Y:S02]  /*2080*/  ULEA UR4, UR15, UR4, 0x18 ;  /* 0x000000040f047291 */ /* 0x000fe4000f8ec03f */
[----:B------:R-:W-:Y:S01]  /*2090*/  IMAD.IADD R2, R36, 0x1, -R2 ;  /* 0x0000000124027824 */ /* 0x000fe200078e0a02 */
[----:B------:R-:W-:-:S03]  /*20a0*/  IABS R252, R11 ;  /* 0x0000000b00fc7213 */ /* 0x000fc60000000000 */
[C---:B----4-:R-:W-:Y:S01]  /*20b0*/  IMAD.SHL.U32 R4, R2.reuse, 0x2, RZ ;  /* 0x0000000202047824 */ /* 0x050fe200078e00ff */
[----:B------:R-:W-:Y:S01]  /*20c0*/  LEA R6, R2, UR4, 0x3 ;  /* 0x0000000402067c11 */ /* 0x000fe2000f8e18ff */
[----:B------:R-:W4:Y:S01]  /*20d0*/  I2F.RP R3, R252 ;  /* 0x000000fc00037306 */ /* 0x000f220000209400 */
[----:B------:R-:W-:Y:S01]  /*20e0*/  IMAD.MOV.U32 R2, RZ, RZ, RZ ;  /* 0x000000ffff027224 */ /* 0x000fe200078e00ff */
[----:B------:R-:W-:Y:S02]  /*20f0*/  ULDC UR4, c[0x0][0x298] ;  /* 0x0000a60000047ab9 */ /* 0x000fe40000000800 */
[----:B------:R-:W5:Y:S04]  /*2100*/  LDS.64 R8, [R6] ;  /* 0x0000000006087984 */ /* 0x000f680000000a00 */
[----:B0-----:R-:W0:Y:S04]  /*2110*/  LDS.64 R14, [R6+0x10] ;  /* 0x00001000060e7984 */ /* 0x001e280000000a00 */
[----:B------:R-:W1:Y:S01]  /*2120*/  LDS.64 R12, [R6+0x20] ;  /* 0x00002000060c7984 */ /* 0x000e620000000a00 */
[----:B----4-:R-:W4:Y:S03]  /*2130*/  MUFU.RCP R3, R3 ;  /* 0x0000000300037308 */ /* 0x010f260000001000 */
[----:B------:R-:W-:Y:S04]  /*2140*/  LDS.64 R246, [R6+0xd0] ;  /* 0x0000d00006f67984 */ /* 0x000fe80000000a00 */
[----:B------:R-:W-:Y:S04]  /*2150*/  LDS.64 R244, [R6+0xe0] ;  /* 0x0000e00006f47984 */ /* 0x000fe80000000a00 */
[----:B------:R-:W-:Y:S04]  /*2160*/  LDS.64 R20, [R6+0xf0] ;  /* 0x0000f00006147984 */ /* 0x000fe80000000a00 */
[----:B------:R-:W-:Y:S04]  /*2170*/  LDS.64 R22, [R6+0x100] ;  /* 0x0001000006167984 */ /* 0x000fe80000000a00 */
[----:B--2---:R-:W-:Y:S04]  /*2180*/  LDS.64 R24, [R6+0x110] ;  /* 0x0001100006187984 */ /* 0x004fe80000000a00 */
[----:B------:R-:W-:Y:S04]  /*2190*/  LDS.64 R26, [R6+0x120] ;  /* 0x00012000061a7984 */ /* 0x000fe80000000a00 */
[----:B------:R-:W-:Y:S04]  /*21a0*/  LDS.64 R28, [R6+0x130] ;  /* 0x00013000061c7984 */ /* 0x000fe80000000a00 */
[----:B-----5:R-:W-:Y:S04]  /*21b0*/  STL.64 [R1+0x60], R8 ;  /* 0x0000600801007387 */ /* 0x020fe80000100a00 */
[----:B------:R-:W2:Y:S04]  /*21c0*/  LDS.64 R8, [R6+0x30] ;  /* 0x0000300006087984 */ /* 0x000ea80000000a00 */
[----:B0-----:R-:W-:Y:S04]  /*21d0*/  STL.64 [R1+0x58], R14 ;  /* 0x0000580e01007387 */ /* 0x001fe80000100a00 */
[----:B------:R-:W0:Y:S04]  /*21e0*/  LDS.64 R14, [R6+0x40] ;  /* 0x00004000060e7984 */ /* 0x000e280000000a00 */
[----:B-1----:R-:W-:Y:S04]  /*21f0*/  STL.64 [R1+0x50], R12 ;  /* 0x0000500c01007387 */ /* 0x002fe80000100a00 */
[----:B------:R-:W1:Y:S04]  /*2200*/  LDS.64 R12, [R6+0x50] ;  /* 0x00005000060c7984 */ /* 0x000e680000000a00 */
[----:B------:R-:W-:Y:S04]  /*2210*/  LDS.64 R30, [R6+0x140] ;  /* 0x00014000061e7984 */ /* 0x000fe80000000a00 */
[----:B------:R-:W-:Y:S04]  /*2220*/  LDS.64 R32, [R6+0x150] ;  /* 0x0001500006207984 */ /* 0x000fe80000000a00 */
[----:B------:R-:W-:Y:S04]  /*2230*/  LDS.64 R34, [R6+0x160] ;  /* 0x0001600006227984 */ /* 0x000fe80000000a00 */
[----:B------:R-:W-:Y:S04]  /*2240*/  LDS.64 R36, [R6+0x170] ;  /* 0x0001700006247984 */ /* 0x000fe80000000a00 */
[----:B------:R-:W-:Y:S04]  /*2250*/  LDS.64 R38, [R6+0x180] ;  /* 0x0001800006267984 */ /* 0x000fe80000000a00 */
[----:B--2---:R-:W-:Y:S04]  /*2260*/  STL.64 [R1+0x48], R8 ;  /* 0x0000480801007387 */ /* 0x004fe80000100a00 */
        /* <DEDUP_REMOVED lines=27> */
[----:B------:R-:W0:Y:S04]  /*2420*/  LDS.64 R64, [R6+0x250] ;  /* 0x0002500006407984 */ /* 0x000e280000000a00 */
[----:B------:R-:W0:Y:S04]  /*2430*/  LDS.64 R66, [R6+0x260] ;  /* 0x0002600006427984 */ /* 0x000e280000000a00 */
[----:B------:R-:W0:Y:S04]  /*2440*/  LDS.64 R68, [R6+0x270] ;  /* 0x0002700006447984 */ /* 0x000e280000000a00 */
[----:B------:R-:W0:Y:S04]  /*2450*/  LDS.64 R70, [R6+0x280] ;  /* 0x0002800006467984 */ /* 0x000e280000000a00 */
[----:B------:R-:W0:Y:S04]  /*2460*/  LDS.64 R72, [R6+0x290] ;  /* 0x0002900006487984 */ /* 0x000e280000000a00 */
[----:B--2---:R4:W-:Y:S04]  /*2470*/  STL.64 [R1], R8 ;  /* 0x0000000801007387 */ /* 0x0049e80000100a00 */
[----:B------:R-:W2:Y:S04]  /*2480*/  LDS.64 R74, [R6+0x2a0] ;  /* 0x0002a000064a7984 */ /* 0x000ea80000000a00 */
[----:B------:R-:W0:Y:S01]  /*2490*/  LDS.64 R76, [R6+0x2b0] ;  /* 0x0002b000064c7984 */ /* 0x000e220000000a00 */
[----:B----4-:R-:W-:-:S03]  /*24a0*/  VIADD R8, R3, 0xffffffe ;  /* 0x0ffffffe03087836 */ /* 0x010fc60000000000 */
[----:B------:R-:W4:Y:S01]  /*24b0*/  LDS.64 R78, [R6+0x2c0] ;  /* 0x0002c000064e7984 */ /* 0x000f220000000a00 */
[----:B------:R-:W5:Y:S03]  /*24c0*/  F2I.FTZ.U32.TRUNC.NTZ R3, R8 ;  /* 0x0000000800037305 */ /* 0x000f66000021f000 */
[----:B------:R-:W0:Y:S04]  /*24d0*/  LDS.64 R80, [R6+0x2d0] ;  /* 0x0002d00006507984 */ /* 0x000e280000000a00 */
[----:B------:R-:W0:Y:S04]  /*24e0*/  LDS.64 R82, [R6+0x2e0] ;  /* 0x0002e00006527984 */ /* 0x000e280000000a00 */
[----:B------:R-:W0:Y:S04]  /*24f0*/  LDS.64 R84, [R6+0x2f0] ;  /* 0x0002f00006547984 */ /* 0x000e280000000a00 */
[----:B------:R-:W0:Y:S01]  /*2500*/  LDS.64 R86, [R6+0x300] ;  /* 0x0003000006567984 */ /* 0x000e220000000a00 */
[----:B-----5:R-:W-:-:S03]  /*2510*/  IMAD.MOV R9, RZ, RZ, -R3 ;  /* 0x000000ffff097224 */ /* 0x020fc600078e0a03 */
[----:B------:R-:W0:Y:S01]  /*2520*/  LDS.64 R88, [R6+0x310] ;  /* 0x0003100006587984 */ /* 0x000e220000000a00 */
[----:B------:R-:W-:-:S03]  /*2530*/  IMAD R9, R9, R252, RZ ;  /* 0x000000fc09097224 */ /* 0x000fc600078e02ff */
        /* <DEDUP_REMOVED lines=19> */
[----:B------:R-:W-:Y:S01]  /*2670*/  SHF.R.S32.HI R5, RZ, 0x1f, R2 ;  /* 0x0000001fff057819 */ /* 0x000fe20000011402 */
[----:B-1234-:R-:W-:-:S07]  /*2680*/  VIADD R6, R7, UR4 ;  /* 0x0000000407067c36 */ /* 0x01efce0008000000 */
.L_x_4111:
[----:B-1----:R-:W2:Y:S01]  /*2690*/  LDL R12, [R1+0x68] ;  /* 0x00006800010c7983 */ /* 0x002ea20000100800 */
[----:B------:R-:W1:Y:S01]  /*26a0*/  LDC R248, c[0x0][0x284] ;  /* 0x0000a100fff87b82 */ /* 0x000e620000000800 */
[----:B0-----:R-:W-:Y:S02]  /*26b0*/  IABS R10, R3 ;  /* 0x00000003000a7213 */ /* 0x001fe40000000000 */
[----:B------:R-:W-:Y:S01]  /*26c0*/  ISETP.GE.AND P1, PT, R3, RZ, PT ;  /* 0x000000ff0300720c */ /* 0x000fe20003f26270 */
[----:B0-----:R-:W-:Y:S01]  /*26d0*/  STL [R1+0x8c], R111 ;  /* 0x00008c6f01007387 */ /* 0x001fe20000100800 */
[----:B------:R-:W-:-:S03]  /*26e0*/  LOP3.LUT R11, R11, 0xfffffff7, RZ, 0xc0, !PT ;  /* 0xfffffff70b0b7812 */ /* 0x000fc600078ec0ff */
[----:B------:R-:W-:Y:S04]  /*26f0*/  STL [R1+0x88], R112 ;  /* 0x0000887001007387 */ /* 0x000fe80000100800 */
[----:B------:R0:W-:Y:S04]  /*2700*/  STL [R1+0x84], R113 ;  /* 0x0000847101007387 */ /* 0x0001e80000100800 */
[----:B------:R-:W-:Y:S04]  /*2710*/  STL [R1+0x80], R114 ;  /* 0x0000807201007387 */ /* 0x000fe80000100800 */
[----:B------:R-:W-:Y:S01]  /*2720*/  STL [R1+0x7c], R115 ;  /* 0x00007c7301007387 */ /* 0x000fe20000100800 */
[----:B-1----:R-:W-:-:S03]  /*2730*/  IABS R13, R248 ;  /* 0x000000f8000d7213 */ /* 0x002fc60000000000 */
[----:B------:R-:W-:Y:S04]  /*2740*/  STL [R1+0x78], R116 ;  /* 0x0000787401007387 */ /* 0x000fe80000100800 */
[----:B------:R-:W-:Y:S04]  /*2750*/  STL [R1+0x74], R117 ;  /* 0x0000747501007387 */ /* 0x000fe80000100800 */
[----:B-----5:R-:W-:Y:S04]  /*2760*/  STL [R1+0x70], R251 ;  /* 0x000070fb01007387 */ /* 0x020fe80000100800 */
[----:B------:R1:W-:Y:S04]  /*2770*/  STL [R1+0x6c], R0 ;  /* 0x00006c0001007387 */ /* 0x0003e80000100800 */
[----:B0-----:R-:W3:Y:S04]  /*2780*/  LDL R113, [R1+0x58] ;  /* 0x0000580001717983 */ /* 0x001ee80000100800 */
[----:B------:R-:W4:Y:S04]  /*2790*/  LDL R111, [R1+0x60] ;  /* 0x00006000016f7983 */ /* 0x000f280000100800 */
[----:B------:R-:W4:Y:S04]  /*27a0*/  LDL R112, [R1+0x5c] ;  /* 0x00005c0001707983 */ /* 0x000f280000100800 */
[----:B-1----:R-:W4:Y:S04]  /*27b0*/  LDL R0, [R1+0x64] ;  /* 0x0000640001007983 */ /* 0x002f280000100800 */
[----:B------:R-:W4:Y:S04]  /*27c0*/  LDL R114, [R1+0x4c] ;  /* 0x00004c0001727983 */ /* 0x000f280000100800 */
[----:B------:R-:W4:Y:S04]  /*27d0*/  LDL R115, [R1+0x40] ;  /* 0x0000400001737983 */ /* 0x000f280000100800 */
[----:B------:R-:W4:Y:S04]  /*27e0*/  LDL R116, [R1+0x44] ;  /* 0x0000440001747983 */ /* 0x000f280000100800 */
[----:B------:R-:W4:Y:S04]  /*27f0*/  LDL R117, [R1+0x38] ;  /* 0x0000380001757983 */ /* 0x000f280000100800 */
[----:B------:R-:W4:Y:S01]  /*2800*/  LDL R251, [R1+0x3c] ;  /* 0x00003c0001fb7983 */ /* 0x000f220000100800 */
[----:B--2---:R-:W-:-:S04]  /*2810*/  IMAD.HI.U32 R12, R12, R10, RZ ;  /* 0x0000000a0c0c7227 */ /* 0x004fc800078e00ff */
[----:B------:R-:W-:-:S04]  /*2820*/  IMAD.MOV R12, RZ, RZ, -R12 ;  /* 0x000000ffff0c7224 */ /* 0x000fc800078e0a0c */
[----:B------:R-:W-:-:S05]  /*2830*/  IMAD R10, R13, R12, R10 ;  /* 0x0000000c0d0a7224 */ /* 0x000fca00078e020a */
[----:B------:R-:W-:-:S13]  /*2840*/  ISETP.GT.U32.AND P0, PT, R252, R10, PT ;  /* 0x0000000afc00720c */ /* 0x000fda0003f04070 */
[----:B------:R-:W-:-:S05]  /*2850*/  @!P0 IMAD.IADD R10, R10, 0x1, -R13 ;  /* 0x000000010a0a8824 */ /* 0x000fca00078e0a0d */
[----:B------:R-:W-:-:S13]  /*2860*/  ISETP.GT.U32.AND P0, PT, R252, R10, PT ;  /* 0x0000000afc00720c */ /* 0x000fda0003f04070 */
[----:B------:R-:W-:Y:S01]  /*2870*/  @!P0 IMAD.IADD R10, R10, 0x1, -R13 ;  /* 0x000000010a0a8824 */ /* 0x000fe200078e0a0d */
[----:B------:R-:W-:-:S03]  /*2880*/  ISETP.NE.AND P0, PT, R248, RZ, PT ;  /* 0x000000fff800720c */ /* 0x000fc60003f05270 */
[----:B------:R-:W-:-:S10]  /*2890*/  @!P1 IMAD.MOV R10, RZ, RZ, -R10 ;  /* 0x000000ffff0a9224 */ /* 0x000fd400078e0a0a */
[----:B------:R-:W-:-:S05]  /*28a0*/  @!P0 LOP3.LUT R10, RZ, R248, RZ, 0x33, !PT ;  /* 0x000000f8ff0a8212 */ /* 0x000fca00078e33ff */
[----:B------:R-:W-:Y:S01]  /*28b0*/  IMAD.IADD R12, R10, 0x1, R248 ;  /* 0x000000010a0c7824 */ /* 0x000fe200078e02f8 */
[----:B------:R-:W-:-:S03]  /*28c0*/  ISETP.GE.AND P0, PT, R3, UR40, PT ;  /* 0x0000002803007c0c */ /* 0x000fc6000bf06270 */
[----:B------:R-:W-:-:S05]  /*28d0*/  IMAD.SHL.U32 R239, R12, 0x4, RZ ;  /* 0x000000040cef7824 */ /* 0x000fca00078e00ff */
[----:B------:R-:W-:Y:S01]  /*28e0*/  ISETP.GE.OR P4, PT, R239, R4, P0 ;  /* 0x00000004ef00720c */ /* 0x000fe20000786670 */
[----:B------:R-:W-:-:S04]  /*28f0*/  IMAD.IADD R12, R12, 0x1, R248 ;  /* 0x000000010c0c7824 */ /* 0x000fc800078e02f8 */
[C---:B------:R-:W-:Y:S01]  /*2900*/  IMAD.SHL.U32 R242, R12.reuse, 0x4, RZ ;  /* 0x000000040cf27824 */ /* 0x040fe200078e00ff */
[----:B------:R-:W-:-:S07]  /*2910*/  IADD3 R240, R12, R248, RZ ;  /* 0x000000f80cf07210 */ /* 0x000fce0007ffe0ff */
[----:B------:R-:W0:Y:S01]  /*2920*/  @!P4 LDC.64 R14, c[0x0][0x248] ;  /* 0x00009200ff0ecb82 */ /* 0x000e220000000a00 */
[----:B------:R-:W-:Y:S01]  /*2930*/  ISETP.GE.OR P2, PT, R242, R4, P0 ;  /* 0x00000004f200720c */ /* 0x000fe20000746670 */
[----:B------:R-:W-:Y:S01]  /*2940*/  IMAD.SHL.U32 R240, R240, 0x4, RZ ;  /* 0x00000004f0f07824 */ /* 0x000fe200078e00ff */
[----:B------:R-:W-:-:S04]  /*2950*/  @!P4 IADD3 R238, P3, R2, R239, RZ ;  /* 0x000000ef02eec210 */ /* 0x000fc80007f7e0ff */
[----:B------:R-:W-:Y:S02]  /*2960*/  ISETP.GE.OR P1, PT, R240, R4, P0 ;  /* 0x00000004f000720c */ /* 0x000fe40000726670 */
[----:B------:R-:W-:-:S05]  /*2970*/  @!P4 LEA.HI.X.SX32 R239, R239, R5, 0x1, P3 ;  /* 0x00000005efefc211 */ /* 0x000fca00018f0eff */
[----:B------:R-:W1:Y:S01]  /*2980*/  @!P2 LDC.64 R12, c[0x0][0x248] ;  /* 0x00009200ff0cab82 */ /* 0x000e620000000a00 */
[----:B0-----:R-:W-:-:S04]  /*2990*/  @!P4 LEA R14, P3, R238, R14, 0x2 ;  /* 0x0000000eee0ec211 */ /* 0x001fc800078610ff */
[----:B------:R-:W-:-:S03]  /*29a0*/  @!P4 LEA.HI.X R15, R238, R15, R239, 0x2, P3 ;  /* 0x0000000fee0fc211 */ /* 0x000fc600018f14ef */
[----:B------:R-:W0:Y:S01]  /*29b0*/  @!P1 LDC.64 R238, c[0x0][0x248] ;  /* 0x00009200ffee9b82 */ /* 0x000e220000000a00 */
[----:B------:R-:W-:-:S04]  /*29c0*/  @!P2 IADD3 R241, P3, R2, R242, RZ ;  /* 0x000000f202f1a210 */ /* 0x000fc80007f7e0ff */
[----:B------:R-:W-:Y:S02]  /*29d0*/  @!P2 LEA.HI.X.SX32 R242, R242, R5, 0x1, P3 ;  /* 0x00000005f2f2a211 */ /* 0x000fe400018f0eff */
[----:B-1----:R-:W-:-:S04]  /*29e0*/  @!P2 LEA R12, P3, R241, R12, 0x2 ;  /* 0x0000000cf10ca211 */ /* 0x002fc800078610ff */
[----:B------:R-:W-:Y:S02]  /*29f0*/  @!P2 LEA.HI.X R13, R241, R13, R242, 0x2, P3 ;  /* 0x0000000df10da211 */ /* 0x000fe400018f14f2 */
[----:B------:R-:W-:-:S04]  /*2a00*/  @!P1 IADD3 R241, P3, R2, R240, RZ ;  /* 0x000000f002f19210 */ /* 0x000fc80007f7e0ff */
[----:B------:R-:W-:Y:S02]  /*2a10*/  @!P1 LEA.HI.X.SX32 R240, R240, R5, 0x1, P3 ;  /* 0x00000005f0f09211 */ /* 0x000fe400018f0eff */
[----:B0-----:R-:W-:-:S04]  /*2a20*/  @!P1 LEA R238, P3, R241, R238, 0x2 ;  /* 0x000000eef1ee9211 */ /* 0x001fc800078610ff */
[----:B------:R-:W-:Y:S02]  /*2a30*/  @!P1 LEA.HI.X R239, R241, R239, R240, 0x2, P3 ;  /* 0x000000eff1ef9211 */ /* 0x000fe400018f14f0 */
[----:B------:R-:W-:-:S04]  /*2a40*/  ISETP.GE.AND P3, PT, R3, UR40, PT ;  /* 0x0000002803007c0c */ /* 0x000fc8000bf66270 */
[----:B------:R-:W-:Y:S02]  /*2a50*/  FSEL R119, R119, RZ, P3 ;  /* 0x000000ff77777208 */ /* 0x000fe40001800000 */
[----:B------:R-:W-:-:S06]  /*2a60*/  FSEL R118, R118, RZ, P3 ;  /* 0x000000ff76767208 */ /* 0x000fcc0001800000 */
[----:B------:R0:W3:Y:S02]  /*2a70*/  @!P4 LDG.E.64 R118, desc[UR36][R14.64] ;  /* 0x000000240e76c981 */ /* 0x0000e4000c1e1b00 */
[----:B0-----:R-:W-:-:S04]  /*2a80*/  IMAD R14, R248, 0x4, R10 ;  /* 0x00000004f80e7824 */ /* 0x001fc800078e020a */
[----:B------:R-:W-:Y:S01]  /*2a90*/  IMAD.SHL.U32 R243, R14, 0x4, RZ ;  /* 0x000000040ef37824 */ /* 0x000fe200078e00ff */
[----:B------:R-:W-:-:S04]  /*2aa0*/  FSEL R121, R121, RZ, P3 ;  /* 0x000000ff79797208 */ /* 0x000fc80001800000 */
[----:B------:R-:W-:Y:S02]  /*2ab0*/  ISETP.GE.OR P5, PT, R243, R4, P0 ;  /* 0x00000004f300720c */ /* 0x000fe400007a6670 */
[----:B------:R-:W-:-:S06]  /*2ac0*/  FSEL R120, R120, RZ, P3 ;  /* 0x000000ff78787208 */ /* 0x000fcc0001800000 */
[----:B------:R0:W2:Y:S05]  /*2ad0*/  @!P2 LDG.E.64 R120, desc[UR36][R12.64] ;  /* 0x000000240c78a981 */ /* 0x0000aa000c1e1b00 */
[----:B------:R-:W1:Y:S01]  /*2ae0*/  @!P5 LDC.64 R240, c[0x0][0x248] ;  /* 0x00009200fff0db82 */ /* 0x000e620000000a00 */
[----:B0-----:R-:W-:-:S04]  /*2af0*/  IMAD.IADD R12, R14, 0x1, R248 ;  /* 0x000000010e0c7824 */ /* 0x001fc800078e02f8 */
[C---:B------:R-:W-:Y:S02]  /*2b00*/  IMAD.SHL.U32 R249, R12.reuse, 0x4, RZ ;  /* 0x000000040cf97824 */ /* 0x040fe400078e00ff */
[----:B------:R-:W-:-:S03]  /*2b10*/  IMAD.IADD R242, R12, 0x1, R248 ;  /* 0x000000010cf27824 */ /* 0x000fc600078e02f8 */
[----:B------:R-:W-:Y:S01]  /*2b20*/  ISETP.GE.OR P4, PT, R249, R4, P0 ;  /* 0x00000004f900720c */ /* 0x000fe20000786670 */
[----:B------:R-:W-:Y:S01]  /*2b30*/  IMAD.SHL.U32 R242, R242, 0x4, RZ ;  /* 0x00000004f2f27824 */ /* 0x000fe200078e00ff */
[----:B------:R-:W-:-:S04]  /*2b40*/  @!P5 IADD3 R12, P6, R2, R243, RZ ;  /* 0x000000f3020cd210 */ /* 0x000fc80007fde0ff */
[----:B------:R-:W-:Y:S02]  /*2b50*/  ISETP.GE.OR P2, PT, R242, R4, P0 ;  /* 0x00000004f200720c */ /* 0x000fe40000746670 */
[----:B------:R-:W-:-:S05]  /*2b60*/  @!P5 LEA.HI.X.SX32 R243, R243, R5, 0x1, P6 ;  /* 0x00000005f3f3d211 */ /* 0x000fca00030f0eff */
[----:B------:R-:W0:Y:S01]  /*2b70*/  @!P4 LDC.64 R14, c[0x0][0x248] ;  /* 0x00009200ff0ecb82 */ /* 0x000e220000000a00 */
[----:B-1----:R-:W-:-:S04]  /*2b80*/  @!P5 LEA R240, P6, R12, R240, 0x2 ;  /* 0x000000f00cf0d211 */ /* 0x002fc800078c10ff */
[----:B------:R-:W-:-:S03]  /*2b90*/  @!P5 LEA.HI.X R241, R12, R241, R243, 0x2, P6 ;  /* 0x000000f10cf1d211 */ /* 0x000fc600030f14f3 */
[----:B------:R-:W1:Y:S01]  /*2ba0*/  @!P2 LDC.64 R12, c[0x0][0x248] ;  /* 0x00009200ff0cab82 */ /* 0x000e620000000a00 */
[----:B------:R-:W-:-:S04]  /*2bb0*/  @!P4 IADD3 R243, P6, R2, R249, RZ ;  /* 0x000000f902f3c210 */ /* 0x000fc80007fde0ff */
[----:B------:R-:W-:Y:S02]  /*2bc0*/  @!P4 LEA.HI.X.SX32 R249, R249, R5, 0x1, P6 ;  /* 0x00000005f9f9c211 */ /* 0x000fe400030f0eff */
[----:B------:R-:W-:Y:S02]  /*2bd0*/  FSEL R123, R123, RZ, P3 ;  /* 0x000000ff7b7b7208 */ /* 0x000fe40001800000 */
[----:B------:R-:W-:Y:S02]  /*2be0*/  FSEL R122, R122, RZ, P3 ;  /* 0x000000ff7a7a7208 */ /* 0x000fe40001800000 */
[----:B------:R-:W-:-:S04]  /*2bf0*/  FSEL R125, R125, RZ, P3 ;  /* 0x000000ff7d7d7208 */ /* 0x000fc80001800000 */
[----:B------:R4:W2:Y:S01]  /*2c00*/  @!P1 LDG.E.64 R122, desc[UR36][R238.64] ;  /* 0x00000024ee7a9981 */ /* 0x0008a2000c1e1b00 */
[----:B0-----:R-:W-:-:S04]  /*2c10*/  @!P4 LEA R14, P6, R243, R14, 0x2 ;  /* 0x0000000ef30ec211 */ /* 0x001fc800078c10ff */
[----:B------:R-:W-:Y:S02]  /*2c20*/  @!P4 LEA.HI.X R15, R243, R15, R249, 0x2, P6 ;  /* 0x0000000ff30fc211 */ /* 0x000fe400030f14f9 */
[----:B------:R-:W-:-:S04]  /*2c30*/  @!P2 IADD3 R243, P6, R2, R242, RZ ;  /* 0x000000f202f3a210 */ /* 0x000fc80007fde0ff */
[----:B------:R-:W-:Y:S01]  /*2c40*/  @!P2 LEA.HI.X.SX32 R242, R242, R5, 0x1, P6 ;  /* 0x00000005f2f2a211 */ /* 0x000fe200030f0eff */
[----:B----4-:R-:W-:Y:S01]  /*2c50*/  IMAD R238, R248, 0x7, R10 ;  /* 0x00000007f8ee7824 */ /* 0x010fe200078e020a */
[C---:B-1----:R-:W-:Y:S02]  /*2c60*/  @!P2 LEA R12, P6, R243.reuse, R12, 0x2 ;  /* 0x0000000cf30ca211 */ /* 0x042fe400078c10ff */
[----:B------:R-:W-:Y:S02]  /*2c70*/  FSEL R124, R124, RZ, P3 ;  /* 0x000000ff7c7c7208 */ /* 0x000fe40001800000 */
[----:B------:R-:W-:Y:S01]  /*2c80*/  @!P2 LEA.HI.X R13, R243, R13, R242, 0x2, P6 ;  /* 0x0000000df30da211 */ /* 0x000fe200030f14f2 */
[----:B------:R-:W-:-:S03]  /*2c90*/  IMAD.SHL.U32 R243, R238, 0x4, RZ ;  /* 0x00000004eef37824 */ /* 0x000fc600078e00ff */
[----:B------:R0:W4:Y:S02]  /*2ca0*/  @!P5 LDG.E.64 R124, desc[UR36][R240.64] ;  /* 0x00000024f07cd981 */ /* 0x000124000c1e1b00 */
[----:B------:R-:W-:Y:S02]  /*2cb0*/  ISETP.GE.OR P5, PT, R243, R4, P0 ;  /* 0x00000004f300720c */ /* 0x000fe400007a6670 */
[----:B------:R-:W-:Y:S02]  /*2cc0*/  FSEL R127, R127, RZ, P3 ;  /* 0x000000ff7f7f7208 */ /* 0x000fe40001800000 */
[----:B------:R-:W-:-:S06]  /*2cd0*/  FSEL R126, R126, RZ, P3 ;  /* 0x000000ff7e7e7208 */ /* 0x000fcc0001800000 */
[----:B------:R1:W4:Y:S03]  /*2ce0*/  @!P4 LDG.E.64 R126, desc[UR36][R14.64] ;  /* 0x000000240e7ec981 */ /* 0x000326000c1e1b00 */
[----:B0-----:R-:W0:Y:S01]  /*2cf0*/  @!P5 LDC.64 R240, c[0x0][0x248] ;  /* 0x00009200fff0db82 */ /* 0x001e220000000a00 */
[----:B-1----:R-:W-:-:S04]  /*2d00*/  IMAD.IADD R14, R238, 0x1, R248 ;  /* 0x00000001ee0e7824 */ /* 0x002fc800078e02f8 */
[C---:B------:R-:W-:Y:S02]  /*2d10*/  IMAD.SHL.U32 R249, R14.reuse, 0x4, RZ ;  /* 0x000000040ef97824 */ /* 0x040fe400078e00ff */
[----:B------:R-:W-:-:S03]  /*2d20*/  IMAD.IADD R242, R14, 0x1, R248 ;  /* 0x000000010ef27824 */ /* 0x000fc600078e02f8 */
[----:B------:R-:W-:Y:S01]  /*2d30*/  ISETP.GE.OR P4, PT, R249, R4, P0 ;  /* 0x00000004f900720c */ /* 0x000fe20000786670 */
[----:B------:R-:W-:Y:S01]  /*2d40*/  IMAD.SHL.U32 R242, R242, 0x4, RZ ;  /* 0x00000004f2f27824 */ /* 0x000fe200078e00ff */
[----:B------:R-:W-:-:S04]  /*2d50*/  @!P5 IADD3 R14, P6, R2, R243, RZ ;  /* 0x000000f3020ed210 */ /* 0x000fc80007fde0ff */
[----:B------:R-:W-:Y:S02]  /*2d60*/  ISETP.GE.OR P1, PT, R242, R4, P0 ;  /* 0x00000004f200720c */ /* 0x000fe40000726670 */
[----:B------:R-:W-:Y:S02]  /*2d70*/  FSEL R129, R129, RZ, P3 ;  /* 0x000000ff81817208 */ /* 0x000fe40001800000 */
[----:B------:R-:W-:-:S03]  /*2d80*/  FSEL R128, R128, RZ, P3 ;  /* 0x000000ff80807208 */ /* 0x000fc60001800000 */
[----:B------:R-:W1:Y:S01]  /*2d90*/  @!P4 LDC.64 R238, c[0x0][0x248] ;  /* 0x00009200ffeecb82 */ /* 0x000e620000000a00 */
[----:B------:R-:W-:Y:S02]  /*2da0*/  @!P5 LEA.HI.X.SX32 R243, R243, R5, 0x1, P6 ;  /* 0x00000005f3f3d211 */ /* 0x000fe400030f0eff */
[C---:B0-----:R-:W-:Y:S01]  /*2db0*/  @!P5 LEA R240, P6, R14.reuse, R240, 0x2 ;  /* 0x000000f00ef0d211 */ /* 0x041fe200078c10ff */
[----:B------:R0:W4:Y:S03]  /*2dc0*/  @!P2 LDG.E.64 R128, desc[UR36][R12.64] ;  /* 0x000000240c80a981 */ /* 0x000126000c1e1b00 */
[----:B------:R-:W-:Y:S02]  /*2dd0*/  @!P5 LEA.HI.X R241, R14, R241, R243, 0x2, P6 ;  /* 0x000000f10ef1d211 */ /* 0x000fe400030f14f3 */
[----:B------:R-:W1:Y:S01]  /*2de0*/  @!P1 LDC.64 R14, c[0x0][0x248] ;  /* 0x00009200ff0e9b82 */ /* 0x000e620000000a00 */
[----:B------:R-:W-:-:S02]  /*2df0*/  FSEL R131, R131, RZ, P3 ;  /* 0x000000ff83837208 */ /* 0x000fc40001800000 */
[----:B------:R-:W-:Y:S01]  /*2e00*/  FSEL R130, R130, RZ, P3 ;  /* 0x000000ff82827208 */ /* 0x000fe20001800000 */
[----:B0-----:R-:W-:-:S04]  /*2e10*/  IMAD R12, R248, 0xa, R10 ;  /* 0x0000000af80c7824 */ /* 0x001fc800078e020a */
[----:B------:R-:W-:Y:S01]  /*2e20*/  IMAD.SHL.U32 R13, R12, 0x4, RZ ;  /* 0x000000040c0d7824 */ /* 0x000fe200078e00ff */
[----:B------:R0:W4:Y:S01]  /*2e30*/  @!P5 LDG.E.64 R130, desc[UR36][R240.64] ;  /* 0x00000024f082d981 */ /* 0x000122000c1e1b00 */
[----:B------:R-:W-:-:S03]  /*2e40*/  @!P4 IADD3 R243, P6, R2, R249, RZ ;  /* 0x000000f902f3c210 */ /* 0x000fc60007fde0ff */
[----:B------:R-:W-:Y:S02]  /*2e50*/  ISETP.GE.OR P5, PT, R13, R4, P0 ;  /* 0x000000040d00720c */ /* 0x000fe400007a6670 */
[----:B------:R-:W-:Y:S02]  /*2e60*/  @!P4 LEA.HI.X.SX32 R249, R249, R5, 0x1, P6 ;  /* 0x00000005f9f9c211 */ /* 0x000fe400030f0eff */
[----:B-1----:R-:W-:Y:S01]  /*2e70*/  @!P4 LEA R238, P6, R243, R238, 0x2 ;  /* 0x000000eef3eec211 */ /* 0x002fe200078c10ff */
[----:B------:R-:W-:-:S03]  /*2e80*/  IMAD.IADD R12, R12, 0x1, R248 ;  /* 0x000000010c0c7824 */ /* 0x000fc600078e02f8 */
[----:B------:R-:W-:Y:S02]  /*2e90*/  @!P4 LEA.HI.X R239, R243, R239, R249, 0x2, P6 ;  /* 0x000000eff3efc211 */ /* 0x000fe400030f14f9 */
[----:B------:R-:W-:Y:S02]  /*2ea0*/  @!P1 IADD3 R243, P6, R2, R242, RZ ;  /* 0x000000f202f39210 */ /* 0x000fe40007fde0ff */
[----:B------:R-:W-:Y:S01]  /*2eb0*/  FSEL R133, R133, RZ, P3 ;  /* 0x000000ff85857208 */ /* 0x000fe20001800000 */
[----:B0-----:R-:W0:Y:S01]  /*2ec0*/  @!P5 LDC.64 R240, c[0x0][0x248] ;  /* 0x00009200fff0db82 */ /* 0x001e220000000a00 */
[----:B------:R-:W-:Y:S01]  /*2ed0*/  FSEL R132, R132, RZ, P3 ;  /* 0x000000ff84847208 */ /* 0x000fe20001800000 */
[----:B------:R-:W-:Y:S01]  /*2ee0*/  IMAD.SHL.U32 R249, R12, 0x4, RZ ;  /* 0x000000040cf97824 */ /* 0x000fe200078e00ff */
[----:B------:R-:W-:Y:S02]  /*2ef0*/  @!P1 LEA.HI.X.SX32 R242, R242, R5, 0x1, P6 ;  /* 0x00000005f2f29211 */ /* 0x000fe400030f0eff */
[----:B------:R-:W-:-:S02]  /*2f00*/  @!P1 LEA R14, P6, R243, R14, 0x2 ;  /* 0x0000000ef30e9211 */ /* 0x000fc400078c10ff */
[----:B------:R1:W4:Y:S01]  /*2f10*/  @!P4 LDG.E.64 R132, desc[UR36][R238.64] ;  /* 0x00000024ee84c981 */ /* 0x000322000c1e1b00 */
[----:B------:R-:W-:Y:S02]  /*2f20*/  ISETP.GE.OR P4, PT, R249, R4, P0 ;  /* 0x00000004f900720c */ /* 0x000fe40000786670 */
[----:B------:R-:W-:Y:S01]  /*2f30*/  @!P1 LEA.HI.X R15, R243, R15, R242, 0x2, P6 ;  /* 0x0000000ff30f9211 */ /* 0x000fe200030f14f2 */
[----:B------:R-:W-:-:S04]  /*2f40*/  IMAD.IADD R242, R12, 0x1, R248 ;  /* 0x000000010cf27824 */ /* 0x000fc800078e02f8 */
[----:B------:R-:W-:Y:S01]  /*2f50*/  IMAD.SHL.U32 R242, R242, 0x4, RZ ;  /* 0x00000004f2f27824 */ /* 0x000fe200078e00ff */
[----:B------:R-:W-:-:S04]  /*2f60*/  @!P5 IADD3 R12, P6, R2, R13, RZ ;  /* 0x0000000d020cd210 */ /* 0x000fc80007fde0ff */
[----:B------:R-:W-:Y:S01]  /*2f70*/  ISETP.GE.OR P2, PT, R242, R4, P0 ;  /* 0x00000004f200720c */ /* 0x000fe20000746670 */
[----:B-1----:R-:W1:Y:S01]  /*2f80*/  @!P4 LDC.64 R238, c[0x0][0x248] ;  /* 0x00009200ffeecb82 */ /* 0x002e620000000a00 */
[----:B------:R-:W-:Y:S02]  /*2f90*/  FSEL R135, R135, RZ, P3 ;  /* 0x000000ff87877208 */ /* 0x000fe40001800000 */
[----:B------:R-:W-:Y:S02]  /*2fa0*/  FSEL R134, R134, RZ, P3 ;  /* 0x000000ff86867208 */ /* 0x000fe40001800000 */
[----:B------:R-:W-:Y:S02]  /*2fb0*/  @!P5 LEA.HI.X.SX32 R13, R13, R5, 0x1, P6 ;  /* 0x000000050d0dd211 */ /* 0x000fe400030f0eff */
[C---:B0-----:R-:W-:Y:S02]  /*2fc0*/  @!P5 LEA R240, P6, R12.reuse, R240, 0x2 ;  /* 0x000000f00cf0d211 */ /* 0x041fe400078c10ff */
[----:B------:R0:W4:Y:S02]  /*2fd0*/  @!P1 LDG.E.64 R134, desc[UR36][R14.64] ;  /* 0x000000240e869981 */ /* 0x000124000c1e1b00 */
[----:B------:R-:W-:-:S02]  /*2fe0*/  @!P5 LEA.HI.X R241, R12, R241, R13, 0x2, P6 ;  /* 0x000000f10cf1d211 */ /* 0x000fc400030f140d */
[----:B------:R-:W3:Y:S01]  /*2ff0*/  @!P2 LDC.64 R12, c[0x0][0x248] ;  /* 0x00009200ff0cab82 */ /* 0x000ee20000000a00 */
[----:B------:R-:W-:Y:S02]  /*3000*/  FSEL R137, R137, RZ, P3 ;  /* 0x000000ff89897208 */ /* 0x000fe40001800000 */
[----:B------:R-:W-:Y:S01]  /*3010*/  FSEL R136, R136, RZ, P3 ;  /* 0x000000ff88887208 */ /* 0x000fe20001800000 */
[----:B0-----:R-:W-:Y:S01]  /*3020*/  IMAD R14, R248, 0xd, R10 ;  /* 0x0000000df80e7824 */ /* 0x001fe200078e020a */
[----:B------:R-:W-:-:S04]  /*3030*/  @!P4 IADD3 R243, P6, R2, R249, RZ ;  /* 0x000000f902f3c210 */ /* 0x000fc80007fde0ff */
[----:B------:R0:W4:Y:S01]  /*3040*/  @!P5 LDG.E.64 R136, desc[UR36][R240.64] ;  /* 0x00000024f088d981 */ /* 0x000122000c1e1b00 */
[----:B------:R-:W-:Y:S01]  /*3050*/  IMAD.SHL.U32 R15, R14, 0x4, RZ ;  /* 0x000000040e0f7824 */ /* 0x000fe200078e00ff */
[----:B------:R-:W-:-:S04]  /*3060*/  @!P4 LEA.HI.X.SX32 R249, R249, R5, 0x1, P6 ;  /* 0x00000005f9f9c211 */ /* 0x000fc800030f0eff */
[----:B------:R-:W-:Y:S02]  /*3070*/  ISETP.GE.OR P5, PT, R15, R4, P0 ;  /* 0x000000040f00720c */ /* 0x000fe400007a6670 */
[----:B-1----:R-:W-:Y:S01]  /*3080*/  @!P4 LEA R238, P6, R243, R238, 0x2 ;  /* 0x000000eef3eec211 */ /* 0x002fe200078c10ff */
[----:B------:R-:W-:-:S03]  /*3090*/  IMAD.IADD R14, R14, 0x1, R248 ;  /* 0x000000010e0e7824 */ /* 0x000fc600078e02f8 */
[----:B------:R-:W-:Y:S02]  /*30a0*/  @!P4 LEA.HI.X R239, R243, R239, R249, 0x2, P6 ;  /* 0x000000eff3efc211 */ /* 0x000fe400030f14f9 */
[----:B------:R-:W-:Y:S02]  /*30b0*/  @!P2 IADD3 R243, P6, R2, R242, RZ ;  /* 0x000000f202f3a210 */ /* 0x000fe40007fde0ff */
[----:B------:R-:W-:Y:S02]  /*30c0*/  FSEL R139, R139, RZ, P3 ;  /* 0x000000ff8b8b7208 */ /* 0x000fe40001800000 */
[----:B------:R-:W-:Y:S01]  /*30d0*/  FSEL R138, R138, RZ, P3 ;  /* 0x000000ff8a8a7208 */ /* 0x000fe20001800000 */
[----:B0-----:R-:W0:Y:S01]  /*30e0*/  @!P5 LDC.64 R240, c[0x0][0x248] ;  /* 0x00009200fff0db82 */ /* 0x001e220000000a00 */
[----:B------:R-:W-:Y:S01]  /*30f0*/  @!P2 LEA.HI.X.SX32 R242, R242, R5, 0x1, P6 ;  /* 0x00000005f2f2a211 */ /* 0x000fe200030f0eff */
[----:B------:R-:W-:Y:S01]  /*3100*/  IMAD.SHL.U32 R249, R14, 0x4, RZ ;  /* 0x000000040ef97824 */ /* 0x000fe200078e00ff */
[----:B---3--:R-:W-:-:S02]  /*3110*/  @!P2 LEA R12, P6, R243, R12, 0x2 ;  /* 0x0000000cf30ca211 */ /* 0x008fc400078c10ff */
[----:B------:R1:W3:Y:S02]  /*3120*/  @!P4 LDG.E.64 R138, desc[UR36][R238.64] ;  /* 0x00000024ee8ac981 */ /* 0x0002e4000c1e1b00 */
[----:B------:R-:W-:Y:S01]  /*3130*/  @!P2 LEA.HI.X R13, R243, R13, R242, 0x2, P6 ;  /* 0x0000000df30da211 */ /* 0x000fe200030f14f2 */
[----:B------:R-:W-:Y:S01]  /*3140*/  IMAD.IADD R242, R14, 0x1, R248 ;  /* 0x000000010ef27824 */ /* 0x000fe200078e02f8 */
[----:B------:R-:W-:-:S03]  /*3150*/  ISETP.GE.OR P4, PT, R249, R4, P0 ;  /* 0x00000004f900720c */ /* 0x000fc60000786670 */
[----:B------:R-:W-:Y:S01]  /*3160*/  IMAD.SHL.U32 R242, R242, 0x4, RZ ;  /* 0x00000004f2f27824 */ /* 0x000fe200078e00ff */
[----:B------:R-:W-:-:S04]  /*3170*/  @!P5 IADD3 R14, P6, R2, R15, RZ ;  /* 0x0000000f020ed210 */ /* 0x000fc80007fde0ff */
[----:B------:R-:W-:Y:S02]  /*3180*/  ISETP.GE.OR P1, PT, R242, R4, P0 ;  /* 0x00000004f200720c */ /* 0x000fe40000726670 */
[----:B------:R-:W-:-:S03]  /*3190*/  FSEL R141, R141, RZ, P3 ;  /* 0x000000ff8d8d7208 */ /* 0x000fc60001800000 */
[----:B-1----:R-:W1:Y:S01]  /*31a0*/  @!P4 LDC.64 R238, c[0x0][0x248] ;  /* 0x00009200ffeecb82 */ /* 0x002e620000000a00 */
[----:B------:R-:W-:Y:S02]  /*31b0*/  FSEL R140, R140, RZ, P3 ;  /* 0x000000ff8c8c7208 */ /* 0x000fe40001800000 */
[----:B------:R-:W-:Y:S02]  /*31c0*/  @!P5 LEA.HI.X.SX32 R15, R15, R5, 0x1, P6 ;  /* 0x000000050f0fd211 */ /* 0x000fe400030f0eff */
[C---:B0-----:R-:W-:Y:S02]  /*31d0*/  @!P5 LEA R240, P6, R14.reuse, R240, 0x2 ;  /* 0x000000f00ef0d211 */ /* 0x041fe400078c10ff */
[----:B------:R0:W3:Y:S02]  /*31e0*/  @!P2 LDG.E.64 R140, desc[UR36][R12.64] ;  /* 0x000000240c8ca981 */ /* 0x0000e4000c1e1b00 */
[----:B------:R-:W-:Y:S02]  /*31f0*/  @!P5 LEA.HI.X R241, R14, R241, R15, 0x2, P6 ;  /* 0x000000f10ef1d211 */ /* 0x000fe400030f140f */
[----:B------:R-:W2:Y:S01]  /*3200*/  @!P1 LDC.64 R14, c[0x0][0x248] ;  /* 0x00009200ff0e9b82 */ /* 0x000ea20000000a00 */
[----:B------:R-:W-:-:S02]  /*3210*/  FSEL R143, R143, RZ, P3 ;  /* 0x000000ff8f8f7208 */ /* 0x000fc40001800000 */
[----:B------:R-:W-:Y:S01]  /*3220*/  FSEL R142, R142, RZ, P3 ;  /* 0x000000ff8e8e7208 */ /* 0x000fe20001800000 */
[----:B0-----:R-:W-:Y:S01]  /*3230*/  IMAD R12, R248, 0x10, R10 ;  /* 0x00000010f80c7824 */ /* 0x001fe200078e020a */
[----:B------:R-:W-:-:S04]  /*3240*/  @!P4 IADD3 R243, P6, R2, R249, RZ ;  /* 0x000000f902f3c210 */ /* 0x000fc80007fde0ff */
[----:B------:R0:W3:Y:S01]  /*3250*/  @!P5 LDG.E.64 R142, desc[UR36][R240.64] ;  /* 0x00000024f08ed981 */ /* 0x0000e2000c1e1b00 */
        /* <DEDUP_REMOVED lines=12> */
[----:B--2---:R-:W-:-:S02]  /*3320*/  @!P1 LEA R14, P6, R243, R14, 0x2 ;  /* 0x0000000ef30e9211 */ /* 0x004fc400078c10ff */
[----:B------:R1:W2:Y:S02]  /*3330*/  @!P4 LDG.E.64 R144, desc[UR36][R238.64] ;  /* 0x00000024ee90c981 */ /* 0x0002a4000c1e1b00 */
        /* <DEDUP_REMOVED lines=11> */
[----:B------:R0:W2:Y:S02]  /*33f0*/  @!P1 LDG.E.64 R146, desc[UR36][R14.64] ;  /* 0x000000240e929981 */ /* 0x0000a4000c1e1b00 */
[----:B------:R-:W-:Y:S02]  /*3400*/  @!P5 LEA.HI.X R241, R12, R241, R13, 0x2, P6 ;  /* 0x000000f10cf1d211 */ /* 0x000fe400030f140d */
[----:B------:R-:W1:Y:S01]  /*3410*/  @!P2 LDC.64 R12, c[0x0][0x248] ;  /* 0x00009200ff0cab82 */ /* 0x000e620000000a00 */
[----:B------:R-:W-:-:S02]  /*3420*/  FSEL R149, R149, RZ, P3 ;  /* 0x000000ff95957208 */ /* 0x000fc40001800000 */
[----:B------:R-:W-:Y:S01]  /*3430*/  FSEL R148, R148, RZ, P3 ;  /* 0x000000ff94947208 */ /* 0x000fe20001800000 */
[----:B0-----:R-:W-:Y:S01]  /*3440*/  IMAD R14, R248, 0x13, R10 ;  /* 0x00000013f80e7824 */ /* 0x001fe200078e020a */
[----:B------:R-:W-:-:S04]  /*3450*/  @!P4 IADD3 R243, P6, R2, R249, RZ ;  /* 0x000000f902f3c210 */ /* 0x000fc80007fde0ff */
[----:B------:R0:W2:Y:S01]  /*3460*/  @!P5 LDG.E.64 R148, desc[UR36][R240.64] ;  /* 0x00000024f094d981 */ /* 0x0000a2000c1e1b00 */
        /* <DEDUP_REMOVED lines=12> */
[----:B------:R-:W-:-:S02]  /*3530*/  @!P2 LEA R12, P6, R243, R12, 0x2 ;  /* 0x0000000cf30ca211 */ /* 0x000fc400078c10ff */
        /* <DEDUP_REMOVED lines=14> */
[----:B------:R-:W4:Y:S01]  /*3620*/  @!P1 LDC.64 R14, c[0x0][0x248] ;  /* 0x00009200ff0e9b82 */ /* 0x000f220000000a00 */
        /* <DEDUP_REMOVED lines=15> */
[----:B------:R-:W-:Y:S02]  /*3720*/  @!P1 LEA.HI.X.SX32 R242, R242, R5, 0x1, P6 ;  /* 0x00000005f2f29211 */ /* 0x000fe400030f0eff */
[----:B----4-:R-:W-:-:S02]  /*3730*/  @!P1 LEA R14, P6, R243, R14, 0x2 ;  /* 0x0000000ef30e9211 */ /* 0x010fc400078c10ff */
[C---:B------:R-:W-:Y:S01]  /*3740*/  SHF.L.U32 R249, R12.reuse, 0x2, RZ ;  /* 0x000000020cf97819 */ /* 0x040fe200000006ff */
[----:B------:R1:W4:Y:S01]  /*3750*/  @!P4 LDG.E.64 R156, desc[UR36][R238.64] ;  /* 0x00000024ee9cc981 */ /* 0x000322000c1e1b00 */
        /* <DEDUP_REMOVED lines=11> */
[----:B------:R0:W4:Y:S02]  /*3810*/  @!P1 LDG.E.64 R158, desc[UR36][R14.64] ;  /* 0x000000240e9e9981 */ /* 0x000124000c1e1b00 */
[----:B------:R-:W-:Y:S02]  /*3820*/  @!P5 LEA.HI.X R241, R12, R241, R13, 0x2, P6 ;  /* 0x000000f10cf1d211 */ /* 0x000fe400030f140d */
[----:B------:R-:W3:Y:S01]  /*3830*/  @!P2 LDC.64 R12, c[0x0][0x248] ;  /* 0x00009200ff0cab82 */ /* 0x000ee20000000a00 */
[----:B------:R-:W-:-:S02]  /*3840*/  FSEL R161, R161, RZ, P3 ;  /* 0x000000ffa1a17208 */ /* 0x000fc40001800000 */
        /* <DEDUP_REMOVED lines=31> */
[----:B------:R-:W1:Y:S01]  /*3a40*/  @!P1 LDC.64 R14, c[0x0][0x248] ;  /* 0x00009200ff0e9b82 */ /* 0x000e620000000a00 */
        /* <DEDUP_REMOVED lines=83> */
[----:B----4-:R-:W-:-:S02]  /*3f80*/  @!P1 LEA R14, P6, R243, R14, 0x2 ;  /* 0x0000000ef30e9211 */ /* 0x010fc400078c10ff */
[----:B------:R1:W4:Y:S02]  /*3f90*/  @!P4 LDG.E.64 R180, desc[UR36][R238.64] ;  /* 0x00000024eeb4c981 */ /* 0x000324000c1e1b00 */
        /* <DEDUP_REMOVED lines=13> */
[----:B------:R-:W1:Y:S01]  /*4070*/  @!P2 LDC.64 R12, c[0x0][0x248] ;  /* 0x00009200ff0cab82 */ /* 0x000e620000000a00 */
        /* <DEDUP_REMOVED lines=82> */
[----:B--2---:R-:W-:-:S02]  /*45a0*/  @!P2 LEA R12, P6, R243, R12, 0x2 ;  /* 0x0000000cf30ca211 */ /* 0x004fc400078c10ff */
[C---:B------:R-:W-:Y:S01]  /*45b0*/  SHF.L.U32 R249, R14.reuse, 0x2, RZ ;  /* 0x000000020ef97819 */ /* 0x040fe200000006ff */
[----:B------:R1:W2:Y:S01]  /*45c0*/  @!P4 LDG.E.64 R198, desc[UR36][R238.64] ;  /* 0x00000024eec6c981 */ /* 0x0002a2000c1e1b00 */
        /* <DEDUP_REMOVED lines=39> */
[----:B------:R-:W-:Y:S02]  /*4840*/  FSEL R207, R207, RZ, P3 ;  /* 0x000000ffcfcf7208 */ /* 0x000fe40001800000 */
[----:B------:R-:W-:Y:S01]  /*4850*/  FSEL R206, R206, RZ, P3 ;  /* 0x000000ffcece7208 */ /* 0x000fe20001800000 */
[----:B-1----:R-:W1:Y:S01]  /*4860*/  @!P4 LDC.64 R238, c[0x0][0x248] ;  /* 0x00009200ffeecb82 */ /* 0x002e620000000a00 */
[----:B------:R-:W-:Y:S02]  /*4870*/  @!P5 LEA.HI.X.SX32 R13, R13, R5, 0x1, P6 ;  /* 0x000000050d0dd211 */ /* 0x000fe400030f0eff */
[----:B0-----:R-:W-:Y:S02]  /*4880*/  @!P5 LEA R240, P6, R12, R240, 0x2 ;  /* 0x000000f00cf0d211 */ /* 0x001fe400078c10ff */
[----:B------:R0:W2:Y:S01]  /*4890*/  @!P1 LDG.E.64 R206, desc[UR36][R14.64] ;  /* 0x000000240ece9981 */ /* 0x0000a2000c1e1b00 */
[----:B------:R-:W-:-:S02]  /*48a0*/  FSEL R209, R209, RZ, P3 ;  /* 0x000000ffd1d17208 */ /* 0x000fc40001800000 */
[----:B------:R-:W-:Y:S02]  /*48b0*/  @!P5 LEA.HI.X R241, R12, R241, R13, 0x2, P6 ;  /* 0x000000f10cf1d211 */ /* 0x000fe400030f140d */
[----:B------:R-:W4:Y:S01]  /*48c0*/  @!P2 LDC.64 R12, c[0x0][0x248] ;  /* 0x00009200ff0cab82 */ /* 0x000f220000000a00 */
[----:B------:R-:W-:Y:S01]  /*48d0*/  FSEL R208, R208, RZ, P3 ;  /* 0x000000ffd0d07208 */ /* 0x000fe20001800000 */
[----:B0-----:R-:W-:-:S05]  /*48e0*/  IMAD R14, R248, 0x31, R10 ;  /* 0x00000031f80e7824 */ /* 0x001fca00078e020a */
[----:B------:R0:W2:Y:S01]  /*48f0*/  @!P5 LDG.E.64 R208, desc[UR36][R240.64] ;  /* 0x00000024f0d0d981 */ /* 0x0000a2000c1e1b00 */
[----:B------:R-:W-:Y:S01]  /*4900*/  IMAD.SHL.U32 R15, R14, 0x4, RZ ;  /* 0x000000040e0f7824 */ /* 0x000fe200078e00ff */
[----:B------:R-:W-:-:S04]  /*4910*/  @!P4 IADD3 R243, P6, R2, R249, RZ ;  /* 0x000000f902f3c210 */ /* 0x000fc80007fde0ff */
[----:B------:R-:W-:Y:S02]  /*4920*/  ISETP.GE.OR P5, PT, R15, R4, P0 ;  /* 0x000000040f00720c */ /* 0x000fe400007a6670 */
[----:B------:R-:W-:Y:S02]  /*4930*/  @!P4 LEA.HI.X.SX32 R249, R249, R5, 0x1, P6 ;  /* 0x00000005f9f9c211 */ /* 0x000fe400030f0eff */
[----:B-1----:R-:W-:Y:S01]  /*4940*/  @!P4 LEA R238, P6, R243, R238, 0x2 ;  /* 0x000000eef3eec211 */ /* 0x002fe200078c10ff */
[----:B------:R-:W-:Y:S01]  /*4950*/  IMAD.IADD R14, R14, 0x1, R248 ;  /* 0x000000010e0e7824 */ /* 0x000fe200078e02f8 */
[----:B------:R-:W-:Y:S02]  /*4960*/  FSEL R211, R211, RZ, P3 ;  /* 0x000000ffd3d37208 */ /* 0x000fe40001800000 */
[----:B------:R-:W-:Y:S02]  /*4970*/  @!P4 LEA.HI.X R239, R243, R239, R249, 0x2, P6 ;  /* 0x000000eff3efc211 */ /* 0x000fe400030f14f9 */
[----:B------:R-:W-:Y:S01]  /*4980*/  FSEL R210, R210, RZ, P3 ;  /* 0x000000ffd2d27208 */ /* 0x000fe20001800000 */
[----:B------:R-:W-:Y:S01]  /*4990*/  IMAD.SHL.U32 R249, R14, 0x4, RZ ;  /* 0x000000040ef97824 */ /* 0x000fe200078e00ff */
[----:B------:R-:W-:Y:S01]  /*49a0*/  @!P2 IADD3 R243, P6, R2, R242, RZ ;  /* 0x000000f202f3a210 */ /* 0x000fe20007fde0ff */
[----:B0-----:R-:W0:Y:S03]  /*49b0*/  @!P5 LDC.64 R240, c[0x0][0x248] ;  /* 0x00009200fff0db82 */ /* 0x001e260000000a00 */
[----:B------:R-:W-:Y:S01]  /*49c0*/  @!P2 LEA.HI.X.SX32 R242, R242, R5, 0x1, P6 ;  /* 0x00000005f2f2a211 */ /* 0x000fe200030f0eff */
[----:B------:R1:W2:Y:S01]  /*49d0*/  @!P4 LDG.E.64 R210, desc[UR36][R238.64] ;  /* 0x00000024eed2c981 */ /* 0x0002a2000c1e1b00 */
[----:B----4-:R-:W-:-:S02]  /*49e0*/  @!P2 LEA R12, P6, R243, R12, 0x2 ;  /* 0x0000000cf30ca211 */ /* 0x010fc400078c10ff */
[----:B------:R-:W-:Y:S02]  /*49f0*/  ISETP.GE.OR P4, PT, R249, R4, P0 ;  /* 0x00000004f900720c */ /* 0x000fe40000786670 */
[----:B------:R-:W-:Y:S01]  /*4a00*/  @!P2 LEA.HI.X R13, R243, R13, R242, 0x2, P6 ;  /* 0x0000000df30da211 */ /* 0x000fe200030f14f2 */
[----:B------:R-:W-:-:S04]  /*4a10*/  IMAD.IADD R242, R14, 0x1, R248 ;  /* 0x000000010ef27824 */ /* 0x000fc800078e02f8 */
[----:B------:R-:W-:Y:S01]  /*4a20*/  IMAD.SHL.U32 R242, R242, 0x4, RZ ;  /* 0x00000004f2f27824 */ /* 0x000fe200078e00ff */
[----:B------:R-:W-:-:S04]  /*4a30*/  @!P5 IADD3 R14, P6, R2, R15, RZ ;  /* 0x0000000f020ed210 */ /* 0x000fc80007fde0ff */
[----:B------:R-:W-:Y:S01]  /*4a40*/  ISETP.GE.OR P1, PT, R242, R4, P0 ;  /* 0x00000004f200720c */ /* 0x000fe20000726670 */
[----:B-1----:R-:W1:Y:S01]  /*4a50*/  @!P4 LDC.64 R238, c[0x0][0x248] ;  /* 0x00009200ffeecb82 */ /* 0x002e620000000a00 */
[----:B------:R-:W-:Y:S02]  /*4a60*/  @!P5 LEA.HI.X.SX32 R15, R15, R5, 0x1, P6 ;  /* 0x000000050f0fd211 */ /* 0x000fe400030f0eff */
[----:B------:R-:W-:Y:S02]  /*4a70*/  FSEL R213, R213, RZ, P3 ;  /* 0x000000ffd5d57208 */ /* 0x000fe40001800000 */
[----:B------:R-:W-:Y:S02]  /*4a80*/  FSEL R212, R212, RZ, P3 ;  /* 0x000000ffd4d47208 */ /* 0x000fe40001800000 */
[----:B0-----:R-:W-:Y:S02]  /*4a90*/  @!P5 LEA R240, P6, R14, R240, 0x2 ;  /* 0x000000f00ef0d211 */ /* 0x001fe400078c10ff */
[----:B------:R-:W-:-:S02]  /*4aa0*/  FSEL R215, R215, RZ, P3 ;  /* 0x000000ffd7d77208 */ /* 0x000fc40001800000 */
[----:B------:R-:W-:Y:S01]  /*4ab0*/  FSEL R214, R214, RZ, P3 ;  /* 0x000000ffd6d67208 */ /* 0x000fe20001800000 */
[----:B------:R0:W4:Y:S01]  /*4ac0*/  @!P2 LDG.E.64 R212, desc[UR36][R12.64] ;  /* 0x000000240cd4a981 */ /* 0x000122000c1e1b00 */
[----:B------:R-:W-:Y:S02]  /*4ad0*/  @!P5 LEA.HI.X R241, R14, R241, R15, 0x2, P6 ;  /* 0x000000f10ef1d211 */ /* 0x000fe400030f140f */
[----:B------:R-:W3:Y:S03]  /*4ae0*/  @!P1 LDC.64 R14, c[0x0][0x248] ;  /* 0x00009200ff0e9b82 */ /* 0x000ee60000000a00 */
[----:B------:R0:W4:Y:S02]  /*4af0*/  @!P5 LDG.E.64 R214, desc[UR36][R240.64] ;  /* 0x00000024f0d6d981 */ /* 0x000124000c1e1b00 */
[----:B0-----:R-:W-:Y:S01]  /*4b00*/  IMAD R12, R248, 0x34, R10 ;  /* 0x00000034f80c7824 */ /* 0x001fe200078e020a */
[----:B------:R-:W-:-:S03]  /*4b10*/  @!P4 IADD3 R243, P6, R2, R249, RZ ;  /* 0x000000f902f3c210 */ /* 0x000fc60007fde0ff */
[----:B------:R-:W-:Y:S01]  /*4b20*/  IMAD.SHL.U32 R241, R12, 0x4, RZ ;  /* 0x000000040cf17824 */ /* 0x000fe200078e00ff */
[----:B------:R-:W-:-:S04]  /*4b30*/  @!P4 LEA.HI.X.SX32 R249, R249, R5, 0x1, P6 ;  /* 0x00000005f9f9c211 */ /* 0x000fc800030f0eff */
[----:B------:R-:W-:Y:S02]  /*4b40*/  ISETP.GE.OR P5, PT, R241, R4, P0 ;  /* 0x00000004f100720c */ /* 0x000fe400007a6670 */
[----:B-1----:R-:W-:Y:S02]  /*4b50*/  @!P4 LEA R238, P6, R243, R238, 0x2 ;  /* 0x000000eef3eec211 */ /* 0x002fe400078c10ff */
[----:B------:R-:W-:Y:S02]  /*4b60*/  FSEL R217, R217, RZ, P3 ;  /* 0x000000ffd9d97208 */ /* 0x000fe40001800000 */
[----:B------:R-:W-:Y:S02]  /*4b70*/  FSEL R216, R216, RZ, P3 ;  /* 0x000000ffd8d87208 */ /* 0x000fe40001800000 */
[----:B------:R-:W-:Y:S01]  /*4b80*/  @!P4 LEA.HI.X R239, R243, R239, R249, 0x2, P6 ;  /* 0x000000eff3efc211 */ /* 0x000fe200030f14f9 */
[----:B------:R-:W-:Y:S01]  /*4b90*/  IMAD.IADD R12, R12, 0x1, R248 ;  /* 0x000000010c0c7824 */ /* 0x000fe200078e02f8 */
[----:B------:R-:W-:-:S03]  /*4ba0*/  @!P1 IADD3 R243, P6, R2, R242, RZ ;  /* 0x000000f202f39210 */ /* 0x000fc60007fde0ff */
[----:B------:R0:W4:Y:S01]  /*4bb0*/  @!P4 LDG.E.64 R216, desc[UR36][R238.64] ;  /* 0x00000024eed8c981 */ /* 0x000122000c1e1b00 */
[----:B------:R-:W-:Y:S01]  /*4bc0*/  IMAD.SHL.U32 R249, R12, 0x4, RZ ;  /* 0x000000040cf97824 */ /* 0x000fe200078e00ff */
[----:B------:R-:W-:Y:S02]  /*4bd0*/  @!P1 LEA.HI.X.SX32 R242, R242, R5, 0x1, P6 ;  /* 0x00000005f2f29211 */ /* 0x000fe400030f0eff */
[----:B---3--:R-:W-:Y:S01]  /*4be0*/  @!P1 LEA R14, P6, R243, R14, 0x2 ;  /* 0x0000000ef30e9211 */ /* 0x008fe200078c10ff */
[----:B0-----:R-:W0:Y:S01]  /*4bf0*/  @!P5 LDC.64 R238, c[0x0][0x248] ;  /* 0x00009200ffeedb82 */ /* 0x001e220000000a00 */
[----:B------:R-:W-:Y:S02]  /*4c00*/  ISETP.GE.OR P4, PT, R249, R4, P0 ;  /* 0x00000004f900720c */ /* 0x000fe40000786670 */
[----:B------:R-:W-:Y:S01]  /*4c10*/  @!P1 LEA.HI.X R15, R243, R15, R242, 0x2, P6 ;  /* 0x0000000ff30f9211 */ /* 0x000fe200030f14f2 */
[----:B------:R-:W-:-:S04]  /*4c20*/  IMAD.IADD R242, R12, 0x1, R248 ;  /* 0x000000010cf27824 */ /* 0x000fc800078e02f8 */
[----:B------:R-:W-:Y:S01]  /*4c30*/  IMAD.SHL.U32 R242, R242, 0x4, RZ ;  /* 0x00000004f2f27824 */ /* 0x000fe200078e00ff */
[----:B------:R-:W-:-:S04]  /*4c40*/  @!P5 IADD3 R240, P6, R2, R241, RZ ;  /* 0x000000f102f0d210 */ /* 0x000fc80007fde0ff */
[----:B------:R-:W-:Y:S01]  /*4c50*/  ISETP.GE.OR P2, PT, R242, R4, P0 ;  /* 0x00000004f200720c */ /* 0x000fe20000746670 */
[----:B------:R-:W1:Y:S01]  /*4c60*/  @!P4 LDC.64 R12, c[0x0][0x248] ;  /* 0x00009200ff0ccb82 */ /* 0x000e620000000a00 */
[----:B------:R-:W-:Y:S02]  /*4c70*/  @!P5 LEA.HI.X.SX32 R241, R241, R5, 0x1, P6 ;  /* 0x00000005f1f1d211 */ /* 0x000fe400030f0eff */
[----:B------:R-:W-:Y:S02]  /*4c80*/  FSEL R219, R219, RZ, P3 ;  /* 0x000000ffdbdb7208 */ /* 0x000fe40001800000 */
[----:B------:R-:W-:Y:S02]  /*4c90*/  FSEL R218, R218, RZ, P3 ;  /* 0x000000ffdada7208 */ /* 0x000fe40001800000 */
[----:B------:R-:W-:Y:S02]  /*4ca0*/  FSEL R221, R221, RZ, P3 ;  /* 0x000000ffdddd7208 */ /* 0x000fe40001800000 */
[----:B0-----:R-:W-:-:S02]  /*4cb0*/  @!P5 LEA R238, P6, R240, R238, 0x2 ;  /* 0x000000eef0eed211 */ /* 0x001fc400078c10ff */
[----:B------:R0:W3:Y:S01]  /*4cc0*/  @!P1 LDG.E.64 R218, desc[UR36][R14.64] ;  /* 0x000000240eda9981 */ /* 0x0000e2000c1e1b00 */
[----:B------:R-:W-:Y:S02]  /*4cd0*/  FSEL R220, R220, RZ, P3 ;  /* 0x000000ffdcdc7208 */ /* 0x000fe40001800000 */
[----:B------:R-:W-:Y:S02]  /*4ce0*/  @!P5 LEA.HI.X R239, R240, R239, R241, 0x2, P6 ;  /* 0x000000eff0efd211 */ /* 0x000fe400030f14f1 */
[----:B------:R-:W1:Y:S03]  /*4cf0*/  @!P2 LDC.64 R240, c[0x0][0x248] ;  /* 0x00009200fff0ab82 */ /* 0x000e660000000a00 */
[----:B------:R1:W3:Y:S01]  /*4d00*/  @!P5 LDG.E.64 R220, desc[UR36][R238.64] ;  /* 0x00000024eedcd981 */ /* 0x0002e2000c1e1b00 */
[----:B0-----:R-:W-:Y:S01]  /*4d10*/  IMAD R14, R248, 0x37, R10 ;  /* 0x00000037f80e7824 */ /* 0x001fe200078e020a */
[----:B------:R-:W-:-:S03]  /*4d20*/  @!P4 IADD3 R243, P6, R2, R249, RZ ;  /* 0x000000f902f3c210 */ /* 0x000fc60007fde0ff */
[----:B-1----:R-:W-:Y:S01]  /*4d30*/  IMAD.SHL.U32 R239, R14, 0x4, RZ ;  /* 0x000000040eef7824 */ /* 0x002fe200078e00ff */
[----:B------:R-:W-:-:S04]  /*4d40*/  @!P4 LEA.HI.X.SX32 R249, R249, R5, 0x1, P6 ;  /* 0x00000005f9f9c211 */ /* 0x000fc800030f0eff */
[----:B------:R-:W-:Y:S02]  /*4d50*/  ISETP.GE.OR P1, PT, R239, R4, P0 ;  /* 0x00000004ef00720c */ /* 0x000fe40000726670 */
[----:B------:R-:W-:Y:S02]  /*4d60*/  @!P4 LEA R12, P6, R243, R12, 0x2 ;  /* 0x0000000cf30cc211 */ /* 0x000fe400078c10ff */
[----:B------:R-:W-:Y:S02]  /*4d70*/  FSEL R223, R223, RZ, P3 ;  /* 0x000000ffdfdf7208 */ /* 0x000fe40001800000 */
[----:B------:R-:W-:Y:S02]  /*4d80*/  FSEL R222, R222, RZ, P3 ;  /* 0x000000ffdede7208 */ /* 0x000fe40001800000 */
[----:B------:R-:W-:Y:S01]  /*4d90*/  @!P4 LEA.HI.X R13, R243, R13, R249, 0x2, P6 ;  /* 0x0000000df30dc211 */ /* 0x000fe200030f14f9 */
[----:B------:R-:W-:Y:S01]  /*4da0*/  IMAD.IADD R14, R14, 0x1, R248 ;  /* 0x000000010e0e7824 */ /* 0x000fe200078e02f8 */
[----:B------:R-:W-:-:S03]  /*4db0*/  @!P2 IADD3 R243, P6, R2, R242, RZ ;  /* 0x000000f202f3a210 */ /* 0x000fc60007fde0ff */
[----:B------:R0:W3:Y:S01]  /*4dc0*/  @!P4 LDG.E.64 R222, desc[UR36][R12.64] ;  /* 0x000000240cdec981 */ /* 0x0000e2000c1e1b00 */
[----:B------:R-:W-:Y:S01]  /*4dd0*/  @!P2 LEA.HI.X.SX32 R242, R242, R5, 0x1, P6 ;  /* 0x00000005f2f2a211 */ /* 0x000fe200030f0eff */
[C---:B------:R-:W-:Y:S01]  /*4de0*/  IMAD.SHL.U32 R249, R14.reuse, 0x4, RZ ;  /* 0x000000040ef97824 */ /* 0x040fe200078e00ff */
[C---:B------:R-:W-:Y:S01]  /*4df0*/  @!P2 LEA R240, P6, R243.reuse, R240, 0x2 ;  /* 0x000000f0f3f0a211 */ /* 0x040fe200078c10ff */
[----:B0-----:R-:W0:Y:S03]  /*4e00*/  @!P1 LDC.64 R12, c[0x0][0x248] ;  /* 0x00009200ff0c9b82 */ /* 0x001e260000000a00 */
[----:B------:R-:W-:Y:S01]  /*4e10*/  @!P2 LEA.HI.X R241, R243, R241, R242, 0x2, P6 ;  /* 0x000000f1f3f1a211 */ /* 0x000fe200030f14f2 */
[----:B------:R-:W-:Y:S01]  /*4e20*/  IMAD.IADD R242, R14, 0x1, R248 ;  /* 0x000000010ef27824 */ /* 0x000fe200078e02f8 */
[----:B------:R-:W-:-:S03]  /*4e30*/  ISETP.GE.OR P5, PT, R249, R4, P0 ;  /* 0x00000004f900720c */ /* 0x000fc600007a6670 */
[----:B------:R-:W-:Y:S01]  /*4e40*/  IMAD.SHL.U32 R242, R242, 0x4, RZ ;  /* 0x00000004f2f27824 */ /* 0x000fe200078e00ff */
[----:B------:R-:W-:-:S04]  /*4e50*/  @!P1 IADD3 R238, P6, R2, R239, RZ ;  /* 0x000000ef02ee9210 */ /* 0x000fc80007fde0ff */
[----:B------:R-:W-:-:S05]  /*4e60*/  ISETP.GE.OR P4, PT, R242, R4, P0 ;  /* 0x00000004f200720c */ /* 0x000fca0000786670 */
[----:B------:R-:W1:Y:S01]  /*4e70*/  @!P5 LDC.64 R14, c[0x0][0x248] ;  /* 0x00009200ff0edb82 */ /* 0x000e620000000a00 */
[----:B------:R-:W-:Y:S02]  /*4e80*/  @!P1 LEA.HI.X.SX32 R239, R239, R5, 0x1, P6 ;  /* 0x00000005efef9211 */ /* 0x000fe400030f0eff */
[----:B0-----:R-:W-:-:S04]  /*4e90*/  @!P1 LEA R12, P6, R238, R12, 0x2 ;  /* 0x0000000cee0c9211 */ /* 0x001fc800078c10ff */
[----:B------:R-:W-:Y:S02]  /*4ea0*/  @!P1 LEA.HI.X R13, R238, R13, R239, 0x2, P6 ;  /* 0x0000000dee0d9211 */ /* 0x000fe400030f14ef */
[----:B------:R-:W0:Y:S01]  /*4eb0*/  @!P4 LDC.64 R238, c[0x0][0x248] ;  /* 0x00009200ffeecb82 */ /* 0x000e220000000a00 */
[----:B------:R-:W-:-:S04]  /*4ec0*/  @!P5 IADD3 R243, P6, R2, R249, RZ ;  /* 0x000000f902f3d210 */ /* 0x000fc80007fde0ff */
[----:B------:R-:W-:Y:S02]  /*4ed0*/  @!P5 LEA.HI.X.SX32 R249, R249, R5, 0x1, P6 ;  /* 0x00000005f9f9d211 */ /* 0x000fe400030f0eff */
[----:B-1----:R-:W-:-:S04]  /*4ee0*/  @!P5 LEA R14, P6, R243, R14, 0x2 ;  /* 0x0000000ef30ed211 */ /* 0x002fc800078c10ff */
[----:B------:R-:W-:Y:S02]  /*4ef0*/  @!P5 LEA.HI.X R15, R243, R15, R249, 0x2, P6 ;  /* 0x0000000ff30fd211 */ /* 0x000fe400030f14f9 */
[----:B------:R-:W-:-:S04]  /*4f00*/  @!P4 IADD3 R243, P6, R2, R242, RZ ;  /* 0x000000f202f3c210 */ /* 0x000fc80007fde0ff */
[----:B------:R-:W-:Y:S02]  /*4f10*/  @!P4 LEA.HI.X.SX32 R242, R242, R5, 0x1, P6 ;  /* 0x00000005f2f2c211 */ /* 0x000fe400030f0eff */
[----:B------:R-:W-:Y:S02]  /*4f20*/  FSEL R225, R225, RZ, P3 ;  /* 0x000000ffe1e17208 */ /* 0x000fe40001800000 */
[C---:B0-----:R-:W-:Y:S02]  /*4f30*/  @!P4 LEA R238, P6, R243.reuse, R238, 0x2 ;  /* 0x000000eef3eec211 */ /* 0x041fe400078c10ff */
[----:B------:R-:W-:Y:S02]  /*4f40*/  FSEL R224, R224, RZ, P3 ;  /* 0x000000ffe0e07208 */ /* 0x000fe40001800000 */
[----:B------:R-:W-:Y:S01]  /*4f50*/  @!P4 LEA.HI.X R239, R243, R239, R242, 0x2, P6 ;  /* 0x000000eff3efc211 */ /* 0x000fe200030f14f2 */
[----:B------:R-:W-:Y:S01]  /*4f60*/  IMAD R242, R248, 0x3a, R10 ;  /* 0x0000003af8f27824 */ /* 0x000fe200078e020a */
[----:B------:R-:W-:-:S02]  /*4f70*/  FSEL R229, R229, RZ, P3 ;  /* 0x000000ffe5e57208 */ /* 0x000fc40001800000 */
[----:B------:R-:W-:Y:S01]  /*4f80*/  FSEL R228, R228, RZ, P3 ;  /* 0x000000ffe4e47208 */ /* 0x000fe20001800000 */
[----:B------:R0:W3:Y:S01]  /*4f90*/  @!P2 LDG.E.64 R224, desc[UR36][R240.64] ;  /* 0x00000024f0e0a981 */ /* 0x0000e2000c1e1b00 */
[----:B------:R-:W-:Y:S02]  /*4fa0*/  FSEL R227, R227, RZ, P3 ;  /* 0x000000ffe3e37208 */ /* 0x000fe40001800000 */
[----:B------:R-:W-:Y:S02]  /*4fb0*/  FSEL R226, R226, RZ, P3 ;  /* 0x000000ffe2e27208 */ /* 0x000fe40001800000 */
[----:B------:R1:W3:Y:S04]  /*4fc0*/  @!P5 LDG.E.64 R228, desc[UR36][R14.64] ;  /* 0x000000240ee4d981 */ /* 0x0002e8000c1e1b00 */
[----:B------:R2:W3:Y:S01]  /*4fd0*/  @!P1 LDG.E.64 R226, desc[UR36][R12.64] ;  /* 0x000000240ce29981 */ /* 0x0004e2000c1e1b00 */
[----:B0-----:R-:W-:Y:S01]  /*4fe0*/  IMAD.SHL.U32 R241, R242, 0x4, RZ ;  /* 0x00000004f2f17824 */ /* 0x001fe200078e00ff */
[----:B------:R-:W-:-:S04]  /*4ff0*/  ISETP.NE.U32.AND P1, PT, RZ, UR10, PT ;  /* 0x0000000aff007c0c */ /* 0x000fc8000bf25070 */
[----:B------:R-:W-:Y:S02]  /*5000*/  ISETP.GE.OR P5, PT, R241, R4, P0 ;  /* 0x00000004f100720c */ /* 0x000fe400007a6670 */
[----:B------:R-:W-:Y:S01]  /*5010*/  ISETP.NE.AND.EX P1, PT, RZ, UR11, PT, P1 ;  /* 0x0000000bff007c0c */ /* 0x000fe2000bf25310 */
[----:B------:R-:W-:Y:S01]  /*5020*/  IMAD.IADD R242, R242, 0x1, R248 ;  /* 0x00000001f2f27824 */ /* 0x000fe200078e02f8 */
[----:B------:R-:W-:Y:S02]  /*5030*/  FSEL R231, R231, RZ, P3 ;  /* 0x000000ffe7e77208 */ /* 0x000fe40001800000 */
[----:B------:R-:W-:Y:S01]  /*5040*/  FSEL R230, R230, RZ, P3 ;  /* 0x000000ffe6e67208 */ /* 0x000fe20001800000 */
[----:B------:R-:W-:-:S06]  /*5050*/  IMAD.SHL.U32 R249, R242, 0x4, RZ ;  /* 0x00000004f2f97824 */ /* 0x000fcc00078e00ff */
[----:B-1----:R-:W0:Y:S01]  /*5060*/  @!P5 LDC.64 R14, c[0x0][0x248] ;  /* 0x00009200ff0edb82 */ /* 0x002e220000000a00 */
[----:B------:R1:W3:Y:S01]  /*5070*/  @!P4 LDG.E.64 R230, desc[UR36][R238.64] ;  /* 0x00000024eee6c981 */ /* 0x0002e2000c1e1b00 */
[----:B--2---:R-:W-:Y:S01]  /*5080*/  @P1 IMAD R12, R248, UR45, RZ ;  /* 0x0000002df80c1c24 */ /* 0x004fe2000f8e02ff */
[----:B------:R-:W-:Y:S01]  /*5090*/  ISETP.GE.OR P4, PT, R249, R4, P0 ;  /* 0x00000004f900720c */ /* 0x000fe20000786670 */
[----:B------:R-:W-:-:S03]  /*50a0*/  IMAD.IADD R242, R242, 0x1, R248 ;  /* 0x00000001f2f27824 */ /* 0x000fc600078e02f8 */
[--C-:B------:R-:W-:Y:S01]  /*50b0*/  @P1 SHF.R.S32.HI R13, RZ, 0x1f, R12.reuse ;  /* 0x0000001fff0d1819 */ /* 0x100fe2000001140c */
[----:B------:R-:W-:Y:S01]  /*50c0*/  IMAD.SHL.U32 R242, R242, 0x4, RZ ;  /* 0x00000004f2f27824 */ /* 0x000fe200078e00ff */
[----:B------:R-:W-:Y:S02]  /*50d0*/  @P1 IADD3 R12, P2, P6, R3, UR10, R12 ;  /* 0x0000000a030c1c10 */ /* 0x000fe4000fe5e00c */
[----:B-1----:R-:W-:-:S04]  /*50e0*/  @P1 SHF.R.S32.HI R238, RZ, 0x1f, R3 ;  /* 0x0000001fffee1819 */ /* 0x002fc80000011403 */
[----:B------:R-:W-:Y:S02]  /*50f0*/  @P1 IADD3.X R13, R238, UR11, R13, P2, P6 ;  /* 0x0000000bee0d1c10 */ /* 0x000fe400097ec40d */
[----:B------:R-:W-:Y:S01]  /*5100*/  ISETP.GE.OR P2, PT, R242, R4, P0 ;  /* 0x00000004f200720c */ /* 0x000fe20000746670 */
[----:B------:R-:W1:Y:S01]  /*5110*/  @!P4 LDC.64 R238, c[0x0][0x248] ;  /* 0x00009200ffeecb82 */ /* 0x000e620000000a00 */
[----:B------:R-:W-:Y:S01]  /*5120*/  @!P5 IADD3 R240, P6, R2, R241, RZ ;  /* 0x000000f102f0d210 */ /* 0x000fe20007fde0ff */
[----:B------:R-:W-:Y:S01]  /*5130*/  IMAD.SHL.U32 R250, R10, 0x4, RZ ;  /* 0x000000040afa7824 */ /* 0x000fe200078e00ff */
[----:B------:R-:W-:Y:S01]  /*5140*/  @P3 LOP3.LUT R11, R11, 0x8, RZ, 0xfc, !PT ;  /* 0x000000080b0b3812 */ /* 0x000fe200078efcff */
[----:B------:R-:W2:Y:S01]  /*5150*/  @P1 LDG.E.U8 R12, desc[UR36][R12.64] ;  /* 0x000000240c0c1981 */ /* 0x000ea2000c1e1100 */
        /* <DEDUP_REMOVED lines=12> */
[----:B------:R-:W-:-:S13]  /*5220*/  ISETP.GE.OR P6, PT, R250, R4, P0 ;  /* 0x00000004fa00720c */ /* 0x000fda00007c6670 */
[----:B------:R-:W0:Y:S01]  /*5230*/  @!P6 LDC.64 R242, c[0x0][0x248] ;  /* 0x00009200fff2eb82 */ /* 0x000e220000000a00 */
[----:B------:R-:W-:-:S04]  /*5240*/  @!P6 IADD3 R249, P3, R2, R250, RZ ;  /* 0x000000fa02f9e210 */ /* 0x000fc80007f7e0ff */
[----:B------:R-:W-:Y:S02]  /*5250*/  @!P6 LEA.HI.X.SX32 R250, R250, R5, 0x1, P3 ;  /* 0x00000005fafae211 */ /* 0x000fe400018f0eff */
[----:B0-----:R-:W-:-:S04]  /*5260*/  @!P6 LEA R242, P3, R249, R242, 0x2 ;  /* 0x000000f2f9f2e211 */ /* 0x001fc800078610ff */
[----:B------:R-:W-:Y:S02]  /*5270*/  @!P6 LEA.HI.X R243, R249, R243, R250, 0x2, P3 ;  /* 0x000000f3f9f3e211 */ /* 0x000fe400018f14fa */
[----:B------:R-:W-:Y:S01]  /*5280*/  LOP3.LUT P3, RZ, R11, 0x8, RZ, 0xc0, !PT ;  /* 0x000000080bff7812 */ /* 0x000fe2000786c0ff */
[----:B------:R-:W-:Y:S01]  /*5290*/  IMAD R10, R248, 0x3d, R10 ;  /* 0x0000003df80a7824 */ /* 0x000fe200078e020a */
[----:B------:R-:W4:Y:S02]  /*52a0*/  LDL R250, [R1+0x34] ;  /* 0x0000340001fa7983 */ /* 0x000f240000100800 */
[----:B------:R-:W-:Y:S02]  /*52b0*/  FSEL R19, R19, RZ, P3 ;  /* 0x000000ff13137208 */ /* 0x000fe40001800000 */
[----:B------:R-:W-:Y:S01]  /*52c0*/  FSEL R18, R18, RZ, P3 ;  /* 0x000000ff12127208 */ /* 0x000fe20001800000 */
[----:B------:R-:W3:Y:S05]  /*52d0*/  LDL R249, [R1+0x28] ;  /* 0x0000280001f97983 */ /* 0x000eea0000100800 */
[----:B------:R-:W2:Y:S01]  /*52e0*/  @!P6 LDG.E.64 R18, desc[UR36][R242.64] ;  /* 0x00000024f212e981 */ /* 0x000ea2000c1e1b00 */
[----:B------:R-:W-:-:S02]  /*52f0*/  FSEL R9, R9, RZ, P3 ;  /* 0x000000ff09097208 */ /* 0x000fc40001800000 */
[----:B------:R-:W-:Y:S02]  /*5300*/  FSEL R8, R8, RZ, P3 ;  /* 0x000000ff08087208 */ /* 0x000fe40001800000 */
[----:B------:R-:W-:Y:S02]  /*5310*/  FSEL R17, R17, RZ, P3 ;  /* 0x000000ff11117208 */ /* 0x000fe40001800000 */
[----:B------:R-:W-:Y:S02]  /*5320*/  FSEL R16, R16, RZ, P3 ;  /* 0x000000ff10107208 */ /* 0x000fe40001800000 */
[----:B------:R0:W3:Y:S04]  /*5330*/  @!P4 LDG.E.64 R8, desc[UR36][R238.64] ;  /* 0x00000024ee08c981 */ /* 0x0000e8000c1e1b00 */
[----:B------:R1:W3:Y:S01]  /*5340*/  @!P5 LDG.E.64 R16, desc[UR36][R14.64] ;  /* 0x000000240e10d981 */ /* 0x0002e2000c1e1b00 */
[----:B------:R-:W-:-:S02]  /*5350*/  FSEL R233, R233, RZ, P3 ;  /* 0x000000ffe9e97208 */ /* 0x000fc40001800000 */
[----:B------:R-:W-:Y:S01]  /*5360*/  FSEL R232, R232, RZ, P3 ;  /* 0x000000ffe8e87208 */ /* 0x000fe20001800000 */
[----:B------:R-:W3:Y:S01]  /*5370*/  LDL R243, [R1+0x20] ;  /* 0x0000200001f37983 */ /* 0x000ee20000100800 */
[----:B0-----:R-:W-:Y:S01]  /*5380*/  IMAD.SHL.U32 R238, R10, 0x4, RZ ;  /* 0x000000040aee7824 */ /* 0x001fe200078e00ff */
[----:B------:R-:W-:Y:S02]  /*5390*/  FSEL R7, R7, RZ, P3 ;  /* 0x000000ff07077208 */ /* 0x000fe40001800000 */
[----:B------:R-:W3:Y:S02]  /*53a0*/  LDL R242, [R1+0x24] ;  /* 0x0000240001f27983 */ /* 0x000ee40000100800 */
[----:B------:R-:W-:Y:S01]  /*53b0*/  ISETP.GE.OR P5, PT, R238, R4, P0 ;  /* 0x00000004ee00720c */ /* 0x000fe200007a6670 */
[----:B-1----:R-:W-:-:S12]  /*53c0*/  IMAD.IADD R14, R10, 0x1, R248 ;  /* 0x000000010a0e7824 */ /* 0x002fd800078e02f8 */
[----:B------:R-:W0:Y:S01]  /*53d0*/  @!P5 LDC.64 R10, c[0x0][0x248] ;  /* 0x00009200ff0adb82 */ /* 0x000e220000000a00 */
[----:B------:R-:W-:-:S04]  /*53e0*/  @!P5 IADD3 R239, P6, R2, R238, RZ ;  /* 0x000000ee02efd210 */ /* 0x000fc80007fde0ff */
[----:B------:R-:W-:Y:S02]  /*53f0*/  @!P5 LEA.HI.X.SX32 R238, R238, R5, 0x1, P6 ;  /* 0x00000005eeeed211 */ /* 0x000fe400030f0eff */
[----:B0-----:R-:W-:-:S04]  /*5400*/  @!P5 LEA R10, P6, R239, R10, 0x2 ;  /* 0x0000000aef0ad211 */ /* 0x001fc800078c10ff */
[----:B------:R-:W-:-:S05]  /*5410*/  @!P5 LEA.HI.X R11, R239, R11, R238, 0x2, P6 ;  /* 0x0000000bef0bd211 */ /* 0x000fca00030f14ee */
[----:B------:R0:W3:Y:S02]  /*5420*/  @!P5 LDG.E.64 R232, desc[UR36][R10.64] ;  /* 0x000000240ae8d981 */ /* 0x0000e4000c1e1b00 */
[----:B0-----:R-:W-:Y:S01]  /*5430*/  FMUL.FTZ R11, R113, R118 ;  /* 0x00000076710b7220 */ /* 0x001fe20000410000 */
[----:B------:R-:W-:Y:S01]  /*5440*/  FMUL.FTZ R10, R112, R119 ;  /* 0x00000077700a7220 */ /* 0x000fe20000410000 */
[----:B------:R-:W3:Y:S04]  /*5450*/  LDL R113, [R1+0x48] ;  /* 0x0000480001717983 */ /* 0x000ee80000100800 */
[----:B------:R-:W4:Y:S01]  /*5460*/  LDL R112, [R1+0x54] ;  /* 0x0000540001707983 */ /* 0x000f220000100800 */
[----:B------:R-:W-:Y:S01]  /*5470*/  IMAD.IADD R13, R14, 0x1, R248 ;  /* 0x000000010e0d7824 */ /* 0x000fe200078e02f8 */
[----:B------:R-:W-:-:S02]  /*5480*/  FSEL R6, R6, RZ, P3 ;  /* 0x000000ff06067208 */ /* 0x000fc40001800000 */
[----:B------:R-:W3:Y:S01]  /*5490*/  LDL R248, [R1+0x2c] ;  /* 0x00002c0001f87983 */ /* 0x000ee20000100800 */
[----:B------:R-:W-:-:S03]  /*54a0*/  IMAD.SHL.U32 R13, R13, 0x4, RZ ;  /* 0x000000040d0d7824 */ /* 0x000fc600078e00ff */
[----:B------:R0:W3:Y:S02]  /*54b0*/  @!P2 LDG.E.64 R6, desc[UR36][R240.64] ;  /* 0x00000024f006a981 */ /* 0x0000e4000c1e1b00 */
[----:B------:R-:W-:Y:S01]  /*54c0*/  ISETP.GE.OR P4, PT, R13, R4, P0 ;  /* 0x000000040d00720c */ /* 0x000fe20000786670 */
[----:B0-----:R-:W-:-:S05]  /*54d0*/  IMAD.SHL.U32 R240, R14, 0x4, RZ ;  /* 0x000000040ef07824 */ /* 0x001fca00078e00ff */
[----:B------:R-:W-:-:S07]  /*54e0*/  ISETP.GE.OR P2, PT, R240, R4, P0 ;  /* 0x00000004f000720c */ /* 0x000fce0000746670 */
[----:B------:R-:W0:Y:S01]  /*54f0*/  @!P4 LDC.64 R14, c[0x0][0x248] ;  /* 0x00009200ff0ecb82 */ /* 0x000e220000000a00 */
[----:B------:R-:W-:-:S07]  /*5500*/  @!P4 IADD3 R241, P6, R2, R13, RZ ;  /* 0x0000000d02f1c210 */ /* 0x000fce0007fde0ff */
[----:B------:R-:W1:Y:S01]  /*5510*/  @!P2 LDC.64 R238, c[0x0][0x248] ;  /* 0x00009200ffeeab82 */ /* 0x000e620000000a00 */
[----:B------:R-:W-:Y:S02]  /*5520*/  @!P4 LEA.HI.X.SX32 R13, R13, R5, 0x1, P6 ;  /* 0x000000050d0dc211 */ /* 0x000fe400030f0eff */
[----:B0-----:R-:W-:-:S04]  /*5530*/  @!P4 LEA R14, P6, R241, R14, 0x2 ;  /* 0x0000000ef10ec211 */ /* 0x001fc800078c10ff */
[----:B------:R-:W-:Y:S02]  /*5540*/  @!P4 LEA.HI.X R15, R241, R15, R13, 0x2, P6 ;  /* 0x0000000ff10fc211 */ /* 0x000fe400030f140d */
[----:B------:R-:W-:Y:S01]  /*5550*/  @!P2 IADD3 R13, P6, R2, R240, RZ ;  /* 0x000000f0020da210 */ /* 0x000fe20007fde0ff */
[----:B------:R-:W3:Y:S03]  /*5560*/  LDL R241, [R1+0x18] ;  /* 0x0000180001f17983 */ /* 0x000ee60000100800 */
[----:B------:R-:W-:Y:S02]  /*5570*/  @!P2 LEA.HI.X.SX32 R240, R240, R5, 0x1, P6 ;  /* 0x00000005f0f0a211 */ /* 0x000fe400030f0eff */
[----:B-1----:R-:W-:Y:S02]  /*5580*/  @!P2 LEA R238, P6, R13, R238, 0x2 ;  /* 0x000000ee0deea211 */ /* 0x002fe400078c10ff */
[----:B------:R-:W-:-:S02]  /*5590*/  FSEL R237, R237, RZ, P3 ;  /* 0x000000ffeded7208 */ /* 0x000fc40001800000 */
[----:B------:R-:W-:Y:S02]  /*55a0*/  FSEL R236, R236, RZ, P3 ;  /* 0x000000ffecec7208 */ /* 0x000fe40001800000 */
[----:B------:R-:W-:Y:S02]  /*55b0*/  @!P2 LEA.HI.X R239, R13, R239, R240, 0x2, P6 ;  /* 0x000000ef0defa211 */ /* 0x000fe400030f14f0 */
[----:B------:R-:W3:Y:S01]  /*55c0*/  LDL R240, [R1+0x1c] ;  /* 0x00001c0001f07983 */ /* 0x000ee20000100800 */
[----:B------:R-:W-:Y:S02]  /*55d0*/  FSEL R235, R235, RZ, P3 ;  /* 0x000000ffebeb7208 */ /* 0x000fe40001800000 */
[----:B------:R-:W-:Y:S01]  /*55e0*/  FSEL R234, R234, RZ, P3 ;  /* 0x000000ffeaea7208 */ /* 0x000fe20001800000 */
[----:B------:R0:W3:Y:S04]  /*55f0*/  @!P2 LDG.E.64 R236, desc[UR36][R238.64] ;  /* 0x00000024eeeca981 */ /* 0x0000e8000c1e1b00 */
[----:B------:R-:W3:Y:S04]  /*5600*/  LDL R13, [R1] ;  /* 0x00000000010d7983 */ /* 0x000ee80000100800 */
[----:B------:R-:W3:Y:S04]  /*5610*/  @!P4 LDG.E.64 R234, desc[UR36][R14.64] ;  /* 0x000000240eeac981 */ /* 0x000ee8000c1e1b00 */
[----:B------:R-:W3:Y:S04]  /*5620*/  LDL R239, [R1+0x10] ;  /* 0x0000100001ef7983 */ /* 0x000ee80000100800 */
[----:B------:R-:W3:Y:S04]  /*5630*/  LDL R238, [R1+0x14] ;  /* 0x0000140001ee7983 */ /* 0x000ee80000100800 */
[----:B------:R-:W3:Y:S04]  /*5640*/  LDL R15, [R1+0x8] ;  /* 0x00000800010f7983 */ /* 0x000ee80000100800 */
[----:B------:R-:W3:Y:S01]  /*5650*/  LDL R14, [R1+0xc] ;  /* 0x00000c00010e7983 */ /* 0x000ee20000100800 */
[----:B--2---:R-:W-:-:S03]  /*5660*/  FFMA.FTZ R11, R111, R18, R11 ;  /* 0x000000126f0b7223 */ /* 0x004fc6000001000b */
[----:B------:R-:W2:Y:S01]  /*5670*/  LDL R111, [R1+0x50] ;  /* 0x00005000016f7983 */ /* 0x000ea20000100800 */
[----:B------:R-:W-:-:S03]  /*5680*/  FFMA.FTZ R10, R0, R19, R10 ;  /* 0x00000013000a7223 */ /* 0x000fc6000001000a */
[----:B------:R-:W2:Y:S01]  /*5690*/  LDL R0, [R1+0x30] ;  /* 0x0000300001007983 */ /* 0x000ea20000100800 */
[----:B------:R-:W-:-:S03]  /*56a0*/  ISETP.NE.AND P1, PT, R12, RZ, P1 ;  /* 0x000000ff0c00720c */ /* 0x000fc60000f25270 */
[----:B------:R-:W2:Y:S01]  /*56b0*/  LDL R12, [R1+0x4] ;  /* 0x00000400010c7983 */ /* 0x000ea20000100800 */
[----:B----4-:R-:W-:-:S04]  /*56c0*/  FFMA.FTZ R10, R112, R121, R10 ;  /* 0x00000079700a7223 */ /* 0x010fc8000001000a */
[----:B------:R-:W-:-:S04]  /*56d0*/  FFMA.FTZ R10, R114, R123, R10 ;  /* 0x0000007b720a7223 */ /* 0x000fc8000001000a */
[----:B------:R-:W-:-:S04]  /*56e0*/  FFMA.FTZ R10, R116, R125, R10 ;  /* 0x0000007d740a7223 */ /* 0x000fc8000001000a */
[----:B------:R-:W-:-:S04]  /*56f0*/  FFMA.FTZ R10, R251, R127, R10 ;  /* 0x0000007ffb0a7223 */ /* 0x000fc8000001000a */
[----:B------:R-:W-:-:S04]  /*5700*/  FFMA.FTZ R10, R250, R129, R10 ;  /* 0x00000081fa0a7223 */ /* 0x000fc8000001000a */
[----:B---3--:R-:W-:-:S04]  /*5710*/  FFMA.FTZ R10, R248, R131, R10 ;  /* 0x00000083f80a7223 */ /* 0x008fc8000001000a */
[----:B------:R-:W-:-:S04]  /*5720*/  FFMA.FTZ R10, R242, R133, R10 ;  /* 0x00000085f20a7223 */ /* 0x000fc8000001000a */
[----:B------:R-:W-:-:S04]  /*5730*/  FFMA.FTZ R10, R240, R135, R10 ;  /* 0x00000087f00a7223 */ /* 0x000fc8000001000a */
[----:B------:R-:W-:-:S04]  /*5740*/  FFMA.FTZ R10, R238, R137, R10 ;  /* 0x00000089ee0a7223 */ /* 0x000fc8000001000a */
[----:B------:R-:W-:Y:S01]  /*5750*/  FFMA.FTZ R10, R14, R139, R10 ;  /* 0x0000008b0e0a7223 */ /* 0x000fe2000001000a */
[----:B--2---:R-:W-:Y:S02]  /*5760*/  FFMA.FTZ R11, R111, R120, R11 ;  /* 0x000000786f0b7223 */ /* 0x004fe4000001000b */
[----:B------:R-:W2:Y:S02]  /*5770*/  LDL.LU R111, [R1+0x8c] ;  /* 0x00008c00016f7983 */ /* 0x000ea40000300800 */
[----:B------:R-:W-:Y:S02]  /*5780*/  FFMA.FTZ R11, R113, R122, R11 ;  /* 0x0000007a710b7223 */ /* 0x000fe4000001000b */
[----:B------:R-:W3:Y:S04]  /*5790*/  LDL.LU R112, [R1+0x88] ;  /* 0x0000880001707983 */ /* 0x000ee80000300800 */
[----:B------:R-:W4:Y:S01]  /*57a0*/  LDL.LU R113, [R1+0x84] ;  /* 0x0000840001717983 */ /* 0x000f220000300800 */
[----:B------:R-:W-:-:S03]  /*57b0*/  FFMA.FTZ R11, R115, R124, R11 ;  /* 0x0000007c730b7223 */ /* 0x000fc6000001000b */
[----:B------:R-:W4:Y:S01]  /*57c0*/  LDL.LU R114, [R1+0x80] ;  /* 0x0000800001727983 */ /* 0x000f220000300800 */
[----:B------:R-:W-:-:S03]  /*57d0*/  FFMA.FTZ R11, R117, R126, R11 ;  /* 0x0000007e750b7223 */ /* 0x000fc6000001000b */
[----:B------:R-:W4:Y:S04]  /*57e0*/  LDL.LU R115, [R1+0x7c] ;  /* 0x00007c0001737983 */ /* 0x000f280000300800 */
[----:B------:R-:W4:Y:S04]  /*57f0*/  LDL.LU R116, [R1+0x78] ;  /* 0x0000780001747983 */ /* 0x000f280000300800 */
[----:B------:R-:W4:Y:S01]  /*5800*/  LDL.LU R117, [R1+0x74] ;  /* 0x0000740001757983 */ /* 0x000f220000300800 */
[----:B------:R-:W-:-:S03]  /*5810*/  FFMA.FTZ R11, R0, R128, R11 ;  /* 0x00000080000b7223 */ /* 0x000fc6000001000b */
[----:B------:R1:W5:Y:S04]  /*5820*/  LDL.LU R251, [R1+0x70] ;  /* 0x0000700001fb7983 */ /* 0x0003680000300800 */
[----:B------:R1:W5:Y:S01]  /*5830*/  LDL.LU R0, [R1+0x6c] ;  /* 0x00006c0001007983 */ /* 0x0003620000300800 */
[----:B------:R-:W-:-:S04]  /*5840*/  FFMA.FTZ R11, R249, R130, R11 ;  /* 0x00000082f90b7223 */ /* 0x000fc8000001000b */
[----:B------:R-:W-:-:S04]  /*5850*/  FFMA.FTZ R11, R243, R132, R11 ;  /* 0x00000084f30b7223 */ /* 0x000fc8000001000b */
[----:B------:R-:W-:-:S04]  /*5860*/  FFMA.FTZ R11, R241, R134, R11 ;  /* 0x00000086f10b7223 */ /* 0x000fc8000001000b */
[----:B------:R-:W-:-:S04]  /*5870*/  FFMA.FTZ R11, R239, R136, R11 ;  /* 0x00000088ef0b7223 */ /* 0x000fc8000001000b */
        /* <DEDUP_REMOVED lines=90> */
[----:B------:R-:W0:Y:S02]  /*5e20*/  S2R R12, SR_TID.X ;  /* 0x00000000000c7919 */ /* 0x000e240000002100 */
[----:B------:R-:W-:Y:S01]  /*5e30*/  FFMA.FTZ R11, R102, R228, R11 ;  /* 0x000000e4660b7223 */ /* 0x000fe2000001000b */
[----:B------:R-:W-:-:S03]  /*5e40*/  FFMA.FTZ R10, R105, R231, R10 ;  /* 0x000000e7690a7223 */ /* 0x000fc6000001000a */
[----:B------:R-:W-:Y:S01]  /*5e50*/  FFMA.FTZ R11, R104, R230, R11 ;  /* 0x000000e6680b7223 */ /* 0x000fe2000001000b */
[----:B------:R-:W-:-:S03]  /*5e60*/  FFMA.FTZ R10, R107, R17, R10 ;  /* 0x000000116b0a7223 */ /* 0x000fc6000001000a */
[----:B------:R-:W-:Y:S01]  /*5e70*/  FFMA.FTZ R11, R106, R16, R11 ;  /* 0x000000106a0b7223 */ /* 0x000fe2000001000b */
[----:B------:R-:W-:-:S03]  /*5e80*/  FFMA.FTZ R10, R109, R9, R10 ;  /* 0x000000096d0a7223 */ /* 0x000fc6000001000a */
[----:B------:R-:W-:-:S04]  /*5e90*/  FFMA.FTZ R11, R108, R8, R11 ;  /* 0x000000086c0b7223 */ /* 0x000fc8000001000b */
[----:B------:R-:W-:Y:S01]  /*5ea0*/  FFMA.FTZ R11, R110, R6, R11 ;  /* 0x000000066e0b7223 */ /* 0x000fe2000001000b */
[----:B------:R-:W-:Y:S01]  /*5eb0*/  UMOV UR4, 0xffffffff ;  /* 0xffffffff00047882 */ /* 0x000fe20000000000 */
[----:B0-----:R-:W-:Y:S01]  /*5ec0*/  LOP3.LUT R238, R12, 0x1, RZ, 0xc0, !PT ;  /* 0x000000010cee7812 */ /* 0x001fe200078ec0ff */
        /* <DEDUP_REMOVED lines=8> */
[----:B-1----:R-:W-:Y:S06]  /*5f50*/  BRA.DIV UR4, `(.L_x_4108) ;  /* 0x0000003204e87947 */ /* 0x002fec000b800000 */
[----:B------:R0:W1:Y:S02]  /*5f60*/  SHFL.BFLY PT, R14, R10, 0x1, 0x1f ;  /* 0x0c201f000a0e7f89 */ /* 0x00006400000e0000 */
.L_x_4155:
        /* <DEDUP_REMOVED lines=28> */
[----:B------:R-:W-:-:S04]  /*6130*/  @P2 ISETP.GE.AND P0, PT, R3, R13, PT ;  /* 0x0000000d0300220c */ /* 0x000fc80003f06270 */
[----:B0-----:R-:W-:-:S04]  /*6140*/  @P2 SEL R11, RZ, UR39, P0 ;  /* 0x00000027ff0b2c07 */ /* 0x001fc80008000000 */
[----:B------:R-:W-:-:S04]  /*6150*/  @P2 IADD3 R11, R11, -UR40, R3 ;  /* 0x800000280b0b2c10 */ /* 0x000fc8000fffe003 */
[----:B------:R-:W-:-:S05]  /*6160*/  @P2 I2FP.F32.S32 R11, R11 ;  /* 0x0000000b000b2245 */ /* 0x000fca0000201400 */
[----:B--2---:R-:W-:Y:S01]  /*6170*/  @P2 FFMA.FTZ R12, R11, R10, R12 ;  /* 0x0000000a0b0c2223 */ /* 0x004fe2000001000c */
[----:B------:R-:W-:-:S04]  /*6180*/  VIADD R10, R3, -UR42 ;  /* 0x8000002a030a7c36 */ /* 0x000fc80008000000 */
[----:B-----5:R-:W-:Y:S01]  /*6190*/  IMAD R10, R10, 0x4, R0 ;  /* 0x000000040a0a7824 */ /* 0x020fe200078e0200 */
[----:B------:R-:W-:-:S04]  /*61a0*/  @!P1 FMNMX.FTZ R251, R251, R12, !PT ;  /* 0x0000000cfbfb9209 */ /* 0x000fc80007810000 */
[----:B------:R1:W-:Y:S03]  /*61b0*/  STS [R10], R12 ;  /* 0x0000000c0a007388 */ /* 0x0003e60000000800 */
.L_x_4110:
[----:B------:R-:W-:Y:S05]  /*61c0*/  BSYNC B1 ;  /* 0x0000000000017941 */ /* 0x000fea0003800000 */
.L_x_4109:
[----:B------:R-:W-:-:S05]  /*61d0*/  VIADD R3, R3, 0x40 ;  /* 0x0000004003037836 */ /* 0x000fca0000000000 */
[----:B------:R-:W-:-:S13]  /*61e0*/  ISETP.GE.AND P0, PT, R3, UR7, PT ;  /* 0x0000000703007c0c */ /* 0x000fda000bf06270 */
[----:B------:R-:W-:Y:S05]  /*61f0*/  @!P0 BRA `(.L_x_4111) ;  /* 0xffffffc400248947 */ /* 0x000fea000383ffff */
.L_x_4107:
[----:B------:R-:W-:Y:S05]  /*6200*/  BSYNC B0 ;  /* 0x0000000000007941 */ /* 0x000fea0003800000 */
.L_x_4106:
        /* <DEDUP_REMOVED lines=9> */
.L_x_4161:
[----:B------:R-:W4:Y:S01]  /*62a0*/  S2R R8, SR_TID.X ;  /* 0x0000000000087919 */ /* 0x000f220000002100 */
[----:B0--3--:R-:W-:Y:S01]  /*62b0*/  FMNMX.FTZ R3, R3, R14, !PT ;  /* 0x0000000e03037209 */ /* 0x009fe20007810000 */
[----:B------:R-:W-:Y:S05]  /*62c0*/  WARPSYNC.ALL ;  /* 0x0000000000007948 */ /* 0x000fea0003800000 */
[----:B----4-:R-:W-:-:S04]  /*62d0*/  SHF.R.S32.HI R4, RZ, 0x1f, R8 ;  /* 0x0000001fff047819 */ /* 0x010fc80000011408 */
[----:B------:R-:W-:-:S04]  /*62e0*/  LEA.HI R2, R4, R8, RZ, 0x5 ;  /* 0x0000000804027211 */ /* 0x000fc800078f28ff */
[----:B------:R-:W-:-:S05]  /*62f0*/  LOP3.LUT R5, R2, 0xffffffe0, RZ, 0xc0, !PT ;  /* 0xffffffe002057812 */ /* 0x000fca00078ec0ff */
[----:B------:R-:W-:-:S05]  /*6300*/  IMAD.IADD R5, R8, 0x1, -R5 ;  /* 0x0000000108057824 */ /* 0x000fca00078e0a05 */
        /* <DEDUP_REMOVED lines=9> */
[----:B------:R-:W-:Y:S02]  /*63a0*/  VIADD R7, R8, UR42 ;  /* 0x0000002a08077c36 */ /* 0x000fe40008000000 */
        /* <DEDUP_REMOVED lines=15> */
[----:B------:R0:W3:Y:S01]  /*64a0*/  SHFL.IDX PT, R11, R6, RZ, 0x1f ;  /* 0x00001fff060b7589 */ /* 0x0000e200000e0000 */
[----:B------:R-:W-:Y:S05]  /*64b0*/  @P1 BRA `(.L_x_4114) ;  /* 0x0000000000781947 */ /* 0x000fea0003800000 */
[----:B------:R-:W-:Y:S01]  /*64c0*/  ULDC.64 UR4, c[0x0][0x2b0] ;  /* 0x0000ac0000047ab9 */ /* 0x000fe20000000a00 */
[----:B------:R-:W-:Y:S01]  /*64d0*/  IMAD.MOV.U32 R8, RZ, RZ, RZ ;  /* 0x000000ffff087224 */ /* 0x000fe200078e00ff */
[----:B------:R-:W-:Y:S01]  /*64e0*/  ISETP.NE.U32.AND P0, PT, RZ, UR4, PT ;  /* 0x00000004ff007c0c */ /* 0x000fe2000bf05070 */
[----:B------:R-:W-:-:S03]  /*64f0*/  IMAD.MOV.U32 R5, RZ, RZ, R7 ;  /* 0x000000ffff057224 */ /* 0x000fc600078e0007 */
[----:B------:R-:W-:-:S13]  /*6500*/  ISETP.NE.AND.EX P0, PT, RZ, UR5, PT, P0 ;  /* 0x00000005ff007c0c */ /* 0x000fda000bf05300 */
.L_x_4118:
[----:B------:R-:W-:Y:S01]  /*6510*/  VIADD R3, R5, -UR42 ;  /* 0x8000002a05037c36 */ /* 0x000fe20008000000 */
[----:B------:R-:W-:Y:S03]  /*6520*/  BSSY B1, `(.L_x_4115) ;  /* 0x0000012000017945 */ /* 0x000fe60003800000 */
[----:B0-----:R-:W-:Y:S01]  /*6530*/  IMAD R6, R3, 0x4, R0 ;  /* 0x0000000403067824 */ /* 0x001fe200078e0200 */
[----:B------:R-:W-:Y:S06]  /*6540*/  @!P0 BRA `(.L_x_4116) ;  /* 0x00000000002c8947 */ /* 0x000fec0003800000 */
[----:B------:R-:W-:Y:S01]  /*6550*/  UIMAD UR4, UR45, UR7, URZ ;  /* 0x000000072d0472a4 */ /* 0x000fe2000f8e023f */
[----:B------:R-:W-:-:S03]  /*6560*/  SHF.R.S32.HI R3, RZ, 0x1f, R5 ;  /* 0x0000001fff037819 */ /* 0x000fc60000011405 */
[----:B------:R-:W-:Y:S02]  /*6570*/  USHF.R.S32.HI UR5, URZ, 0x1f, UR4 ;  /* 0x0000001f3f057899 */ /* 0x000fe40008011404 */
[----:B------:R-:W-:-:S04]  /*6580*/  IMAD.U32 R2, RZ, RZ, UR4 ;  /* 0x00000004ff027e24 */ /* 0x000fc8000f8e00ff */
[----:B-1----:R-:W-:Y:S01]  /*6590*/  IMAD.U32 R10, RZ, RZ, UR5 ;  /* 0x00000005ff0a7e24 */ /* 0x002fe2000f8e00ff */
[----:B------:R-:W-:-:S04]  /*65a0*/  IADD3 R2, P2, P3, R5, UR8, R2 ;  /* 0x0000000805027c10 */ /* 0x000fc8000fb5e002 */
[----:B------:R-:W-:-:S05]  /*65b0*/  IADD3.X R3, R3, UR9, R10, P2, P3 ;  /* 0x0000000903037c10 */ /* 0x000fca00097e640a */
[----:B------:R-:W4:Y:S02]  /*65c0*/  LDG.E.U8 R2, desc[UR36][R2.64] ;  /* 0x0000002402027981 */ /* 0x000f24000c1e1100 */
[----:B----4-:R-:W-:-:S13]  /*65d0*/  ISETP.NE.AND P2, PT, R2, RZ, PT ;  /* 0x000000ff0200720c */ /* 0x010fda0003f45270 */
[----:B------:R-:W-:Y:S01]  /*65e0*/  @P2 IMAD.MOV.U32 R9, RZ, RZ, RZ ;  /* 0x000000ffff092224 */ /* 0x000fe200078e00ff */
[----:B------:R-:W-:Y:S06]  /*65f0*/  @P2 BRA `(.L_x_4117) ;  /* 0x0000000000102947 */ /* 0x000fec0003800000 */
.L_x_4116:
[----:B------:R-:W3:Y:S02]  /*6600*/  LDS R2, [R6] ;  /* 0x0000000006027984 */ /* 0x000ee40000000800 */
[----:B---3--:R-:W-:-:S04]  /*6610*/  FADD.FTZ R2, -R11, R2 ;  /* 0x000000020b027221 */ /* 0x008fc80000010100 */
[----:B------:R-:W-:-:S04]  /*6620*/  FMUL.FTZ R2, R2, 1.4426950216293334961 ;  /* 0x3fb8aa3b02027820 */ /* 0x000fc80000410000 */
[----:B------:R0:W4:Y:S03]  /*6630*/  MUFU.EX2 R9, R2 ;  /* 0x0000000200097308 */ /* 0x0001260000000800 */
.L_x_4117:
[----:B------:R-:W-:Y:S05]  /*6640*/  BSYNC B1 ;  /* 0x0000000000017941 */ /* 0x000fea0003800000 */
.L_x_4115:
[----:B----4-:R4:W-:Y:S01]  /*6650*/  STS [R6], R9 ;  /* 0x0000000906007388 */ /* 0x0109e20000000800 */
[----:B------:R-:W-:Y:S02]  /*6660*/  VIADD R5, R5, 0x80 ;  /* 0x0000008005057836 */ /* 0x000fe40000000000 */
[----:B------:R-:W-:-:S03]  /*6670*/  FADD.FTZ R8, R9, R8 ;  /* 0x0000000809087221 */ /* 0x000fc60000010000 */
[----:B------:R-:W-:-:S13]  /*6680*/  ISETP.GT.AND P2, PT, R5, UR40, PT ;  /* 0x0000002805007c0c */ /* 0x000fda000bf44270 */
[----:B----4-:R-:W-:Y:S05]  /*6690*/  @!P2 BRA `(.L_x_4118) ;  /* 0xfffffffc009ca947 */ /* 0x010fea000383ffff */
.L_x_4114:
[----:B------:R-:W-:Y:S05]  /*66a0*/  BSYNC B0 ;  /* 0x0000000000007941 */ /* 0x000fea0003800000 */
.L_x_4113:
[----:B------:R-:W4:Y:S01]  /*66b0*/  SHFL.BFLY PT, R3, R8, 0x10, 0x1f ;  /* 0x0e001f0008037f89 */ /* 0x000f2200000e0000 */
[----:B------:R-:W-:Y:S01]  /*66c0*/  ULDC.U8 UR4, c[0x0][0x31c] ;  /* 0x0000c70000047ab9 */ /* 0x000fe20000000000 */
[----:B------:R-:W-:Y:S01]  /*66d0*/  ULDC UR7, c[0x0][0x288] ;  /* 0x0000a20000077ab9 */ /* 0x000fe20000000800 */
[----:B------:R-:W-:Y:S01]  /*66e0*/  UMOV UR5, URZ ;  /* 0x0000003f00057c82 */ /* 0x000fe20008000000 */
[----:B-1----:R-:W1:Y:S01]  /*66f0*/  S2R R12, SR_TID.X ;  /* 0x00000000000c7919 */ /* 0x002e620000002100 */
[----:B------:R-:W-:Y:S01]  /*6700*/  UIMAD UR7, UR45, UR7, UR46 ;  /* 0x000000072d0772a4 */ /* 0x000fe2000f8e022e */
[----:B----4-:R-:W-:-:S05]  /*6710*/  FADD.FTZ R3, R3, R8 ;  /* 0x0000000803037221 */ /* 0x010fca0000010000 */
[----:B0-----:R-:W0:Y:S01]  /*6720*/  SHFL.BFLY PT, R2, R3, 0x8, 0x1f ;  /* 0x0d001f0003027f89 */ /* 0x001e2200000e0000 */
[C---:B-1----:R-:W-:Y:S02]  /*6730*/  LOP3.LUT P0, RZ, R12.reuse, 0x1f, RZ, 0xc0, !PT ;  /* 0x0000001f0cff7812 */ /* 0x042fe4000780c0ff */
[----:B------:R-:W-:-:S04]  /*6740*/  LOP3.LUT R9, R12, 0x1f, RZ, 0xc0, !PT ;  /* 0x0000001f0c097812 */ /* 0x000fc800078ec0ff */
[----:B------:R-:W-:-:S07]  /*6750*/  ISETP.GT.U32.AND P2, PT, R9, 0x3, PT ;  /* 0x000000030900780c */ /* 0x000fce0003f44070 */
[----:B------:R-:W1:Y:S01]  /*6760*/  @!P0 S2R R9, SR_CgaCtaId ;  /* 0x0000000000098919 */ /* 0x000e620000008800 */
[----:B------:R-:W-:Y:S01]  /*6770*/  @!P0 MOV R8, 0x400 ;  /* 0x0000040000088802 */ /* 0x000fe20000000f00 */
[----:B0-----:R-:W-:-:S04]  /*6780*/  FADD.FTZ R2, R3, R2 ;  /* 0x0000000203027221 */ /* 0x001fc80000010000 */
[----:B---3--:R-:W0:Y:S01]  /*6790*/  @!P2 S2R R11, SR_CgaCtaId ;  /* 0x00000000000ba919 */ /* 0x008e220000008800 */
[----:B------:R-:W-:Y:S01]  /*67a0*/  @!P2 MOV R10, 0x400 ;  /* 0x00000400000aa802 */ /* 0x000fe20000000f00 */
[----:B------:R-:W3:Y:S01]  /*67b0*/  SHFL.BFLY PT, R5, R2, 0x4, 0x1f ;  /* 0x0c801f0002057f89 */ /* 0x000ee200000e0000 */
[----:B-1----:R-:W-:Y:S01]  /*67c0*/  @!P0 LEA R8, R9, R8, 0x18 ;  /* 0x0000000809088211 */ /* 0x002fe200078ec0ff */
[----:B------:R-:W-:Y:S02]  /*67d0*/  @!P2 IMAD.SHL.U32 R9, R12, 0x4, RZ ;  /* 0x000000040c09a824 */ /* 0x000fe400078e00ff */
[----:B---3--:R-:W-:Y:S01]  /*67e0*/  FADD.FTZ R5, R2, R5 ;  /* 0x0000000502057221 */ /* 0x008fe20000010000 */
[----:B------:R-:W-:Y:S02]  /*67f0*/  @!P0 SHF.R.U32.HI R2, RZ, 0x3, R12 ;  /* 0x00000003ff028819 */ /* 0x000fe4000001160c */
[----:B0-----:R-:W-:Y:S02]  /*6800*/  @!P2 LEA R11, R11, R10, 0x18 ;  /* 0x0000000a0b0ba211 */ /* 0x001fe400078ec0ff */
[----:B------:R-:W0:Y:S02]  /*6810*/  SHFL.BFLY PT, R6, R5, 0x2, 0x1f ;  /* 0x0c401f0005067f89 */ /* 0x000e2400000e0000 */
[----:B0-----:R-:W-:Y:S01]  /*6820*/  FADD.FTZ R6, R5, R6 ;  /* 0x0000000605067221 */ /* 0x001fe20000010000 */
[----:B------:R-:W-:-:S02]  /*6830*/  @!P0 LOP3.LUT R5, R2, 0x1ffffffc, RZ, 0xc0, !PT ;  /* 0x1ffffffc02058812 */ /* 0x000fc400078ec0ff */
[----:B------:R-:W-:Y:S02]  /*6840*/  @!P2 LOP3.LUT R2, R9, 0x7c, RZ, 0xc0, !PT ;  /* 0x0000007c0902a812 */ /* 0x000fe400078ec0ff */
[----:B------:R-:W0:Y:S01]  /*6850*/  SHFL.BFLY PT, R3, R6, 0x1, 0x1f ;  /* 0x0c201f0006037f89 */ /* 0x000e2200000e0000 */
[----:B------:R-:W-:Y:S02]  /*6860*/  @!P0 IMAD.IADD R8, R5, 0x1, R8 ;  /* 0x0000000105088824 */ /* 0x000fe400078e0208 */
[----:B------:R-:W-:Y:S02]  /*6870*/  @!P2 IMAD.IADD R2, R11, 0x1, R2 ;  /* 0x000000010b02a824 */ /* 0x000fe400078e0202 */
        /* <DEDUP_REMOVED lines=18> */
.L_x_4119:
[----:B------:R-:W-:Y:S01]  /*69a0*/  ULDC.64 UR8, c[0x0][0x310] ;  /* 0x0000c40000087ab9 */ /* 0x000fe20000000a00 */
[----:B------:R-:W-:Y:S04]  /*69b0*/  BSSY B0, `(.L_x_4120) ;  /* 0x0000012000007945 */ /* 0x000fe80003800000 */
[----:B------:R-:W-:Y:S05]  /*69c0*/  @P1 BRA `(.L_x_4121) ;  /* 0x0000000000401947 */ /* 0x000fea0003800000 */
[----:B0-----:R-:W-:-:S04]  /*69d0*/  FADD.FTZ R2, R5, 9.9999999747524270788e-07 ;  /* 0x358637bd05027421 */ /* 0x001fc80000010000 */
[----:B------:R0:W1:Y:S03]  /*69e0*/  MUFU.RCP R5, R2 ;  /* 0x0000000200057308 */ /* 0x0000660000001000 */
.L_x_4123:
[----:B01----:R-:W-:-:S04]  /*69f0*/  VIADD R3, R7, -UR42 ;  /* 0x8000002a07037c36 */ /* 0x003fc80008000000 */
        /* <DEDUP_REMOVED lines=10> */
.L_x_4122:
[----:B------:R-:W-:-:S05]  /*6aa0*/  VIADD R7, R7, 0x80 ;  /* 0x0000008007077836 */ /* 0x000fca0000000000 */
[----:B------:R-:W-:-:S13]  /*6ab0*/  ISETP.GT.AND P1, PT, R7, UR40, PT ;  /* 0x0000002807007c0c */ /* 0x000fda000bf24270 */
[----:B------:R-:W-:Y:S05]  /*6ac0*/  @!P1 BRA `(.L_x_4123) ;  /* 0xfffffffc00c89947 */ /* 0x000fea000383ffff */
.L_x_4121:
[----:B------:R-:W-:Y:S05]  /*6ad0*/  BSYNC B0 ;  /* 0x0000000000007941 */ /* 0x000fea0003800000 */
.L_x_4120:
[----:B------:R-:W1:Y:S01]  /*6ae0*/  S2R R6, SR_TID.X ;  /* 0x0000000000067919 */ /* 0x000e620000002100 */
[----:B------:R-:W-:Y:S01]  /*6af0*/  ULEA.HI UR4, UR40, UR40, URZ, 0x1 ;  /* 0x0000002828047291 */ /* 0x000fe2000f8f083f */
[----:B0-----:R-:W-:Y:S01]  /*6b00*/  IMAD.U32 R5, RZ, RZ, UR46 ;  /* 0x0000002eff057e24 */ /* 0x001fe2000f8e00ff */
[----:B------:R-:W-:Y:S01]  /*6b10*/  ULDC.64 UR8, c[0x0][0x240] ;  /* 0x0000900000087ab9 */ /* 0x000fe20000000a00 */
[----:B------:R-:W-:Y:S01]  /*6b20*/  ULDC.64 UR10, c[0x0][0x250] ;  /* 0x00009400000a7ab9 */ /* 0x000fe20000000a00 */
[----:B------:R-:W-:Y:S01]  /*6b30*/  ULOP3.LUT UR4, UR4, 0xfffffffe, URZ, 0xc0, !UPT ;  /* 0xfffffffe04047892 */ /* 0x000fe2000f8ec03f */
[----:B------:R-:W-:-:S03]  /*6b40*/  ISETP.EQ.U32.AND P0, PT, RZ, UR8, PT ;  /* 0x00000008ff007c0c */ /* 0x000fc6000bf02070 */
[----:B------:R-:W-:Y:S01]  /*6b50*/  UIADD3 UR4, -UR4, UR40, URZ ;  /* 0x0000002804047290 */ /* 0x000fe2000fffe13f */
[----:B-1----:R-:W-:-:S04]  /*6b60*/  LEA.HI R3, R4, R6, RZ, 0x6 ;  /* 0x0000000604037211 */ /* 0x002fc800078f30ff */
[----:B------:R-:W-:Y:S02]  /*6b70*/  LOP3.LUT R2, R3, 0xffffffc0, RZ, 0xc0, !PT ;  /* 0xffffffc003027812 */ /* 0x000fe400078ec0ff */
[----:B------:R-:W-:-:S03]  /*6b80*/  SHF.R.S32.HI R3, RZ, 0x6, R3 ;  /* 0x00000006ff037819 */ /* 0x000fc60000011403 */
[----:B------:R-:W-:Y:S01]  /*6b90*/  IMAD.IADD R2, R6, 0x1, -R2 ;  /* 0x0000000106027824 */ /* 0x000fe200078e0a02 */
[----:B------:R-:W-:-:S04]  /*6ba0*/  CS2R R6, SRZ ;  /* 0x0000000000067805 */ /* 0x000fc8000001ff00 */
        /* <DEDUP_REMOVED lines=9> */
[----:B------:R-:W-:Y:S02]  /*6c40*/  CS2R R10, SRZ ;  /* 0x00000000000a7805 */ /* 0x000fe4000001ff00 */
[----:B------:R-:W-:Y:S01]  /*6c50*/  CS2R R8, SRZ ;  /* 0x0000000000087805 */ /* 0x000fe2000001ff00 */
[----:B0-----:R-:W-:Y:S01]  /*6c60*/  @!P0 IMAD.WIDE R12, R5, 0x4, R12 ;  /* 0x00000004050c8825 */ /* 0x001fe200078e020c */
[----:B------:R-:W-:-:S06]  /*6c70*/  CS2R R4, SRZ ;  /* 0x0000000000047805 */ /* 0x000fcc000001ff00 */
[----:B------:R0:W5:Y:S01]  /*6c80*/  @!P0 LDG.E.128 R4, desc[UR36][R12.64] ;  /* 0x000000240c048981 */ /* 0x000162000c1e1d00 */
[----:B------:R-:W-:Y:S06]  /*6c90*/  BAR.SYNC.DEFER_BLOCKING 0x0 ;  /* 0x0000000000007b1d */ /* 0x000fec0000010000 */
[----:B------:R-:W-:Y:S05]  /*6ca0*/  @P2 BRA `(.L_x_4125) ;  /* 0x0000001c00782947 */ /* 0x000fea0003800000 */
[----:B------:R-:W-:Y:S01]  /*6cb0*/  IMAD.U32 R53, RZ, RZ, UR9 ;  /* 0x00000009ff357e24 */ /* 0x000fe2000f8e00ff */
[----:B------:R-:W-:Y:S01]  /*6cc0*/  BSSY B0, `(.L_x_4126) ;  /* 0x00000ff000007945 */ /* 0x000fe20003800000 */
[----:B------:R-:W-:Y:S01]  /*6cd0*/  VIADD R52, R3, UR42 ;  /* 0x0000002a03347c36 */ /* 0x000fe20008000000 */
[----:B------:R-:W-:Y:S02]  /*6ce0*/  CS2R R10, SRZ ;  /* 0x00000000000a7805 */ /* 0x000fe4000001ff00 */
[----:B------:R-:W-:Y:S02]  /*6cf0*/  CS2R R8, SRZ ;  /* 0x0000000000087805 */ /* 0x000fe4000001ff00 */
[C---:B------:R-:W-:Y:S01]  /*6d00*/  VIMNMX R55, R53.reuse, UR40, PT ;  /* 0x0000002835377c48 */ /* 0x040fe2000bfe0100 */
[----:B------:R-:W-:-:S03]  /*6d10*/  IMAD R53, R53, UR6, R2 ;  /* 0x0000000635357c24 */ /* 0x000fc6000f8e0202 */
[----:B------:R-:W-:Y:S02]  /*6d20*/  ISETP.GE.AND P0, PT, R52, R55, PT ;  /* 0x000000373400720c */ /* 0x000fe40003f06270 */
[----:B------:R-:W-:-:S11]  /*6d30*/  SHF.R.S32.HI R54, RZ, 0x1f, R53 ;  /* 0x0000001fff367819 */ /* 0x000fd60000011435 */
[----:B------:R-:W-:Y:S05]  /*6d40*/  @P0 BRA `(.L_x_4127) ;  /* 0x0000000c00d80947 */ /* 0x000fea0003800000 */
[----:B------:R-:W-:Y:S01]  /*6d50*/  IMAD.U32 R8, RZ, RZ, UR42 ;  /* 0x0000002aff087e24 */ /* 0x000fe2000f8e00ff */
[----:B------:R-:W-:Y:S01]  /*6d60*/  LOP3.LUT R9, RZ, R55, RZ, 0x33, !PT ;  /* 0x00000037ff097212 */ /* 0x000fe200078e33ff */
[----:B------:R-:W-:Y:S01]  /*6d70*/  BSSY B2, `(.L_x_4128) ;  /* 0x0000022000027945 */ /* 0x000fe20003800000 */
[----:B------:R-:W-:Y:S01]  /*6d80*/  IMAD.MOV.U32 R64, RZ, RZ, R52 ;  /* 0x000000ffff407224 */ /* 0x000fe200078e0034 */
        /* <DEDUP_REMOVED lines=8> */
[----:B------:R-:W-:Y:S01]  /*6e10*/  IMAD R8, R52, 0xa0, RZ ;  /* 0x000000a034087824 */ /* 0x000fe200078e02ff */
[----:B------:R-:W-:Y:S01]  /*6e20*/  ULDC.64 UR4, c[0x0][0x250] ;  /* 0x0000940000047ab9 */ /* 0x000fe20000000a00 */
[----:B------:R-:W-:Y:S01]  /*6e30*/  MOV R14, R12 ;  /* 0x0000000c000e7202 */ /* 0x000fe20000000f00 */
[----:B------:R-:W-:Y:S02]  /*6e40*/  IMAD R15, R3, 0x4, R0 ;  /* 0x00000004030f7824 */ /* 0x000fe400078e0200 */
[----:B------:R-:W-:Y:S01]  /*6e50*/  IADD3 R13, P3, R53, R8, RZ ;  /* 0x00000008350d7210 */ /* 0x000fe20007f7e0ff */
[----:B------:R-:W-:-:S03]  /*6e60*/  IMAD.MOV.U32 R64, RZ, RZ, R52 ;  /* 0x000000ffff407224 */ /* 0x000fc600078e0034 */
[----:B------:R-:W-:Y:S02]  /*6e70*/  LEA.HI.X.SX32 R8, R8, R54, 0x1, P3 ;  /* 0x0000003608087211 */ /* 0x000fe400018f0eff */
[----:B------:R-:W-:-:S04]  /*6e80*/  LEA R21, P3, R13, UR4, 0x2 ;  /* 0x000000040d157c11 */ /* 0x000fc8000f8610ff */
[----:B------:R-:W-:Y:S01]  /*6e90*/  LEA.HI.X R13, R13, UR5, R8, 0x2, P3 ;  /* 0x000000050d0d7c11 */ /* 0x000fe200098f1408 */
[----:B------:R-:W-:-:S08]  /*6ea0*/  IMAD.MOV.U32 R8, RZ, RZ, RZ ;  /* 0x000000ffff087224 */ /* 0x000fd000078e00ff */
.L_x_4130:
[----:B------:R-:W-:Y:S01]  /*6eb0*/  IMAD.MOV.U32 R12, RZ, RZ, R21 ;  /* 0x000000ffff0c7224 */ /* 0x000fe200078e0015 */
[----:B------:R0:W1:Y:S04]  /*6ec0*/  LDS R20, [R15] ;  /* 0x000000000f147984 */ /* 0x0000680000000800 */
[----:B------:R3:W1:Y:S01]  /*6ed0*/  LDG.E.128 R16, desc[UR36][R12.64] ;  /* 0x000000240c107981 */ /* 0x000662000c1e1d00 */
[----:B------:R-:W-:Y:S01]  /*6ee0*/  VIADD R14, R14, 0xffffffff ;  /* 0xffffffff0e0e7836 */ /* 0x000fe20000000000 */
[----:B------:R-:W-:Y:S01]  /*6ef0*/  IADD3 R21, P4, R21, 0x500, RZ ;  /* 0x0000050015157810 */ /* 0x000fe20007f9e0ff */
[----:B------:R-:W-:Y:S02]  /*6f00*/  VIADD R64, R64, 0x2 ;  /* 0x0000000240407836 */ /* 0x000fe40000000000 */
[----:B0-----:R-:W-:Y:S01]  /*6f10*/  VIADD R15, R15, 0x8 ;  /* 0x000000080f0f7836 */ /* 0x001fe20000000000 */
[----:B------:R-:W-:Y:S01]  /*6f20*/  ISETP.NE.AND P3, PT, R14, RZ, PT ;  /* 0x000000ff0e00720c */ /* 0x000fe20003f65270 */
[----:B---3--:R-:W-:-:S02]  /*6f30*/  IMAD.X R13, RZ, RZ, R13, P4 ;  /* 0x000000ffff0d7224 */ /* 0x008fc400020e060d */
[-C--:B-1----:R-:W-:Y:S01]  /*6f40*/  FFMA.FTZ R8, R16, R20.reuse, R8 ;  /* 0x0000001410087223 */ /* 0x082fe20000010008 */
[-C--:B------:R-:W-:Y:S01]  /*6f50*/  FFMA.FTZ R9, R17, R20.reuse, R9 ;  /* 0x0000001411097223 */ /* 0x080fe20000010009 */
[-C--:B------:R-:W-:Y:S01]  /*6f60*/  FFMA.FTZ R10, R18, R20.reuse, R10 ;  /* 0x00000014120a7223 */ /* 0x080fe2000001000a */
[----:B------:R-:W-:-:S07]  /*6f70*/  FFMA.FTZ R11, R19, R20, R11 ;  /* 0x00000014130b7223 */ /* 0x000fce000001000b */
[----:B------:R-:W-:Y:S05]  /*6f80*/  @P3 BRA `(.L_x_4130) ;  /* 0xfffffffc00c83947 */ /* 0x000fea000383ffff */
.L_x_4129:
[----:B------:R-:W-:Y:S05]  /*6f90*/  BSYNC B2 ;  /* 0x0000000000027941 */ /* 0x000fea0003800000 */
.L_x_4128:
[----:B------:R-:W-:Y:S05]  /*6fa0*/  @!P0 BRA `(.L_x_4127) ;  /* 0x0000000c00408947 */ /* 0x000fea0003800000 */
        /* <DEDUP_REMOVED lines=9> */
[----:B------:R-:W-:Y:S01]  /*7040*/  LEA.HI.X.SX32 R15, R12, R54, 0x1, P0 ;  /* 0x000000360c0f7211 */ /* 0x000fe200000f0eff */
[----:B------:R-:W-:Y:S01]  /*7050*/  IMAD.IADD R65, R0, 0x1, R13 ;  /* 0x0000000100417824 */ /* 0x000fe200078e020d */
[----:B------:R-:W-:-:S04]  /*7060*/  LEA R66, P0, R14, UR4, 0x2 ;  /* 0x000000040e427c11 */ /* 0x000fc8000f8010ff */
[----:B------:R-:W-:Y:S02]  /*7070*/  LEA.HI.X R67, R14, UR5, R15, 0x2, P0 ;  /* 0x000000050e437c11 */ /* 0x000fe400080f140f */
[----:B------:R-:W-:Y:S01]  /*7080*/  PLOP3.LUT P0, PT, PT, PT, PT, 0x80, 0x0 ;  /* 0x000000000000781c */ /* 0x000fe20003f0f070 */
[----:B------:R-:W-:-:S12]  /*7090*/  @!P3 BRA `(.L_x_4132) ;  /* 0x0000000400a8b947 */ /* 0x000fd80003800000 */
[----:B------:R-:W-:Y:S01]  /*70a0*/  PLOP3.LUT P0, PT, PT, PT, PT, 0x8, 0x0 ;  /* 0x000000000000781c */ /* 0x000fe20003f0e170 */
[----:B------:R-:W-:-:S12]  /*70b0*/  VIADD R95, R55, 0xffffffe8 ;  /* 0xffffffe8375f7836 */ /* 0x000fd80000000000 */
.L_x_4133:
[----:B------:R-:W3:Y:S04]  /*70c0*/  LDG.E.128 R68, desc[UR36][R66.64] ;  /* 0x0000002442447981 */ /* 0x000ee8000c1e1d00 */
[----:B------:R-:W4:Y:S04]  /*70d0*/  LDG.E.128 R76, desc[UR36][R66.64+0x500] ;  /* 0x00050024424c7981 */ /* 0x000f28000c1e1d00 */
        /* <DEDUP_REMOVED lines=10> */
[----:B--2---:R-:W2:Y:S04]  /*7180*/  LDG.E.128 R24, desc[UR36][R66.64+0x3c00] ;  /* 0x003c002442187981 */ /* 0x004ea8000c1e1d00 */
[----:B------:R-:W2:Y:S04]  /*7190*/  LDG.E.128 R20, desc[UR36][R66.64+0x4100] ;  /* 0x0041002442147981 */ /* 0x000ea8000c1e1d00 */
[----:B------:R-:W2:Y:S04]  /*71a0*/  LDG.E.128 R16, desc[UR36][R66.64+0x4600] ;  /* 0x0046002442107981 */ /* 0x000ea8000c1e1d00 */
[----:B------:R0:W2:Y:S01]  /*71b0*/  LDG.E.128 R12, desc[UR36][R66.64+0x4b00] ;  /* 0x004b0024420c7981 */ /* 0x0000a2000c1e1d00 */
[----:B------:R-:W-:Y:S01]  /*71c0*/  IADD3 R92, P3, R66, 0x5000, RZ ;  /* 0x00005000425c7810 */ /* 0x000fe20007f7e0ff */
[----:B------:R-:W-:-:S02]  /*71d0*/  VIADD R64, R64, 0x20 ;  /* 0x0000002040407836 */ /* 0x000fc40000000000 */
[----:B------:R-:W3:Y:S02]  /*71e0*/  LDS R72, [R65+-0x10] ;  /* 0xfffff00041487984 */ /* 0x000ee40000000800 */
[----:B------:R-:W-:Y:S01]  /*71f0*/  IMAD.X R93, RZ, RZ, R67, P3 ;  /* 0x000000ffff5d7224 */ /* 0x000fe200018e0643 */
[----:B------:R-:W-:Y:S01]  /*7200*/  ISETP.GE.AND P3, PT, R64, R95, PT ;  /* 0x0000005f4000720c */ /* 0x000fe20003f66270 */
[----:B------:R-:W4:Y:S04]  /*7210*/  LDS R73, [R65+-0x8] ;  /* 0xfffff80041497984 */ /* 0x000f280000000800 */
[----:B------:R-:W1:Y:S04]  /*7220*/  LDS R74, [R65] ;  /* 0x00000000414a7984 */ /* 0x000e680000000800 */
[----:B------:R-:W1:Y:S04]  /*7230*/  LDS R75, [R65+0x8] ;  /* 0x00000800414b7984 */ /* 0x000e680000000800 */
[----:B------:R-:W1:Y:S04]  /*7240*/  LDS R88, [R65+0x10] ;  /* 0x0000100041587984 */ /* 0x000e680000000800 */
[----:B------:R-:W1:Y:S04]  /*7250*/  LDS R89, [R65+0x18] ;  /* 0x0000180041597984 */ /* 0x000e680000000800 */
[----:B------:R-:W1:Y:S04]  /*7260*/  LDS R90, [R65+0x20] ;  /* 0x00002000415a7984 */ /* 0x000e680000000800 */
[----:B------:R-:W1:Y:S04]  /*7270*/  LDS R91, [R65+0x28] ;  /* 0x00002800415b7984 */ /* 0x000e680000000800 */
[----:B0-----:R-:W0:Y:S01]  /*7280*/  LDS R66, [R65+0x30] ;  /* 0x0000300041427984 */ /* 0x001e220000000800 */
[-C--:B---3--:R-:W-:Y:S01]  /*7290*/  FFMA.FTZ R67, R68, R72.reuse, R8 ;  /* 0x0000004844437223 */ /* 0x088fe20000010008 */
[-C--:B------:R-:W-:Y:S01]  /*72a0*/  FFMA.FTZ R8, R69, R72.reuse, R9 ;  /* 0x0000004845087223 */ /* 0x080fe20000010009 */
[-C--:B------:R-:W-:Y:S01]  /*72b0*/  FFMA.FTZ R9, R70, R72.reuse, R10 ;  /* 0x0000004846097223 */ /* 0x080fe2000001000a */
[----:B------:R-:W-:Y:S01]  /*72c0*/  FFMA.FTZ R72, R71, R72, R11 ;  /* 0x0000004847487223 */ /* 0x000fe2000001000b */
[----:B------:R-:W3:Y:S01]  /*72d0*/  LDS R10, [R65+0x38] ;  /* 0x00003800410a7984 */ /* 0x000ee20000000800 */
[-C--:B----4-:R-:W-:Y:S01]  /*72e0*/  FFMA.FTZ R67, R76, R73.reuse, R67 ;  /* 0x000000494c437223 */ /* 0x090fe20000010043 */
[-C--:B------:R-:W-:Y:S01]  /*72f0*/  FFMA.FTZ R8, R77, R73.reuse, R8 ;  /* 0x000000494d087223 */ /* 0x080fe20000010008 */
[-C--:B------:R-:W-:Y:S01]  /*7300*/  FFMA.FTZ R9, R78, R73.reuse, R9 ;  /* 0x000000494e097223 */ /* 0x080fe20000010009 */
[----:B------:R-:W4:Y:S01]  /*7310*/  LDS R11, [R65+0x40] ;  /* 0x00004000410b7984 */ /* 0x000f220000000800 */
[----:B------:R-:W-:Y:S01]  /*7320*/  FFMA.FTZ R72, R79, R73, R72 ;  /* 0x000000494f487223 */ /* 0x000fe20000010048 */
[-C--:B-1----:R-:W-:Y:S01]  /*7330*/  FFMA.FTZ R67, R80, R74.reuse, R67 ;  /* 0x0000004a50437223 */ /* 0x082fe20000010043 */
[-C--:B------:R-:W-:Y:S01]  /*7340*/  FFMA.FTZ R8, R81, R74.reuse, R8 ;  /* 0x0000004a51087223 */ /* 0x080fe20000010008 */
[----:B------:R-:W1:Y:S01]  /*7350*/  LDS R68, [R65+0x48] ;  /* 0x0000480041447984 */ /* 0x000e620000000800 */
[-C--:B------:R-:W-:Y:S01]  /*7360*/  FFMA.FTZ R9, R82, R74.reuse, R9 ;  /* 0x0000004a52097223 */ /* 0x080fe20000010009 */
[----:B------:R-:W-:Y:S01]  /*7370*/  FFMA.FTZ R72, R83, R74, R72 ;  /* 0x0000004a53487223 */ /* 0x000fe20000010048 */
[-C--:B------:R-:W-:Y:S01]  /*7380*/  FFMA.FTZ R67, R84, R75.reuse, R67 ;  /* 0x0000004b54437223 */ /* 0x080fe20000010043 */
[----:B------:R-:W2:Y:S01]  /*7390*/  LDS R69, [R65+0x50] ;  /* 0x0000500041457984 */ /* 0x000ea20000000800 */
[-C--:B------:R-:W-:Y:S01]  /*73a0*/  FFMA.FTZ R8, R85, R75.reuse, R8 ;  /* 0x0000004b55087223 */ /* 0x080fe20000010008 */
[-C--:B------:R-:W-:Y:S01]  /*73b0*/  FFMA.FTZ R9, R86, R75.reuse, R9 ;  /* 0x0000004b56097223 */ /* 0x080fe20000010009 */
[----:B------:R-:W-:Y:S01]  /*73c0*/  FFMA.FTZ R72, R87, R75, R72 ;  /* 0x0000004b57487223 */ /* 0x000fe20000010048 */
[----:B------:R-:W2:Y:S01]  /*73d0*/  LDS R70, [R65+0x58] ;  /* 0x0000580041467984 */ /* 0x000ea20000000800 */
[-C--:B------:R-:W-:Y:S01]  /*73e0*/  FFMA.FTZ R67, R60, R88.reuse, R67 ;  /* 0x000000583c437223 */ /* 0x080fe20000010043 */
[-C--:B------:R-:W-:Y:S01]  /*73f0*/  FFMA.FTZ R8, R61, R88.reuse, R8 ;  /* 0x000000583d087223 */ /* 0x080fe20000010008 */
[-C--:B------:R-:W-:Y:S01]  /*7400*/  FFMA.FTZ R9, R62, R88.reuse, R9 ;  /* 0x000000583e097223 */ /* 0x080fe20000010009 */
[----:B------:R-:W2:Y:S01]  /*7410*/  LDS R60, [R65+0x60] ;  /* 0x00006000413c7984 */ /* 0x000ea20000000800 */
[----:B------:R-:W-:Y:S01]  /*7420*/  FFMA.FTZ R72, R63, R88, R72 ;  /* 0x000000583f487223 */ /* 0x000fe20000010048 */
[-C--:B------:R-:W-:Y:S01]  /*7430*/  FFMA.FTZ R67, R56, R89.reuse, R67 ;  /* 0x0000005938437223 */ /* 0x080fe20000010043 */
[-C--:B------:R-:W-:Y:S01]  /*7440*/  FFMA.FTZ R8, R57, R89.reuse, R8 ;  /* 0x0000005939087223 */ /* 0x080fe20000010008 */
[----:B------:R0:W2:Y:S01]  /*7450*/  LDS R56, [R65+0x68] ;  /* 0x0000680041387984 */ /* 0x0000a20000000800 */
        /* <DEDUP_REMOVED lines=14> */
[----:B------:R-:W-:-:S02]  /*7540*/  VIADD R65, R65, 0x80 ;  /* 0x0000008041417836 */ /* 0x000fc40000000000 */
        /* <DEDUP_REMOVED lines=8> */
[-C--:B-1----:R-:W-:Y:S01]  /*75d0*/  FFMA.FTZ R8, R29, R68.reuse, R8 ;  /* 0x000000441d087223 */ /* 0x082fe20000010008 */
[-C--:B------:R-:W-:Y:S01]  /*75e0*/  FFMA.FTZ R67, R28, R68.reuse, R67 ;  /* 0x000000441c437223 */ /* 0x080fe20000010043 */
[-C--:B------:R-:W-:Y:S01]  /*75f0*/  FFMA.FTZ R9, R30, R68.reuse, R9 ;  /* 0x000000441e097223 */ /* 0x080fe20000010009 */
[----:B------:R-:W-:Y:S01]  /*7600*/  FFMA.FTZ R72, R31, R68, R72 ;  /* 0x000000441f487223 */ /* 0x000fe20000010048 */
[-C--:B--2---:R-:W-:Y:S01]  /*7610*/  FFMA.FTZ R8, R25, R69.reuse, R8 ;  /* 0x0000004519087223 */ /* 0x084fe20000010008 */
        /* <DEDUP_REMOVED lines=15> */
[----:B------:R-:W-:-:S02]  /*7710*/  IMAD.MOV.U32 R66, RZ, RZ, R92 ;  /* 0x000000ffff427224 */ /* 0x000fc400078e005c */
[----:B------:R-:W-:Y:S01]  /*7720*/  IMAD.MOV.U32 R67, RZ, RZ, R93 ;  /* 0x000000ffff437224 */ /* 0x000fe200078e005d */
[----:B------:R-:W-:Y:S06]  /*7730*/  @!P3 BRA `(.L_x_4133) ;  /* 0xfffffff80060b947 */ /* 0x000fec000383ffff */
.L_x_4132:
[----:B------:R-:W-:Y:S05]  /*7740*/  BSYNC B2 ;  /* 0x0000000000027941 */ /* 0x000fea0003800000 */
.L_x_4131:
[----:B------:R-:W-:Y:S01]  /*7750*/  IMAD.IADD R12, R55, 0x1, -R64 ;  /* 0x00000001370c7824 */ /* 0x000fe200078e0a40 */
[----:B------:R-:W-:Y:S04]  /*7760*/  BSSY B2, `(.L_x_4134) ;  /* 0x000003a000027945 */ /* 0x000fe80003800000 */
[----:B------:R-:W-:-:S13]  /*7770*/  ISETP.GT.AND P3, PT, R12, 0x8, PT ;  /* 0x000000080c00780c */ /* 0x000fda0003f64270 */
[----:B------:R-:W-:Y:S05]  /*7780*/  @!P3 BRA `(.L_x_4135) ;  /* 0x0000000000dcb947 */ /* 0x000fea0003800000 */
[----:B------:R-:W3:Y:S04]  /*7790*/  LDG.E.128 R12, desc[UR36][R66.64] ;  /* 0x00000024420c7981 */ /* 0x000ee8000c1e1d00 */
[----:B------:R-:W4:Y:S04]  /*77a0*/  LDG.E.128 R20, desc[UR36][R66.64+0x500] ;  /* 0x0005002442147981 */ /* 0x000f28000c1e1d00 */
[----:B--2---:R-:W2:Y:S04]  /*77b0*/  LDG.E.128 R24, desc[UR36][R66.64+0xa00] ;  /* 0x000a002442187981 */ /* 0x004ea8000c1e1d00 */
[----:B------:R-:W2:Y:S04]  /*77c0*/  LDG.E.128 R28, desc[UR36][R66.64+0xf00] ;  /* 0x000f0024421c7981 */ /* 0x000ea8000c1e1d00 */
[----:B------:R-:W2:Y:S04]  /*77d0*/  LDG.E.128 R36, desc[UR36][R66.64+0x1400] ;  /* 0x0014002442247981 */ /* 0x000ea8000c1e1d00 */
[----:B------:R-:W2:Y:S04]  /*77e0*/  LDG.E.128 R40, desc[UR36][R66.64+0x1900] ;  /* 0x0019002442287981 */ /* 0x000ea8000c1e1d00 */
[----:B------:R-:W2:Y:S04]  /*77f0*/  LDG.E.128 R44, desc[UR36][R66.64+0x1e00] ;  /* 0x001e0024422c7981 */ /* 0x000ea8000c1e1d00 */
[----:B------:R0:W2:Y:S01]  /*7800*/  LDG.E.128 R48, desc[UR36][R66.64+0x2300] ;  /* 0x0023002442307981 */ /* 0x0000a2000c1e1d00 */
[----:B------:R-:W-:Y:S01]  /*7810*/  IADD3 R57, P0, R66, 0x2800, RZ ;  /* 0x0000280042397810 */ /* 0x000fe20007f1e0ff */
[----:B------:R-:W-:-:S02]  /*7820*/  VIADD R64, R64, 0x10 ;  /* 0x0000001040407836 */ /* 0x000fc40000000000 */
[----:B------:R-:W3:Y:S02]  /*7830*/  LDS R16, [R65+-0x10] ;  /* 0xfffff00041107984 */ /* 0x000ee40000000800 */
[----:B------:R-:W-:Y:S01]  /*7840*/  IMAD.X R58, RZ, RZ, R67, P0 ;  /* 0x000000ffff3a7224 */ /* 0x000fe200000e0643 */
[----:B------:R-:W-:Y:S01]  /*7850*/  PLOP3.LUT P0, PT, PT, PT, PT, 0x8, 0x0 ;  /* 0x000000000000781c */ /* 0x000fe20003f0e170 */
[----:B------:R-:W4:Y:S01]  /*7860*/  LDS R18, [R65+-0x8] ;  /* 0xfffff80041127984 */ /* 0x000f220000000800 */
[----:B0-----:R-:W-:-:S03]  /*7870*/  IMAD.MOV.U32 R66, RZ, RZ, R57 ;  /* 0x000000ffff427224 */ /* 0x001fc600078e0039 */
[----:B------:R-:W2:Y:S01]  /*7880*/  LDS R19, [R65] ;  /* 0x0000000041137984 */ /* 0x000ea20000000800 */
[----:B------:R-:W-:-:S03]  /*7890*/  IMAD.MOV.U32 R67, RZ, RZ, R58 ;  /* 0x000000ffff437224 */ /* 0x000fc600078e003a */
[----:B------:R-:W0:Y:S04]  /*78a0*/  LDS R32, [R65+0x8] ;  /* 0x0000080041207984 */ /* 0x000e280000000800 */
[----:B------:R-:W1:Y:S04]  /*78b0*/  LDS R33, [R65+0x10] ;  /* 0x0000100041217984 */ /* 0x000e680000000800 */
[----:B------:R-:W1:Y:S04]  /*78c0*/  LDS R34, [R65+0x18] ;  /* 0x0000180041227984 */ /* 0x000e680000000800 */
[----:B------:R-:W1:Y:S04]  /*78d0*/  LDS R35, [R65+0x20] ;  /* 0x0000200041237984 */ /* 0x000e680000000800 */
[----:B------:R0:W1:Y:S02]  /*78e0*/  LDS R56, [R65+0x28] ;  /* 0x0000280041387984 */ /* 0x0000640000000800 */
[----:B0-----:R-:W-:-:S02]  /*78f0*/  VIADD R65, R65, 0x40 ;  /* 0x0000004041417836 */ /* 0x001fc40000000000 */
        /* <DEDUP_REMOVED lines=32> */
.L_x_4135:
[----:B------:R-:W-:Y:S05]  /*7b00*/  BSYNC B2 ;  /* 0x0000000000027941 */ /* 0x000fea0003800000 */
.L_x_4134:
[----:B------:R-:W-:-:S13]  /*7b10*/  ISETP.LT.OR P0, PT, R64, R55, P0 ;  /* 0x000000374000720c */ /* 0x000fda0000701670 */
[----:B------:R-:W-:Y:S05]  /*7b20*/  @!P0 BRA `(.L_x_4127) ;  /* 0x0000000000608947 */ /* 0x000fea0003800000 */
[----:B------:R-:W3:Y:S04]  /*7b30*/  LDG.E.128 R12, desc[UR36][R66.64] ;  /* 0x00000024420c7981 */ /* 0x000ee8000c1e1d00 */
[----:B------:R-:W4:Y:S04]  /*7b40*/  LDG.E.128 R20, desc[UR36][R66.64+0x500] ;  /* 0x0005002442147981 */ /* 0x000f28000c1e1d00 */
[----:B--2---:R-:W2:Y:S04]  /*7b50*/  LDG.E.128 R24, desc[UR36][R66.64+0xa00] ;  /* 0x000a002442187981 */ /* 0x004ea8000c1e1d00 */
[----:B------:R-:W2:Y:S04]  /*7b60*/  LDG.E.128 R28, desc[UR36][R66.64+0xf00] ;  /* 0x000f0024421c7981 */ /* 0x000ea8000c1e1d00 */
[----:B------:R-:W3:Y:S04]  /*7b70*/  LDS R16, [R65+-0x10] ;  /* 0xfffff00041107984 */ /* 0x000ee80000000800 */
[----:B------:R-:W4:Y:S04]  /*7b80*/  LDS R18, [R65+-0x8] ;  /* 0xfffff80041127984 */ /* 0x000f280000000800 */
[----:B------:R-:W2:Y:S04]  /*7b90*/  LDS R19, [R65] ;  /* 0x0000000041137984 */ /* 0x000ea80000000800 */
[----:B------:R-:W0:Y:S01]  /*7ba0*/  LDS R32, [R65+0x8] ;  /* 0x0000080041207984 */ /* 0x000e220000000800 */
        /* <DEDUP_REMOVED lines=12> */
[-C--:B0-----:R-:W-:Y:S01]  /*7c70*/  FFMA.FTZ R8, R28, R32.reuse, R17 ;  /* 0x000000201c087223 */ /* 0x081fe20000010011 */
[-C--:B------:R-:W-:Y:S01]  /*7c80*/  FFMA.FTZ R9, R29, R32.reuse, R10 ;  /* 0x000000201d097223 */ /* 0x080fe2000001000a */
[-C--:B------:R-:W-:Y:S01]  /*7c90*/  FFMA.FTZ R10, R30, R32.reuse, R11 ;  /* 0x000000201e0a7223 */ /* 0x080fe2000001000b */
[----:B------:R-:W-:-:S07]  /*7ca0*/  FFMA.FTZ R11, R31, R32, R16 ;  /* 0x000000201f0b7223 */ /* 0x000fce0000010010 */
.L_x_4127:
[----:B------:R-:W-:Y:S05]  /*7cb0*/  BSYNC B0 ;  /* 0x0000000000007941 */ /* 0x000fea0003800000 */
.L_x_4126:
        /* <DEDUP_REMOVED lines=9> */
[----:B------:R-:W-:Y:S02]  /*7d50*/  IMAD.MOV.U32 R14, RZ, RZ, R12 ;  /* 0x000000ffff0e7224 */ /* 0x000fe400078e000c */
[----:B------:R-:W-:-:S07]  /*7d60*/  IMAD R15, R3, 0x4, R0 ;  /* 0x00000004030f7824 */ /* 0x000fce00078e0200 */
.L_x_4140:
        /* <DEDUP_REMOVED lines=18> */
[----:B------:R-:W-:Y:S02]  /*7e90*/  IMAD.MOV.U32 R13, RZ, RZ, R20 ;  /* 0x000000ffff0d7224 */ /* 0x000fe400078e0014 */
[----:B------:R-:W0:Y:S02]  /*7ea0*/  LDS R20, [R15] ;  /* 0x000000000f147984 */ /* 0x000e240000000800 */
        /* <DEDUP_REMOVED lines=19> */
.L_x_4139:
[----:B------:R-:W-:Y:S05]  /*7fe0*/  BSYNC B2 ;  /* 0x0000000000027941 */ /* 0x000fea0003800000 */
.L_x_4138:
[----:B------:R-:W-:Y:S02]  /*7ff0*/  VIADD R52, R52, 0x2 ;  /* 0x0000000234347836 */ /* 0x000fe40000000000 */
[----:B------:R-:W-:Y:S01]  /*8000*/  VIADD R15, R15, 0x8 ;  /* 0x000000080f0f7836 */ /* 0x000fe20000000000 */
[----:B------:R-:W-:Y:S06]  /*8010*/  @P0 BRA `(.L_x_4140) ;  /* 0xfffffffc00540947 */ /* 0x000fec000383ffff */
.L_x_4137:
[----:B------:R-:W-:Y:S05]  /*8020*/  BSYNC B0 ;  /* 0x0000000000007941 */ /* 0x000fea0003800000 */
.L_x_4136:
[----:B------:R-:W-:-:S13]  /*8030*/  ISETP.GE.U32.AND P0, PT, R21, 0x6, PT ;  /* 0x000000061500780c */ /* 0x000fda0003f06070 */
[----:B------:R-:W-:Y:S05]  /*8040*/  @!P0 BRA `(.L_x_4125) ;  /* 0x0000000800908947 */ /* 0x000fea0003800000 */
[----:B------:R-:W0:Y:S01]  /*8050*/  LDC R23, c[0x0][0x284] ;  /* 0x0000a100ff177b82 */ /* 0x000e220000000800 */
[----:B------:R-:W-:Y:S01]  /*8060*/  LEA R12, R52, 0x10, 0x2 ;  /* 0x00000010340c7811 */ /* 0x000fe200078e10ff */
[----:B------:R-:W-:-:S04]  /*8070*/  IMAD.U32 R13, RZ, RZ, UR42 ;  /* 0x0000002aff0d7e24 */ /* 0x000fc8000f8e00ff */
[----:B------:R-:W-:-:S04]  /*8080*/  IMAD R13, R13, -0x4, R12 ;  /* 0xfffffffc0d0d7824 */ /* 0x000fc800078e020c */
[----:B------:R-:W-:-:S07]  /*8090*/  IMAD.IADD R14, R0, 0x1, R13 ;  /* 0x00000001000e7824 */ /* 0x000fce00078e020d */
.L_x_4149:
[CC--:B0-----:R-:W-:Y:S01]  /*80a0*/  ISETP.GE.AND P4, PT, R52.reuse, R23.reuse, PT ;  /* 0x000000173400720c */ /* 0x0c1fe20003f86270 */
        /* <DEDUP_REMOVED lines=41> */
.L_x_4142:
[----:B------:R-:W-:Y:S05]  /*8340*/  BSYNC B0 ;  /* 0x0000000000007941 */ /* 0x000fea0003800000 */
.L_x_4141:
        /* <DEDUP_REMOVED lines=37> */
.L_x_4144:
[----:B------:R-:W-:Y:S05]  /*85a0*/  BSYNC B0 ;  /* 0x0000000000007941 */ /* 0x000fea0003800000 */
.L_x_4143:
        /* <DEDUP_REMOVED lines=36> */
.L_x_4146:
[----:B------:R-:W-:Y:S05]  /*87f0*/  BSYNC B0 ;  /* 0x0000000000007941 */ /* 0x000fea0003800000 */
.L_x_4145:
        /* <DEDUP_REMOVED lines=36> */
.L_x_4148:
[----:B------:R-:W-:Y:S05]  /*8a40*/  BSYNC B0 ;  /* 0x0000000000007941 */ /* 0x000fea0003800000 */
.L_x_4147:
[----:B------:R-:W-:Y:S02]  /*8a50*/  VIADD R52, R52, 0x8 ;  /* 0x0000000834347836 */ /* 0x000fe40000000000 */
[----:B------:R-:W-:-:S03]  /*8a60*/  VIADD R14, R14, 0x20 ;  /* 0x000000200e0e7836 */ /* 0x000fc60000000000 */
[----:B------:R-:W-:-:S13]  /*8a70*/  ISETP.GE.AND P0, PT, R52, UR40, PT ;  /* 0x0000002834007c0c */ /* 0x000fda000bf06270 */
[----:B------:R-:W-:Y:S05]  /*8a80*/  @!P0 BRA `(.L_x_4149) ;  /* 0xfffffff400848947 */ /* 0x000fea000383ffff */
.L_x_4125:
[----:B------:R-:W-:Y:S05]  /*8a90*/  BSYNC B1 ;  /* 0x0000000000017941 */ /* 0x000fea0003800000 */
.L_x_4124:
[----:B------:R-:W0:Y:S01]  /*8aa0*/  S2R R30, SR_TID.X ;  /* 0x00000000001e7919 */ /* 0x000e220000002100 */
[----:B------:R-:W-:Y:S01]  /*8ab0*/  BSSY B0, `(.L_x_4150) ;  /* 0x000004f000007945 */ /* 0x000fe20003800000 */
[----:B0-----:R-:W-:-:S05]  /*8ac0*/  VIADD R12, R30, 0x3f ;  /* 0x0000003f1e0c7836 */ /* 0x001fca0000000000 */
        /* <DEDUP_REMOVED lines=24> */
[----:B------:R-:W-:Y:S01]  /*8c50*/  IMAD.U32 R21, RZ, RZ, UR4 ;  /* 0x00000004ff157e24 */ /* 0x000fe2000f8e00ff */
[----:B------:R-:W-:Y:S02]  /*8c60*/  @UP0 ULDC.64 UR4, c[0x0][0x2e8] ;  /* 0x0000ba0000040ab9 */ /* 0x000fe40000000a00 */
[----:B---3--:R-:W-:Y:S02]  /*8c70*/  IMAD.U32 R14, RZ, RZ, UR4 ;  /* 0x00000004ff0e7e24 */ /* 0x008fe4000f8e00ff */
[----:B------:R-:W-:Y:S02]  /*8c80*/  IMAD.U32 R15, RZ, RZ, UR5 ;  /* 0x00000005ff0f7e24 */ /* 0x000fe4000f8e00ff */
[----:B------:R-:W-:Y:S01]  /*8c90*/  @P4 IMAD R19, R21, 0xa0, R2 ;  /* 0x000000a015134824 */ /* 0x000fe200078e0202 */
[----:B0-----:R-:W3:Y:S04]  /*8ca0*/  @!P3 LDG.E R16, desc[UR36][R16.64+0x8] ;  /* 0x000008241010b981 */ /* 0x001ee8000c1e1900 */
[----:B------:R0:W3:Y:S01]  /*8cb0*/  @P3 LDG.E.128 R20, desc[UR36][R12.64] ;  /* 0x000000240c143981 */ /* 0x0000e2000c1e1d00 */
[----:B------:R-:W-:-:S05]  /*8cc0*/  @P4 IMAD.WIDE R14, R19, 0x4, R14 ;  /* 0x00000004130e4825 */ /* 0x000fca00078e020e */
[----:B--2---:R4:W2:Y:S01]  /*8cd0*/  @P4 LDG.E.128 R24, desc[UR36][R14.64] ;  /* 0x000000240e184981 */ /* 0x0048a2000c1e1d00 */
[----:B------:R-:W1:Y:S01]  /*8ce0*/  S2UR UR5, SR_CgaCtaId ;  /* 0x00000000000579c3 */ /* 0x000e620000008800 */
[----:B------:R-:W-:Y:S01]  /*8cf0*/  UMOV UR4, 0x400 ;  /* 0x0000040000047882 */ /* 0x000fe20000000000 */
[----:B------:R-:W-:Y:S01]  /*8d00*/  UIADD3 UR9, -UR42, UR40, URZ ;  /* 0x000000282a097290 */ /* 0x000fe2000fffe13f */
[----:B0-----:R-:W-:Y:S01]  /*8d10*/  IMAD.U32 R13, RZ, RZ, UR8 ;  /* 0x00000008ff0d7e24 */ /* 0x001fe2000f8e00ff */
[----:B------:R-:W-:Y:S02]  /*8d20*/  UIADD3 UR4, UR4, 0x420, URZ ;  /* 0x0000042004047890 */ /* 0x000fe4000fffe03f */
[----:B------:R-:W-:Y:S01]  /*8d30*/  UIMAD UR6, UR41, 0xa0, URZ ;  /* 0x000000a0290678a4 */ /* 0x000fe2000f8e023f */
[----:B------:R-:W-:Y:S02]  /*8d40*/  IMAD R13, R13, 0xa0, R2 ;  /* 0x000000a00d0d7824 */ /* 0x000fe400078e0202 */
[----:B------:R-:W-:-:S03]  /*8d50*/  IMAD.U32 R17, RZ, RZ, UR9 ;  /* 0x00000009ff117e24 */ /* 0x000fc6000f8e00ff */
[----:B------:R-:W-:Y:S01]  /*8d60*/  IMAD.U32 R29, RZ, RZ, UR6 ;  /* 0x00000006ff1d7e24 */ /* 0x000fe2000f8e00ff */
[----:B------:R-:W-:Y:S02]  /*8d70*/  SHF.R.S32.HI R28, RZ, 0x1f, R13 ;  /* 0x0000001fff1c7819 */ /* 0x000fe4000001140d */
[----:B------:R-:W-:-:S04]  /*8d80*/  IADD3 R13, P1, R13, UR6, RZ ;  /* 0x000000060d0d7c10 */ /* 0x000fc8000ff3e0ff */
[----:B------:R-:W-:Y:S01]  /*8d90*/  LEA.HI.X.SX32 R28, R29, R28, 0x1, P1 ;  /* 0x0000001c1d1c7211 */ /* 0x000fe200008f0eff */
[----:B-1----:R-:W-:Y:S01]  /*8da0*/  ULEA UR4, UR5, UR4, 0x18 ;  /* 0x0000000405047291 */ /* 0x002fe2000f8ec03f */
[----:B----4-:R-:W-:Y:S01]  /*8db0*/  @!P3 PRMT R14, R0, 0x9910, RZ ;  /* 0x00009910000eb816 */ /* 0x010fe200000000ff */
[----:B------:R0:W3:Y:S01]  /*8dc0*/  @!P3 I2F.S8 R19, R0 ;  /* 0x000000000013b306 */ /* 0x0000e20000001400 */
[----:B------:R-:W-:Y:S02]  /*8dd0*/  @!P3 SHF.R.U32.HI R18, RZ, 0x10, R0 ;  /* 0x00000010ff12b819 */ /* 0x000fe40000011600 */
[----:B------:R-:W-:Y:S02]  /*8de0*/  @!P3 SHF.R.S32.HI R14, RZ, 0x8, R14 ;  /* 0x00000008ff0eb819 */ /* 0x000fe4000001140e */
[----:B------:R-:W-:-:S03]  /*8df0*/  @!P3 SHF.R.U32.HI R12, RZ, 0x18, R0 ;  /* 0x00000018ff0cb819 */ /* 0x000fc60000011600 */
[----:B------:R-:W1:Y:S01]  /*8e00*/  @!P3 I2F.S8 R18, R18 ;  /* 0x000000120012b306 */ /* 0x000e620000001400 */
[----:B0-----:R-:W-:Y:S01]  /*8e10*/  IMAD.U32 R0, RZ, RZ, UR4 ;  /* 0x00000004ff007e24 */ /* 0x001fe2000f8e00ff */
[----:B------:R-:W-:-:S03]  /*8e20*/  ULDC.64 UR4, c[0x0][0x250] ;  /* 0x0000940000047ab9 */ /* 0x000fc60000000a00 */
[----:B------:R-:W-:-:S03]  /*8e30*/  IMAD R17, R17, 0x4, R0 ;  /* 0x0000000411117824 */ /* 0x000fc600078e0200 */
[----:B------:R0:W4:Y:S03]  /*8e40*/  @!P3 I2F.S8 R15, R12 ;  /* 0x0000000c000fb306 */ /* 0x0001260000001400 */
[----:B------:R-:W4:Y:S01]  /*8e50*/  LDS R17, [R17] ;  /* 0x0000000011117984 */ /* 0x000f220000000800 */
[-C--:B---3--:R-:W-:Y:S01]  /*8e60*/  @!P3 FMUL.FTZ R20, R19, R16.reuse ;  /* 0x000000101314b220 */ /* 0x088fe20000410000 */
[----:B-1----:R-:W-:-:S03]  /*8e70*/  @!P3 FMUL.FTZ R22, R18, R16 ;  /* 0x000000101216b220 */ /* 0x002fc60000410000 */
[----:B------:R-:W1:Y:S01]  /*8e80*/  @!P3 I2F.S16 R14, R14 ;  /* 0x0000000e000eb306 */ /* 0x000e620000101400 */
[C---:B0-----:R-:W-:Y:S01]  /*8e90*/  LEA R12, P1, R13.reuse, UR4, 0x2 ;  /* 0x000000040d0c7c11 */ /* 0x041fe2000f8210ff */
[----:B-----5:R-:W-:Y:S01]  /*8ea0*/  FADD.FTZ R4, R20, R4 ;  /* 0x0000000414047221 */ /* 0x020fe20000010000 */
[----:B------:R-:W-:Y:S02]  /*8eb0*/  FADD.FTZ R6, R22, R6 ;  /* 0x0000000616067221 */ /* 0x000fe40000010000 */
[----:B------:R-:W-:Y:S01]  /*8ec0*/  LEA.HI.X R13, R13, UR5, R28, 0x2, P1 ;  /* 0x000000050d0d7c11 */ /* 0x000fe200088f141c */
[----:B--2---:R-:W-:Y:S01]  /*8ed0*/  @P4 FMUL.FTZ R4, R4, R24 ;  /* 0x0000001804044220 */ /* 0x004fe20000410000 */
[----:B----4-:R-:W-:Y:S01]  /*8ee0*/  @!P3 FMUL.FTZ R23, R15, R16 ;  /* 0x000000100f17b220 */ /* 0x010fe20000410000 */
[----:B------:R-:W-:-:S03]  /*8ef0*/  @P4 FMUL.FTZ R6, R6, R26 ;  /* 0x0000001a06064220 */ /* 0x000fc60000410000 */
[----:B------:R-:W-:Y:S01]  /*8f00*/  FADD.FTZ R7, R23, R7 ;  /* 0x0000000717077221 */ /* 0x000fe20000010000 */
[----:B-1----:R-:W-:-:S03]  /*8f10*/  @!P3 FMUL.FTZ R21, R14, R16 ;  /* 0x000000100e15b220 */ /* 0x002fc60000410000 */
[----:B------:R-:W-:Y:S01]  /*8f20*/  @P4 FMUL.FTZ R7, R7, R27 ;  /* 0x0000001b07074220 */ /* 0x000fe20000410000 */
[----:B------:R-:W-:-:S04]  /*8f30*/  FADD.FTZ R5, R21, R5 ;  /* 0x0000000515057221 */ /* 0x000fc80000010000 */
[----:B------:R-:W-:-:S05]  /*8f40*/  @P4 FMUL.FTZ R5, R5, R25 ;  /* 0x0000001905054220 */ /* 0x000fca0000410000 */
[----:B------:R0:W-:Y:S01]  /*8f50*/  STG.E.128 desc[UR36][R12.64], R4 ;  /* 0x000000040c007986 */ /* 0x0001e2000c101d24 */
[C---:B------:R-:W-:Y:S01]  /*8f60*/  FFMA.FTZ R8, R17.reuse, R4, R8 ;  /* 0x0000000411087223 */ /* 0x040fe20000010008 */
[C---:B------:R-:W-:Y:S01]  /*8f70*/  FFMA.FTZ R10, R17.reuse, R6, R10 ;  /* 0x00000006110a7223 */ /* 0x040fe2000001000a */
[C---:B------:R-:W-:Y:S01]  /*8f80*/  FFMA.FTZ R11, R17.reuse, R7, R11 ;  /* 0x00000007110b7223 */ /* 0x040fe2000001000b */
[----:B------:R-:W-:-:S07]  /*8f90*/  FFMA.FTZ R9, R17, R5, R9 ;  /* 0x0000000511097223 */ /* 0x000fce0000010009 */
.L_x_4151:
[----:B------:R-:W-:Y:S05]  /*8fa0*/  BSYNC B0 ;  /* 0x0000000000007941 */ /* 0x000fea0003800000 */
.L_x_4150:
        /* <DEDUP_REMOVED lines=16> */
.L_x_4152:
        /* <DEDUP_REMOVED lines=37> */
.L_x_4108:
[----:B------:R-:W-:Y:S01]  /*9300*/  BSSY B1, `(.L_x_4153) ;  /* 0x0000008000017945 */ /* 0x000fe20003800000 */
[----:B------:R-:W-:Y:S02]  /*9310*/  IMAD.MOV.U32 R13, RZ, RZ, R10 ;  /* 0x000000ffff0d7224 */ /* 0x000fe400078e000a */
[----:B------:R-:W-:Y:S02]  /*9320*/  IMAD.MOV.U32 R12, RZ, RZ, 0x1 ;  /* 0x00000001ff0c7424 */ /* 0x000fe400078e00ff */
[----:B------:R-:W-:Y:S02]  /*9330*/  IMAD.MOV.U32 R11, RZ, RZ, 0x1f ;  /* 0x0000001fff0b7424 */ /* 0x000fe400078e00ff */
[----:B------:R-:W-:-:S07]  /*9340*/  IMAD.MOV.U32 R15, RZ, RZ, -0x1 ;  /* 0xffffffffff0f7424 */ /* 0x000fce00078e00ff */
[----:B-----5:R-:W-:Y:S05]  /*9350*/  WARPSYNC.COLLECTIVE R15, `(.L_x_4154) ;  /* 0x000000000f087348 */ /* 0x020fea0003c00000 */
[----:B------:R0:W1:Y:S02]  /*9360*/  SHFL.BFLY P6, R14, R13, R12, R11 ;  /* 0x0c00000c0d0e7389 */ /* 0x00006400000c000b */
[----:B01---5:R-:W-:Y:S01]  /*9370*/  ENDCOLLECTIVE ;  /* 0x000000000000791b */ /* 0x023fe20003800000 */
.L_x_4154:
[----:B------:R-:W-:Y:S05]  /*9380*/  BSYNC B1 ;  /* 0x0000000000017941 */ /* 0x000fea0003800000 */
.L_x_4153:
[----:B------:R-:W-:Y:S05]  /*9390*/  BRA `(.L_x_4155) ;  /* 0xffffffc800f47947 */ /* 0x000fea000383ffff */
.L_x_4112:
[----:B------:R-:W-:Y:S01]  /*93a0*/  BSSY B0, `(.L_x_4156) ;  /* 0x0000008000007945 */ /* 0x000fe20003800000 */
[----:B0----5:R-:W-:Y:S02]  /*93b0*/  IMAD.MOV.U32 R13, RZ, RZ, R251 ;  /* 0x000000ffff0d7224 */ /* 0x021fe400078e00fb */
[----:B-1----:R-:W-:Y:S02]  /*93c0*/  IMAD.MOV.U32 R12, RZ, RZ, 0x10 ;  /* 0x00000010ff0c7424 */ /* 0x002fe400078e00ff */
[----:B------:R-:W-:Y:S02]  /*93d0*/  IMAD.MOV.U32 R11, RZ, RZ, 0x1f ;  /* 0x0000001fff0b7424 */ /* 0x000fe400078e00ff */
[----:B------:R-:W-:-:S07]  /*93e0*/  IMAD.MOV.U32 R15, RZ, RZ, -0x1 ;  /* 0xffffffffff0f7424 */ /* 0x000fce00078e00ff */
[----:B--2-4-:R-:W-:Y:S05]  /*93f0*/  WARPSYNC.COLLECTIVE R15, `(.L_x_4157) ;  /* 0x000000000f087348 */ /* 0x014fea0003c00000 */
[----:B------:R0:W1:Y:S02]  /*9400*/  SHFL.BFLY P6, R14, R13, R12, R11 ;  /* 0x0c00000c0d0e7389 */ /* 0x00006400000c000b */
[----:B012-4-:R-:W-:Y:S01]  /*9410*/  ENDCOLLECTIVE ;  /* 0x000000000000791b */ /* 0x017fe20003800000 */
.L_x_4157:
[----:B------:R-:W-:Y:S05]  /*9420*/  BSYNC B0 ;  /* 0x0000000000007941 */ /* 0x000fea0003800000 */
.L_x_4156:
[----:B------:R-:W-:Y:S01]  /*9430*/  FMNMX.FTZ R13, R14, R251, !PT ;  /* 0x000000fb0e0d7209 */ /* 0x000fe20007810000 */
[----:B------:R-:W-:Y:S02]  /*9440*/  IMAD.MOV.U32 R12, RZ, RZ, 0x8 ;  /* 0x00000008ff0c7424 */ /* 0x000fe400078e00ff */
[----:B------:R-:W-:Y:S02]  /*9450*/  IMAD.MOV.U32 R11, RZ, RZ, 0x1f ;  /* 0x0000001fff0b7424 */ /* 0x000fe400078e00ff */
[----:B------:R-:W-:-:S07]  /*9460*/  IMAD.MOV.U32 R15, RZ, RZ, -0x1 ;  /* 0xffffffffff0f7424 */ /* 0x000fce00078e00ff */
[----:B------:R-:W-:Y:S05]  /*9470*/  WARPSYNC.COLLECTIVE R15, `(.L_x_4158) ;  /* 0x000000000f087348 */ /* 0x000fea0003c00000 */
[----:B------:R0:W1:Y:S02]  /*9480*/  SHFL.BFLY P6, R14, R13, R12, R11 ;  /* 0x0c00000c0d0e7389 */ /* 0x00006400000c000b */
[----:B01----:R-:W-:Y:S01]  /*9490*/  ENDCOLLECTIVE ;  /* 0x000000000000791b */ /* 0x003fe20003800000 */
.L_x_4158:
[----:B------:R-:W-:Y:S01]  /*94a0*/  IMAD.MOV.U32 R12, RZ, RZ, 0x4 ;  /* 0x00000004ff0c7424 */ /* 0x000fe200078e00ff */
[----:B------:R-:W-:-:S05]  /*94b0*/  FMNMX.FTZ R2, R13, R14, !PT ;  /* 0x0000000e0d027209 */ /* 0x000fca0007810000 */
[----:B------:R-:W-:-:S07]  /*94c0*/  IMAD.MOV.U32 R13, RZ, RZ, R2 ;  /* 0x000000ffff0d7224 */ /* 0x000fce00078e0002 */
[----:B------:R-:W-:Y:S05]  /*94d0*/  WARPSYNC.COLLECTIVE R15, `(.L_x_4159) ;  /* 0x000000000f087348 */ /* 0x000fea0003c00000 */
[----:B------:R0:W1:Y:S02]  /*94e0*/  SHFL.BFLY P6, R14, R13, R12, R11 ;  /* 0x0c00000c0d0e7389 */ /* 0x00006400000c000b */
[----:B01----:R-:W-:Y:S01]  /*94f0*/  ENDCOLLECTIVE ;  /* 0x000000000000791b */ /* 0x003fe20003800000 */
.L_x_4159:
[----:B------:R-:W-:Y:S01]  /*9500*/  IMAD.MOV.U32 R12, RZ, RZ, 0x2 ;  /* 0x00000002ff0c7424 */ /* 0x000fe200078e00ff */
[----:B------:R-:W-:-:S05]  /*9510*/  FMNMX.FTZ R3, R2, R14, !PT ;  /* 0x0000000e02037209 */ /* 0x000fca0007810000 */
[----:B------:R-:W-:-:S07]  /*9520*/  IMAD.MOV.U32 R13, RZ, RZ, R3 ;  /* 0x000000ffff0d7224 */ /* 0x000fce00078e0003 */
[----:B------:R-:W-:Y:S05]  /*9530*/  WARPSYNC.COLLECTIVE R15, `(.L_x_4160) ;  /* 0x000000000f087348 */ /* 0x000fea0003c00000 */
[----:B------:R0:W1:Y:S02]  /*9540*/  SHFL.BFLY P6, R14, R13, R12, R11 ;  /* 0x0c00000c0d0e7389 */ /* 0x00006400000c000b */
[----:B01----:R-:W-:Y:S01]  /*9550*/  ENDCOLLECTIVE ;  /* 0x000000000000791b */ /* 0x003fe20003800000 */
.L_x_4160:
[----:B------:R-:W-:Y:S05]  /*9560*/  BRA `(.L_x_4161) ;  /* 0xffffffcc004c7947 */ /* 0x000fea000383ffff */
.L_x_4162:
        /* <DEDUP_REMOVED lines=9> */
.L_x_4260:


//--------------------- .text._ZN4mmha33masked_multihead_attention_kernelIfLi160ELi256ELi4ELi64ELi64ELb0ELb0EEEv26Multihead_attention_paramsIT_XT5_EE --------------------------
	.section	.text._ZN4mmha33masked_multihead_attention_kernelIfLi160ELi256ELi4ELi64ELi64ELb0ELb0EEEv26Multihead_attention_paramsIT_XT5_EE,"ax",@progbits
	.align	128
        .global         _ZN4mmha33masked_multihead_attention_kernelIfLi160ELi256ELi4ELi64ELi64ELb0ELb0EEEv26Multihead_attention_paramsIT_XT5_EE
        .type           _ZN4mmha33masked_multihead_attention_kernelIfLi160ELi256ELi4ELi64ELi64ELb0ELb0EEEv26Multihead_attention_paramsIT_XT5_EE,@function
        .size           _ZN4mmha33masked_multihead_attention_kernelIfLi160ELi256ELi4ELi64ELi64ELb0ELb0EEEv26Multihead_attention_paramsIT_XT5_EE,(.L_x_4261 - _ZN4mmha33masked_multihead_attention_kernelIfLi160ELi256ELi4ELi64ELi64ELb0ELb0EEEv26Multihead_attention_paramsIT_XT5_EE)
        .other          _ZN4mmha33masked_multihead_attention_kernelIfLi160ELi256ELi4ELi64ELi64ELb0ELb0EEEv26Multihead_attention_paramsIT_XT5_EE,@"STO_CUDA_ENTRY STV_DEFAULT"
_ZN4mmha33masked_multihead_attention_kernelIfLi160ELi256ELi4ELi64ELi64ELb0ELb0EEEv26Multihead_attention_paramsIT_XT5_EE:
.text._ZN4mmha33masked_multihead_attention_kernelIfLi160ELi256ELi4ELi64ELi64ELb0ELb0EEEv26Multihead_attention_paramsIT_XT5_EE:
        /* <DEDUP_REMOVED lines=12> */
.L_x_4163:
        /* <DEDUP_REMOVED lines=107> */
.L_x_4165:
[----:B------:R-:W-:Y:S05]  /*0770*/  BSYNC B0 ;  /* 0x0000000000007941 */ /* 0x000fea0003800000 */
.L_x_4164:
        /* <DEDUP_REMOVED lines=12> */
.L_x_4167:
        /* <DEDUP_REMOVED lines=18> */
.L_x_4168:
[----:B------:R-:W-:Y:S05]  /*0960*/  BSYNC B0 ;  /* 0x0000000000007941 */ /* 0x000fea0003800000 */
.L_x_4166:
        /* <DEDUP_REMOVED lines=103> */
[----:B-1---5:R-:W-:Y:S05]  /*0fe0*/  CALL.ABS.NOINC R14 ;  /* 0x000000000e007343 */ /* 0x022fea0003c00000 */
.L_x_4171:
        /* <DEDUP_REMOVED lines=80> */
.L_x_4175:
[----:B------:R-:W-:Y:S05]  /*14f0*/  BSYNC B1 ;  /* 0x0000000000017941 */ /* 0x000fea0003800000 */
.L_x_4174:
        /* <DEDUP_REMOVED lines=8> */
.L_x_4173:
[----:B------:R-:W-:Y:S05]  /*1580*/  BSYNC B0 ;  /* 0x0000000000007941 */ /* 0x000fea0003800000 */
.L_x_4172:
[----:B------:R-:W-:Y:S06]  /*1590*/  BAR.SYNC.DEFER_BLOCKING 0x0 ;  /* 0x0000000000007b1d */ /* 0x000fec0000010000 */
[----:B0-----:R0:W1:Y:S04]  /*15a0*/  @P6 LDS.128 R32, [R14] ;  /* 0x000000000e206984 */ /* 0x0010680000000c00 */
[----:B------:R0:W2:Y:S01]  /*15b0*/  @P6 LDS.128 R36, [R15] ;  /* 0x000000000f246984 */ /* 0x0000a20000000c00 */
[----:B------:R-:W-:Y:S06]  /*15c0*/  BAR.SYNC.DEFER_BLOCKING 0x0 ;  /* 0x0000000000007b1d */ /* 0x000fec0000010000 */
[----:B------:R-:W-:Y:S05]  /*15d0*/  BRA `(.L_x_4170) ;  /* 0x0000000000b07947 */ /* 0x000fea0003800000 */
.L_x_4169:
        /* <DEDUP_REMOVED lines=43> */
.L_x_4176:
[----:B------:R-:W-:Y:S05]  /*1890*/  BSYNC B0 ;  /* 0x0000000000007941 */ /* 0x000fea0003800000 */
.L_x_4170:
        /* <DEDUP_REMOVED lines=22> */
.L_x_4178:
[----:B------:R-:W-:Y:S05]  /*1a00*/  BSYNC B0 ;  /* 0x0000000000007941 */ /* 0x000fea0003800000 */
.L_x_4177:
        /* <DEDUP_REMOVED lines=16> */
[----:B0-----:R-:W-:-:S05]  /*1b10*/  @!P1 LEA R3, R10, R3, 0x18 ;  /* 0x000000030a039211 */ /* 0x001fca00078ec0ff */
[----:B------:R-:W-:Y:S02]  /*1b20*/  @!P1 IMAD R8, R8, 0x4, R3 ;  /* 0x0000000408089824 */ /* 0x000fe400078e0203 */
        /* <DEDUP_REMOVED lines=32> */
.L_x_4181:
[----:B------:R3:W-:Y:S02]  /*1d30*/  STS [R8], R153 ;  /* 0x0000009908007388 */ /* 0x0007e40000000800 */
.L_x_4180:
[----:B------:R-:W-:Y:S05]  /*1d40*/  BSYNC B0 ;  /* 0x0000000000007941 */ /* 0x000fea0003800000 */
.L_x_4179:
[----:B------:R-:W-:Y:S01]  /*1d50*/  VIADD R0, R6, 0x7 ;  /* 0x0000000706007836 */ /* 0x000fe20000000000 */
[----:B------:R-:W-:Y:S01]  /*1d60*/  SHF.R.S32.HI R3, RZ, 0x1f, R18 ;  /* 0x0000001fff037819 */ /* 0x000fe20000011412 */
[----:B------:R-:W0:Y:S01]  /*1d70*/  LDC.64 R88, c[0x0][0x280] ;  /* 0x0000a000ff587b82 */ /* 0x000e220000000a00 */
[----:B------:R-:W-:Y:S01]  /*1d80*/  ULDC UR10, c[0x0][0x2a0] ;  /* 0x0000a800000a7ab9 */ /* 0x000fe20000000800 */
[----:B------:R-:W-:Y:S01]  /*1d90*/  ULDC.64 UR6, c[0x0][0x2b0] ;  /* 0x0000ac0000067ab9 */ /* 0x000fe20000000a00 */
[----:B------:R-:W-:Y:S01]  /*1da0*/  SHF.R.S32.HI R5, RZ, 0x1f, R0 ;  /* 0x0000001fff057819 */ /* 0x000fe20000011400 */
[----:B------:R-:W-:Y:S01]  /*1db0*/  ULDC.64 UR12, c[0x0][0x2c8] ;  /* 0x0000b200000c7ab9 */ /* 0x000fe20000000a00 */
[----:B------:R-:W-:Y:S02]  /*1dc0*/  BSSY B0, `(.L_x_4182) ;  /* 0x000035e000007945 */ /* 0x000fe40003800000 */
        /* <DEDUP_REMOVED lines=35> */
[----:B------:R-:W-:Y:S02]  /*2000*/  IMAD R5, R6, R3, RZ ;  /* 0x0000000306057224 */ /* 0x000fe400078e02ff */
[----:B------:R-:W-:Y:S01]  /*2010*/  IMAD.MOV.U32 R6, RZ, RZ, RZ ;  /* 0x000000ffff067224 */ /* 0x000fe200078e00ff */
        /* <DEDUP_REMOVED lines=57> */
.L_x_4187:
[----:B-1----:R-:W1:Y:S01]  /*23b0*/  LDC R11, c[0x0][0x284] ;  /* 0x0000a100ff0b7b82 */ /* 0x002e620000000800 */
[----:B------:R-:W-:Y:S02]  /*23c0*/  IABS R14, R156 ;  /* 0x0000009c000e7213 */ /* 0x000fe40000000000 */
[----:B------:R-:W-:-:S03]  /*23d0*/  ISETP.GE.AND P1, PT, R156, RZ, PT ;  /* 0x000000ff9c00720c */ /* 0x000fc60003f26270 */
[----:B------:R-:W-:-:S04]  /*23e0*/  IMAD.HI.U32 R12, R5, R14, RZ ;  /* 0x0000000e050c7227 */ /* 0x000fc800078e00ff */
[----:B0-----:R-:W-:Y:S01]  /*23f0*/  IMAD.MOV R13, RZ, RZ, -R12 ;  /* 0x000000ffff0d7224 */ /* 0x001fe200078e0a0c */
[----:B-1----:R-:W-:-:S05]  /*2400*/  IABS R15, R11 ;  /* 0x0000000b000f7213 */ /* 0x002fca0000000000 */
[----:B------:R-:W-:-:S05]  /*2410*/  IMAD R12, R15, R13, R14 ;  /* 0x0000000d0f0c7224 */ /* 0x000fca00078e020e */
[----:B------:R-:W-:-:S13]  /*2420*/  ISETP.GT.U32.AND P0, PT, R3, R12, PT ;  /* 0x0000000c0300720c */ /* 0x000fda0003f04070 */
[----:B------:R-:W-:-:S05]  /*2430*/  @!P0 IMAD.IADD R12, R12, 0x1, -R15 ;  /* 0x000000010c0c8824 */ /* 0x000fca00078e0a0f */
[----:B------:R-:W-:-:S13]  /*2440*/  ISETP.GT.U32.AND P0, PT, R3, R12, PT ;  /* 0x0000000c0300720c */ /* 0x000fda0003f04070 */
[----:B------:R-:W-:Y:S01]  /*2450*/  @!P0 IMAD.IADD R12, R12, 0x1, -R15 ;  /* 0x000000010c0c8824 */ /* 0x000fe200078e0a0f */
[----:B------:R-:W-:-:S03]  /*2460*/  ISETP.NE.AND P0, PT, R11, RZ, PT ;  /* 0x000000ff0b00720c */ /* 0x000fc60003f05270 */
[----:B------:R-:W-:-:S10]  /*2470*/  @!P1 IMAD.MOV R12, RZ, RZ, -R12 ;  /* 0x000000ffff0c9224 */ /* 0x000fd400078e0a0c */
[----:B------:R-:W-:Y:S02]  /*2480*/  @!P0 LOP3.LUT R12, RZ, R11, RZ, 0x33, !PT ;  /* 0x0000000bff0c8212 */ /* 0x000fe400078e33ff */
[----:B------:R-:W-:-:S03]  /*2490*/  ISETP.GE.AND P0, PT, R156, R17, PT ;  /* 0x000000119c00720c */ /* 0x000fc60003f06270 */
[----:B------:R-:W-:-:S04]  /*24a0*/  IMAD.IADD R14, R12, 0x1, R11 ;  /* 0x000000010c0e7824 */ /* 0x000fc800078e020b */
[C---:B------:R-:W-:Y:S02]  /*24b0*/  IMAD.SHL.U32 R155, R14.reuse, 0x4, RZ ;  /* 0x000000040e9b7824 */ /* 0x040fe400078e00ff */
[----:B------:R-:W-:-:S03]  /*24c0*/  IMAD.IADD R162, R14, 0x1, R11 ;  /* 0x000000010ea27824 */ /* 0x000fc600078e020b */
[----:B------:R-:W-:Y:S01]  /*24d0*/  ISETP.GE.OR P3, PT, R155, R89, P0 ;  /* 0x000000599b00720c */ /* 0x000fe20000766670 */
[----:B------:R-:W-:-:S05]  /*24e0*/  IMAD.SHL.U32 R157, R162, 0x4, RZ ;  /* 0x00000004a29d7824 */ /* 0x000fca00078e00ff */
[----:B------:R-:W-:-:S07]  /*24f0*/  ISETP.GE.OR P1, PT, R157, R89, P0 ;  /* 0x000000599d00720c */ /* 0x000fce0000726670 */
[----:B------:R-:W1:Y:S01]  /*2500*/  @!P3 LDC.64 R14, c[0x0][0x248] ;  /* 0x00009200ff0ebb82 */ /* 0x000e620000000a00 */
[----:B------:R-:W-:-:S04]  /*2510*/  @!P3 IADD3 R13, P2, R6, R155, RZ ;  /* 0x0000009b060db210 */ /* 0x000fc80007f5e0ff */
[----:B------:R-:W-:-:S03]  /*2520*/  @!P3 LEA.HI.X.SX32 R160, R155, R8, 0x1, P2 ;  /* 0x000000089ba0b211 */ /* 0x000fc600010f0eff */
[----:B------:R-:W2:Y:S01]  /*2530*/  @!P1 LDC.64 R86, c[0x0][0x248] ;  /* 0x00009200ff569b82 */ /* 0x000ea20000000a00 */
[----:B-1----:R-:W-:-:S04]  /*2540*/  @!P3 LEA R158, P2, R13, R14, 0x2 ;  /* 0x0000000e0d9eb211 */ /* 0x002fc800078410ff */
[----:B------:R-:W-:Y:S02]  /*2550*/  @!P3 LEA.HI.X R159, R13, R15, R160, 0x2, P2 ;  /* 0x0000000f0d9fb211 */ /* 0x000fe400010f14a0 */
[----:B------:R-:W-:-:S04]  /*2560*/  @!P1 IADD3 R13, P2, R6, R157, RZ ;  /* 0x0000009d060d9210 */ /* 0x000fc80007f5e0ff */
[----:B------:R-:W-:Y:S02]  /*2570*/  @!P1 LEA.HI.X.SX32 R14, R157, R8, 0x1, P2 ;  /* 0x000000089d0e9211 */ /* 0x000fe400010f0eff */
[----:B--2---:R-:W-:-:S04]  /*2580*/  @!P1 LEA R86, P2, R13, R86, 0x2 ;  /* 0x000000560d569211 */ /* 0x004fc800078410ff */
[----:B------:R-:W-:Y:S01]  /*2590*/  @!P1 LEA.HI.X R87, R13, R87, R14, 0x2, P2 ;  /* 0x000000570d579211 */ /* 0x000fe200010f140e */
[----:B------:R-:W-:Y:S01]  /*25a0*/  IMAD.IADD R13, R162, 0x1, R11 ;  /* 0x00000001a20d7824 */ /* 0x000fe200078e020b */
[----:B------:R-:W-:-:S03]  /*25b0*/  ISETP.GE.AND P2, PT, R156, R17, PT ;  /* 0x000000119c00720c */ /* 0x000fc60003f46270 */
[----:B------:R-:W-:Y:S02]  /*25c0*/  IMAD.SHL.U32 R155, R13, 0x4, RZ ;  /* 0x000000040d9b7824 */ /* 0x000fe400078e00ff */
[----:B------:R-:W-:Y:S01]  /*25d0*/  IMAD R164, R11, 0x4, R12 ;  /* 0x000000040ba47824 */ /* 0x000fe200078e020c */
[----:B------:R-:W-:Y:S02]  /*25e0*/  FSEL R10, R10, RZ, P2 ;  /* 0x000000ff0a0a7208 */ /* 0x000fe40001000000 */
[-C--:B------:R-:W-:Y:S01]  /*25f0*/  ISETP.GE.OR P4, PT, R155, R89.reuse, P0 ;  /* 0x000000599b00720c */ /* 0x080fe20000786670 */
[----:B------:R-:W-:Y:S01]  /*2600*/  IMAD.SHL.U32 R157, R164, 0x4, RZ ;  /* 0x00000004a49d7824 */ /* 0x000fe200078e00ff */
[----:B---3--:R-:W-:Y:S02]  /*2610*/  FSEL R9, R9, RZ, P2 ;  /* 0x000000ff09097208 */ /* 0x008fe40001000000 */
[----:B------:R-:W2:Y:S09]  /*2620*/  @!P1 LDG.E R10, desc[UR36][R86.64] ;  /* 0x00000024560a9981 */ /* 0x000eb2000c1e1900 */
[----:B------:R-:W1:Y:S01]  /*2630*/  @!P4 LDC.64 R14, c[0x0][0x248] ;  /* 0x00009200ff0ecb82 */ /* 0x000e620000000a00 */
[----:B------:R-:W-:Y:S01]  /*2640*/  ISETP.GE.OR P1, PT, R157, R89, P0 ;  /* 0x000000599d00720c */ /* 0x000fe20000726670 */
[----:B------:R3:W4:Y:S01]  /*2650*/  @!P3 LDG.E R9, desc[UR36][R158.64] ;  /* 0x000000249e09b981 */ /* 0x000722000c1e1900 */
[----:B------:R-:W-:-:S04]  /*2660*/  @!P4 IADD3 R13, P3, R6, R155, RZ ;  /* 0x0000009b060dc210 */ /* 0x000fc80007f7e0ff */
[----:B------:R-:W-:Y:S01]  /*2670*/  @!P4 LEA.HI.X.SX32 R162, R155, R8, 0x1, P3 ;  /* 0x000000089ba2c211 */ /* 0x000fe200018f0eff */
[----:B------:R-:W-:Y:S01]  /*2680*/  IMAD.IADD R164, R164, 0x1, R11 ;  /* 0x00000001a4a47824 */ /* 0x000fe200078e020b */
[----:B-1----:R-:W-:-:S04]  /*2690*/  @!P4 LEA R160, P3, R13, R14, 0x2 ;  /* 0x0000000e0da0c211 */ /* 0x002fc800078610ff */
[----:B------:R-:W-:Y:S02]  /*26a0*/  @!P4 LEA.HI.X R161, R13, R15, R162, 0x2, P3 ;  /* 0x0000000f0da1c211 */ /* 0x000fe400018f14a2 */
[----:B------:R-:W1:Y:S01]  /*26b0*/  @!P1 LDC.64 R14, c[0x0][0x248] ;  /* 0x00009200ff0e9b82 */ /* 0x000e620000000a00 */
[----:B------:R-:W-:Y:S01]  /*26c0*/  IMAD.SHL.U32 R155, R164, 0x4, RZ ;  /* 0x00000004a49b7824 */ /* 0x000fe200078e00ff */
[----:B------:R-:W-:-:S04]  /*26d0*/  FSEL R20, R20, RZ, P2 ;  /* 0x000000ff14147208 */ /* 0x000fc80001000000 */
[----:B------:R-:W-:Y:S02]  /*26e0*/  ISETP.GE.OR P3, PT, R155, R89, P0 ;  /* 0x000000599b00720c */ /* 0x000fe40000766670 */
[----:B------:R0:W2:Y:S01]  /*26f0*/  @!P4 LDG.E R20, desc[UR36][R160.64] ;  /* 0x00000024a014c981 */ /* 0x0000a2000c1e1900 */
[----:B------:R-:W-:-:S04]  /*2700*/  @!P1 IADD3 R13, P4, R6, R157, RZ ;  /* 0x0000009d060d9210 */ /* 0x000fc80007f9e0ff */
[----:B---3--:R-:W-:Y:S02]  /*2710*/  @!P1 LEA.HI.X.SX32 R158, R157, R8, 0x1, P4 ;  /* 0x000000089d9e9211 */ /* 0x008fe400020f0eff */
[----:B-1----:R-:W-:-:S04]  /*2720*/  @!P1 LEA R86, P4, R13, R14, 0x2 ;  /* 0x0000000e0d569211 */ /* 0x002fc800078810ff */
[----:B------:R-:W-:Y:S02]  /*2730*/  @!P1 LEA.HI.X R87, R13, R15, R158, 0x2, P4 ;  /* 0x0000000f0d579211 */ /* 0x000fe400020f149e */
[----:B------:R-:W1:Y:S01]  /*2740*/  @!P3 LDC.64 R14, c[0x0][0x248] ;  /* 0x00009200ff0ebb82 */ /* 0x000e620000000a00 */
[----:B------:R-:W-:Y:S01]  /*2750*/  IMAD.IADD R13, R164, 0x1, R11 ;  /* 0x00000001a40d7824 */ /* 0x000fe200078e020b */
[----:B------:R-:W-:-:S03]  /*2760*/  FSEL R21, R21, RZ, P2 ;  /* 0x000000ff15157208 */ /* 0x000fc60001000000 */
[----:B------:R-:W-:-:S03]  /*2770*/  IMAD.SHL.U32 R157, R13, 0x4, RZ ;  /* 0x000000040d9d7824 */ /* 0x000fc600078e00ff */
[----:B------:R3:W2:Y:S02]  /*2780*/  @!P1 LDG.E R21, desc[UR36][R86.64] ;  /* 0x0000002456159981 */ /* 0x0006a4000c1e1900 */
[----:B------:R-:W-:Y:S02]  /*2790*/  ISETP.GE.OR P1, PT, R157, R89, P0 ;  /* 0x000000599d00720c */ /* 0x000fe40000726670 */
[----:B------:R-:W-:-:S04]  /*27a0*/  @!P3 IADD3 R13, P4, R6, R155, RZ ;  /* 0x0000009b060db210 */ /* 0x000fc80007f9e0ff */
[----:B0-----:R-:W-:Y:S02]  /*27b0*/  @!P3 LEA.HI.X.SX32 R160, R155, R8, 0x1, P4 ;  /* 0x000000089ba0b211 */ /* 0x001fe400020f0eff */
[----:B-1----:R-:W-:-:S04]  /*27c0*/  @!P3 LEA R158, P4, R13, R14, 0x2 ;  /* 0x0000000e0d9eb211 */ /* 0x002fc800078810ff */
[----:B------:R-:W-:Y:S02]  /*27d0*/  @!P3 LEA.HI.X R159, R13, R15, R160, 0x2, P4 ;  /* 0x0000000f0d9fb211 */ /* 0x000fe400020f14a0 */
[----:B------:R-:W3:Y:S01]  /*27e0*/  @!P1 LDC.64 R14, c[0x0][0x248] ;  /* 0x00009200ff0e9b82 */ /* 0x000ee20000000a00 */
[----:B------:R-:W-:Y:S01]  /*27f0*/  IMAD R162, R11, 0x7, R12 ;  /* 0x000000070ba27824 */ /* 0x000fe200078e020c */
[----:B------:R-:W-:-:S03]  /*2800*/  FSEL R25, R25, RZ, P2 ;  /* 0x000000ff19197208 */ /* 0x000fc60001000000 */
[----:B------:R-:W-:-:S03]  /*2810*/  IMAD.SHL.U32 R155, R162, 0x4, RZ ;  /* 0x00000004a29b7824 */ /* 0x000fc600078e00ff */
[----:B------:R0:W2:Y:S02]  /*2820*/  @!P3 LDG.E R25, desc[UR36][R158.64] ;  /* 0x000000249e19b981 */ /* 0x0000a4000c1e1900 */
[----:B------:R-:W-:Y:S02]  /*2830*/  ISETP.GE.OR P3, PT, R155, R89, P0 ;  /* 0x000000599b00720c */ /* 0x000fe40000766670 */
[----:B------:R-:W-:-:S04]  /*2840*/  @!P1 IADD3 R13, P4, R6, R157, RZ ;  /* 0x0000009d060d9210 */ /* 0x000fc80007f9e0ff */
[----:B------:R-:W-:Y:S02]  /*2850*/  @!P1 LEA.HI.X.SX32 R160, R157, R8, 0x1, P4 ;  /* 0x000000089da09211 */ /* 0x000fe400020f0eff */
[----:B---3--:R-:W-:-:S04]  /*2860*/  @!P1 LEA R86, P4, R13, R14, 0x2 ;  /* 0x0000000e0d569211 */ /* 0x008fc800078810ff */
[----:B------:R-:W-:Y:S02]  /*2870*/  @!P1 LEA.HI.X R87, R13, R15, R160, 0x2, P4 ;  /* 0x0000000f0d579211 */ /* 0x000fe400020f14a0 */
[----:B------:R-:W0:Y:S01]  /*2880*/  @!P3 LDC.64 R14, c[0x0][0x248] ;  /* 0x00009200ff0ebb82 */ /* 0x000e220000000a00 */
[----:B------:R-:W-:Y:S01]  /*2890*/  IMAD.IADD R162, R162, 0x1, R11 ;  /* 0x00000001a2a27824 */ /* 0x000fe200078e020b */
[----:B------:R-:W-:-:S03]  /*28a0*/  FSEL R27, R27, RZ, P2 ;  /* 0x000000ff1b1b7208 */ /* 0x000fc60001000000 */
[----:B------:R-:W-:-:S03]  /*28b0*/  IMAD.SHL.U32 R157, R162, 0x4, RZ ;  /* 0x00000004a29d7824 */ /* 0x000fc600078e00ff */
[----:B------:R1:W3:Y:S02]  /*28c0*/  @!P1 LDG.E R27, desc[UR36][R86.64] ;  /* 0x00000024561b9981 */ /* 0x0002e4000c1e1900 */
[----:B------:R-:W-:Y:S02]  /*28d0*/  ISETP.GE.OR P1, PT, R157, R89, P0 ;  /* 0x000000599d00720c */ /* 0x000fe40000726670 */
[----:B------:R-:W-:-:S04]  /*28e0*/  @!P3 IADD3 R13, P4, R6, R155, RZ ;  /* 0x0000009b060db210 */ /* 0x000fc80007f9e0ff */
[----:B------:R-:W-:Y:S02]  /*28f0*/  @!P3 LEA.HI.X.SX32 R160, R155, R8, 0x1, P4 ;  /* 0x000000089ba0b211 */ /* 0x000fe400020f0eff */
[----:B0-----:R-:W-:-:S04]  /*2900*/  @!P3 LEA R158, P4, R13, R14, 0x2 ;  /* 0x0000000e0d9eb211 */ /* 0x001fc800078810ff */
[----:B------:R-:W-:Y:S02]  /*2910*/  @!P3 LEA.HI.X R159, R13, R15, R160, 0x2, P4 ;  /* 0x0000000f0d9fb211 */ /* 0x000fe400020f14a0 */
[----:B------:R-:W1:Y:S01]  /*2920*/  @!P1 LDC.64 R14, c[0x0][0x248] ;  /* 0x00009200ff0e9b82 */ /* 0x000e620000000a00 */
[----:B------:R-:W-:Y:S01]  /*2930*/  IMAD.IADD R13, R162, 0x1, R11 ;  /* 0x00000001a20d7824 */ /* 0x000fe200078e020b */
[----:B------:R-:W-:-:S03]  /*2940*/  FSEL R29, R29, RZ, P2 ;  /* 0x000000ff1d1d7208 */ /* 0x000fc60001000000 */
[----:B------:R-:W-:-:S03]  /*2950*/  IMAD.SHL.U32 R155, R13, 0x4, RZ ;  /* 0x000000040d9b7824 */ /* 0x000fc600078e00ff */
[----:B------:R0:W3:Y:S02]  /*2960*/  @!P3 LDG.E R29, desc[UR36][R158.64] ;  /* 0x000000249e1db981 */ /* 0x0000e4000c1e1900 */
[----:B------:R-:W-:Y:S02]  /*2970*/  ISETP.GE.OR P3, PT, R155, R89, P0 ;  /* 0x000000599b00720c */ /* 0x000fe40000766670 */
[----:B------:R-:W-:-:S04]  /*2980*/  @!P1 IADD3 R13, P4, R6, R157, RZ ;  /* 0x0000009d060d9210 */ /* 0x000fc80007f9e0ff */
[----:B------:R-:W-:Y:S02]  /*2990*/  @!P1 LEA.HI.X.SX32 R160, R157, R8, 0x1, P4 ;  /* 0x000000089da09211 */ /* 0x000fe400020f0eff */
[----:B-1----:R-:W-:-:S04]  /*29a0*/  @!P1 LEA R86, P4, R13, R14, 0x2 ;  /* 0x0000000e0d569211 */ /* 0x002fc800078810ff */
[----:B------:R-:W-:Y:S02]  /*29b0*/  @!P1 LEA.HI.X R87, R13, R15, R160, 0x2, P4 ;  /* 0x0000000f0d579211 */ /* 0x000fe400020f14a0 */
[----:B------:R-:W0:Y:S01]  /*29c0*/  @!P3 LDC.64 R14, c[0x0][0x248] ;  /* 0x00009200ff0ebb82 */ /* 0x000e220000000a00 */
[----:B------:R-:W-:Y:S01]  /*29d0*/  IMAD R162, R11, 0xa, R12 ;  /* 0x0000000a0ba27824 */ /* 0x000fe200078e020c */
        /* <DEDUP_REMOVED lines=29> */
[----:B------:R-:W-:Y:S01]  /*2bb0*/  IMAD R162, R11, 0xd, R12 ;  /* 0x0000000d0ba27824 */ /* 0x000fe200078e020c */
        /* <DEDUP_REMOVED lines=415> */
[----:B0-----:R-:W-:Y:S02]  /*45b0*/  @!P3 LEA.HI.X.SX32 R158, R155, R8, 0x1, P4 ;  /* 0x000000089b9eb211 */ /* 0x001fe400020f0eff */
[----:B-1----:R-:W-:-:S04]  /*45c0*/  @!P3 LEA R160, P4, R13, R14, 0x2 ;  /* 0x0000000e0da0b211 */ /* 0x002fc800078810ff */
[----:B------:R-:W-:Y:S02]  /*45d0*/  @!P3 LEA.HI.X R161, R13, R15, R158, 0x2, P4 ;  /* 0x0000000f0da1b211 */ /* 0x000fe400020f149e */
[----:B------:R-:W0:Y:S01]  /*45e0*/  @!P1 LDC.64 R14, c[0x0][0x248] ;  /* 0x00009200ff0e9b82 */ /* 0x000e220000000a00 */
[----:B------:R-:W-:Y:S01]  /*45f0*/  IMAD R162, R11, 0x37, R12 ;  /* 0x000000370ba27824 */ /* 0x000fe200078e020c */
[----:B------:R-:W-:-:S03]  /*4600*/  FSEL R70, R70, RZ, P2 ;  /* 0x000000ff46467208 */ /* 0x000fc60001000000 */
[----:B----4-:R-:W-:-:S03]  /*4610*/  IMAD.SHL.U32 R87, R162, 0x4, RZ ;  /* 0x00000004a2577824 */ /* 0x010fc600078e00ff */
[----:B------:R1:W4:Y:S02]  /*4620*/  @!P3 LDG.E R70, desc[UR36][R160.64] ;  /* 0x00000024a046b981 */ /* 0x000324000c1e1900 */
[----:B------:R-:W-:Y:S02]  /*4630*/  ISETP.GE.OR P4, PT, R87, R89, P0 ;  /* 0x000000595700720c */ /* 0x000fe40000786670 */
[----:B------:R-:W-:-:S04]  /*4640*/  @!P1 IADD3 R13, P3, R6, R157, RZ ;  /* 0x0000009d060d9210 */ /* 0x000fc80007f7e0ff */
[----:B------:R-:W-:Y:S02]  /*4650*/  @!P1 LEA.HI.X.SX32 R86, R157, R8, 0x1, P3 ;  /* 0x000000089d569211 */ /* 0x000fe400018f0eff */
[----:B0-----:R-:W-:-:S04]  /*4660*/  @!P1 LEA R158, P3, R13, R14, 0x2 ;  /* 0x0000000e0d9e9211 */ /* 0x001fc800078610ff */
[----:B------:R-:W-:Y:S02]  /*4670*/  @!P1 LEA.HI.X R159, R13, R15, R86, 0x2, P3 ;  /* 0x0000000f0d9f9211 */ /* 0x000fe400018f1456 */
[----:B------:R-:W0:Y:S01]  /*4680*/  @!P4 LDC.64 R14, c[0x0][0x248] ;  /* 0x00009200ff0ecb82 */ /* 0x000e220000000a00 */
[----:B------:R-:W-:Y:S01]  /*4690*/  IMAD.SHL.U32 R155, R12, 0x4, RZ ;  /* 0x000000040c9b7824 */ /* 0x000fe200078e00ff */
[----:B------:R-:W-:-:S04]  /*46a0*/  FSEL R75, R75, RZ, P2 ;  /* 0x000000ff4b4b7208 */ /* 0x000fc80001000000 */
[----:B------:R-:W-:Y:S02]  /*46b0*/  ISETP.GE.OR P3, PT, R155, R89, P0 ;  /* 0x000000599b00720c */ /* 0x000fe40000766670 */
[----:B------:R2:W4:Y:S01]  /*46c0*/  @!P1 LDG.E R75, desc[UR36][R158.64] ;  /* 0x000000249e4b9981 */ /* 0x000522000c1e1900 */
[----:B------:R-:W-:-:S04]  /*46d0*/  @!P4 IADD3 R13, P1, R6, R87, RZ ;  /* 0x00000057060dc210 */ /* 0x000fc80007f3e0ff */
[----:B-1----:R-:W-:Y:S02]  /*46e0*/  @!P4 LEA.HI.X.SX32 R160, R87, R8, 0x1, P1 ;  /* 0x0000000857a0c211 */ /* 0x002fe400008f0eff */
[----:B0-----:R-:W-:-:S04]  /*46f0*/  @!P4 LEA R86, P1, R13, R14, 0x2 ;  /* 0x0000000e0d56c211 */ /* 0x001fc800078210ff */
[----:B------:R-:W-:Y:S02]  /*4700*/  @!P4 LEA.HI.X R87, R13, R15, R160, 0x2, P1 ;  /* 0x0000000f0d57c211 */ /* 0x000fe400008f14a0 */
[----:B------:R-:W2:Y:S01]  /*4710*/  @!P3 LDC.64 R14, c[0x0][0x248] ;  /* 0x00009200ff0ebb82 */ /* 0x000ea20000000a00 */
[----:B------:R-:W-:Y:S01]  /*4720*/  FSEL R76, R76, RZ, P2 ;  /* 0x000000ff4c4c7208 */ /* 0x000fe20001000000 */
[----:B------:R-:W-:-:S05]  /*4730*/  IMAD.IADD R162, R162, 0x1, R11 ;  /* 0x00000001a2a27824 */ /* 0x000fca00078e020b */
[----:B------:R0:W4:Y:S01]  /*4740*/  @!P4 LDG.E R76, desc[UR36][R86.64] ;  /* 0x00000024564cc981 */ /* 0x000122000c1e1900 */
[----:B------:R-:W-:-:S04]  /*4750*/  @!P3 IADD3 R13, P4, R6, R155, RZ ;  /* 0x0000009b060db210 */ /* 0x000fc80007f9e0ff */
[----:B------:R-:W-:Y:S01]  /*4760*/  @!P3 LEA.HI.X.SX32 R160, R155, R8, 0x1, P4 ;  /* 0x000000089ba0b211 */ /* 0x000fe200020f0eff */
[----:B------:R-:W-:Y:S01]  /*4770*/  IMAD.SHL.U32 R157, R162, 0x4, RZ ;  /* 0x00000004a29d7824 */ /* 0x000fe200078e00ff */
[----:B------:R-:W-:Y:S02]  /*4780*/  FSEL R74, R74, RZ, P2 ;  /* 0x000000ff4a4a7208 */ /* 0x000fe40001000000 */
[----:B--2---:R-:W-:-:S04]  /*4790*/  @!P3 LEA R158, P4, R13, R14, 0x2 ;  /* 0x0000000e0d9eb211 */ /* 0x004fc800078810ff */
[----:B------:R-:W-:Y:S02]  /*47a0*/  @!P3 LEA.HI.X R159, R13, R15, R160, 0x2, P4 ;  /* 0x0000000f0d9fb211 */ /* 0x000fe400020f14a0 */
[----:B------:R-:W-:-:S03]  /*47b0*/  ISETP.GE.OR P1, PT, R157, R89, P0 ;  /* 0x000000599d00720c */ /* 0x000fc60000726670 */
[----:B------:R1:W2:Y:S01]  /*47c0*/  @!P3 LDG.E R74, desc[UR36][R158.64] ;  /* 0x000000249e4ab981 */ /* 0x0002a2000c1e1900 */
[----:B------:R-:W-:-:S09]  /*47d0*/  IMAD.IADD R13, R162, 0x1, R11 ;  /* 0x00000001a20d7824 */ /* 0x000fd200078e020b */
[----:B------:R-:W0:Y:S01]  /*47e0*/  @!P1 LDC.64 R14, c[0x0][0x248] ;  /* 0x00009200ff0e9b82 */ /* 0x000e220000000a00 */
[----:B------:R-:W-:Y:S01]  /*47f0*/  IMAD.SHL.U32 R155, R13, 0x4, RZ ;  /* 0x000000040d9b7824 */ /* 0x000fe200078e00ff */
[----:B------:R-:W-:-:S04]  /*4800*/  @!P1 IADD3 R13, P4, R6, R157, RZ ;  /* 0x0000009d060d9210 */ /* 0x000fc80007f9e0ff */
[----:B------:R-:W-:Y:S02]  /*4810*/  ISETP.GE.OR P3, PT, R155, R89, P0 ;  /* 0x000000599b00720c */ /* 0x000fe40000766670 */
[----:B------:R-:W-:Y:S01]  /*4820*/  @!P1 LEA.HI.X.SX32 R160, R157, R8, 0x1, P4 ;  /* 0x000000089da09211 */ /* 0x000fe200020f0eff */
[----:B------:R-:W-:Y:S01]  /*4830*/  IMAD R162, R11, 0x3a, R12 ;  /* 0x0000003a0ba27824 */ /* 0x000fe200078e020c */
[----:B------:R-:W-:Y:S02]  /*4840*/  FSEL R78, R78, RZ, P2 ;  /* 0x000000ff4e4e7208 */ /* 0x000fe40001000000 */
[----:B0-----:R-:W-:-:S04]  /*4850*/  @!P1 LEA R86, P4, R13, R14, 0x2 ;  /* 0x0000000e0d569211 */ /* 0x001fc800078810ff */
[----:B------:R-:W-:-:S03]  /*4860*/  @!P1 LEA.HI.X R87, R13, R15, R160, 0x2, P4 ;  /* 0x0000000f0d579211 */ /* 0x000fc600020f14a0 */
[----:B------:R-:W1:Y:S01]  /*4870*/  @!P3 LDC.64 R14, c[0x0][0x248] ;  /* 0x00009200ff0ebb82 */ /* 0x000e620000000a00 */
[----:B------:R-:W-:Y:S01]  /*4880*/  IMAD.SHL.U32 R157, R162, 0x4, RZ ;  /* 0x00000004a29d7824 */ /* 0x000fe200078e00ff */
[----:B------:R0:W4:Y:S04]  /*4890*/  @!P1 LDG.E R78, desc[UR36][R86.64] ;  /* 0x00000024564e9981 */ /* 0x000128000c1e1900 */
        /* <DEDUP_REMOVED lines=9> */
[----:B------:R1:W4:Y:S02]  /*4930*/  @!P3 LDG.E R84, desc[UR36][R158.64] ;  /* 0x000000249e54b981 */ /* 0x000324000c1e1900 */
        /* <DEDUP_REMOVED lines=9> */
[----:B------:R0:W4:Y:S02]  /*49d0*/  @!P1 LDG.E R80, desc[UR36][R86.64] ;  /* 0x0000002456509981 */ /* 0x000124000c1e1900 */
[----:B------:R-:W-:Y:S02]  /*49e0*/  ISETP.GE.OR P1, PT, R157, R89, P0 ;  /* 0x000000599d00720c */ /* 0x000fe40000726670 */
[----:B------:R-:W-:-:S04]  /*49f0*/  @!P3 IADD3 R13, P4, R6, R155, RZ ;  /* 0x0000009b060db210 */ /* 0x000fc80007f9e0ff */
[----:B------:R-:W-:Y:S02]  /*4a00*/  @!P3 LEA.HI.X.SX32 R160, R155, R8, 0x1, P4 ;  /* 0x000000089ba0b211 */ /* 0x000fe400020f0eff */
[----:B-1----:R-:W-:-:S04]  /*4a10*/  @!P3 LEA R158, P4, R13, R14, 0x2 ;  /* 0x0000000e0d9eb211 */ /* 0x002fc800078810ff */
[----:B------:R-:W-:Y:S02]  /*4a20*/  @!P3 LEA.HI.X R159, R13, R15, R160, 0x2, P4 ;  /* 0x0000000f0d9fb211 */ /* 0x000fe400020f14a0 */
[----:B------:R-:W1:Y:S01]  /*4a30*/  @!P1 LDC.64 R14, c[0x0][0x248] ;  /* 0x00009200ff0e9b82 */ /* 0x000e620000000a00 */
[----:B------:R-:W-:Y:S01]  /*4a40*/  IMAD R160, R11, 0x3d, R12 ;  /* 0x0000003d0ba07824 */ /* 0x000fe200078e020c */
[----:B------:R-:W-:-:S03]  /*4a50*/  FSEL R77, R77, RZ, P2 ;  /* 0x000000ff4d4d7208 */ /* 0x000fc60001000000 */
[----:B------:R-:W-:-:S03]  /*4a60*/  IMAD.SHL.U32 R155, R160, 0x4, RZ ;  /* 0x00000004a09b7824 */ /* 0x000fc600078e00ff */
[----:B------:R3:W4:Y:S02]  /*4a70*/  @!P3 LDG.E R77, desc[UR36][R158.64] ;  /* 0x000000249e4db981 */ /* 0x000724000c1e1900 */
[----:B------:R-:W-:Y:S02]  /*4a80*/  ISETP.GE.OR P4, PT, R155, R89, P0 ;  /* 0x000000599b00720c */ /* 0x000fe40000786670 */
[----:B------:R-:W-:-:S04]  /*4a90*/  @!P1 IADD3 R13, P3, R6, R157, RZ ;  /* 0x0000009d060d9210 */ /* 0x000fc80007f7e0ff */
[----:B0-----:R-:W-:Y:S02]  /*4aa0*/  @!P1 LEA.HI.X.SX32 R86, R157, R8, 0x1, P3 ;  /* 0x000000089d569211 */ /* 0x001fe400018f0eff */
        /* <DEDUP_REMOVED lines=9> */
[----:B---3--:R-:W-:Y:S02]  /*4b40*/  @!P4 LEA.HI.X.SX32 R158, R155, R8, 0x1, P1 ;  /* 0x000000089b9ec211 */ /* 0x008fe400008f0eff */
[----:B0-----:R-:W-:-:S04]  /*4b50*/  @!P4 LEA R86, P1, R87, R14, 0x2 ;  /* 0x0000000e5756c211 */ /* 0x001fc800078210ff */
[----:B------:R-:W-:Y:S02]  /*4b60*/  @!P4 LEA.HI.X R87, R87, R15, R158, 0x2, P1 ;  /* 0x0000000f5757c211 */ /* 0x000fe400008f149e */
[----:B------:R-:W0:Y:S01]  /*4b70*/  @!P3 LDC.64 R14, c[0x0][0x248] ;  /* 0x00009200ff0ebb82 */ /* 0x000e220000000a00 */
[----:B------:R-:W-:Y:S01]  /*4b80*/  IMAD.IADD R155, R160, 0x1, R11 ;  /* 0x00000001a09b7824 */ /* 0x000fe200078e020b */
[----:B------:R-:W-:-:S03]  /*4b90*/  FSEL R82, R82, RZ, P2 ;  /* 0x000000ff52527208 */ /* 0x000fc60001000000 */
[----:B------:R-:W-:Y:S01]  /*4ba0*/  IMAD.SHL.U32 R155, R155, 0x4, RZ ;  /* 0x000000049b9b7824 */ /* 0x000fe200078e00ff */
[----:B------:R-:W-:Y:S02]  /*4bb0*/  ISETP.NE.U32.AND P1, PT, RZ, UR6, PT ;  /* 0x00000006ff007c0c */ /* 0x000fe4000bf25070 */
[----:B------:R3:W4:Y:S02]  /*4bc0*/  @!P4 LDG.E R82, desc[UR36][R86.64] ;  /* 0x000000245652c981 */ /* 0x000724000c1e1900 */
[----:B------:R-:W-:Y:S02]  /*4bd0*/  ISETP.GE.OR P0, PT, R155, R89, P0 ;  /* 0x000000599b00720c */ /* 0x000fe40000706670 */
[----:B-1----:R-:W-:Y:S02]  /*4be0*/  @!P3 IADD3 R13, P4, R6, R157, RZ ;  /* 0x0000009d060db210 */ /* 0x002fe40007f9e0ff */
[----:B------:R-:W-:Y:S02]  /*4bf0*/  ISETP.NE.AND.EX P1, PT, RZ, UR7, PT, P1 ;  /* 0x00000007ff007c0c */ /* 0x000fe4000bf25310 */
[----:B------:R-:W-:-:S02]  /*4c00*/  @!P3 LEA.HI.X.SX32 R158, R157, R8, 0x1, P4 ;  /* 0x000000089d9eb211 */ /* 0x000fc400020f0eff */
[----:B0-----:R-:W-:-:S04]  /*4c10*/  @!P3 LEA R12, P4, R13, R14, 0x2 ;  /* 0x0000000e0d0cb211 */ /* 0x001fc800078810ff */
[----:B------:R-:W-:Y:S02]  /*4c20*/  @!P3 LEA.HI.X R13, R13, R15, R158, 0x2, P4 ;  /* 0x0000000f0d0db211 */ /* 0x000fe400020f149e */
[----:B------:R-:W0:Y:S03]  /*4c30*/  @!P0 LDC.64 R14, c[0x0][0x248] ;  /* 0x00009200ff0e8b82 */ /* 0x000e260000000a00 */
[----:B------:R-:W-:Y:S01]  /*4c40*/  @P1 IMAD R11, R2, R11, RZ ;  /* 0x0000000b020b1224 */ /* 0x000fe200078e02ff */
[----:B------:R-:W-:-:S04]  /*4c50*/  FSEL R83, R83, RZ, P2 ;  /* 0x000000ff53537208 */ /* 0x000fc80001000000 */
[--C-:B------:R-:W-:Y:S02]  /*4c60*/  @P1 SHF.R.S32.HI R158, RZ, 0x1f, R11.reuse ;  /* 0x0000001fff9e1819 */ /* 0x100fe4000001140b */
[----:B---3--:R-:W-:Y:S01]  /*4c70*/  @P1 IADD3 R86, P4, P5, R156, UR6, R11 ;  /* 0x000000069c561c10 */ /* 0x008fe2000fd9e00b */
[----:B------:R1:W3:Y:S01]  /*4c80*/  @!P3 LDG.E R83, desc[UR36][R12.64] ;  /* 0x000000240c53b981 */ /* 0x0002e2000c1e1900 */
[----:B------:R-:W-:-:S04]  /*4c90*/  @P1 SHF.R.S32.HI R11, RZ, 0x1f, R156 ;  /* 0x0000001fff0b1819 */ /* 0x000fc8000001149c */
[----:B------:R-:W-:Y:S02]  /*4ca0*/  @P1 IADD3.X R87, R11, UR7, R158, P4, P5 ;  /* 0x000000070b571c10 */ /* 0x000fe4000a7ea49e */
[----:B------:R-:W-:Y:S02]  /*4cb0*/  @!P0 IADD3 R11, P3, R6, R155, RZ ;  /* 0x0000009b060b8210 */ /* 0x000fe40007f7e0ff */
[----:B------:R-:W-:Y:S01]  /*4cc0*/  FSEL R85, R85, RZ, P2 ;  /* 0x000000ff55557208 */ /* 0x000fe20001000000 */
[----:B------:R-:W3:Y:S01]  /*4cd0*/  @P1 LDG.E.U8 R86, desc[UR36][R86.64] ;  /* 0x0000002456561981 */ /* 0x000ee2000c1e1100 */
[----:B------:R-:W-:Y:S02]  /*4ce0*/  @!P0 LEA.HI.X.SX32 R158, R155, R8, 0x1, P3 ;  /* 0x000000089b9e8211 */ /* 0x000fe400018f0eff */
[----:B0-----:R-:W-:-:S04]  /*4cf0*/  @!P0 LEA R14, P3, R11, R14, 0x2 ;  /* 0x0000000e0b0e8211 */ /* 0x001fc800078610ff */
[----:B------:R-:W-:-:S05]  /*4d00*/  @!P0 LEA.HI.X R15, R11, R15, R158, 0x2, P3 ;  /* 0x0000000f0b0f8211 */ /* 0x000fca00018f149e */
[----:B------:R-:W3:Y:S01]  /*4d10*/  @!P0 LDG.E R85, desc[UR36][R14.64] ;  /* 0x000000240e558981 */ /* 0x000ee2000c1e1900 */
[----:B------:R-:W-:-:S04]  /*4d20*/  FMUL.FTZ R158, R154, R9 ;  /* 0x000000099a9e7220 */ /* 0x000fc80000410000 */
[----:B--2---:R-:W-:-:S04]  /*4d30*/  FFMA.FTZ R158, R151, R74, R158 ;  /* 0x0000004a979e7223 */ /* 0x004fc8000001009e */
        /* <DEDUP_REMOVED lines=58> */
[----:B------:R-:W-:Y:S01]  /*50e0*/  FFMA.FTZ R12, R94, R81, R11 ;  /* 0x000000515e0c7223 */ /* 0x000fe2000001000b */
[----:B------:R-:W-:-:S03]  /*50f0*/  UMOV UR5, 0xffffffff ;  /* 0xffffffff00057882 */ /* 0x000fc60000000000 */
[----:B------:R-:W-:Y:S01]  /*5100*/  FFMA.FTZ R11, R91, R82, R12 ;  /* 0x000000525b0b7223 */ /* 0x000fe2000001000c */
[----:B---3--:R-:W-:-:S03]  /*5110*/  ISETP.NE.AND P0, PT, R86, RZ, P1 ;  /* 0x000000ff5600720c */ /* 0x008fc60000f05270 */
[----:B------:R-:W-:Y:S01]  /*5120*/  FFMA.FTZ R11, R92, R83, R11 ;  /* 0x000000535c0b7223 */ /* 0x000fe2000001000b */
[----:B------:R-:W-:-:S03]  /*5130*/  LOP3.LUT P1, RZ, R18, 0x3, RZ, 0xc0, !PT ;  /* 0x0000000312ff7812 */ /* 0x000fc6000782c0ff */
[----:B------:R-:W-:Y:S01]  /*5140*/  FFMA.FTZ R13, R90, R85, R11 ;  /* 0x000000555a0d7223 */ /* 0x000fe2000001000b */
[----:B------:R-:W-:Y:S09]  /*5150*/  BRA.DIV UR5, `(.L_x_4184) ;  /* 0x0000003205047947 */ /* 0x000ff2000b800000 */
[----:B------:R-:W0:Y:S02]  /*5160*/  SHFL.BFLY PT, R14, R13, 0x2, 0x1f ;  /* 0x0c401f000d0e7f89 */ /* 0x000e2400000e0000 */
[----:B0-----:R-:W-:-:S05]  /*5170*/  FADD.FTZ R13, R13, R14 ;  /* 0x0000000e0d0d7221 */ /* 0x001fca0000010000 */
[----:B------:R0:W1:Y:S02]  /*5180*/  SHFL.BFLY PT, R14, R13, 0x1, 0x1f ;  /* 0x0c201f000d0e7f89 */ /* 0x00006400000e0000 */
.L_x_4231:
        /* <DEDUP_REMOVED lines=23> */
[----:B--2---:R-:W-:-:S04]  /*5300*/  @P2 FADD.FTZ R11, R11, R12 ;  /* 0x0000000c0b0b2221 */ /* 0x004fc80000010000 */
[----:B---3--:R-:W-:Y:S01]  /*5310*/  @P1 FFMA.FTZ R11, R86, R14, R11 ;  /* 0x0000000e560b1223 */ /* 0x008fe2000001000b */
[----:B------:R-:W-:-:S04]  /*5320*/  IMAD.IADD R86, R156, 0x1, -R26 ;  /* 0x000000019c567824 */ /* 0x000fc800078e0a1a */
[----:B------:R-:W-:Y:S02]  /*5330*/  @!P0 FMNMX.FTZ R153, R153, R11, !PT ;  /* 0x0000000b99998209 */ /* 0x000fe40007810000 */
[----:B------:R-:W-:-:S05]  /*5340*/  LEA R86, R86, UR4, 0x2 ;  /* 0x0000000456567c11 */ /* 0x000fca000f8e10ff */
[----:B------:R1:W-:Y:S02]  /*5350*/  STS [R86], R11 ;  /* 0x0000000b56007388 */ /* 0x0003e40000000800 */
.L_x_4186:
[----:B------:R-:W-:Y:S05]  /*5360*/  BSYNC B1 ;  /* 0x0000000000017941 */ /* 0x000fea0003800000 */
.L_x_4185:
[----:B------:R-:W-:-:S05]  /*5370*/  VIADD R156, R156, 0x10 ;  /* 0x000000109c9c7836 */ /* 0x000fca0000000000 */
[----:B------:R-:W-:-:S13]  /*5380*/  ISETP.GE.AND P0, PT, R156, R0, PT ;  /* 0x000000009c00720c */ /* 0x000fda0003f06270 */
[----:B------:R-:W-:Y:S05]  /*5390*/  @!P0 BRA `(.L_x_4187) ;  /* 0xffffffd000048947 */ /* 0x000fea000383ffff */
.L_x_4183:
[----:B------:R-:W-:Y:S05]  /*53a0*/  BSYNC B0 ;  /* 0x0000000000007941 */ /* 0x000fea0003800000 */
.L_x_4182:
        /* <DEDUP_REMOVED lines=8> */
.L_x_4236:
[----:B------:R-:W-:Y:S01]  /*5430*/  LEA.HI R3, R3, R18, RZ, 0x5 ;  /* 0x0000001203037211 */ /* 0x000fe200078f28ff */
[----:B------:R-:W-:Y:S05]  /*5440*/  WARPSYNC.ALL ;  /* 0x0000000000007948 */ /* 0x000fea0003800000 */
[----:B------:R-:W-:Y:S02]  /*5450*/  LOP3.LUT R5, R3, 0xffffffe0, RZ, 0xc0, !PT ;  /* 0xffffffe003057812 */ /* 0x000fe400078ec0ff */
[----:B----4-:R-:W-:-:S03]  /*5460*/  FMNMX.FTZ R14, R0, R14, !PT ;  /* 0x0000000e000e7209 */ /* 0x010fc60007810000 */
[----:B------:R-:W-:-:S05]  /*5470*/  IMAD.IADD R5, R18, 0x1, -R5 ;  /* 0x0000000112057824 */ /* 0x000fca00078e0a05 */
        /* <DEDUP_REMOVED lines=9> */
[----:B------:R-:W-:Y:S02]  /*5510*/  IMAD.IADD R9, R26, 0x1, R18 ;  /* 0x000000011a097824 */ /* 0x000fe400078e0212 */
[----:B---3--:R-:W-:Y:S02]  /*5520*/  IMAD.MOV.U32 R8, RZ, RZ, RZ ;  /* 0x000000ffff087224 */ /* 0x008fe400078e00ff */
[----:B------:R-:W-:Y:S01]  /*5530*/  ULDC UR5, c[0x0][0x284] ;  /* 0x0000a10000057ab9 */ /* 0x000fe20000000800 */
[----:B------:R-:W-:Y:S01]  /*5540*/  ISETP.GT.AND P1, PT, R9, R17, PT ;  /* 0x000000110900720c */ /* 0x000fe20003f24270 */
[----:B------:R-:W-:Y:S01]  /*5550*/  ULDC.64 UR8, c[0x0][0x2b0] ;  /* 0x0000ac0000087ab9 */ /* 0x000fe20000000a00 */
[----:B------:R-:W-:Y:S05]  /*5560*/  BSSY B0, `(.L_x_4189) ;  /* 0x0000027000007945 */ /* 0x000fea0003800000 */
[----:B----4-:R-:W3:Y:S01]  /*5570*/  @!P0 S2R R3, SR_CgaCtaId ;  /* 0x0000000000038919 */ /* 0x010ee20000008800 */
[----:B0-----:R-:W-:-:S04]  /*5580*/  @!P0 MOV R0, 0x400 ;  /* 0x0000040000008802 */ /* 0x001fc80000000f00 */
[----:B---3--:R-:W-:Y:S01]  /*5590*/  @!P0 LEA R6, R3, R0, 0x18 ;  /* 0x0000000003068211 */ /* 0x008fe200078ec0ff */
[----:B------:R-:W-:-:S04]  /*55a0*/  IMAD.MOV.U32 R0, RZ, RZ, -0x800001 ;  /* 0xff7fffffff007424 */ /* 0x000fc800078e00ff */
[----:B------:R-:W-:-:S05]  /*55b0*/  @!P0 IMAD R5, R5, 0x4, R6 ;  /* 0x0000000405058824 */ /* 0x000fca00078e0206 */
[----:B------:R-:W0:Y:S04]  /*55c0*/  @!P0 LDS R0, [R5] ;  /* 0x0000000005008984 */ /* 0x000e280000000800 */
[----:B0-----:R-:W0:Y:S02]  /*55d0*/  SHFL.BFLY PT, R3, R0, 0x1, 0x1f ;  /* 0x0c201f0000037f89 */ /* 0x001e2400000e0000 */
        /* <DEDUP_REMOVED lines=8> */
.L_x_4194:
        /* <DEDUP_REMOVED lines=9> */
[----:B------:R-:W4:Y:S02]  /*56f0*/  LDG.E.U8 R6, desc[UR36][R6.64] ;  /* 0x0000002406067981 */ /* 0x000f24000c1e1100 */
[----:B----4-:R-:W-:-:S13]  /*5700*/  ISETP.NE.AND P2, PT, R6, RZ, PT ;  /* 0x000000ff0600720c */ /* 0x010fda0003f45270 */
[----:B------:R-:W-:Y:S01]  /*5710*/  @P2 IMAD.MOV.U32 R3, RZ, RZ, RZ ;  /* 0x000000ffff032224 */ /* 0x000fe200078e00ff */
[----:B------:R-:W-:Y:S06]  /*5720*/  @P2 BRA `(.L_x_4193) ;  /* 0x0000000000102947 */ /* 0x000fec0003800000 */
.L_x_4192:
[----:B------:R-:W3:Y:S02]  /*5730*/  LDS R3, [R12] ;  /* 0x000000000c037984 */ /* 0x000ee40000000800 */
[----:B---3--:R-:W-:-:S04]  /*5740*/  FADD.FTZ R3, -R10, R3 ;  /* 0x000000030a037221 */ /* 0x008fc80000010100 */
[----:B------:R-:W-:-:S06]  /*5750*/  FMUL.FTZ R3, R3, 1.4426950216293334961 ;  /* 0x3fb8aa3b03037820 */ /* 0x000fcc0000410000 */
[----:B------:R-:W0:Y:S02]  /*5760*/  MUFU.EX2 R3, R3 ;  /* 0x0000000300037308 */ /* 0x000e240000000800 */
.L_x_4193:
[----:B------:R-:W-:Y:S05]  /*5770*/  BSYNC B1 ;  /* 0x0000000000017941 */ /* 0x000fea0003800000 */
.L_x_4191:
[----:B0-----:R4:W-:Y:S01]  /*5780*/  STS [R12], R3 ;  /* 0x000000030c007388 */ /* 0x0019e20000000800 */
[----:B------:R-:W-:Y:S02]  /*5790*/  VIADD R0, R0, 0x40 ;  /* 0x0000004000007836 */ /* 0x000fe40000000000 */
[----:B------:R-:W-:-:S03]  /*57a0*/  FADD.FTZ R8, R3, R8 ;  /* 0x0000000803087221 */ /* 0x000fc60000010000 */
[----:B------:R-:W-:-:S13]  /*57b0*/  ISETP.GT.AND P2, PT, R0, R17, PT ;  /* 0x000000110000720c */ /* 0x000fda0003f44270 */
[----:B----4-:R-:W-:Y:S05]  /*57c0*/  @!P2 BRA `(.L_x_4194) ;  /* 0xfffffffc00a4a947 */ /* 0x010fea000383ffff */
.L_x_4190:
[----:B------:R-:W-:Y:S05]  /*57d0*/  BSYNC B0 ;  /* 0x0000000000007941 */ /* 0x000fea0003800000 */
.L_x_4189:
[----:B0-----:R-:W0:Y:S01]  /*57e0*/  SHFL.BFLY PT, R3, R8, 0x10, 0x1f ;  /* 0x0e001f0008037f89 */ /* 0x001e2200000e0000 */
[C---:B------:R-:W-:Y:S01]  /*57f0*/  LOP3.LUT P0, RZ, R18.reuse, 0x1f, RZ, 0xc0, !PT ;  /* 0x0000001f12ff7812 */ /* 0x040fe2000780c0ff */
[----:B------:R-:W-:Y:S01]  /*5800*/  ULDC.U8 UR5, c[0x0][0x31c] ;  /* 0x0000c70000057ab9 */ /* 0x000fe20000000000 */
[----:B------:R-:W-:-:S04]  /*5810*/  LOP3.LUT R6, R18, 0x1f, RZ, 0xc0, !PT ;  /* 0x0000001f12067812 */ /* 0x000fc800078ec0ff */
[----:B------:R-:W-:-:S07]  /*5820*/  ISETP.GT.U32.AND P2, PT, R6, 0x1, PT ;  /* 0x000000010600780c */ /* 0x000fce0003f44070 */
[----:B------:R-:W4:Y:S01]  /*5830*/  @!P0 S2R R7, SR_CgaCtaId ;  /* 0x0000000000078919 */ /* 0x000f220000008800 */
[----:B------:R-:W-:-:S05]  /*5840*/  @!P0 MOV R6, 0x400 ;  /* 0x0000040000068802 */ /* 0x000fca0000000f00 */
[----:B-1----:R-:W1:Y:S01]  /*5850*/  @!P2 S2R R11, SR_CgaCtaId ;  /* 0x00000000000ba919 */ /* 0x002e620000008800 */
[----:B0-----:R-:W-:-:S05]  /*5860*/  FADD.FTZ R3, R3, R8 ;  /* 0x0000000803037221 */ /* 0x001fca0000010000 */
[----:B------:R-:W0:Y:S01]  /*5870*/  SHFL.BFLY PT, R0, R3, 0x8, 0x1f ;  /* 0x0d001f0003007f89 */ /* 0x000e2200000e0000 */
[----:B----4-:R-:W-:Y:S02]  /*5880*/  @!P0 LEA R7, R7, R6, 0x18 ;  /* 0x0000000607078211 */ /* 0x010fe400078ec0ff */
[----:B------:R-:W-:-:S04]  /*5890*/  @!P2 MOV R6, 0x400 ;  /* 0x000004000006a802 */ /* 0x000fc80000000f00 */
[----:B-1----:R-:W-:Y:S01]  /*58a0*/  @!P2 LEA R6, R11, R6, 0x18 ;  /* 0x000000060b06a211 */ /* 0x002fe200078ec0ff */
[----:B0-----:R-:W-:-:S05]  /*58b0*/  FADD.FTZ R0, R3, R0 ;  /* 0x0000000003007221 */ /* 0x001fca0000010000 */
[----:B------:R-:W0:Y:S02]  /*58c0*/  SHFL.BFLY PT, R5, R0, 0x4, 0x1f ;  /* 0x0c801f0000057f89 */ /* 0x000e2400000e0000 */
        /* <DEDUP_REMOVED lines=22> */
[----:B------:R-:W4:Y:S01]  /*5a30*/  LDC R5, c[0x0][0x284] ;  /* 0x0000a100ff057b82 */ /* 0x000f220000000800 */
[----:B-1----:R-:W-:-:S04]  /*5a40*/  IMAD R0, R22, R3, R0 ;  /* 0x0000000316007224 */ /* 0x002fc800078e0200 */
[----:B----4-:R-:W-:-:S05]  /*5a50*/  IMAD R2, R0, R5, RZ ;  /* 0x0000000500027224 */ /* 0x010fca00078e02ff */
[----:B------:R-:W-:-:S07]  /*5a60*/  SHF.R.S32.HI R3, RZ, 0x1f, R2 ;  /* 0x0000001fff037819 */ /* 0x000fce0000011402 */
.L_x_4195:
[----:B------:R-:W-:Y:S01]  /*5a70*/  ULDC.64 UR6, c[0x0][0x310] ;  /* 0x0000c40000067ab9 */ /* 0x000fe20000000a00 */
[----:B------:R-:W-:Y:S04]  /*5a80*/  BSSY B0, `(.L_x_4196) ;  /* 0x0000012000007945 */ /* 0x000fe80003800000 */
[----:B------:R-:W-:Y:S05]  /*5a90*/  @P1 BRA `(.L_x_4197) ;  /* 0x0000000000401947 */ /* 0x000fea0003800000 */
[----:B0-----:R-:W-:-:S04]  /*5aa0*/  FADD.FTZ R0, R6, 9.9999999747524270788e-07 ;  /* 0x358637bd06007421 */ /* 0x001fc80000010000 */
[----:B------:R0:W1:Y:S03]  /*5ab0*/  MUFU.RCP R11, R0 ;  /* 0x00000000000b7308 */ /* 0x0000660000001000 */
.L_x_4199:
        /* <DEDUP_REMOVED lines=11> */
.L_x_4198:
[----:B------:R-:W-:-:S05]  /*5b70*/  VIADD R9, R9, 0x40 ;  /* 0x0000004009097836 */ /* 0x000fca0000000000 */
[----:B------:R-:W-:-:S13]  /*5b80*/  ISETP.GT.AND P1, PT, R9, R17, PT ;  /* 0x000000110900720c */ /* 0x000fda0003f24270 */
[----:B------:R-:W-:Y:S05]  /*5b90*/  @!P1 BRA `(.L_x_4199) ;  /* 0xfffffffc00c89947 */ /* 0x000fea000383ffff */
.L_x_4197:
[----:B------:R-:W-:Y:S05]  /*5ba0*/  BSYNC B0 ;  /* 0x0000000000007941 */ /* 0x000fea0003800000 */
.L_x_4196:
[----:B0-----:R-:W-:Y:S01]  /*5bb0*/  SHF.R.S32.HI R5, RZ, 0x1f, R18 ;  /* 0x0000001fff057819 */ /* 0x001fe20000011412 */
[----:B------:R-:W-:Y:S01]  /*5bc0*/  ULDC.64 UR6, c[0x0][0x240] ;  /* 0x0000900000067ab9 */ /* 0x000fe20000000a00 */
[----:B------:R-:W-:Y:S02]  /*5bd0*/  CS2R R14, SRZ ;  /* 0x00000000000e7805 */ /* 0x000fe4000001ff00 */
[----:B------:R-:W-:Y:S02]  /*5be0*/  ISETP.EQ.U32.AND P1, PT, RZ, UR6, PT ;  /* 0x00000006ff007c0c */ /* 0x000fe4000bf22070 */
[----:B------:R-:W-:Y:S02]  /*5bf0*/  CS2R R12, SRZ ;  /* 0x00000000000c7805 */ /* 0x000fe4000001ff00 */
[----:B------:R-:W-:Y:S01]  /*5c00*/  LEA.HI R5, R5, R18, RZ, 0x6 ;  /* 0x0000001205057211 */ /* 0x000fe200078f30ff */
[----:B------:R-:W-:Y:S01]  /*5c10*/  ULDC UR5, c[0x0][0x284] ;  /* 0x0000a10000057ab9 */ /* 0x000fe20000000800 */
[----:B------:R-:W-:-:S02]  /*5c20*/  ULDC.64 UR8, c[0x0][0x250] ;  /* 0x0000940000087ab9 */ /* 0x000fc40000000a00 */
[----:B------:R-:W-:-:S05]  /*5c30*/  LOP3.LUT R3, R5, 0xffffffc0, RZ, 0xc0, !PT ;  /* 0xffffffc005037812 */ /* 0x000fca00078ec0ff */
[C---:B------:R-:W-:Y:S02]  /*5c40*/  IMAD.IADD R2, R18.reuse, 0x1, -R3 ;  /* 0x0000000112027824 */ /* 0x040fe400078e0a03 */
[----:B------:R-:W-:Y:S02]  /*5c50*/  VIADD R18, R18, 0x3f ;  /* 0x0000003f12127836 */ /* 0x000fe40000000000 */
[C---:B------:R-:W-:Y:S01]  /*5c60*/  IMAD.SHL.U32 R3, R2.reuse, 0x4, RZ ;  /* 0x0000000402037824 */ /* 0x040fe200078e00ff */
[----:B------:R-:W-:-:S04]  /*5c70*/  ISETP.GT.AND P2, PT, R2, 0x27, PT ;  /* 0x000000270200780c */ /* 0x000fc80003f44270 */
[----:B------:R-:W-:-:S04]  /*5c80*/  ISETP.GT.U32.OR P0, PT, R18, 0x7e, P2 ;  /* 0x0000007e1200780c */ /* 0x000fc80001704470 */
[----:B------:R-:W-:-:S13]  /*5c90*/  ISETP.EQ.OR.EX P0, PT, RZ, UR7, P0, P1 ;  /* 0x00000007ff007c0c */ /* 0x000fda0008702710 */
[----:B-1----:R-:W0:Y:S01]  /*5ca0*/  @!P0 LDC.64 R6, c[0x0][0x240] ;  /* 0x00009000ff068b82 */ /* 0x002e220000000a00 */
[----:B------:R-:W-:Y:S01]  /*5cb0*/  @!P0 IMAD R9, R19, 0xa0, R3 ;  /* 0x000000a013098824 */ /* 0x000fe200078e0203 */
[----:B------:R-:W-:Y:S01]  /*5cc0*/  BSSY B1, `(.L_x_4200) ;  /* 0x00001e3000017945 */ /* 0x000fe20003800000 */
[----:B---3--:R-:W-:Y:S01]  /*5cd0*/  CS2R R10, SRZ ;  /* 0x00000000000a7805 */ /* 0x008fe2000001ff00 */
[----:B------:R-:W-:Y:S02]  /*5ce0*/  IMAD R0, R22, UR5, RZ ;  /* 0x0000000516007c24 */ /* 0x000fe4000f8e02ff */
[----:B0-----:R-:W-:Y:S01]  /*5cf0*/  @!P0 IMAD.WIDE R6, R9, 0x4, R6 ;  /* 0x0000000409068825 */ /* 0x001fe200078e0206 */
[----:B------:R-:W-:-:S04]  /*5d00*/  CS2R R8, SRZ ;  /* 0x0000000000087805 */ /* 0x000fc8000001ff00 */
[----:B------:R0:W5:Y:S01]  /*5d10*/  @!P0 LDG.E.128 R12, desc[UR36][R6.64] ;  /* 0x00000024060c8981 */ /* 0x000162000c1e1d00 */
[----:B------:R-:W-:Y:S06]  /*5d20*/  BAR.SYNC.DEFER_BLOCKING 0x0 ;  /* 0x0000000000007b1d */ /* 0x000fec0000010000 */
[----:B------:R-:W-:Y:S05]  /*5d30*/  @P2 BRA `(.L_x_4201) ;  /* 0x0000001c006c2947 */ /* 0x000fea0003800000 */
[----:B0-----:R-:W-:Y:S01]  /*5d40*/  SHF.R.S32.HI R7, RZ, 0x6, R5 ;  /* 0x00000006ff077819 */ /* 0x001fe20000011405 */
        /* <DEDUP_REMOVED lines=13> */
[----:B------:R-:W-:Y:S02]  /*5e20*/  IADD3 R11, -R26, -0x2, -R7 ;  /* 0xfffffffe1a0b7810 */ /* 0x000fe40007ffe907 */
[----:B------:R-:W-:-:S03]  /*5e30*/  IADD3 R9, -R8, R9, -R26 ;  /* 0x0000000908097210 */ /* 0x000fc60007ffe91a */
[----:B------:R-:W-:Y:S01]  /*5e40*/  IMAD.IADD R11, R11, 0x1, -R8 ;  /* 0x000000010b0b7824 */ /* 0x000fe200078e0a08 */
[----:B------:R-:W-:Y:S02]  /*5e50*/  LOP3.LUT P0, R20, R9, 0x3, RZ, 0xc0, !PT ;  /* 0x0000000309147812 */ /* 0x000fe4000780c0ff */
[----:B------:R-:W-:Y:S02]  /*5e60*/  CS2R R8, SRZ ;  /* 0x0000000000087805 */ /* 0x000fe4000001ff00 */
[----:B------:R-:W-:Y:S02]  /*5e70*/  ISETP.GE.U32.AND P1, PT, R11, 0x3, PT ;  /* 0x000000030b00780c */ /* 0x000fe40003f26070 */
[----:B------:R-:W-:-:S07]  /*5e80*/  CS2R R10, SRZ ;  /* 0x00000000000a7805 */ /* 0x000fce000001ff00 */
[----:B------:R-:W-:Y:S05]  /*5e90*/  @!P0 BRA `(.L_x_4205) ;  /* 0x0000000000608947 */ /* 0x000fea0003800000 */
[----:B------:R-:W-:Y:S01]  /*5ea0*/  IMAD R8, R6, 0xa0, RZ ;  /* 0x000000a006087824 */ /* 0x000fe200078e02ff */
[----:B------:R-:W-:Y:S01]  /*5eb0*/  ULDC.64 UR6, c[0x0][0x250] ;  /* 0x0000940000067ab9 */ /* 0x000fe20000000a00 */
[----:B------:R-:W-:Y:S01]  /*5ec0*/  IMAD.MOV.U32 R25, RZ, RZ, R20 ;  /* 0x000000ffff197224 */ /* 0x000fe200078e0014 */
[----:B-----5:R-:W-:Y:S01]  /*5ed0*/  LEA R28, R7, UR4, 0x2 ;  /* 0x00000004071c7c11 */ /* 0x020fe2000f8e10ff */
[----:B------:R-:W-:Y:S01]  /*5ee0*/  IMAD.MOV.U32 R92, RZ, RZ, R6 ;  /* 0x000000ffff5c7224 */ /* 0x000fe200078e0006 */
[----:B------:R-:W-:-:S04]  /*5ef0*/  IADD3 R21, P0, R5, R8, RZ ;  /* 0x0000000805157210 */ /* 0x000fc80007f1e0ff */
[----:B------:R-:W-:Y:S02]  /*5f00*/  LEA.HI.X.SX32 R8, R8, R4, 0x1, P0 ;  /* 0x0000000408087211 */ /* 0x000fe400000f0eff */
[----:B------:R-:W-:-:S04]  /*5f10*/  LEA R30, P0, R21, UR6, 0x2 ;  /* 0x00000006151e7c11 */ /* 0x000fc8000f8010ff */
[----:B------:R-:W-:Y:S01]  /*5f20*/  LEA.HI.X R21, R21, UR7, R8, 0x2, P0 ;  /* 0x0000000715157c11 */ /* 0x000fe200080f1408 */
[----:B------:R-:W-:-:S08]  /*5f30*/  IMAD.MOV.U32 R8, RZ, RZ, RZ ;  /* 0x000000ffff087224 */ /* 0x000fd000078e00ff */
.L_x_4206:
        /* <DEDUP_REMOVED lines=14> */
.L_x_4205:
[----:B------:R-:W-:Y:S05]  /*6020*/  BSYNC B2 ;  /* 0x0000000000027941 */ /* 0x000fea0003800000 */
.L_x_4204:
[----:B------:R-:W-:Y:S05]  /*6030*/  @!P1 BRA `(.L_x_4203) ;  /* 0x0000000c003c9947 */ /* 0x000fea0003800000 */
[----:B------:R-:W-:Y:S01]  /*6040*/  IMAD.IADD R25, R27, 0x1, -R92 ;  /* 0x000000011b197824 */ /* 0x000fe200078e0a5c */
[C---:B------:R-:W-:Y:S01]  /*6050*/  LEA R21, R92.reuse, 0x8, 0x2 ;  /* 0x000000085c157811 */ /* 0x040fe200078e10ff */
[----:B------:R-:W-:Y:S01]  /*6060*/  IMAD R20, R92, 0xa0, RZ ;  /* 0x000000a05c147824 */ /* 0x000fe200078e02ff */
[----:B------:R-:W-:Y:S01]  /*6070*/  ULDC.64 UR6, c[0x0][0x250] ;  /* 0x0000940000067ab9 */ /* 0x000fe20000000a00 */
[----:B------:R-:W-:Y:S01]  /*6080*/  BSSY B2, `(.L_x_4207) ;  /* 0x0000074000027945 */ /* 0x000fe20003800000 */
[----:B------:R-:W-:Y:S01]  /*6090*/  ISETP.GT.AND P1, PT, R25, 0xc, PT ;  /* 0x0000000c1900780c */ /* 0x000fe20003f24270 */
[----:B------:R-:W-:Y:S01]  /*60a0*/  IMAD R25, R26, -0x4, R21 ;  /* 0xfffffffc1a197824 */ /* 0x000fe200078e0215 */
[----:B-----5:R-:W-:-:S03]  /*60b0*/  IADD3 R28, P0, R5, R20, RZ ;  /* 0x00000014051c7210 */ /* 0x020fc60007f1e0ff */
[----:B------:R-:W-:Y:S01]  /*60c0*/  VIADD R25, R25, UR4 ;  /* 0x0000000419197c36 */ /* 0x000fe20008000000 */
[----:B------:R-:W-:Y:S02]  /*60d0*/  LEA.HI.X.SX32 R29, R20, R4, 0x1, P0 ;  /* 0x00000004141d7211 */ /* 0x000fe400000f0eff */
[----:B------:R-:W-:-:S04]  /*60e0*/  LEA R20, P0, R28, UR6, 0x2 ;  /* 0x000000061c147c11 */ /* 0x000fc8000f8010ff */
[----:B------:R-:W-:Y:S02]  /*60f0*/  LEA.HI.X R21, R28, UR7, R29, 0x2, P0 ;  /* 0x000000071c157c11 */ /* 0x000fe400080f141d */
[----:B------:R-:W-:Y:S01]  /*6100*/  PLOP3.LUT P0, PT, PT, PT, PT, 0x80, 0x0 ;  /* 0x000000000000781c */ /* 0x000fe20003f0f070 */
[----:B------:R-:W-:-:S12]  /*6110*/  @!P1 BRA `(.L_x_4208) ;  /* 0x0000000400a89947 */ /* 0x000fd80003800000 */
[----:B------:R-:W-:Y:S01]  /*6120*/  PLOP3.LUT P0, PT, PT, PT, PT, 0x8, 0x0 ;  /* 0x000000000000781c */ /* 0x000fe20003f0e170 */
[----:B------:R-:W-:-:S12]  /*6130*/  VIADD R93, R27, 0xfffffff4 ;  /* 0xfffffff41b5d7836 */ /* 0x000fd80000000000 */
.L_x_4209:
[----:B------:R-:W3:Y:S04]  /*6140*/  LDG.E.128 R64, desc[UR36][R20.64] ;  /* 0x0000002414407981 */ /* 0x000ee8000c1e1d00 */
[----:B------:R-:W4:Y:S04]  /*6150*/  LDG.E.128 R84, desc[UR36][R20.64+0x280] ;  /* 0x0002802414547981 */ /* 0x000f28000c1e1d00 */
[----:B------:R-:W5:Y:S04]  /*6160*/  LDG.E.128 R88, desc[UR36][R20.64+0x500] ;  /* 0x0005002414587981 */ /* 0x000f68000c1e1d00 */
        /* <DEDUP_REMOVED lines=10> */
[----:B--2---:R-:W2:Y:S04]  /*6210*/  LDG.E.128 R36, desc[UR36][R20.64+0x2080] ;  /* 0x0020802414247981 */ /* 0x004ea8000c1e1d00 */
        /* <DEDUP_REMOVED lines=8> */
[----:B------:R-:W5:Y:S04]  /*62a0*/  LDS R98, [R25] ;  /* 0x0000000019627984 */ /* 0x000f680000000800 */
        /* <DEDUP_REMOVED lines=16> */
[-C--:B-----5:R-:W-:Y:S01]  /*63b0*/  FFMA.FTZ R21, R88, R98.reuse, R21 ;  /* 0x0000006258157223 */ /* 0x0a0fe20000010015 */
[-C--:B------:R-:W-:Y:S01]  /*63c0*/  FFMA.FTZ R8, R89, R98.reuse, R8 ;  /* 0x0000006259087223 */ /* 0x080fe20000010008 */
[----:B------:R-:W5:Y:S01]  /*63d0*/  LDS R64, [R25+0x24] ;  /* 0x0000240019407984 */ /* 0x000f620000000800 */
[-C--:B------:R-:W-:Y:S01]  /*63e0*/  FFMA.FTZ R9, R90, R98.reuse, R9 ;  /* 0x000000625a097223 */ /* 0x080fe20000010009 */
[----:B------:R-:W-:Y:S01]  /*63f0*/  FFMA.FTZ R96, R91, R98, R96 ;  /* 0x000000625b607223 */ /* 0x000fe20000010060 */
[-C--:B-1----:R-:W-:Y:S01]  /*6400*/  FFMA.FTZ R21, R80, R99.reuse, R21 ;  /* 0x0000006350157223 */ /* 0x082fe20000010015 */
[----:B------:R-:W1:Y:S01]  /*6410*/  LDS R65, [R25+0x28] ;  /* 0x0000280019417984 */ /* 0x000e620000000800 */
        /* <DEDUP_REMOVED lines=35> */
[-C--:B-----5:R-:W-:Y:S01]  /*6650*/  FFMA.FTZ R8, R45, R64.reuse, R8 ;  /* 0x000000402d087223 */ /* 0x0a0fe20000010008 */
        /* <DEDUP_REMOVED lines=22> */
.L_x_4208:
[----:B------:R-:W-:Y:S05]  /*67c0*/  BSYNC B2 ;  /* 0x0000000000027941 */ /* 0x000fea0003800000 */
.L_x_4207:
[----:B------:R-:W-:Y:S01]  /*67d0*/  IMAD.IADD R28, R27, 0x1, -R92 ;  /* 0x000000011b1c7824 */ /* 0x000fe200078e0a5c */
[----:B------:R-:W-:Y:S04]  /*67e0*/  BSSY B2, `(.L_x_4210) ;  /* 0x000003a000027945 */ /* 0x000fe80003800000 */
[----:B------:R-:W-:-:S13]  /*67f0*/  ISETP.GT.AND P1, PT, R28, 0x4, PT ;  /* 0x000000041c00780c */ /* 0x000fda0003f24270 */
[----:B------:R-:W-:Y:S05]  /*6800*/  @!P1 BRA `(.L_x_4211) ;  /* 0x0000000000dc9947 */ /* 0x000fea0003800000 */
[----:B------:R-:W3:Y:S04]  /*6810*/  LDG.E.128 R56, desc[UR36][R20.64] ;  /* 0x0000002414387981 */ /* 0x000ee8000c1e1d00 */
[----:B------:R-:W4:Y:S04]  /*6820*/  LDG.E.128 R52, desc[UR36][R20.64+0x280] ;  /* 0x0002802414347981 */ /* 0x000f28000c1e1d00 */
        /* <DEDUP_REMOVED lines=13> */
[----:B------:R-:W5:Y:S04]  /*6900*/  LDS R62, [R25] ;  /* 0x00000000193e7984 */ /* 0x000f680000000800 */
[----:B------:R-:W0:Y:S04]  /*6910*/  LDS R63, [R25+0x4] ;  /* 0x00000400193f7984 */ /* 0x000e280000000800 */
[----:B------:R-:W1:Y:S04]  /*6920*/  LDS R64, [R25+0x8] ;  /* 0x0000080019407984 */ /* 0x000e680000000800 */
[----:B------:R-:W2:Y:S04]  /*6930*/  LDS R65, [R25+0xc] ;  /* 0x00000c0019417984 */ /* 0x000ea80000000800 */
[----:B------:R-:W2:Y:S04]  /*6940*/  LDS R66, [R25+0x10] ;  /* 0x0000100019427984 */ /* 0x000ea80000000800 */
[----:B------:R0:W2:Y:S02]  /*6950*/  LDS R67, [R25+0x14] ;  /* 0x0000140019437984 */ /* 0x0000a40000000800 */
        /* <DEDUP_REMOVED lines=33> */
[----:B------:R-:W-:-:S07]  /*6b70*/  IMAD.MOV.U32 R21, RZ, RZ, R69 ;  /* 0x000000ffff157224 */ /* 0x000fce00078e0045 */
.L_x_4211:
[----:B------:R-:W-:Y:S05]  /*6b80*/  BSYNC B2 ;  /* 0x0000000000027941 */ /* 0x000fea0003800000 */
.L_x_4210:
[----:B------:R-:W-:-:S13]  /*6b90*/  ISETP.LT.OR P0, PT, R92, R27, P0 ;  /* 0x0000001b5c00720c */ /* 0x000fda0000701670 */
[----:B------:R-:W-:Y:S05]  /*6ba0*/  @!P0 BRA `(.L_x_4203) ;  /* 0x0000000000608947 */ /* 0x000fea0003800000 */
[----:B------:R-:W3:Y:S04]  /*6bb0*/  LDG.E.128 R28, desc[UR36][R20.64] ;  /* 0x00000024141c7981 */ /* 0x000ee8000c1e1d00 */
[----:B--2---:R-:W2:Y:S04]  /*6bc0*/  LDG.E.128 R36, desc[UR36][R20.64+0x280] ;  /* 0x0002802414247981 */ /* 0x004ea8000c1e1d00 */
[----:B------:R-:W4:Y:S04]  /*6bd0*/  LDG.E.128 R40, desc[UR36][R20.64+0x500] ;  /* 0x0005002414287981 */ /* 0x000f28000c1e1d00 */
[----:B------:R0:W5:Y:S04]  /*6be0*/  LDG.E.128 R44, desc[UR36][R20.64+0x780] ;  /* 0x00078024142c7981 */ /* 0x000168000c1e1d00 */
[----:B------:R-:W3:Y:S04]  /*6bf0*/  LDS R27, [R25+-0x8] ;  /* 0xfffff800191b7984 */ /* 0x000ee80000000800 */
[----:B------:R-:W2:Y:S04]  /*6c00*/  LDS R32, [R25+-0x4] ;  /* 0xfffffc0019207984 */ /* 0x000ea80000000800 */
[----:B------:R-:W4:Y:S04]  /*6c10*/  LDS R34, [R25] ;  /* 0x0000000019227984 */ /* 0x000f280000000800 */
[----:B------:R-:W5:Y:S01]  /*6c20*/  LDS R35, [R25+0x4] ;  /* 0x0000040019237984 */ /* 0x000f620000000800 */
[-C--:B---3--:R-:W-:Y:S01]  /*6c30*/  FFMA.FTZ R33, R28, R27.reuse, R8 ;  /* 0x0000001b1c217223 */ /* 0x088fe20000010008 */
        /* <DEDUP_REMOVED lines=8> */
[-C--:B0-----:R-:W-:Y:S01]  /*6cc0*/  FFMA.FTZ R20, R41, R34.reuse, R8 ;  /* 0x0000002229147223 */ /* 0x081fe20000010008 */
[-C--:B------:R-:W-:Y:S01]  /*6cd0*/  FFMA.FTZ R11, R42, R34.reuse, R9 ;  /* 0x000000222a0b7223 */ /* 0x080fe20000010009 */
[----:B------:R-:W-:Y:S01]  /*6ce0*/  FFMA.FTZ R34, R43, R34, R10 ;  /* 0x000000222b227223 */ /* 0x000fe2000001000a */
[-C--:B-----5:R-:W-:Y:S01]  /*6cf0*/  FFMA.FTZ R8, R44, R35.reuse, R33 ;  /* 0x000000232c087223 */ /* 0x0a0fe20000010021 */
[-C--:B------:R-:W-:Y:S01]  /*6d00*/  FFMA.FTZ R9, R45, R35.reuse, R20 ;  /* 0x000000232d097223 */ /* 0x080fe20000010014 */
[-C--:B------:R-:W-:Y:S01]  /*6d10*/  FFMA.FTZ R10, R46, R35.reuse, R11 ;  /* 0x000000232e0a7223 */ /* 0x080fe2000001000b */
[----:B------:R-:W-:-:S07]  /*6d20*/  FFMA.FTZ R11, R47, R35, R34 ;  /* 0x000000232f0b7223 */ /* 0x000fce0000010022 */
.L_x_4203:
[----:B------:R-:W-:Y:S05]  /*6d30*/  BSYNC B0 ;  /* 0x0000000000007941 */ /* 0x000fea0003800000 */
.L_x_4202:
[----:B------:R-:W-:-:S13]  /*6d40*/  ISETP.GE.AND P0, PT, R6, R17, PT ;  /* 0x000000110600720c */ /* 0x000fda0003f06270 */
[----:B------:R-:W-:Y:S05]  /*6d50*/  @P0 BRA `(.L_x_4201) ;  /* 0x0000000c00640947 */ /* 0x000fea0003800000 */
[----:B------:R-:W-:Y:S01]  /*6d60*/  IADD3 R20, -R26, R17, -R7 ;  /* 0x000000111a147210 */ /* 0x000fe20007ffe907 */
[----:B------:R-:W-:Y:S03]  /*6d70*/  BSSY B0, `(.L_x_4212) ;  /* 0x0000030000007945 */ /* 0x000fe60003800000 */
[----:B------:R-:W-:-:S13]  /*6d80*/  LOP3.LUT P0, R20, R20, 0x3, RZ, 0xc0, !PT ;  /* 0x0000000314147812 */ /* 0x000fda000780c0ff */
[----:B------:R-:W-:Y:S05]  /*6d90*/  @!P0 BRA `(.L_x_4213) ;  /* 0x0000000000b48947 */ /* 0x000fea0003800000 */
[----:B------:R-:W-:Y:S01]  /*6da0*/  IMAD.MOV.U32 R25, RZ, RZ, R20 ;  /* 0x000000ffff197224 */ /* 0x000fe200078e0014 */
[----:B------:R-:W-:-:S07]  /*6db0*/  LEA R27, R7, UR4, 0x2 ;  /* 0x00000004071b7c11 */ /* 0x000fce000f8e10ff */
.L_x_4216:
        /* <DEDUP_REMOVED lines=8> */
[----:B-----5:R-:W0:Y:S01]  /*6e40*/  I2F.RP R28, R31 ;  /* 0x0000001f001c7306 */ /* 0x020e220000209400 */
        /* <DEDUP_REMOVED lines=30> */
.L_x_4215:
[----:B------:R-:W-:Y:S05]  /*7030*/  BSYNC B2 ;  /* 0x0000000000027941 */ /* 0x000fea0003800000 */
.L_x_4214:
[----:B------:R-:W-:Y:S02]  /*7040*/  VIADD R6, R6, 0x1 ;  /* 0x0000000106067836 */ /* 0x000fe40000000000 */
[----:B------:R-:W-:Y:S01]  /*7050*/  VIADD R27, R27, 0x4 ;  /* 0x000000041b1b7836 */ /* 0x000fe20000000000 */
[----:B------:R-:W-:Y:S06]  /*7060*/  @P0 BRA `(.L_x_4216) ;  /* 0xfffffffc00540947 */ /* 0x000fec000383ffff */
.L_x_4213:
[----:B------:R-:W-:Y:S05]  /*7070*/  BSYNC B0 ;  /* 0x0000000000007941 */ /* 0x000fea0003800000 */
.L_x_4212:
[----:B------:R-:W-:-:S04]  /*7080*/  LOP3.LUT R7, RZ, R7, RZ, 0x33, !PT ;  /* 0x00000007ff077212 */ /* 0x000fc800078e33ff */
[----:B------:R-:W-:-:S04]  /*7090*/  IADD3 R7, -R26, R17, R7 ;  /* 0x000000111a077210 */ /* 0x000fc80007ffe107 */
[----:B------:R-:W-:-:S13]  /*70a0*/  ISETP.GE.U32.AND P0, PT, R7, 0x3, PT ;  /* 0x000000030700780c */ /* 0x000fda0003f06070 */
[----:B------:R-:W-:Y:S05]  /*70b0*/  @!P0 BRA `(.L_x_4201) ;  /* 0x00000008008c8947 */ /* 0x000fea0003800000 */
[----:B------:R-:W-:-:S05]  /*70c0*/  LEA R7, R6, 0x8, 0x2 ;  /* 0x0000000806077811 */ /* 0x000fca00078e10ff */
[----:B------:R-:W-:-:S04]  /*70d0*/  IMAD R7, R26, -0x4, R7 ;  /* 0xfffffffc1a077824 */ /* 0x000fc800078e0207 */
[----:B------:R-:W-:-:S07]  /*70e0*/  VIADD R7, R7, UR4 ;  /* 0x0000000407077c36 */ /* 0x000fce0008000000 */
.L_x_4225:
        /* <DEDUP_REMOVED lines=44> */
.L_x_4218:
[----:B------:R-:W-:Y:S05]  /*73b0*/  BSYNC B0 ;  /* 0x0000000000007941 */ /* 0x000fea0003800000 */
.L_x_4217:
[----:B------:R-:W-:Y:S04]  /*73c0*/  BSSY B0, `(.L_x_4219) ;  /* 0x0000024000007945 */ /* 0x000fe80003800000 */
[----:B------:R-:W-:Y:S05]  /*73d0*/  @!P0 BRA `(.L_x_4220) ;  /* 0x0000000000888947 */ /* 0x000fea0003800000 */
        /* <DEDUP_REMOVED lines=34> */
.L_x_4220:
[----:B------:R-:W-:Y:S05]  /*7600*/  BSYNC B0 ;  /* 0x0000000000007941 */ /* 0x000fea0003800000 */
.L_x_4219:
        /* <DEDUP_REMOVED lines=9> */
[----:B0----5:R-:W-:-:S06]  /*76a0*/  VIADD R28, R27, 0xffffffe ;  /* 0x0ffffffe1b1c7836 */ /* 0x021fcc0000000000 */
        /* <DEDUP_REMOVED lines=26> */
.L_x_4222:
[----:B------:R-:W-:Y:S05]  /*7850*/  BSYNC B0 ;  /* 0x0000000000007941 */ /* 0x000fea0003800000 */
.L_x_4221:
        /* <DEDUP_REMOVED lines=36> */
.L_x_4224:
[----:B------:R-:W-:Y:S05]  /*7aa0*/  BSYNC B0 ;  /* 0x0000000000007941 */ /* 0x000fea0003800000 */
.L_x_4223:
[----:B------:R-:W-:Y:S02]  /*7ab0*/  VIADD R6, R6, 0x4 ;  /* 0x0000000406067836 */ /* 0x000fe40000000000 */
[----:B------:R-:W-:-:S03]  /*7ac0*/  VIADD R7, R7, 0x10 ;  /* 0x0000001007077836 */ /* 0x000fc60000000000 */
[----:B------:R-:W-:-:S13]  /*7ad0*/  ISETP.GE.AND P0, PT, R6, R17, PT ;  /* 0x000000110600720c */ /* 0x000fda0003f06270 */
[----:B------:R-:W-:Y:S05]  /*7ae0*/  @!P0 BRA `(.L_x_4225) ;  /* 0xfffffff400808947 */ /* 0x000fea000383ffff */
.L_x_4201:
[----:B------:R-:W-:Y:S05]  /*7af0*/  BSYNC B1 ;  /* 0x0000000000017941 */ /* 0x000fea0003800000 */
.L_x_4200:
        /* <DEDUP_REMOVED lines=10> */
[----:B------:R-:W-:Y:S01]  /*7ba0*/  IMAD.IADD R17, R17, 0x1, -R26 ;  /* 0x0000000111117824 */ /* 0x000fe200078e0a1a */
[----:B------:R-:W-:-:S10]  /*7bb0*/  ULDC.64 UR4, c[0x0][0x250] ;  /* 0x0000940000047ab9 */ /* 0x000fd40000000a00 */
        /* <DEDUP_REMOVED lines=20> */
[----:B------:R-:W-:Y:S02]  /*7d00*/  IMAD R6, R17, 0x4, R6 ;  /* 0x0000000411067824 */ /* 0x000fe400078e0206 */
[----:B------:R-:W-:-:S03]  /*7d10*/  IMAD R23, R23, 0xa0, RZ ;  /* 0x000000a017177824 */ /* 0x000fc600078e02ff */
        /* <DEDUP_REMOVED lines=31> */
.L_x_4227:
[----:B------:R-:W-:Y:S05]  /*7f10*/  BSYNC B0 ;  /* 0x0000000000007941 */ /* 0x000fea0003800000 */
.L_x_4226:
        /* <DEDUP_REMOVED lines=37> */
.L_x_4184:
[----:B------:R-:W-:Y:S01]  /*8170*/  BSSY B1, `(.L_x_4228) ;  /* 0x0000007000017945 */ /* 0x000fe20003800000 */
[----:B------:R-:W-:Y:S02]  /*8180*/  IMAD.MOV.U32 R12, RZ, RZ, 0x2 ;  /* 0x00000002ff0c7424 */ /* 0x000fe400078e00ff */
[----:B------:R-:W-:Y:S02]  /*8190*/  IMAD.MOV.U32 R11, RZ, RZ, 0x1f ;  /* 0x0000001fff0b7424 */ /* 0x000fe400078e00ff */
[----:B------:R-:W-:-:S07]  /*81a0*/  IMAD.MOV.U32 R15, RZ, RZ, -0x1 ;  /* 0xffffffffff0f7424 */ /* 0x000fce00078e00ff */
[----:B-----5:R-:W-:Y:S05]  /*81b0*/  WARPSYNC.COLLECTIVE R15, `(.L_x_4229) ;  /* 0x000000000f087348 */ /* 0x020fea0003c00000 */
[----:B------:R0:W1:Y:S02]  /*81c0*/  SHFL.BFLY P6, R14, R13, R12, R11 ;  /* 0x0c00000c0d0e7389 */ /* 0x00006400000c000b */
[----:B01---5:R-:W-:Y:S01]  /*81d0*/  ENDCOLLECTIVE ;  /* 0x000000000000791b */ /* 0x023fe20003800000 */
.L_x_4229:
[----:B------:R-:W-:Y:S05]  /*81e0*/  BSYNC B1 ;  /* 0x0000000000017941 */ /* 0x000fea0003800000 */
.L_x_4228:
[----:B------:R-:W-:Y:S01]  /*81f0*/  FADD.FTZ R13, R13, R14 ;  /* 0x0000000e0d0d7221 */ /* 0x000fe20000010000 */
[----:B------:R-:W-:Y:S02]  /*8200*/  IMAD.MOV.U32 R12, RZ, RZ, 0x1 ;  /* 0x00000001ff0c7424 */ /* 0x000fe400078e00ff */
[----:B------:R-:W-:Y:S02]  /*8210*/  IMAD.MOV.U32 R11, RZ, RZ, 0x1f ;  /* 0x0000001fff0b7424 */ /* 0x000fe400078e00ff */
[----:B------:R-:W-:-:S07]  /*8220*/  IMAD.MOV.U32 R15, RZ, RZ, -0x1 ;  /* 0xffffffffff0f7424 */ /* 0x000fce00078e00ff */
[----:B------:R-:W-:Y:S05]  /*8230*/  WARPSYNC.COLLECTIVE R15, `(.L_x_4230) ;  /* 0x000000000f087348 */ /* 0x000fea0003c00000 */
[----:B------:R0:W1:Y:S02]  /*8240*/  SHFL.BFLY P6, R14, R13, R12, R11 ;  /* 0x0c00000c0d0e7389 */ /* 0x00006400000c000b */
[----:B01----:R-:W-:Y:S01]  /*8250*/  ENDCOLLECTIVE ;  /* 0x000000000000791b */ /* 0x003fe20003800000 */
.L_x_4230:
[----:B------:R-:W-:Y:S05]  /*8260*/  BRA `(.L_x_4231) ;  /* 0xffffffcc00c87947 */ /* 0x000fea000383ffff */
.L_x_4188:
[----:B------:R-:W-:Y:S01]  /*8270*/  BSSY B0, `(.L_x_4232) ;  /* 0x0000008000007945 */ /* 0x000fe20003800000 */
[----:B0-----:R-:W-:Y:S02]  /*8280*/  IMAD.MOV.U32 R13, RZ, RZ, R153 ;  /* 0x000000ffff0d7224 */ /* 0x001fe400078e0099 */
[----:B------:R-:W-:Y:S02]  /*8290*/  IMAD.MOV.U32 R12, RZ, RZ, 0x10 ;  /* 0x00000010ff0c7424 */ /* 0x000fe400078e00ff */
[----:B-1----:R-:W-:Y:S02]  /*82a0*/  IMAD.MOV.U32 R11, RZ, RZ, 0x1f ;  /* 0x0000001fff0b7424 */ /* 0x002fe400078e00ff */
[----:B------:R-:W-:-:S07]  /*82b0*/  IMAD.MOV.U32 R15, RZ, RZ, -0x1 ;  /* 0xffffffffff0f7424 */ /* 0x000fce00078e00ff */
[----:B--23-5:R-:W-:Y:S05]  /*82c0*/  WARPSYNC.COLLECTIVE R15, `(.L_x_4233) ;  /* 0x000000000f087348 */ /* 0x02cfea0003c00000 */
[----:B------:R0:W1:Y:S02]  /*82d0*/  SHFL.BFLY P6, R14, R13, R12, R11 ;  /* 0x0c00000c0d0e7389 */ /* 0x00006400000c000b */
[----:B0123-5:R-:W-:Y:S01]  /*82e0*/  ENDCOLLECTIVE ;  /* 0x000000000000791b */ /* 0x02ffe20003800000 */
.L_x_4233:
[----:B------:R-:W-:Y:S05]  /*82f0*/  BSYNC B0 ;  /* 0x0000000000007941 */ /* 0x000fea0003800000 */
.L_x_4232:
[----:B------:R-:W-:Y:S01]  /*8300*/  FMNMX.FTZ R13, R14, R153, !PT ;  /* 0x000000990e0d7209 */ /* 0x000fe20007810000 */
[----:B------:R-:W-:Y:S02]  /*8310*/  IMAD.MOV.U32 R12, RZ, RZ, 0x8 ;  /* 0x00000008ff0c7424 */ /* 0x000fe400078e00ff */
[----:B------:R-:W-:Y:S02]  /*8320*/  IMAD.MOV.U32 R11, RZ, RZ, 0x1f ;  /* 0x0000001fff0b7424 */ /* 0x000fe400078e00ff */
[----:B------:R-:W-:-:S07]  /*8330*/  IMAD.MOV.U32 R15, RZ, RZ, -0x1 ;  /* 0xffffffffff0f7424 */ /* 0x000fce00078e00ff */
[----:B------:R-:W-:Y:S05]  /*8340*/  WARPSYNC.COLLECTIVE R15, `(.L_x_4234) ;  /* 0x000000000f087348 */ /* 0x000fea0003c00000 */
[----:B------:R0:W1:Y:S02]  /*8350*/  SHFL.BFLY P6, R14, R13, R12, R11 ;  /* 0x0c00000c0d0e7389 */ /* 0x00006400000c000b */
[----:B01----:R-:W-:Y:S01]  /*8360*/  ENDCOLLECTIVE ;  /* 0x000000000000791b */ /* 0x003fe20003800000 */
.L_x_4234:
[----:B------:R-:W-:Y:S01]  /*8370*/  IMAD.MOV.U32 R12, RZ, RZ, 0x4 ;  /* 0x00000004ff0c7424 */ /* 0x000fe200078e00ff */
[----:B------:R-:W-:-:S05]  /*8380*/  FMNMX.FTZ R0, R13, R14, !PT ;  /* 0x0000000e0d007209 */ /* 0x000fca0007810000 */
[----:B------:R-:W-:-:S07]  /*8390*/  IMAD.MOV.U32 R13, RZ, RZ, R0 ;  /* 0x000000ffff0d7224 */ /* 0x000fce00078e0000 */
[----:B------:R-:W-:Y:S05]  /*83a0*/  WARPSYNC.COLLECTIVE R15, `(.L_x_4235) ;  /* 0x000000000f087348 */ /* 0x000fea0003c00000 */
[----:B------:R0:W1:Y:S02]  /*83b0*/  SHFL.BFLY P6, R14, R13, R12, R11 ;  /* 0x0c00000c0d0e7389 */ /* 0x00006400000c000b */
[----:B01----:R-:W-:Y:S01]  /*83c0*/  ENDCOLLECTIVE ;  /* 0x000000000000791b */ /* 0x003fe20003800000 */
.L_x_4235:
[----:B------:R-:W-:Y:S05]  /*83d0*/  BRA `(.L_x_4236) ;  /* 0xffffffd000147947 */ /* 0x000fea000383ffff */
.L_x_4237:
        /* <DEDUP_REMOVED lines=10> */
.L_x_4261:


//--------------------- .nv.global.init           --------------------------
	.section	.nv.global.init,"aw",@progbits
.nv.global.init:
	.type		$str,@object
	.size		$str,($str$1 - $str)
$str:
        /*0000*/ 	.byte	0x68, 0x61, 0x6c, 0x66, 0x5f, 0x72, 0x6f, 0x74, 0x61, 0x72, 0x79, 0x5f, 0x64, 0x69, 0x6d, 0x20
        /*0010*/ 	.byte	0x25, 0x20, 0x51, 0x4b, 0x5f, 0x56, 0x45, 0x43, 0x5f, 0x53, 0x49, 0x5a, 0x45, 0x20, 0x3d, 0x3d
        /*0020*/ 	.byte	0x20, 0x30, 0x00
	.type		$str$1,@object
	.size		$str$1,(__unnamed_16 - $str$1)
$str$1:
        /* <DEDUP_REMOVED lines=9> */
        /*00b3*/ 	.byte	0x6c, 0x61, 0x74, 0x65, 0x2e, 0x68, 0x70, 0x70, 0x00
	.type		__unnamed_16,@object
	.size		__unnamed_16,(__unnamed_17 - __unnamed_16)
__unnamed_16:
        /* <DEDUP_REMOVED lines=18> */
        /*01dc*/ 	.byte	0x65, 0x5d, 0x00
	.type		__unnamed_17,@object
	.size		__unnamed_17,(__unnamed_13 - __unnamed_17)
__unnamed_17:
        /* <DEDUP_REMOVED lines=19> */
	.type		__unnamed_13,@object
	.size		__unnamed_13,(__unnamed_18 - __unnamed_13)
__unnamed_13:
        /* <DEDUP_REMOVED lines=19> */
	.type		__unnamed_18,@object
	.size		__unnamed_18,(__unnamed_4 - __unnamed_18)
__unnamed_18:
        /* <DEDUP_REMOVED lines=19> */
	.type		__unnamed_4,@object
	.size		__unnamed_4,(__unnamed_1 - __unnamed_4)
__unnamed_4:
        /* <DEDUP_REMOVED lines=19> */
	.type		__unnamed_1,@object
	.size		__unnamed_1,(__unnamed_5 - __unnamed_1)
__unnamed_1:
        /* <DEDUP_REMOVED lines=18> */
        /*078f*/ 	.byte	0x6c, 0x73, 0x65, 0x5d, 0x00
	.type		__unnamed_5,@object
	.size		__unnamed_5,(__unnamed_15 - __unnamed_5)
__unnamed_5:
        /* <DEDUP_REMOVED lines=19> */
	.type		__unnamed_15,@object
	.size		__unnamed_15,(__unnamed_6 - __unnamed_15)
__unnamed_15:
        /* <DEDUP_REMOVED lines=19> */
	.type		__unnamed_6,@object
	.size		__unnamed_6,(__unnamed_14 - __unnamed_6)
__unnamed_6:
        /* <DEDUP_REMOVED lines=19> */
	.type		__unnamed_14,@object
	.size		__unnamed_14,(__unnamed_3 - __unnamed_14)
__unnamed_14:
        /* <DEDUP_REMOVED lines=19> */
	.type		__unnamed_3,@object
	.size		__unnamed_3,(__unnamed_2 - __unnamed_3)
__unnamed_3:
        /* <DEDUP_REMOVED lines=18> */
        /*0d48*/ 	.byte	0x61, 0x6c, 0x73, 0x65, 0x5d, 0x00
	.type		__unnamed_2,@object
	.size		__unnamed_2,(__unnamed_22 - __unnamed_2)
__unnamed_2:
        /* <DEDUP_REMOVED lines=19> */
	.type		__unnamed_22,@object
	.size		__unnamed_22,(__unnamed_19 - __unnamed_22)
__unnamed_22:
        /* <DEDUP_REMOVED lines=19> */
	.type		__unnamed_19,@object
	.size		__unnamed_19,(__unnamed_23 - __unnamed_19)
__unnamed_19:
        /* <DEDUP_REMOVED lines=18> */
        /*10c0*/ 	.byte	0x41, 0x4d, 0x53, 0x20, 0x3d, 0x20, 0x66, 0x61, 0x6c, 0x73, 0x65, 0x5d, 0x00
	.type		__unnamed_23,@object
	.size		__unnamed_23,(__unnamed_10 - __unnamed_23)
__unnamed_23:
        /* <DEDUP_REMOVED lines=19> */
	.type		__unnamed_10,@object
	.size		__unnamed_10,(__unnamed_24 - __unnamed_10)
__unnamed_10:
        /* <DEDUP_REMOVED lines=19> */
	.type		__unnamed_24,@object
	.size		__unnamed_24,(__unnamed_21 - __unnamed_24)
__unnamed_24:
        /* <DEDUP_REMOVED lines=19> */
	.type		__unnamed_21,@object
	.size		__unnamed_21,(__unnamed_11 - __unnamed_21)
__unnamed_21:
        /* <DEDUP_REMOVED lines=18> */
        /*1574*/ 	.byte	0x45, 0x41, 0x4d, 0x53, 0x20, 0x3d, 0x20, 0x66, 0x61, 0x6c, 0x73, 0x65, 0x5d, 0x00
	.type		__unnamed_11,@object
	.size		__unnamed_11,(__unnamed_7 - __unnamed_11)
__unnamed_11:
        /* <DEDUP_REMOVED lines=19> */
	.type		__unnamed_7,@object
	.size		__unnamed_7,(__unnamed_20 - __unnamed_7)
__unnamed_7:
        /* <DEDUP_REMOVED lines=19> */
	.type		__unnamed_20,@object
	.size		__unnamed_20,(__unnamed_12 - __unnamed_20)
__unnamed_20:
        /* <DEDUP_REMOVED lines=19> */
	.type		__unnamed_12,@object
	.size		__unnamed_12,(__unnamed_9 - __unnamed_12)
__unnamed_12:
        /* <DEDUP_REMOVED lines=19> */
	.type		__unnamed_9,@object
	.size		__unnamed_9,(__unnamed_8 - __unnamed_9)
__unnamed_9:
        /* <DEDUP_REMOVED lines=18> */
        /*1b5a*/ 	.byte	0x42, 0x45, 0x41, 0x4d, 0x53, 0x20, 0x3d, 0x20, 0x66, 0x61, 0x6c, 0x73, 0x65, 0x5d, 0x00
	.type		__unnamed_8,@object
	.size		__unnamed_8,(.L_7 - __unnamed_8)
__unnamed_8:
        /* <DEDUP_REMOVED lines=19> */
.L_7:


//--------------------- .nv.shared._ZN4mmha33masked_multihead_attention_kernelItLi160ELi256ELi1ELi32ELi256ELb1ELb1EEEv26Multihead_attention_paramsIT_XT5_EE --------------------------
	.section	.nv.shared._ZN4mmha33masked_multihead_attention_kernelItLi160ELi256ELi1ELi32ELi256ELb1ELb1EEEv26Multihead_attention_paramsIT_XT5_EE,"aw",@nobits
	.sectionflags	@""
	.align	16
.nv.shared._ZN4mmha33masked_multihead_attention_kernelItLi160ELi256ELi1ELi32ELi256ELb1ELb1EEEv26Multihead_attention_paramsIT_XT5_EE:
	.zero		2112


//--------------------- .nv.shared.reserved.0     --------------------------
	.section	.nv.shared.reserved.0,"aw",@nobits
	.weak		__nv_reservedSMEM_offset_0_alias
	.size		__nv_reservedSMEM_offset_0_alias, 0, 0
	.other		__nv_reservedSMEM_offset_0_alias,@"STO_CUDA_RESERVED_SHARED STV_DEFAULT"
__nv_reservedSMEM_offset_0_alias:
	.zero		0


//--------------------- .nv.shared._ZN4mmha33masked_multihead_attention_kernelItLi160ELi256ELi2ELi32ELi128ELb1ELb1EEEv26Multihead_attention_paramsIT_XT5_EE --------------------------
	.section	.nv.shared._ZN4mmha33masked_multihead_attention_kernelItLi160ELi256ELi2ELi32ELi128ELb1ELb1EEEv26Multihead_attention_paramsIT_XT5_EE,"aw",@nobits
	.sectionflags	@""
	.align	16
.nv.shared._ZN4mmha33masked_multihead_attention_kernelItLi160ELi256ELi2ELi32ELi128ELb1ELb1EEEv26Multihead_attention_paramsIT_XT5_EE:
	.zero		2080


//--------------------- .nv.shared._ZN4mmha33masked_multihead_attention_kernelItLi160ELi256ELi4ELi32ELi64ELb1ELb1EEEv26Multihead_attention_paramsIT_XT5_EE --------------------------
	.section	.nv.shared._ZN4mmha33masked_multihead_attention_kernelItLi160ELi256ELi4ELi32ELi64ELb1ELb1EEEv26Multihead_attention_paramsIT_XT5_EE,"aw",@nobits
	.sectionflags	@""
	.align	16
.nv.shared._ZN4mmha33masked_multihead_attention_kernelItLi160ELi256ELi4ELi32ELi64ELb1ELb1EEEv26Multihead_attention_paramsIT_XT5_EE:
	.zero		2064


//--------------------- .nv.shared._ZN4mmha33masked_multihead_attention_kernelItLi160ELi256ELi1ELi32ELi256ELb1ELb0EEEv26Multihead_attention_paramsIT_XT5_EE --------------------------
	.section	.nv.shared._ZN4mmha33masked_multihead_attention_kernelItLi160ELi256ELi1ELi32ELi256ELb1ELb0EEEv26Multihead_attention_paramsIT_XT5_EE,"aw",@nobits
	.sectionflags	@""
	.align	16
.nv.shared._ZN4mmha33masked_multihead_attention_kernelItLi160ELi256ELi1ELi32ELi256ELb1ELb0EEEv26Multihead_attention_paramsIT_XT5_EE:
	.zero		2112


//--------------------- .nv.shared._ZN4mmha33masked_multihead_attention_kernelItLi160ELi256ELi2ELi32ELi128ELb1ELb0EEEv26Multihead_attention_paramsIT_XT5_EE --------------------------
	.section	.nv.shared._ZN4mmha33masked_multihead_attention_kernelItLi160ELi256ELi2ELi32ELi128ELb1ELb0EEEv26Multihead_attention_paramsIT_XT5_EE,"aw",@nobits
	.sectionflags	@""
	.align	16
.nv.shared._ZN4mmha33masked_multihead_attention_kernelItLi160ELi256ELi2ELi32ELi128ELb1ELb0EEEv26Multihead_attention_paramsIT_XT5_EE:
	.zero		2080


//--------------------- .nv.shared._ZN4mmha33masked_multihead_attention_kernelItLi160ELi256ELi4ELi32ELi64ELb1ELb0EEEv26Multihead_attention_paramsIT_XT5_EE --------------------------
	.section	.nv.shared._ZN4mmha33masked_multihead_attention_kernelItLi160ELi256ELi4ELi32ELi64ELb1ELb0EEEv26Multihead_attention_paramsIT_XT5_EE,"aw",@nobits
	.sectionflags	@""
	.align	16
.nv.shared._ZN4mmha33masked_multihead_attention_kernelItLi160ELi256ELi4ELi32ELi64ELb1ELb0EEEv26Multihead_attention_paramsIT_XT5_EE:
	.zero		2064


//--------------------- .nv.shared._ZN4mmha33masked_multihead_attention_kernelIfLi160ELi256ELi1ELi64ELi256ELb1ELb1EEEv26Multihead_attention_paramsIT_XT5_EE --------------------------
	.section	.nv.shared._ZN4mmha33masked_multihead_attention_kernelIfLi160ELi256ELi1ELi64ELi256ELb1ELb1EEEv26Multihead_attention_paramsIT_XT5_EE,"aw",@nobits
	.sectionflags	@""
	.align	16
.nv.shared._ZN4mmha33masked_multihead_attention_kernelIfLi160ELi256ELi1ELi64ELi256ELb1ELb1EEEv26Multihead_attention_paramsIT_XT5_EE:
	.zero		3136


//--------------------- .nv.shared._ZN4mmha33masked_multihead_attention_kernelIfLi160ELi256ELi2ELi64ELi128ELb1ELb1EEEv26Multihead_attention_paramsIT_XT5_EE --------------------------
	.section	.nv.shared._ZN4mmha33masked_multihead_attention_kernelIfLi160ELi256ELi2ELi64ELi128ELb1ELb1EEEv26Multihead_attention_paramsIT_XT5_EE,"aw",@nobits
	.sectionflags	@""
	.align	16
.nv.shared._ZN4mmha33masked_multihead_attention_kernelIfLi160ELi256ELi2ELi64ELi128ELb1ELb1EEEv26Multihead_attention_paramsIT_XT5_EE:
	.zero		3104


//--------------------- .nv.shared._ZN4mmha33masked_multihead_attention_kernelIfLi160ELi256ELi4ELi64ELi64ELb1ELb1EEEv26Multihead_attention_paramsIT_XT5_EE --------------------------
	.section	.nv.shared._ZN4mmha33masked_multihead_attention_kernelIfLi160ELi256ELi4ELi64ELi64ELb1ELb1EEEv26Multihead_attention_paramsIT_XT5_EE,"aw",@nobits
	.sectionflags	@""
	.align	16
.nv.shared._ZN4mmha33masked_multihead_attention_kernelIfLi160ELi256ELi4ELi64ELi64ELb1ELb1EEEv26Multihead_attention_paramsIT_XT5_EE:
	.zero		3088


//--------------------- .nv.shared._ZN4mmha33masked_multihead_attention_kernelIfLi160ELi256ELi1ELi64ELi256ELb1ELb0EEEv26Multihead_attention_paramsIT_XT5_EE --------------------------
	.section	.nv.shared._ZN4mmha33masked_multihead_attention_kernelIfLi160ELi256ELi1ELi64ELi256ELb1ELb0EEEv26Multihead_attention_paramsIT_XT5_EE,"aw",@nobits
	.sectionflags	@""
	.align	16
.nv.shared._ZN4mmha33masked_multihead_attention_kernelIfLi160ELi256ELi1ELi64ELi256ELb1ELb0EEEv26Multihead_attention_paramsIT_XT5_EE:
	.zero		3136


//--------------------- .nv.shared._ZN4mmha33masked_multihead_attention_kernelIfLi160ELi256ELi2ELi64ELi128ELb1ELb0EEEv26Multihead_attention_paramsIT_XT5_EE --------------------------
	.section	.nv.shared._ZN4mmha33masked_multihead_attention_kernelIfLi160ELi256ELi2ELi64ELi128ELb1ELb0EEEv26Multihead_attention_paramsIT_XT5_EE,"aw",@nobits
	.sectionflags	@""
	.align	16
.nv.shared._ZN4mmha33masked_multihead_attention_kernelIfLi160ELi256ELi2ELi64ELi128ELb1ELb0EEEv26Multihead_attention_paramsIT_XT5_EE:
	.zero		3104


//--------------------- .nv.shared._ZN4mmha33masked_multihead_attention_kernelIfLi160ELi256ELi4ELi64ELi64ELb1ELb0EEEv26Multihead_attention_paramsIT_XT5_EE --------------------------
	.section	.nv.shared._ZN4mmha33masked_multihead_attention_kernelIfLi160ELi256ELi4ELi64ELi64ELb1ELb0EEEv26Multihead_attention_paramsIT_XT5_EE,"aw",@nobits
	.sectionflags	@""
	.align	16
.nv.shared._ZN4mmha33masked_multihead_attention_kernelIfLi160ELi256ELi4ELi64ELi64ELb1ELb0EEEv26Multihead_attention_paramsIT_XT5_EE:
	.zero		3088


//--------------------- .nv.shared._ZN4mmha33masked_multihead_attention_kernelItLi160ELi256ELi1ELi32ELi256ELb0ELb1EEEv26Multihead_attention_paramsIT_XT5_EE --------------------------
	.section	.nv.shared._ZN4mmha33masked_multihead_attention_kernelItLi160ELi256ELi1ELi32ELi256ELb0ELb1EEEv26Multihead_attention_paramsIT_XT5_EE,"aw",@nobits
	.sectionflags	@""
	.align	16
.nv.shared._ZN4mmha33masked_multihead_attention_kernelItLi160ELi256ELi1ELi32ELi256ELb0ELb1EEEv26Multihead_attention_paramsIT_XT5_EE:
	.zero		1600


//--------------------- .nv.shared._ZN4mmha33masked_multihead_attention_kernelItLi160ELi256ELi2ELi32ELi128ELb0ELb1EEEv26Multihead_attention_paramsIT_XT5_EE --------------------------
	.section	.nv.shared._ZN4mmha33masked_multihead_attention_kernelItLi160ELi256ELi2ELi32ELi128ELb0ELb1EEEv26Multihead_attention_paramsIT_XT5_EE,"aw",@nobits
	.sectionflags	@""
	.align	16
.nv.shared._ZN4mmha33masked_multihead_attention_kernelItLi160ELi256ELi2ELi32ELi128ELb0ELb1EEEv26Multihead_attention_paramsIT_XT5_EE:
	.zero		1568


//--------------------- .nv.shared._ZN4mmha33masked_multihead_attention_kernelItLi160ELi256ELi4ELi32ELi64ELb0ELb1EEEv26Multihead_attention_paramsIT_XT5_EE --------------------------
	.section	.nv.shared._ZN4mmha33masked_multihead_attention_kernelItLi160ELi256ELi4ELi32ELi64ELb0ELb1EEEv26Multihead_attention_paramsIT_XT5_EE,"aw",@nobits
	.sectionflags	@""
	.align	16
.nv.shared._ZN4mmha33masked_multihead_attention_kernelItLi160ELi256ELi4ELi32ELi64ELb0ELb1EEEv26Multihead_attention_paramsIT_XT5_EE:
	.zero		1552


//--------------------- .nv.shared._ZN4mmha33masked_multihead_attention_kernelItLi160ELi256ELi1ELi32ELi256ELb0ELb0EEEv26Multihead_attention_paramsIT_XT5_EE --------------------------
	.section	.nv.shared._ZN4mmha33masked_multihead_attention_kernelItLi160ELi256ELi1ELi32ELi256ELb0ELb0EEEv26Multihead_attention_paramsIT_XT5_EE,"aw",@nobits
	.sectionflags	@""
	.align	16
.nv.shared._ZN4mmha33masked_multihead_attention_kernelItLi160ELi256ELi1ELi32ELi256ELb0ELb0EEEv26Multihead_attention_paramsIT_XT5_EE:
	.zero		1600


//--------------------- .nv.shared._ZN4mmha33masked_multihead_attention_kernelItLi160ELi256ELi2ELi32ELi128ELb0ELb0EEEv26Multihead_attention_paramsIT_XT5_EE --------------------------
	.section	.nv.shared._ZN4mmha33masked_multihead_attention_kernelItLi160ELi256ELi2ELi32ELi128ELb0ELb0EEEv26Multihead_attention_paramsIT_XT5_EE,"aw",@nobits
	.sectionflags	@""
	.align	16
.nv.shared._ZN4mmha33masked_multihead_attention_kernelItLi160ELi256ELi2ELi32ELi128ELb0ELb0EEEv26Multihead_attention_paramsIT_XT5_EE:
	.zero		1568


//--------------------- .nv.shared._ZN4mmha33masked_multihead_attention_kernelItLi160ELi256ELi4ELi32ELi64ELb0ELb0EEEv26Multihead_attention_paramsIT_XT5_EE --------------------------
	.section	.nv.shared._ZN4mmha33masked_multihead_attention_kernelItLi160ELi256ELi4ELi32ELi64ELb0ELb0EEEv26Multihead_attention_paramsIT_XT5_EE,"aw",@nobits
	.sectionflags	@""
	.align	16
.nv.shared._ZN4mmha33masked_multihead_attention_kernelItLi160ELi256ELi4ELi32ELi64ELb0ELb0EEEv26Multihead_attention_paramsIT_XT5_EE:
	.zero		1552


//--------------------- .nv.shared._ZN4mmha33masked_multihead_attention_kernelIfLi160ELi256ELi1ELi64ELi256ELb0ELb1EEEv26Multihead_attention_paramsIT_XT5_EE --------------------------
	.section	.nv.shared._ZN4mmha33masked_multihead_attention_kernelIfLi160ELi256ELi1ELi64ELi256ELb0ELb1EEEv26Multihead_attention_paramsIT_XT5_EE,"aw",@nobits
	.sectionflags	@""
	.align	16
.nv.shared._ZN4mmha33masked_multihead_attention_kernelIfLi160ELi256ELi1ELi64ELi256ELb0ELb1EEEv26Multihead_attention_paramsIT_XT5_EE:
	.zero		2112


//--------------------- .nv.shared._ZN4mmha33masked_multihead_attention_kernelIfLi160ELi256ELi2ELi64ELi128ELb0ELb1EEEv26Multihead_attention_paramsIT_XT5_EE --------------------------
	.section	.nv.shared._ZN4mmha33masked_multihead_attention_kernelIfLi160ELi256ELi2ELi64ELi128ELb0ELb1EEEv26Multihead_attention_paramsIT_XT5_EE,"aw",@nobits
	.sectionflags	@""
	.align	16
.nv.shared._ZN4mmha33masked_multihead_attention_kernelIfLi160ELi256ELi2ELi64ELi128ELb0ELb1EEEv26Multihead_attention_paramsIT_XT5_EE:
	.zero		2080


//--------------------- .nv.shared._ZN4mmha33masked_multihead_attention_kernelIfLi160ELi256ELi4ELi64ELi64ELb0ELb1EEEv26Multihead_attention_paramsIT_XT5_EE --------------------------
	.section	.nv.shared._ZN4mmha33masked_multihead_attention_kernelIfLi160ELi256ELi4ELi64ELi64ELb0ELb1EEEv26Multihead_attention_paramsIT_XT5_EE,"aw",@nobits
	.sectionflags	@""
	.align	16
.nv.shared._ZN4mmha33masked_multihead_attention_kernelIfLi160ELi256ELi4ELi64ELi64ELb0ELb1EEEv26Multihead_attention_paramsIT_XT5_EE:
	.zero		2064


//--------------------- .nv.shared._ZN4mmha33masked_multihead_attention_kernelIfLi160ELi256ELi1ELi64ELi256ELb0ELb0EEEv26Multihead_attention_paramsIT_XT5_EE --------------------------
	.section	.nv.shared._ZN4mmha33masked_multihead_attention_kernelIfLi160ELi256ELi1ELi64ELi256ELb0ELb0EEEv26Multihead_attention_paramsIT_XT5_EE,"aw",@nobits
	.sectionflags	@""
	.align	16
.nv.shared._ZN4mmha33masked_multihead_attention_kernelIfLi160ELi256ELi1ELi64ELi256ELb0ELb0EEEv26Multihead_attention_paramsIT_XT5_EE:
	.zero		2112


//--------------------- .nv.shared._ZN4mmha33masked_multihead_attention_kernelIfLi160ELi256ELi2ELi64ELi128ELb0ELb0EEEv26Multihead_attention_paramsIT_XT5_EE --------------------------
	.section	.nv.shared._ZN4mmha33masked_multihead_attention_kernelIfLi160ELi256ELi2ELi64ELi128ELb0ELb0EEEv26Multihead_attention_paramsIT_XT5_EE,"aw",@nobits
	.sectionflags	@""
	.align	16
.nv.shared._ZN4mmha33masked_multihead_attention_kernelIfLi160ELi256ELi2ELi64ELi128ELb0ELb0EEEv26Multihead_attention_paramsIT_XT5_EE:
	.zero		2080


//--------------------- .nv.shared._ZN4mmha33masked_multihead_attention_kernelIfLi160ELi256ELi4ELi64ELi64ELb0ELb0EEEv26Multihead_attention_paramsIT_XT5_EE --------------------------
	.section	.nv.shared._ZN4mmha33masked_multihead_attention_kernelIfLi160ELi256ELi4ELi64ELi64ELb0ELb0EEEv26Multihead_attention_paramsIT_XT5_EE,"aw",@nobits
	.sectionflags	@""
	.align	16
.nv.shared._ZN4mmha33masked_multihead_attention_kernelIfLi160ELi256ELi4ELi64ELi64ELb0ELb0EEEv26Multihead_attention_paramsIT_XT5_EE:
	.zero		2064


//--------------------- .nv.constant0._ZN4mmha33masked_multihead_attention_kernelItLi160ELi256ELi1ELi32ELi256ELb1ELb1EEEv26Multihead_attention_paramsIT_XT5_EE --------------------------
	.section	.nv.constant0._ZN4mmha33masked_multihead_attention_kernelItLi160ELi256ELi1ELi32ELi256ELb1ELb1EEEv26Multihead_attention_paramsIT_XT5_EE,"a",@progbits
	.sectionflags	@""
	.align	4
.nv.constant0._ZN4mmha33masked_multihead_attention_kernelItLi160ELi256ELi1ELi32ELi256ELb1ELb1EEEv26Multihead_attention_paramsIT_XT5_EE:
	.zero		824


//--------------------- .nv.constant0._ZN4mmha33masked_multihead_attention_kernelItLi160ELi256ELi2ELi32ELi128ELb1ELb1EEEv26Multihead_attention_paramsIT_XT5_EE --------------------------
	.section	.nv.constant0._ZN4mmha33masked_multihead_attention_kernelItLi160ELi256ELi2ELi32ELi128ELb1ELb1EEEv26Multihead_attention_paramsIT_XT5_EE,"a",@progbits
	.sectionflags	@""
	.align	4
.nv.constant0._ZN4mmha33masked_multihead_attention_kernelItLi160ELi256ELi2ELi32ELi128ELb1ELb1EEEv26Multihead_attention_paramsIT_XT5_EE:
	.zero		824


//--------------------- .nv.constant0._ZN4mmha33masked_multihead_attention_kernelItLi160ELi256ELi4ELi32ELi64ELb1ELb1EEEv26Multihead_attention_paramsIT_XT5_EE --------------------------
	.section	.nv.constant0._ZN4mmha33masked_multihead_attention_kernelItLi160ELi256ELi4ELi32ELi64ELb1ELb1EEEv26Multihead_attention_paramsIT_XT5_EE,"a",@progbits
	.sectionflags	@""
	.align	4
.nv.constant0._ZN4mmha33masked_multihead_attention_kernelItLi160ELi256ELi4ELi32ELi64ELb1ELb1EEEv26Multihead_attention_paramsIT_XT5_EE:
	.zero		824


//--------------------- .nv.constant0._ZN4mmha33masked_multihead_attention_kernelItLi160ELi256ELi1ELi32ELi256ELb1ELb0EEEv26Multihead_attention_paramsIT_XT5_EE --------------------------
	.section	.nv.constant0._ZN4mmha33masked_multihead_attention_kernelItLi160ELi256ELi1ELi32ELi256ELb1ELb0EEEv26Multihead_attention_paramsIT_XT5_EE,"a",@progbits
	.sectionflags	@""
	.align	4
.nv.constant0._ZN4mmha33masked_multihead_attention_kernelItLi160ELi256ELi1ELi32ELi256ELb1ELb0EEEv26Multihead_attention_paramsIT_XT5_EE:
	.zero		824


//--------------------- .nv.constant0._ZN4mmha33masked_multihead_attention_kernelItLi160ELi256ELi2ELi32ELi128ELb1ELb0EEEv26Multihead_attention_paramsIT_XT5_EE --------------------------
	.section	.nv.constant0._ZN4mmha33masked_multihead_attention_kernelItLi160ELi256ELi2ELi32ELi128ELb1ELb0EEEv26Multihead_attention_paramsIT_XT5_EE,"a",@progbits
	.sectionflags	@""
	.align	4
.nv.constant0._ZN4mmha33masked_multihead_attention_kernelItLi160ELi256ELi2ELi32ELi128ELb1ELb0EEEv26Multihead_attention_paramsIT_XT5_EE:
	.zero		824


//--------------------- .nv.constant0._ZN4mmha33masked_multihead_attention_kernelItLi160ELi256ELi4ELi32ELi64ELb1ELb0EEEv26Multihead_attention_paramsIT_XT5_EE --------------------------
	.section	.nv.constant0._ZN4mmha33masked_multihead_attention_kernelItLi160ELi256ELi4ELi32ELi64ELb1ELb0EEEv26Multihead_attention_paramsIT_XT5_EE,"a",@progbits
	.sectionflags	@""
	.align	4
.nv.constant0._ZN4mmha33masked_multihead_attention_kernelItLi160ELi256ELi4ELi32ELi64ELb1ELb0EEEv26Multihead_attention_paramsIT_XT5_EE:
	.zero		824


//--------------------- .nv.constant0._ZN4mmha33masked_multihead_attention_kernelIfLi160ELi256ELi1ELi64ELi256ELb1ELb1EEEv26Multihead_attention_paramsIT_XT5_EE --------------------------
	.section	.nv.constant0._ZN4mmha33masked_multihead_attention_kernelIfLi160ELi256ELi1ELi64ELi256ELb1ELb1EEEv26Multihead_attention_paramsIT_XT5_EE,"a",@progbits
	.sectionflags	@""
	.align	4
.nv.constant0._ZN4mmha33masked_multihead_attention_kernelIfLi160ELi256ELi1ELi64ELi256ELb1ELb1EEEv26Multihead_attention_paramsIT_XT5_EE:
	.zero		824


//--------------------- .nv.constant0._ZN4mmha33masked_multihead_attention_kernelIfLi160ELi256ELi2ELi64ELi128ELb1ELb1EEEv26Multihead_attention_paramsIT_XT5_EE --------------------------
	.section	.nv.constant0._ZN4mmha33masked_multihead_attention_kernelIfLi160ELi256ELi2ELi64ELi128ELb1ELb1EEEv26Multihead_attention_paramsIT_XT5_EE,"a",@progbits
	.sectionflags	@""
	.align	4
.nv.constant0._ZN4mmha33masked_multihead_attention_kernelIfLi160ELi256ELi2ELi64ELi128ELb1ELb1EEEv26Multihead_attention_paramsIT_XT5_EE:
	.zero		824


//--------------------- .nv.constant0._ZN4mmha33masked_multihead_attention_kernelIfLi160ELi256ELi4ELi64ELi64ELb1ELb1EEEv26Multihead_attention_paramsIT_XT5_EE --------------------------
	.section	.nv.constant0._ZN4mmha33masked_multihead_attention_kernelIfLi160ELi256ELi4ELi64ELi64ELb1ELb1EEEv26Multihead_attention_paramsIT_XT5_EE,"a",@progbits
	.sectionflags	@""
	.align	4
.nv.constant0._ZN4mmha33masked_multihead_attention_kernelIfLi160ELi256ELi4ELi64ELi64ELb1ELb1EEEv26Multihead_attention_paramsIT_XT5_EE:
	.zero		824


//--------------------- .nv.constant0._ZN4mmha33masked_multihead_attention_kernelIfLi160ELi256ELi1ELi64ELi256ELb1ELb0EEEv26Multihead_attention_paramsIT_XT5_EE --------------------------
	.section	.nv.constant0._ZN4mmha33masked_multihead_attention_kernelIfLi160ELi256ELi1ELi64ELi256ELb1ELb0EEEv26Multihead_attention_paramsIT_XT5_EE,"a",@progbits
	.sectionflags	@""
	.align	4
.nv.constant0._ZN4mmha33masked_multihead_attention_kernelIfLi160ELi256ELi1ELi64ELi256ELb1ELb0EEEv26Multihead_attention_paramsIT_XT5_EE:
	.zero		824


//--------------------- .nv.constant0._ZN4mmha33masked_multihead_attention_kernelIfLi160ELi256ELi2ELi64ELi128ELb1ELb0EEEv26Multihead_attention_paramsIT_XT5_EE --------------------------
	.section	.nv.constant0._ZN4mmha33masked_multihead_attention_kernelIfLi160ELi256ELi2ELi64ELi128ELb1ELb0EEEv26Multihead_attention_paramsIT_XT5_EE,"a",@progbits
	.sectionflags	@""
	.align	4
.nv.constant0._ZN4mmha33masked_multihead_attention_kernelIfLi160ELi256ELi2ELi64ELi128ELb1ELb0EEEv26Multihead_attention_paramsIT_XT5_EE:
	.zero		824


//--------------------- .nv.constant0._ZN4mmha33masked_multihead_attention_kernelIfLi160ELi256ELi4ELi64ELi64ELb1ELb0EEEv26Multihead_attention_paramsIT_XT5_EE --------------------------
	.section	.nv.constant0._ZN4mmha33masked_multihead_attention_kernelIfLi160ELi256ELi4ELi64ELi64ELb1ELb0EEEv26Multihead_attention_paramsIT_XT5_EE,"a",@progbits
	.sectionflags	@""
	.align	4
.nv.constant0._ZN4mmha33masked_multihead_attention_kernelIfLi160ELi256ELi4ELi64ELi64ELb1ELb0EEEv26Multihead_attention_paramsIT_XT5_EE:
	.zero		824


//--------------------- .nv.constant0._ZN4mmha33masked_multihead_attention_kernelItLi160ELi256ELi1ELi32ELi256ELb0ELb1EEEv26Multihead_attention_paramsIT_XT5_EE --------------------------
	.section	.nv.constant0._ZN4mmha33masked_multihead_attention_kernelItLi160ELi256ELi1ELi32ELi256ELb0ELb1EEEv26Multihead_attention_paramsIT_XT5_EE,"a",@progbits
	.sectionflags	@""
	.align	4
.nv.constant0._ZN4mmha33masked_multihead_attention_kernelItLi160ELi256ELi1ELi32ELi256ELb0ELb1EEEv26Multihead_attention_paramsIT_XT5_EE:
	.zero		824


//--------------------- .nv.constant0._ZN4mmha33masked_multihead_attention_kernelItLi160ELi256ELi2ELi32ELi128ELb0ELb1EEEv26Multihead_attention_paramsIT_XT5_EE --------------------------
	.section	.nv.constant0._ZN4mmha33masked_multihead_attention_kernelItLi160ELi256ELi2ELi32ELi128ELb0ELb1EEEv26Multihead_attention_paramsIT_XT5_EE,"a",@progbits
	.sectionflags	@""
	.align	4
.nv.constant0._ZN4mmha33masked_multihead_attention_kernelItLi160ELi256ELi2ELi32ELi128ELb0ELb1EEEv26Multihead_attention_paramsIT_XT5_EE:
	.zero		824


//--------------------- .nv.constant0._ZN4mmha33masked_multihead_attention_kernelItLi160ELi256ELi4ELi32ELi64ELb0ELb1EEEv26Multihead_attention_paramsIT_XT5_EE --------------------------
	.section	.nv.constant0._ZN4mmha33masked_multihead_attention_kernelItLi160ELi256ELi4ELi32ELi64ELb0ELb1EEEv26Multihead_attention_paramsIT_XT5_EE,"a",@progbits
	.sectionflags	@""
	.align	4
.nv.constant0._ZN4mmha33masked_multihead_attention_kernelItLi160ELi256ELi4ELi32ELi64ELb0ELb1EEEv26Multihead_attention_paramsIT_XT5_EE:
	.zero		824


//--------------------- .nv.constant0._ZN4mmha33masked_multihead_attention_kernelItLi160ELi256ELi1ELi32ELi256ELb0ELb0EEEv26Multihead_attention_paramsIT_XT5_EE --------------------------
	.section	.nv.constant0._ZN4mmha33masked_multihead_attention_kernelItLi160ELi256ELi1ELi32ELi256ELb0ELb0EEEv26Multihead_attention_paramsIT_XT5_EE,"a",@progbits
	.sectionflags	@""
	.align	4
.nv.constant0._ZN4mmha33masked_multihead_attention_kernelItLi160ELi256ELi1ELi32ELi256ELb0ELb0EEEv26Multihead_attention_paramsIT_XT5_EE:
	.zero		824


//--------------------- .nv.constant0._ZN4mmha33masked_multihead_attention_kernelItLi160ELi256ELi2ELi32ELi128ELb0ELb0EEEv26Multihead_attention_paramsIT_XT5_EE --------------------------
	.section	.nv.constant0._ZN4mmha33masked_multihead_attention_kernelItLi160ELi256ELi2ELi32ELi128ELb0ELb0EEEv26Multihead_attention_paramsIT_XT5_EE,"a",@progbits
	.sectionflags	@""
	.align	4
.nv.constant0._ZN4mmha33masked_multihead_attention_kernelItLi160ELi256ELi2ELi32ELi128ELb0ELb0EEEv26Multihead_attention_paramsIT_XT5_EE:
	.zero		824


//--------------------- .nv.constant0._ZN4mmha33masked_multihead_attention_kernelItLi160ELi256ELi4ELi32ELi64ELb0ELb0EEEv26Multihead_attention_paramsIT_XT5_EE --------------------------
	.section	.nv.constant0._ZN4mmha33masked_multihead_attention_kernelItLi160ELi256ELi4ELi32ELi64ELb0ELb0EEEv26Multihead_attention_paramsIT_XT5_EE,"a",@progbits
	.sectionflags	@""
	.align	4
.nv.constant0._ZN4mmha33masked_multihead_attention_kernelItLi160ELi256ELi4ELi32ELi64ELb0ELb0EEEv26Multihead_attention_paramsIT_XT5_EE:
	.zero		824


//--------------------- .nv.constant0._ZN4mmha33masked_multihead_attention_kernelIfLi160ELi256ELi1ELi64ELi256ELb0ELb1EEEv26Multihead_attention_paramsIT_XT5_EE --------------------------
	.section	.nv.constant0._ZN4mmha33masked_multihead_attention_kernelIfLi160ELi256ELi1ELi64ELi256ELb0ELb1EEEv26Multihead_attention_paramsIT_XT5_EE,"a",@progbits
	.sectionflags	@""
	.align	4
.nv.constant0._ZN4mmha33masked_multihead_attention_kernelIfLi160ELi256ELi1ELi64ELi256ELb0ELb1EEEv26Multihead_attention_paramsIT_XT5_EE:
	.zero		824


//--------------------- .nv.constant0._ZN4mmha33masked_multihead_attention_kernelIfLi160ELi256ELi2ELi64ELi128ELb0ELb1EEEv26Multihead_attention_paramsIT_XT5_EE --------------------------
	.section	.nv.constant0._ZN4mmha33masked_multihead_attention_kernelIfLi160ELi256ELi2ELi64ELi128ELb0ELb1EEEv26Multihead_attention_paramsIT_XT5_EE,"a",@progbits
	.sectionflags	@""
	.align	4
.nv.constant0._ZN4mmha33masked_multihead_attention_kernelIfLi160ELi256ELi2ELi64ELi128ELb0ELb1EEEv26Multihead_attention_paramsIT_XT5_EE:
	.zero		824


//--------------------- .nv.constant0._ZN4mmha33masked_multihead_attention_kernelIfLi160ELi256ELi4ELi64ELi64ELb0ELb1EEEv26Multihead_attention_paramsIT_XT5_EE --------------------------
	.section	.nv.constant0._ZN4mmha33masked_multihead_attention_kernelIfLi160ELi256ELi4ELi64ELi64ELb0ELb1EEEv26Multihead_attention_paramsIT_XT5_EE,"a",@progbits
	.sectionflags	@""
	.align	4
.nv.constant0._ZN4mmha33masked_multihead_attention_kernelIfLi160ELi256ELi4ELi64ELi64ELb0ELb1EEEv26Multihead_attention_paramsIT_XT5_EE:
	.zero		824


//--------------------- .nv.constant0._ZN4mmha33masked_multihead_attention_kernelIfLi160ELi256ELi1ELi64ELi256ELb0ELb0EEEv26Multihead_attention_paramsIT_XT5_EE --------------------------
	.section	.nv.constant0._ZN4mmha33masked_multihead_attention_kernelIfLi160ELi256ELi1ELi64ELi256ELb0ELb0EEEv26Multihead_attention_paramsIT_XT5_EE,"a",@progbits
	.sectionflags	@""
	.align	4
.nv.constant0._ZN4mmha33masked_multihead_attention_kernelIfLi160ELi256ELi1ELi64ELi256ELb0ELb0EEEv26Multihead_attention_paramsIT_XT5_EE:
	.zero		824


//--------------------- .nv.constant0._ZN4mmha33masked_multihead_attention_kernelIfLi160ELi256ELi2ELi64ELi128ELb0ELb0EEEv26Multihead_attention_paramsIT_XT5_EE --------------------------
	.section	.nv.constant0._ZN4mmha33masked_multihead_attention_kernelIfLi160ELi256ELi2ELi64ELi128ELb0ELb0EEEv26Multihead_attention_paramsIT_XT5_EE,"a",@progbits
	.sectionflags	@""
	.align	4
.nv.constant0._ZN4mmha33masked_multihead_attention_kernelIfLi160ELi256ELi2ELi64ELi128ELb0ELb0EEEv26Multihead_attention_paramsIT_XT5_EE:
	.zero		824


//--------------------- .nv.constant0._ZN4mmha33masked_multihead_attention_kernelIfLi160ELi256ELi4ELi64ELi64ELb0ELb0EEEv26Multihead_attention_paramsIT_XT5_EE --------------------------
	.section	.nv.constant0._ZN4mmha33masked_multihead_attention_kernelIfLi160ELi256ELi4ELi64ELi64ELb0ELb0EEEv26Multihead_attention_paramsIT_XT5_EE,"a",@progbits
	.sectionflags	@""
	.align	4
.nv.constant0._ZN4mmha33masked_multihead_attention_kernelIfLi160ELi256ELi4ELi64ELi64ELb0ELb0EEEv26Multihead_attention_paramsIT_XT5_EE:
	.zero		824


//--------------------- SYMBOLS --------------------------

	.type		.nv.reservedSmem.offset0,@object
	.size		.nv.reservedSmem.offset0,0x4
	.type		__assertfail,@function
